	.target	sm_90

	.elftype	@"ET_EXEC"


//--------------------- .note.nv.tkinfo           --------------------------
	.section	.note.nv.tkinfo,"",@"SHT_NOTE"
	.sectionflags	@"SHF_NOTE_NV_TKINFO"
	.tkinfo
        /*0018*/ 	.word	0x00000002
        /*0030*/ 	.string	""
        /*0030*/ 	.string	"ptxas"
        /*0030*/ 	.string	"Cuda compilation tools, release 13.0, V13.0.88"
        /*0030*/ 	.string	"Build cuda_13.0.r13.0/compiler.36424714_0"
        /*0030*/ 	.string	"-arch sm_90 -m 64 "



//--------------------- .note.nv.cuinfo           --------------------------
	.section	.note.nv.cuinfo,"",@"SHT_NOTE"
	.sectionflags	@"SHF_NOTE_NV_CUINFO"
        /*0018*/ 	.short	0x0002
        /*001a*/ 	.short	0x005a
        /*001c*/ 	.short	0x0082
	.zero		2


//--------------------- .nv.info                  --------------------------
	.section	.nv.info,"",@"SHT_CUDA_INFO"
	.align	4


	//----- nvinfo : EIATTR_REGCOUNT
	.align		4
        /*0000*/ 	.byte	0x04, 0x2f
        /*0002*/ 	.short	(.L_36 - .L_35)
	.align		4
.L_35:
        /*0004*/ 	.word	index@(_ZN2at6native29vectorized_elementwise_kernelILi8EN48_GLOBAL__N__08322988_15_IGammaKernel_cu_cb51a28d10CalcIgammaIdEESt5arrayIPcLm3EEEEviT0_T1_)
        /*0008*/ 	.word	0x00000076


	//----- nvinfo : EIATTR_FRAME_SIZE
	.align		4
.L_36:
        /*000c*/ 	.byte	0x04, 0x11
        /*000e*/ 	.short	(.L_38 - .L_37)
	.align		4
.L_37:
        /*0010*/ 	.word	index@($_ZN2at6native29vectorized_elementwise_kernelILi8EN48_GLOBAL__N__08322988_15_IGammaKernel_cu_cb51a28d10CalcIgammaIdEESt5arrayIPcLm3EEEEviT0_T1_$__internal_lgamma_pos)
        /*0014*/ 	.word	0x000027e0


	//----- nvinfo : EIATTR_FRAME_SIZE
	.align		4
.L_38:
        /*0018*/ 	.byte	0x04, 0x11
        /*001a*/ 	.short	(.L_40 - .L_39)
	.align		4
.L_39:
        /*001c*/ 	.word	index@($_ZN2at6native29vectorized_elementwise_kernelILi8EN48_GLOBAL__N__08322988_15_IGammaKernel_cu_cb51a28d10CalcIgammaIdEESt5arrayIPcLm3EEEEviT0_T1_$__internal_accurate_pow)
        /*0020*/ 	.word	0x000027e0


	//----- nvinfo : EIATTR_FRAME_SIZE
	.align		4
.L_40:
        /*0024*/ 	.byte	0x04, 0x11
        /*0026*/ 	.short	(.L_42 - .L_41)
	.align		4
.L_41:
        /*0028*/ 	.word	index@($__internal_34_$__cuda_sm20_dsqrt_rn_f64_mediumpath_v1)
        /*002c*/ 	.word	0x000027e0


	//----- nvinfo : EIATTR_FRAME_SIZE
	.align		4
.L_42:
        /*0030*/ 	.byte	0x04, 0x11
        /*0032*/ 	.short	(.L_44 - .L_43)
	.align		4
.L_43:
        /*0034*/ 	.word	index@($__internal_33_$__cuda_sm20_div_rn_f64_full)
        /*0038*/ 	.word	0x000027e0


	//----- nvinfo : EIATTR_FRAME_SIZE
	.align		4
.L_44:
        /*003c*/ 	.byte	0x04, 0x11
        /*003e*/ 	.short	(.L_46 - .L_45)
	.align		4
.L_45:
        /*0040*/ 	.word	index@($__internal_32_$__cuda_sm20_dblrcp_rn_slowpath_v3)
        /*0044*/ 	.word	0x000027e0


	//----- nvinfo : EIATTR_FRAME_SIZE
	.align		4
.L_46:
        /*0048*/ 	.byte	0x04, 0x11
        /*004a*/ 	.short	(.L_48 - .L_47)
	.align		4
.L_47:
        /*004c*/ 	.word	index@($_ZN2at6native29vectorized_elementwise_kernelILi8EN48_GLOBAL__N__08322988_15_IGammaKernel_cu_cb51a28d10CalcIgammaIdEESt5arrayIPcLm3EEEEviT0_T1_$_ZN46_INTERNAL_08322988_15_IGammaKernel_cu_cb51a28d48_GLOBAL__N__08322988_15_IGammaKernel_cu_cb51a28d12calc_igammacIdEET_S2_S2_)
        /*0050*/ 	.word	0x000027e0


	//----- nvinfo : EIATTR_FRAME_SIZE
	.align		4
.L_48:
        /*0054*/ 	.byte	0x04, 0x11
        /*0056*/ 	.short	(.L_50 - .L_49)
	.align		4
.L_49:
        /*0058*/ 	.word	index@($_ZN2at6native29vectorized_elementwise_kernelILi8EN48_GLOBAL__N__08322988_15_IGammaKernel_cu_cb51a28d10CalcIgammaIdEESt5arrayIPcLm3EEEEviT0_T1_$_ZN46_INTERNAL_08322988_15_IGammaKernel_cu_cb51a28d48_GLOBAL__N__08322988_15_IGammaKernel_cu_cb51a28d11calc_igammaIdEET_S2_S2_)
        /*005c*/ 	.word	0x000027e0


	//----- nvinfo : EIATTR_FRAME_SIZE
	.align		4
.L_50:
        /*0060*/ 	.byte	0x04, 0x11
        /*0062*/ 	.short	(.L_52 - .L_51)
	.align		4
.L_51:
        /*0064*/ 	.word	index@(_ZN2at6native29vectorized_elementwise_kernelILi8EN48_GLOBAL__N__08322988_15_IGammaKernel_cu_cb51a28d10CalcIgammaIdEESt5arrayIPcLm3EEEEviT0_T1_)
        /*0068*/ 	.word	0x000027e0


	//----- nvinfo : EIATTR_REGCOUNT
	.align		4
.L_52:
        /*006c*/ 	.byte	0x04, 0x2f
        /*006e*/ 	.short	(.L_54 - .L_53)
	.align		4
.L_53:
        /*0070*/ 	.word	index@(_ZN2at6native29vectorized_elementwise_kernelILi4EN48_GLOBAL__N__08322988_15_IGammaKernel_cu_cb51a28d10CalcIgammaIdEESt5arrayIPcLm3EEEEviT0_T1_)
        /*0074*/ 	.word	0x00000076


	//----- nvinfo : EIATTR_FRAME_SIZE
	.align		4
.L_54:
        /*0078*/ 	.byte	0x04, 0x11
        /*007a*/ 	.short	(.L_56 - .L_55)
	.align		4
.L_55:
        /*007c*/ 	.word	index@($_ZN2at6native29vectorized_elementwise_kernelILi4EN48_GLOBAL__N__08322988_15_IGammaKernel_cu_cb51a28d10CalcIgammaIdEESt5arrayIPcLm3EEEEviT0_T1_$__internal_lgamma_pos)
        /*0080*/ 	.word	0x000027e0


	//----- nvinfo : EIATTR_FRAME_SIZE
	.align		4
.L_56:
        /*0084*/ 	.byte	0x04, 0x11
        /*0086*/ 	.short	(.L_58 - .L_57)
	.align		4
.L_57:
        /*0088*/ 	.word	index@($_ZN2at6native29vectorized_elementwise_kernelILi4EN48_GLOBAL__N__08322988_15_IGammaKernel_cu_cb51a28d10CalcIgammaIdEESt5arrayIPcLm3EEEEviT0_T1_$__internal_accurate_pow)
        /*008c*/ 	.word	0x000027e0


	//----- nvinfo : EIATTR_FRAME_SIZE
	.align		4
.L_58:
        /*0090*/ 	.byte	0x04, 0x11
        /*0092*/ 	.short	(.L_60 - .L_59)
	.align		4
.L_59:
        /*0094*/ 	.word	index@($__internal_31_$__cuda_sm20_dsqrt_rn_f64_mediumpath_v1)
        /*0098*/ 	.word	0x000027e0


	//----- nvinfo : EIATTR_FRAME_SIZE
	.align		4
.L_60:
        /*009c*/ 	.byte	0x04, 0x11
        /*009e*/ 	.short	(.L_62 - .L_61)
	.align		4
.L_61:
        /*00a0*/ 	.word	index@($__internal_30_$__cuda_sm20_div_rn_f64_full)
        /*00a4*/ 	.word	0x000027e0


	//----- nvinfo : EIATTR_FRAME_SIZE
	.align		4
.L_62:
        /*00a8*/ 	.byte	0x04, 0x11
        /*00aa*/ 	.short	(.L_64 - .L_63)
	.align		4
.L_63:
        /*00ac*/ 	.word	index@($__internal_29_$__cuda_sm20_dblrcp_rn_slowpath_v3)
        /*00b0*/ 	.word	0x000027e0


	//----- nvinfo : EIATTR_FRAME_SIZE
	.align		4
.L_64:
        /*00b4*/ 	.byte	0x04, 0x11
        /*00b6*/ 	.short	(.L_66 - .L_65)
	.align		4
.L_65:
        /*00b8*/ 	.word	index@($_ZN2at6native29vectorized_elementwise_kernelILi4EN48_GLOBAL__N__08322988_15_IGammaKernel_cu_cb51a28d10CalcIgammaIdEESt5arrayIPcLm3EEEEviT0_T1_$_ZN46_INTERNAL_08322988_15_IGammaKernel_cu_cb51a28d48_GLOBAL__N__08322988_15_IGammaKernel_cu_cb51a28d12calc_igammacIdEET_S2_S2_)
        /*00bc*/ 	.word	0x000027e0


	//----- nvinfo : EIATTR_FRAME_SIZE
	.align		4
.L_66:
        /*00c0*/ 	.byte	0x04, 0x11
        /*00c2*/ 	.short	(.L_68 - .L_67)
	.align		4
.L_67:
        /*00c4*/ 	.word	index@($_ZN2at6native29vectorized_elementwise_kernelILi4EN48_GLOBAL__N__08322988_15_IGammaKernel_cu_cb51a28d10CalcIgammaIdEESt5arrayIPcLm3EEEEviT0_T1_$_ZN46_INTERNAL_08322988_15_IGammaKernel_cu_cb51a28d48_GLOBAL__N__08322988_15_IGammaKernel_cu_cb51a28d11calc_igammaIdEET_S2_S2_)
        /*00c8*/ 	.word	0x000027e0


	//----- nvinfo : EIATTR_FRAME_SIZE
	.align		4
.L_68:
        /*00cc*/ 	.byte	0x04, 0x11
        /*00ce*/ 	.short	(.L_70 - .L_69)
	.align		4
.L_69:
        /*00d0*/ 	.word	index@(_ZN2at6native29vectorized_elementwise_kernelILi4EN48_GLOBAL__N__08322988_15_IGammaKernel_cu_cb51a28d10CalcIgammaIdEESt5arrayIPcLm3EEEEviT0_T1_)
        /*00d4*/ 	.word	0x000027e0


	//----- nvinfo : EIATTR_REGCOUNT
	.align		4
.L_70:
        /*00d8*/ 	.byte	0x04, 0x2f
        /*00da*/ 	.short	(.L_72 - .L_71)
	.align		4
.L_71:
        /*00dc*/ 	.word	index@(_ZN2at6native29vectorized_elementwise_kernelILi2EN48_GLOBAL__N__08322988_15_IGammaKernel_cu_cb51a28d10CalcIgammaIdEESt5arrayIPcLm3EEEEviT0_T1_)
        /*00e0*/ 	.word	0x00000076


	//----- nvinfo : EIATTR_FRAME_SIZE
	.align		4
.L_72:
        /*00e4*/ 	.byte	0x04, 0x11
        /*00e6*/ 	.short	(.L_74 - .L_73)
	.align		4
.L_73:
        /*00e8*/ 	.word	index@($_ZN2at6native29vectorized_elementwise_kernelILi2EN48_GLOBAL__N__08322988_15_IGammaKernel_cu_cb51a28d10CalcIgammaIdEESt5arrayIPcLm3EEEEviT0_T1_$__internal_lgamma_pos)
        /*00ec*/ 	.word	0x000027e0


	//----- nvinfo : EIATTR_FRAME_SIZE
	.align		4
.L_74:
        /*00f0*/ 	.byte	0x04, 0x11
        /*00f2*/ 	.short	(.L_76 - .L_75)
	.align		4
.L_75:
        /*00f4*/ 	.word	index@($_ZN2at6native29vectorized_elementwise_kernelILi2EN48_GLOBAL__N__08322988_15_IGammaKernel_cu_cb51a28d10CalcIgammaIdEESt5arrayIPcLm3EEEEviT0_T1_$__internal_accurate_pow)
        /*00f8*/ 	.word	0x000027e0


	//----- nvinfo : EIATTR_FRAME_SIZE
	.align		4
.L_76:
        /*00fc*/ 	.byte	0x04, 0x11
        /*00fe*/ 	.short	(.L_78 - .L_77)
	.align		4
.L_77:
        /*0100*/ 	.word	index@($__internal_28_$__cuda_sm20_dsqrt_rn_f64_mediumpath_v1)
        /*0104*/ 	.word	0x000027e0


	//----- nvinfo : EIATTR_FRAME_SIZE
	.align		4
.L_78:
        /*0108*/ 	.byte	0x04, 0x11
        /*010a*/ 	.short	(.L_80 - .L_79)
	.align		4
.L_79:
        /*010c*/ 	.word	index@($__internal_27_$__cuda_sm20_div_rn_f64_full)
        /*0110*/ 	.word	0x000027e0


	//----- nvinfo : EIATTR_FRAME_SIZE
	.align		4
.L_80:
        /*0114*/ 	.byte	0x04, 0x11
        /*0116*/ 	.short	(.L_82 - .L_81)
	.align		4
.L_81:
        /*0118*/ 	.word	index@($__internal_26_$__cuda_sm20_dblrcp_rn_slowpath_v3)
        /*011c*/ 	.word	0x000027e0


	//----- nvinfo : EIATTR_FRAME_SIZE
	.align		4
.L_82:
        /*0120*/ 	.byte	0x04, 0x11
        /*0122*/ 	.short	(.L_84 - .L_83)
	.align		4
.L_83:
        /*0124*/ 	.word	index@($_ZN2at6native29vectorized_elementwise_kernelILi2EN48_GLOBAL__N__08322988_15_IGammaKernel_cu_cb51a28d10CalcIgammaIdEESt5arrayIPcLm3EEEEviT0_T1_$_ZN46_INTERNAL_08322988_15_IGammaKernel_cu_cb51a28d48_GLOBAL__N__08322988_15_IGammaKernel_cu_cb51a28d12calc_igammacIdEET_S2_S2_)
        /*0128*/ 	.word	0x000027e0


	//----- nvinfo : EIATTR_FRAME_SIZE
	.align		4
.L_84:
        /*012c*/ 	.byte	0x04, 0x11
        /*012e*/ 	.short	(.L_86 - .L_85)
	.align		4
.L_85:
        /*0130*/ 	.word	index@($_ZN2at6native29vectorized_elementwise_kernelILi2EN48_GLOBAL__N__08322988_15_IGammaKernel_cu_cb51a28d10CalcIgammaIdEESt5arrayIPcLm3EEEEviT0_T1_$_ZN46_INTERNAL_08322988_15_IGammaKernel_cu_cb51a28d48_GLOBAL__N__08322988_15_IGammaKernel_cu_cb51a28d11calc_igammaIdEET_S2_S2_)
        /*0134*/ 	.word	0x000027e0


	//----- nvinfo : EIATTR_FRAME_SIZE
	.align		4
.L_86:
        /*0138*/ 	.byte	0x04, 0x11
        /*013a*/ 	.short	(.L_88 - .L_87)
	.align		4
.L_87:
        /*013c*/ 	.word	index@(_ZN2at6native29vectorized_elementwise_kernelILi2EN48_GLOBAL__N__08322988_15_IGammaKernel_cu_cb51a28d10CalcIgammaIdEESt5arrayIPcLm3EEEEviT0_T1_)
        /*0140*/ 	.word	0x000027e0


	//----- nvinfo : EIATTR_REGCOUNT
	.align		4
.L_88:
        /*0144*/ 	.byte	0x04, 0x2f
        /*0146*/ 	.short	(.L_90 - .L_89)
	.align		4
.L_89:
        /*0148*/ 	.word	index@(_ZN2at6native27unrolled_elementwise_kernelIN48_GLOBAL__N__08322988_15_IGammaKernel_cu_cb51a28d10CalcIgammaIdEESt5arrayIPcLm3EELi4E23TrivialOffsetCalculatorILi2EjES8_ILi1EjENS0_6memory15LoadWithoutCastENSB_16StoreWithoutCastEEEviT_T0_T2_T3_T4_T5_)
        /*014c*/ 	.word	0x00000060


	//----- nvinfo : EIATTR_FRAME_SIZE
	.align		4
.L_90:
        /*0150*/ 	.byte	0x04, 0x11
        /*0152*/ 	.short	(.L_92 - .L_91)
	.align		4
.L_91:
        /*0154*/ 	.word	index@($_ZN2at6native27unrolled_elementwise_kernelIN48_GLOBAL__N__08322988_15_IGammaKernel_cu_cb51a28d10CalcIgammaIdEESt5arrayIPcLm3EELi4E23TrivialOffsetCalculatorILi2EjES8_ILi1EjENS0_6memory15LoadWithoutCastENSB_16StoreWithoutCastEEEviT_T0_T2_T3_T4_T5_$__internal_lgamma_pos)
        /*0158*/ 	.word	0x000027f8


	//----- nvinfo : EIATTR_FRAME_SIZE
	.align		4
.L_92:
        /*015c*/ 	.byte	0x04, 0x11
        /*015e*/ 	.short	(.L_94 - .L_93)
	.align		4
.L_93:
        /*0160*/ 	.word	index@($_ZN2at6native27unrolled_elementwise_kernelIN48_GLOBAL__N__08322988_15_IGammaKernel_cu_cb51a28d10CalcIgammaIdEESt5arrayIPcLm3EELi4E23TrivialOffsetCalculatorILi2EjES8_ILi1EjENS0_6memory15LoadWithoutCastENSB_16StoreWithoutCastEEEviT_T0_T2_T3_T4_T5_$__internal_accurate_pow)
        /*0164*/ 	.word	0x000027f8


	//----- nvinfo : EIATTR_FRAME_SIZE
	.align		4
.L_94:
        /*0168*/ 	.byte	0x04, 0x11
        /*016a*/ 	.short	(.L_96 - .L_95)
	.align		4
.L_95:
        /*016c*/ 	.word	index@($__internal_25_$__cuda_sm20_dsqrt_rn_f64_mediumpath_v1)
        /*0170*/ 	.word	0x000027f8


	//----- nvinfo : EIATTR_FRAME_SIZE
	.align		4
.L_96:
        /*0174*/ 	.byte	0x04, 0x11
        /*0176*/ 	.short	(.L_98 - .L_97)
	.align		4
.L_97:
        /*0178*/ 	.word	index@($__internal_24_$__cuda_sm20_div_rn_f64_full)
        /*017c*/ 	.word	0x000027f8


	//----- nvinfo : EIATTR_FRAME_SIZE
	.align		4
.L_98:
        /*0180*/ 	.byte	0x04, 0x11
        /*0182*/ 	.short	(.L_100 - .L_99)
	.align		4
.L_99:
        /*0184*/ 	.word	index@($__internal_23_$__cuda_sm20_dblrcp_rn_slowpath_v3)
        /*0188*/ 	.word	0x000027f8


	//----- nvinfo : EIATTR_FRAME_SIZE
	.align		4
.L_100:
        /*018c*/ 	.byte	0x04, 0x11
        /*018e*/ 	.short	(.L_102 - .L_101)
	.align		4
.L_101:
        /*0190*/ 	.word	index@($_ZN2at6native27unrolled_elementwise_kernelIN48_GLOBAL__N__08322988_15_IGammaKernel_cu_cb51a28d10CalcIgammaIdEESt5arrayIPcLm3EELi4E23TrivialOffsetCalculatorILi2EjES8_ILi1EjENS0_6memory15LoadWithoutCastENSB_16StoreWithoutCastEEEviT_T0_T2_T3_T4_T5_$_ZN46_INTERNAL_08322988_15_IGammaKernel_cu_cb51a28d48_GLOBAL__N__08322988_15_IGammaKernel_cu_cb51a28d12calc_igammacIdEET_S2_S2_)
        /*0194*/ 	.word	0x000027f8


	//----- nvinfo : EIATTR_FRAME_SIZE
	.align		4
.L_102:
        /*0198*/ 	.byte	0x04, 0x11
        /*019a*/ 	.short	(.L_104 - .L_103)
	.align		4
.L_103:
        /*019c*/ 	.word	index@($_ZN2at6native27unrolled_elementwise_kernelIN48_GLOBAL__N__08322988_15_IGammaKernel_cu_cb51a28d10CalcIgammaIdEESt5arrayIPcLm3EELi4E23TrivialOffsetCalculatorILi2EjES8_ILi1EjENS0_6memory15LoadWithoutCastENSB_16StoreWithoutCastEEEviT_T0_T2_T3_T4_T5_$_ZN46_INTERNAL_08322988_15_IGammaKernel_cu_cb51a28d48_GLOBAL__N__08322988_15_IGammaKernel_cu_cb51a28d11calc_igammaIdEET_S2_S2_)
        /*01a0*/ 	.word	0x000027f8


	//----- nvinfo : EIATTR_FRAME_SIZE
	.align		4
.L_104:
        /*01a4*/ 	.byte	0x04, 0x11
        /*01a6*/ 	.short	(.L_106 - .L_105)
	.align		4
.L_105:
        /*01a8*/ 	.word	index@(_ZN2at6native27unrolled_elementwise_kernelIN48_GLOBAL__N__08322988_15_IGammaKernel_cu_cb51a28d10CalcIgammaIdEESt5arrayIPcLm3EELi4E23TrivialOffsetCalculatorILi2EjES8_ILi1EjENS0_6memory15LoadWithoutCastENSB_16StoreWithoutCastEEEviT_T0_T2_T3_T4_T5_)
        /*01ac*/ 	.word	0x000027f8


	//----- nvinfo : EIATTR_REGCOUNT
	.align		4
.L_106:
        /*01b0*/ 	.byte	0x04, 0x2f
        /*01b2*/ 	.short	(.L_108 - .L_107)
	.align		4
.L_107:
        /*01b4*/ 	.word	index@(_ZN2at6native18elementwise_kernelILi128ELi2EZNS0_22gpu_kernel_impl_nocastIN48_GLOBAL__N__08322988_15_IGammaKernel_cu_cb51a28d10CalcIgammaIdEEEEvRNS_18TensorIteratorBaseERKT_EUliE_EEviT1_)
        /*01b8*/ 	.word	0x0000005b


	//----- nvinfo : EIATTR_FRAME_SIZE
	.align		4
.L_108:
        /*01bc*/ 	.byte	0x04, 0x11
        /*01be*/ 	.short	(.L_110 - .L_109)
	.align		4
.L_109:
        /*01c0*/ 	.word	index@($_ZN2at6native18elementwise_kernelILi128ELi2EZNS0_22gpu_kernel_impl_nocastIN48_GLOBAL__N__08322988_15_IGammaKernel_cu_cb51a28d10CalcIgammaIdEEEEvRNS_18TensorIteratorBaseERKT_EUliE_EEviT1_$__internal_lgamma_pos)
        /*01c4*/ 	.word	0x000027e0


	//----- nvinfo : EIATTR_FRAME_SIZE
	.align		4
.L_110:
        /*01c8*/ 	.byte	0x04, 0x11
        /*01ca*/ 	.short	(.L_112 - .L_111)
	.align		4
.L_111:
        /*01cc*/ 	.word	index@($_ZN2at6native18elementwise_kernelILi128ELi2EZNS0_22gpu_kernel_impl_nocastIN48_GLOBAL__N__08322988_15_IGammaKernel_cu_cb51a28d10CalcIgammaIdEEEEvRNS_18TensorIteratorBaseERKT_EUliE_EEviT1_$__internal_accurate_pow)
        /*01d0*/ 	.word	0x000027e0


	//----- nvinfo : EIATTR_FRAME_SIZE
	.align		4
.L_112:
        /*01d4*/ 	.byte	0x04, 0x11
        /*01d6*/ 	.short	(.L_114 - .L_113)
	.align		4
.L_113:
        /*01d8*/ 	.word	index@($__internal_22_$__cuda_sm20_dsqrt_rn_f64_mediumpath_v1)
        /*01dc*/ 	.word	0x000027e0


	//----- nvinfo : EIATTR_FRAME_SIZE
	.align		4
.L_114:
        /*01e0*/ 	.byte	0x04, 0x11
        /*01e2*/ 	.short	(.L_116 - .L_115)
	.align		4
.L_115:
        /*01e4*/ 	.word	index@($__internal_21_$__cuda_sm20_div_rn_f64_full)
        /*01e8*/ 	.word	0x000027e0


	//----- nvinfo : EIATTR_FRAME_SIZE
	.align		4
.L_116:
        /*01ec*/ 	.byte	0x04, 0x11
        /*01ee*/ 	.short	(.L_118 - .L_117)
	.align		4
.L_117:
        /*01f0*/ 	.word	index@($__internal_20_$__cuda_sm20_dblrcp_rn_slowpath_v3)
        /*01f4*/ 	.word	0x000027e0


	//----- nvinfo : EIATTR_FRAME_SIZE
	.align		4
.L_118:
        /*01f8*/ 	.byte	0x04, 0x11
        /*01fa*/ 	.short	(.L_120 - .L_119)
	.align		4
.L_119:
        /*01fc*/ 	.word	index@($_ZN2at6native18elementwise_kernelILi128ELi2EZNS0_22gpu_kernel_impl_nocastIN48_GLOBAL__N__08322988_15_IGammaKernel_cu_cb51a28d10CalcIgammaIdEEEEvRNS_18TensorIteratorBaseERKT_EUliE_EEviT1_$_ZN46_INTERNAL_08322988_15_IGammaKernel_cu_cb51a28d48_GLOBAL__N__08322988_15_IGammaKernel_cu_cb51a28d12calc_igammacIdEET_S2_S2_)
        /*0200*/ 	.word	0x000027e0


	//----- nvinfo : EIATTR_FRAME_SIZE
	.align		4
.L_120:
        /*0204*/ 	.byte	0x04, 0x11
        /*0206*/ 	.short	(.L_122 - .L_121)
	.align		4
.L_121:
        /*0208*/ 	.word	index@($_ZN2at6native18elementwise_kernelILi128ELi2EZNS0_22gpu_kernel_impl_nocastIN48_GLOBAL__N__08322988_15_IGammaKernel_cu_cb51a28d10CalcIgammaIdEEEEvRNS_18TensorIteratorBaseERKT_EUliE_EEviT1_$_ZN46_INTERNAL_08322988_15_IGammaKernel_cu_cb51a28d48_GLOBAL__N__08322988_15_IGammaKernel_cu_cb51a28d11calc_igammaIdEET_S2_S2_)
        /*020c*/ 	.word	0x000027e0


	//----- nvinfo : EIATTR_FRAME_SIZE
	.align		4
.L_122:
        /*0210*/ 	.byte	0x04, 0x11
        /*0212*/ 	.short	(.L_124 - .L_123)
	.align		4
.L_123:
        /*0214*/ 	.word	index@(_ZN2at6native18elementwise_kernelILi128ELi2EZNS0_22gpu_kernel_impl_nocastIN48_GLOBAL__N__08322988_15_IGammaKernel_cu_cb51a28d10CalcIgammaIdEEEEvRNS_18TensorIteratorBaseERKT_EUliE_EEviT1_)
        /*0218*/ 	.word	0x000027e0


	//----- nvinfo : EIATTR_REGCOUNT
	.align		4
.L_124:
        /*021c*/ 	.byte	0x04, 0x2f
        /*021e*/ 	.short	(.L_126 - .L_125)
	.align		4
.L_125:
        /*0220*/ 	.word	index@(_ZN2at6native27unrolled_elementwise_kernelIN48_GLOBAL__N__08322988_15_IGammaKernel_cu_cb51a28d10CalcIgammaIdEESt5arrayIPcLm3EELi4E23TrivialOffsetCalculatorILi2EjES8_ILi1EjENS0_6memory12LoadWithCastILi2EEENSB_13StoreWithCastILi1EEEEEviT_T0_T2_T3_T4_T5_)
        /*0224*/ 	.word	0x00000066


	//----- nvinfo : EIATTR_FRAME_SIZE
	.align		4
.L_126:
        /*0228*/ 	.byte	0x04, 0x11
        /*022a*/ 	.short	(.L_128 - .L_127)
	.align		4
.L_127:
        /*022c*/ 	.word	index@($_ZN2at6native27unrolled_elementwise_kernelIN48_GLOBAL__N__08322988_15_IGammaKernel_cu_cb51a28d10CalcIgammaIdEESt5arrayIPcLm3EELi4E23TrivialOffsetCalculatorILi2EjES8_ILi1EjENS0_6memory12LoadWithCastILi2EEENSB_13StoreWithCastILi1EEEEEviT_T0_T2_T3_T4_T5_$__internal_lgamma_pos)
        /*0230*/ 	.word	0x000027e0


	//----- nvinfo : EIATTR_FRAME_SIZE
	.align		4
.L_128:
        /*0234*/ 	.byte	0x04, 0x11
        /*0236*/ 	.short	(.L_130 - .L_129)
	.align		4
.L_129:
        /*0238*/ 	.word	index@($_ZN2at6native27unrolled_elementwise_kernelIN48_GLOBAL__N__08322988_15_IGammaKernel_cu_cb51a28d10CalcIgammaIdEESt5arrayIPcLm3EELi4E23TrivialOffsetCalculatorILi2EjES8_ILi1EjENS0_6memory12LoadWithCastILi2EEENSB_13StoreWithCastILi1EEEEEviT_T0_T2_T3_T4_T5_$__internal_accurate_pow)
        /*023c*/ 	.word	0x000027e0


	//----- nvinfo : EIATTR_FRAME_SIZE
	.align		4
.L_130:
        /*0240*/ 	.byte	0x04, 0x11
        /*0242*/ 	.short	(.L_132 - .L_131)
	.align		4
.L_131:
        /*0244*/ 	.word	index@($__internal_19_$__cuda_sm20_dsqrt_rn_f64_mediumpath_v1)
        /*0248*/ 	.word	0x000027e0


	//----- nvinfo : EIATTR_FRAME_SIZE
	.align		4
.L_132:
        /*024c*/ 	.byte	0x04, 0x11
        /*024e*/ 	.short	(.L_134 - .L_133)
	.align		4
.L_133:
        /*0250*/ 	.word	index@($__internal_18_$__cuda_sm20_div_rn_f64_full)
        /*0254*/ 	.word	0x000027e0


	//----- nvinfo : EIATTR_FRAME_SIZE
	.align		4
.L_134:
        /*0258*/ 	.byte	0x04, 0x11
        /*025a*/ 	.short	(.L_136 - .L_135)
	.align		4
.L_135:
        /*025c*/ 	.word	index@($__internal_17_$__cuda_sm20_dblrcp_rn_slowpath_v3)
        /*0260*/ 	.word	0x000027e0


	//----- nvinfo : EIATTR_FRAME_SIZE
	.align		4
.L_136:
        /*0264*/ 	.byte	0x04, 0x11
        /*0266*/ 	.short	(.L_138 - .L_137)
	.align		4
.L_137:
        /*0268*/ 	.word	index@($_ZN2at6native27unrolled_elementwise_kernelIN48_GLOBAL__N__08322988_15_IGammaKernel_cu_cb51a28d10CalcIgammaIdEESt5arrayIPcLm3EELi4E23TrivialOffsetCalculatorILi2EjES8_ILi1EjENS0_6memory12LoadWithCastILi2EEENSB_13StoreWithCastILi1EEEEEviT_T0_T2_T3_T4_T5_$_ZN46_INTERNAL_08322988_15_IGammaKernel_cu_cb51a28d48_GLOBAL__N__08322988_15_IGammaKernel_cu_cb51a28d12calc_igammacIdEET_S2_S2_)
        /*026c*/ 	.word	0x000027e0


	//----- nvinfo : EIATTR_FRAME_SIZE
	.align		4
.L_138:
        /*0270*/ 	.byte	0x04, 0x11
        /*0272*/ 	.short	(.L_140 - .L_139)
	.align		4
.L_139:
        /*0274*/ 	.word	index@($_ZN2at6native27unrolled_elementwise_kernelIN48_GLOBAL__N__08322988_15_IGammaKernel_cu_cb51a28d10CalcIgammaIdEESt5arrayIPcLm3EELi4E23TrivialOffsetCalculatorILi2EjES8_ILi1EjENS0_6memory12LoadWithCastILi2EEENSB_13StoreWithCastILi1EEEEEviT_T0_T2_T3_T4_T5_$_ZN46_INTERNAL_08322988_15_IGammaKernel_cu_cb51a28d48_GLOBAL__N__08322988_15_IGammaKernel_cu_cb51a28d11calc_igammaIdEET_S2_S2_)
        /*0278*/ 	.word	0x000027e0


	//----- nvinfo : EIATTR_FRAME_SIZE
	.align		4
.L_140:
        /*027c*/ 	.byte	0x04, 0x11
        /*027e*/ 	.short	(.L_142 - .L_141)
	.align		4
.L_141:
        /*0280*/ 	.word	index@(_ZN2at6native27unrolled_elementwise_kernelIN48_GLOBAL__N__08322988_15_IGammaKernel_cu_cb51a28d10CalcIgammaIdEESt5arrayIPcLm3EELi4E23TrivialOffsetCalculatorILi2EjES8_ILi1EjENS0_6memory12LoadWithCastILi2EEENSB_13StoreWithCastILi1EEEEEviT_T0_T2_T3_T4_T5_)
        /*0284*/ 	.word	0x000027e0


	//----- nvinfo : EIATTR_REGCOUNT
	.align		4
.L_142:
        /*0288*/ 	.byte	0x04, 0x2f
        /*028a*/ 	.short	(.L_144 - .L_143)
	.align		4
.L_143:
        /*028c*/ 	.word	index@(_ZN2at6native18elementwise_kernelILi128ELi4EZNS0_15gpu_kernel_implIN48_GLOBAL__N__08322988_15_IGammaKernel_cu_cb51a28d10CalcIgammaIdEEEEvRNS_18TensorIteratorBaseERKT_EUliE_EEviT1_)
        /*0290*/ 	.word	0x0000005c


	//----- nvinfo : EIATTR_FRAME_SIZE
	.align		4
.L_144:
        /*0294*/ 	.byte	0x04, 0x11
        /*0296*/ 	.short	(.L_146 - .L_145)
	.align		4
.L_145:
        /*0298*/ 	.word	index@($_ZN2at6native18elementwise_kernelILi128ELi4EZNS0_15gpu_kernel_implIN48_GLOBAL__N__08322988_15_IGammaKernel_cu_cb51a28d10CalcIgammaIdEEEEvRNS_18TensorIteratorBaseERKT_EUliE_EEviT1_$__internal_lgamma_pos)
        /*029c*/ 	.word	0x000027e0


	//----- nvinfo : EIATTR_FRAME_SIZE
	.align		4
.L_146:
        /*02a0*/ 	.byte	0x04, 0x11
        /*02a2*/ 	.short	(.L_148 - .L_147)
	.align		4
.L_147:
        /*02a4*/ 	.word	index@($_ZN2at6native18elementwise_kernelILi128ELi4EZNS0_15gpu_kernel_implIN48_GLOBAL__N__08322988_15_IGammaKernel_cu_cb51a28d10CalcIgammaIdEEEEvRNS_18TensorIteratorBaseERKT_EUliE_EEviT1_$__internal_accurate_pow)
        /*02a8*/ 	.word	0x000027e0


	//----- nvinfo : EIATTR_FRAME_SIZE
	.align		4
.L_148:
        /*02ac*/ 	.byte	0x04, 0x11
        /*02ae*/ 	.short	(.L_150 - .L_149)
	.align		4
.L_149:
        /*02b0*/ 	.word	index@($__internal_16_$__cuda_sm20_dsqrt_rn_f64_mediumpath_v1)
        /*02b4*/ 	.word	0x000027e0


	//----- nvinfo : EIATTR_FRAME_SIZE
	.align		4
.L_150:
        /*02b8*/ 	.byte	0x04, 0x11
        /*02ba*/ 	.short	(.L_152 - .L_151)
	.align		4
.L_151:
        /*02bc*/ 	.word	index@($__internal_15_$__cuda_sm20_div_rn_f64_full)
        /*02c0*/ 	.word	0x000027e0


	//----- nvinfo : EIATTR_FRAME_SIZE
	.align		4
.L_152:
        /*02c4*/ 	.byte	0x04, 0x11
        /*02c6*/ 	.short	(.L_154 - .L_153)
	.align		4
.L_153:
        /*02c8*/ 	.word	index@($__internal_14_$__cuda_sm20_dblrcp_rn_slowpath_v3)
        /*02cc*/ 	.word	0x000027e0


	//----- nvinfo : EIATTR_FRAME_SIZE
	.align		4
.L_154:
        /*02d0*/ 	.byte	0x04, 0x11
        /*02d2*/ 	.short	(.L_156 - .L_155)
	.align		4
.L_155:
        /*02d4*/ 	.word	index@($_ZN2at6native18elementwise_kernelILi128ELi4EZNS0_15gpu_kernel_implIN48_GLOBAL__N__08322988_15_IGammaKernel_cu_cb51a28d10CalcIgammaIdEEEEvRNS_18TensorIteratorBaseERKT_EUliE_EEviT1_$_ZN46_INTERNAL_08322988_15_IGammaKernel_cu_cb51a28d48_GLOBAL__N__08322988_15_IGammaKernel_cu_cb51a28d12calc_igammacIdEET_S2_S2_)
        /*02d8*/ 	.word	0x000027e0


	//----- nvinfo : EIATTR_FRAME_SIZE
	.align		4
.L_156:
        /*02dc*/ 	.byte	0x04, 0x11
        /*02de*/ 	.short	(.L_158 - .L_157)
	.align		4
.L_157:
        /*02e0*/ 	.word	index@($_ZN2at6native18elementwise_kernelILi128ELi4EZNS0_15gpu_kernel_implIN48_GLOBAL__N__08322988_15_IGammaKernel_cu_cb51a28d10CalcIgammaIdEEEEvRNS_18TensorIteratorBaseERKT_EUliE_EEviT1_$_ZN46_INTERNAL_08322988_15_IGammaKernel_cu_cb51a28d48_GLOBAL__N__08322988_15_IGammaKernel_cu_cb51a28d11calc_igammaIdEET_S2_S2_)
        /*02e4*/ 	.word	0x000027e0


	//----- nvinfo : EIATTR_FRAME_SIZE
	.align		4
.L_158:
        /*02e8*/ 	.byte	0x04, 0x11
        /*02ea*/ 	.short	(.L_160 - .L_159)
	.align		4
.L_159:
        /*02ec*/ 	.word	index@(_ZN2at6native18elementwise_kernelILi128ELi4EZNS0_15gpu_kernel_implIN48_GLOBAL__N__08322988_15_IGammaKernel_cu_cb51a28d10CalcIgammaIdEEEEvRNS_18TensorIteratorBaseERKT_EUliE_EEviT1_)
        /*02f0*/ 	.word	0x000027e0


	//----- nvinfo : EIATTR_REGCOUNT
	.align		4
.L_160:
        /*02f4*/ 	.byte	0x04, 0x2f
        /*02f6*/ 	.short	(.L_162 - .L_161)
	.align		4
.L_161:
        /*02f8*/ 	.word	index@(_ZN2at6native29vectorized_elementwise_kernelILi8EN48_GLOBAL__N__08322988_15_IGammaKernel_cu_cb51a28d10CalcIgammaIfEESt5arrayIPcLm3EEEEviT0_T1_)
        /*02fc*/ 	.word	0x00000038


	//----- nvinfo : EIATTR_FRAME_SIZE
	.align		4
.L_162:
        /*0300*/ 	.byte	0x04, 0x11
        /*0302*/ 	.short	(.L_164 - .L_163)
	.align		4
.L_163:
        /*0304*/ 	.word	index@($__internal_13_$__cuda_sm20_dsqrt_rn_f64_mediumpath_v1)
        /*0308*/ 	.word	0x00001410


	//----- nvinfo : EIATTR_FRAME_SIZE
	.align		4
.L_164:
        /*030c*/ 	.byte	0x04, 0x11
        /*030e*/ 	.short	(.L_166 - .L_165)
	.align		4
.L_165:
        /*0310*/ 	.word	index@($__internal_12_$__cuda_sm20_div_rn_f64_full)
        /*0314*/ 	.word	0x00001410


	//----- nvinfo : EIATTR_FRAME_SIZE
	.align		4
.L_166:
        /*0318*/ 	.byte	0x04, 0x11
        /*031a*/ 	.short	(.L_168 - .L_167)
	.align		4
.L_167:
        /*031c*/ 	.word	index@($_ZN2at6native29vectorized_elementwise_kernelILi8EN48_GLOBAL__N__08322988_15_IGammaKernel_cu_cb51a28d10CalcIgammaIfEESt5arrayIPcLm3EEEEviT0_T1_$_ZN46_INTERNAL_08322988_15_IGammaKernel_cu_cb51a28d48_GLOBAL__N__08322988_15_IGammaKernel_cu_cb51a28d12calc_igammacIfEET_S2_S2_)
        /*0320*/ 	.word	0x00001410


	//----- nvinfo : EIATTR_FRAME_SIZE
	.align		4
.L_168:
        /*0324*/ 	.byte	0x04, 0x11
        /*0326*/ 	.short	(.L_170 - .L_169)
	.align		4
.L_169:
        /*0328*/ 	.word	index@($_ZN2at6native29vectorized_elementwise_kernelILi8EN48_GLOBAL__N__08322988_15_IGammaKernel_cu_cb51a28d10CalcIgammaIfEESt5arrayIPcLm3EEEEviT0_T1_$_ZN46_INTERNAL_08322988_15_IGammaKernel_cu_cb51a28d48_GLOBAL__N__08322988_15_IGammaKernel_cu_cb51a28d11calc_igammaIfEET_S2_S2_)
        /*032c*/ 	.word	0x00001410


	//----- nvinfo : EIATTR_FRAME_SIZE
	.align		4
.L_170:
        /*0330*/ 	.byte	0x04, 0x11
        /*0332*/ 	.short	(.L_172 - .L_171)
	.align		4
.L_171:
        /*0334*/ 	.word	index@(_ZN2at6native29vectorized_elementwise_kernelILi8EN48_GLOBAL__N__08322988_15_IGammaKernel_cu_cb51a28d10CalcIgammaIfEESt5arrayIPcLm3EEEEviT0_T1_)
        /*0338*/ 	.word	0x00001410


	//----- nvinfo : EIATTR_REGCOUNT
	.align		4
.L_172:
        /*033c*/ 	.byte	0x04, 0x2f
        /*033e*/ 	.short	(.L_174 - .L_173)
	.align		4
.L_173:
        /*0340*/ 	.word	index@(_ZN2at6native29vectorized_elementwise_kernelILi4EN48_GLOBAL__N__08322988_15_IGammaKernel_cu_cb51a28d10CalcIgammaIfEESt5arrayIPcLm3EEEEviT0_T1_)
        /*0344*/ 	.word	0x00000038


	//----- nvinfo : EIATTR_FRAME_SIZE
	.align		4
.L_174:
        /*0348*/ 	.byte	0x04, 0x11
        /*034a*/ 	.short	(.L_176 - .L_175)
	.align		4
.L_175:
        /*034c*/ 	.word	index@($__internal_11_$__cuda_sm20_dsqrt_rn_f64_mediumpath_v1)
        /*0350*/ 	.word	0x00001410


	//----- nvinfo : EIATTR_FRAME_SIZE
	.align		4
.L_176:
        /*0354*/ 	.byte	0x04, 0x11
        /*0356*/ 	.short	(.L_178 - .L_177)
	.align		4
.L_177:
        /*0358*/ 	.word	index@($__internal_10_$__cuda_sm20_div_rn_f64_full)
        /*035c*/ 	.word	0x00001410


	//----- nvinfo : EIATTR_FRAME_SIZE
	.align		4
.L_178:
        /*0360*/ 	.byte	0x04, 0x11
        /*0362*/ 	.short	(.L_180 - .L_179)
	.align		4
.L_179:
        /*0364*/ 	.word	index@($_ZN2at6native29vectorized_elementwise_kernelILi4EN48_GLOBAL__N__08322988_15_IGammaKernel_cu_cb51a28d10CalcIgammaIfEESt5arrayIPcLm3EEEEviT0_T1_$_ZN46_INTERNAL_08322988_15_IGammaKernel_cu_cb51a28d48_GLOBAL__N__08322988_15_IGammaKernel_cu_cb51a28d12calc_igammacIfEET_S2_S2_)
        /*0368*/ 	.word	0x00001410


	//----- nvinfo : EIATTR_FRAME_SIZE
	.align		4
.L_180:
        /*036c*/ 	.byte	0x04, 0x11
        /*036e*/ 	.short	(.L_182 - .L_181)
	.align		4
.L_181:
        /*0370*/ 	.word	index@($_ZN2at6native29vectorized_elementwise_kernelILi4EN48_GLOBAL__N__08322988_15_IGammaKernel_cu_cb51a28d10CalcIgammaIfEESt5arrayIPcLm3EEEEviT0_T1_$_ZN46_INTERNAL_08322988_15_IGammaKernel_cu_cb51a28d48_GLOBAL__N__08322988_15_IGammaKernel_cu_cb51a28d11calc_igammaIfEET_S2_S2_)
        /*0374*/ 	.word	0x00001410


	//----- nvinfo : EIATTR_FRAME_SIZE
	.align		4
.L_182:
        /*0378*/ 	.byte	0x04, 0x11
        /*037a*/ 	.short	(.L_184 - .L_183)
	.align		4
.L_183:
        /*037c*/ 	.word	index@(_ZN2at6native29vectorized_elementwise_kernelILi4EN48_GLOBAL__N__08322988_15_IGammaKernel_cu_cb51a28d10CalcIgammaIfEESt5arrayIPcLm3EEEEviT0_T1_)
        /*0380*/ 	.word	0x00001410


	//----- nvinfo : EIATTR_REGCOUNT
	.align		4
.L_184:
        /*0384*/ 	.byte	0x04, 0x2f
        /*0386*/ 	.short	(.L_186 - .L_185)
	.align		4
.L_185:
        /*0388*/ 	.word	index@(_ZN2at6native29vectorized_elementwise_kernelILi2EN48_GLOBAL__N__08322988_15_IGammaKernel_cu_cb51a28d10CalcIgammaIfEESt5arrayIPcLm3EEEEviT0_T1_)
        /*038c*/ 	.word	0x00000038


	//----- nvinfo : EIATTR_FRAME_SIZE
	.align		4
.L_186:
        /*0390*/ 	.byte	0x04, 0x11
        /*0392*/ 	.short	(.L_188 - .L_187)
	.align		4
.L_187:
        /*0394*/ 	.word	index@($__internal_9_$__cuda_sm20_dsqrt_rn_f64_mediumpath_v1)
        /*0398*/ 	.word	0x00001400


	//----- nvinfo : EIATTR_FRAME_SIZE
	.align		4
.L_188:
        /*039c*/ 	.byte	0x04, 0x11
        /*039e*/ 	.short	(.L_190 - .L_189)
	.align		4
.L_189:
        /*03a0*/ 	.word	index@($__internal_8_$__cuda_sm20_div_rn_f64_full)
        /*03a4*/ 	.word	0x00001400


	//----- nvinfo : EIATTR_FRAME_SIZE
	.align		4
.L_190:
        /*03a8*/ 	.byte	0x04, 0x11
        /*03aa*/ 	.short	(.L_192 - .L_191)
	.align		4
.L_191:
        /*03ac*/ 	.word	index@($_ZN2at6native29vectorized_elementwise_kernelILi2EN48_GLOBAL__N__08322988_15_IGammaKernel_cu_cb51a28d10CalcIgammaIfEESt5arrayIPcLm3EEEEviT0_T1_$_ZN46_INTERNAL_08322988_15_IGammaKernel_cu_cb51a28d48_GLOBAL__N__08322988_15_IGammaKernel_cu_cb51a28d12calc_igammacIfEET_S2_S2_)
        /*03b0*/ 	.word	0x00001400


	//----- nvinfo : EIATTR_FRAME_SIZE
	.align		4
.L_192:
        /*03b4*/ 	.byte	0x04, 0x11
        /*03b6*/ 	.short	(.L_194 - .L_193)
	.align		4
.L_193:
        /*03b8*/ 	.word	index@($_ZN2at6native29vectorized_elementwise_kernelILi2EN48_GLOBAL__N__08322988_15_IGammaKernel_cu_cb51a28d10CalcIgammaIfEESt5arrayIPcLm3EEEEviT0_T1_$_ZN46_INTERNAL_08322988_15_IGammaKernel_cu_cb51a28d48_GLOBAL__N__08322988_15_IGammaKernel_cu_cb51a28d11calc_igammaIfEET_S2_S2_)
        /*03bc*/ 	.word	0x00001400


	//----- nvinfo : EIATTR_FRAME_SIZE
	.align		4
.L_194:
        /*03c0*/ 	.byte	0x04, 0x11
        /*03c2*/ 	.short	(.L_196 - .L_195)
	.align		4
.L_195:
        /*03c4*/ 	.word	index@(_ZN2at6native29vectorized_elementwise_kernelILi2EN48_GLOBAL__N__08322988_15_IGammaKernel_cu_cb51a28d10CalcIgammaIfEESt5arrayIPcLm3EEEEviT0_T1_)
        /*03c8*/ 	.word	0x00001400


	//----- nvinfo : EIATTR_REGCOUNT
	.align		4
.L_196:
        /*03cc*/ 	.byte	0x04, 0x2f
        /*03ce*/ 	.short	(.L_198 - .L_197)
	.align		4
.L_197:
        /*03d0*/ 	.word	index@(_ZN2at6native27unrolled_elementwise_kernelIN48_GLOBAL__N__08322988_15_IGammaKernel_cu_cb51a28d10CalcIgammaIfEESt5arrayIPcLm3EELi4E23TrivialOffsetCalculatorILi2EjES8_ILi1EjENS0_6memory15LoadWithoutCastENSB_16StoreWithoutCastEEEviT_T0_T2_T3_T4_T5_)
        /*03d4*/ 	.word	0x00000030


	//----- nvinfo : EIATTR_FRAME_SIZE
	.align		4
.L_198:
        /*03d8*/ 	.byte	0x04, 0x11
        /*03da*/ 	.short	(.L_200 - .L_199)
	.align		4
.L_199:
        /*03dc*/ 	.word	index@($__internal_7_$__cuda_sm20_dsqrt_rn_f64_mediumpath_v1)
        /*03e0*/ 	.word	0x000013f8


	//----- nvinfo : EIATTR_FRAME_SIZE
	.align		4
.L_200:
        /*03e4*/ 	.byte	0x04, 0x11
        /*03e6*/ 	.short	(.L_202 - .L_201)
	.align		4
.L_201:
        /*03e8*/ 	.word	index@($__internal_6_$__cuda_sm20_div_rn_f64_full)
        /*03ec*/ 	.word	0x000013f8


	//----- nvinfo : EIATTR_FRAME_SIZE
	.align		4
.L_202:
        /*03f0*/ 	.byte	0x04, 0x11
        /*03f2*/ 	.short	(.L_204 - .L_203)
	.align		4
.L_203:
        /*03f4*/ 	.word	index@($_ZN2at6native27unrolled_elementwise_kernelIN48_GLOBAL__N__08322988_15_IGammaKernel_cu_cb51a28d10CalcIgammaIfEESt5arrayIPcLm3EELi4E23TrivialOffsetCalculatorILi2EjES8_ILi1EjENS0_6memory15LoadWithoutCastENSB_16StoreWithoutCastEEEviT_T0_T2_T3_T4_T5_$_ZN46_INTERNAL_08322988_15_IGammaKernel_cu_cb51a28d48_GLOBAL__N__08322988_15_IGammaKernel_cu_cb51a28d12calc_igammacIfEET_S2_S2_)
        /*03f8*/ 	.word	0x000013f8


	//----- nvinfo : EIATTR_FRAME_SIZE
	.align		4
.L_204:
        /*03fc*/ 	.byte	0x04, 0x11
        /*03fe*/ 	.short	(.L_206 - .L_205)
	.align		4
.L_205:
        /*0400*/ 	.word	index@($_ZN2at6native27unrolled_elementwise_kernelIN48_GLOBAL__N__08322988_15_IGammaKernel_cu_cb51a28d10CalcIgammaIfEESt5arrayIPcLm3EELi4E23TrivialOffsetCalculatorILi2EjES8_ILi1EjENS0_6memory15LoadWithoutCastENSB_16StoreWithoutCastEEEviT_T0_T2_T3_T4_T5_$_ZN46_INTERNAL_08322988_15_IGammaKernel_cu_cb51a28d48_GLOBAL__N__08322988_15_IGammaKernel_cu_cb51a28d11calc_igammaIfEET_S2_S2_)
        /*0404*/ 	.word	0x000013f8


	//----- nvinfo : EIATTR_FRAME_SIZE
	.align		4
.L_206:
        /*0408*/ 	.byte	0x04, 0x11
        /*040a*/ 	.short	(.L_208 - .L_207)
	.align		4
.L_207:
        /*040c*/ 	.word	index@(_ZN2at6native27unrolled_elementwise_kernelIN48_GLOBAL__N__08322988_15_IGammaKernel_cu_cb51a28d10CalcIgammaIfEESt5arrayIPcLm3EELi4E23TrivialOffsetCalculatorILi2EjES8_ILi1EjENS0_6memory15LoadWithoutCastENSB_16StoreWithoutCastEEEviT_T0_T2_T3_T4_T5_)
        /*0410*/ 	.word	0x000013f8


	//----- nvinfo : EIATTR_REGCOUNT
	.align		4
.L_208:
        /*0414*/ 	.byte	0x04, 0x2f
        /*0416*/ 	.short	(.L_210 - .L_209)
	.align		4
.L_209:
        /*0418*/ 	.word	index@(_ZN2at6native18elementwise_kernelILi128ELi2EZNS0_22gpu_kernel_impl_nocastIN48_GLOBAL__N__08322988_15_IGammaKernel_cu_cb51a28d10CalcIgammaIfEEEEvRNS_18TensorIteratorBaseERKT_EUliE_EEviT1_)
        /*041c*/ 	.word	0x00000030


	//----- nvinfo : EIATTR_FRAME_SIZE
	.align		4
.L_210:
        /*0420*/ 	.byte	0x04, 0x11
        /*0422*/ 	.short	(.L_212 - .L_211)
	.align		4
.L_211:
        /*0424*/ 	.word	index@($__internal_5_$__cuda_sm20_dsqrt_rn_f64_mediumpath_v1)
        /*0428*/ 	.word	0x000013f0


	//----- nvinfo : EIATTR_FRAME_SIZE
	.align		4
.L_212:
        /*042c*/ 	.byte	0x04, 0x11
        /*042e*/ 	.short	(.L_214 - .L_213)
	.align		4
.L_213:
        /*0430*/ 	.word	index@($__internal_4_$__cuda_sm20_div_rn_f64_full)
        /*0434*/ 	.word	0x000013f0


	//----- nvinfo : EIATTR_FRAME_SIZE
	.align		4
.L_214:
        /*0438*/ 	.byte	0x04, 0x11
        /*043a*/ 	.short	(.L_216 - .L_215)
	.align		4
.L_215:
        /*043c*/ 	.word	index@($_ZN2at6native18elementwise_kernelILi128ELi2EZNS0_22gpu_kernel_impl_nocastIN48_GLOBAL__N__08322988_15_IGammaKernel_cu_cb51a28d10CalcIgammaIfEEEEvRNS_18TensorIteratorBaseERKT_EUliE_EEviT1_$_ZN46_INTERNAL_08322988_15_IGammaKernel_cu_cb51a28d48_GLOBAL__N__08322988_15_IGammaKernel_cu_cb51a28d12calc_igammacIfEET_S2_S2_)
        /*0440*/ 	.word	0x000013f0


	//----- nvinfo : EIATTR_FRAME_SIZE
	.align		4
.L_216:
        /*0444*/ 	.byte	0x04, 0x11
        /*0446*/ 	.short	(.L_218 - .L_217)
	.align		4
.L_217:
        /*0448*/ 	.word	index@($_ZN2at6native18elementwise_kernelILi128ELi2EZNS0_22gpu_kernel_impl_nocastIN48_GLOBAL__N__08322988_15_IGammaKernel_cu_cb51a28d10CalcIgammaIfEEEEvRNS_18TensorIteratorBaseERKT_EUliE_EEviT1_$_ZN46_INTERNAL_08322988_15_IGammaKernel_cu_cb51a28d48_GLOBAL__N__08322988_15_IGammaKernel_cu_cb51a28d11calc_igammaIfEET_S2_S2_)
        /*044c*/ 	.word	0x000013f0


	//----- nvinfo : EIATTR_FRAME_SIZE
	.align		4
.L_218:
        /*0450*/ 	.byte	0x04, 0x11
        /*0452*/ 	.short	(.L_220 - .L_219)
	.align		4
.L_219:
        /*0454*/ 	.word	index@(_ZN2at6native18elementwise_kernelILi128ELi2EZNS0_22gpu_kernel_impl_nocastIN48_GLOBAL__N__08322988_15_IGammaKernel_cu_cb51a28d10CalcIgammaIfEEEEvRNS_18TensorIteratorBaseERKT_EUliE_EEviT1_)
        /*0458*/ 	.word	0x000013f0


	//----- nvinfo : EIATTR_REGCOUNT
	.align		4
.L_220:
        /*045c*/ 	.byte	0x04, 0x2f
        /*045e*/ 	.short	(.L_222 - .L_221)
	.align		4
.L_221:
        /*0460*/ 	.word	index@(_ZN2at6native27unrolled_elementwise_kernelIN48_GLOBAL__N__08322988_15_IGammaKernel_cu_cb51a28d10CalcIgammaIfEESt5arrayIPcLm3EELi4E23TrivialOffsetCalculatorILi2EjES8_ILi1EjENS0_6memory12LoadWithCastILi2EEENSB_13StoreWithCastILi1EEEEEviT_T0_T2_T3_T4_T5_)
        /*0464*/ 	.word	0x00000038


	//----- nvinfo : EIATTR_FRAME_SIZE
	.align		4
.L_222:
        /*0468*/ 	.byte	0x04, 0x11
        /*046a*/ 	.short	(.L_224 - .L_223)
	.align		4
.L_223:
        /*046c*/ 	.word	index@($__internal_3_$__cuda_sm20_dsqrt_rn_f64_mediumpath_v1)
        /*0470*/ 	.word	0x000013f0


	//----- nvinfo : EIATTR_FRAME_SIZE
	.align		4
.L_224:
        /*0474*/ 	.byte	0x04, 0x11
        /*0476*/ 	.short	(.L_226 - .L_225)
	.align		4
.L_225:
        /*0478*/ 	.word	index@($__internal_2_$__cuda_sm20_div_rn_f64_full)
        /*047c*/ 	.word	0x000013f0


	//----- nvinfo : EIATTR_FRAME_SIZE
	.align		4
.L_226:
        /*0480*/ 	.byte	0x04, 0x11
        /*0482*/ 	.short	(.L_228 - .L_227)
	.align		4
.L_227:
        /*0484*/ 	.word	index@($_ZN2at6native27unrolled_elementwise_kernelIN48_GLOBAL__N__08322988_15_IGammaKernel_cu_cb51a28d10CalcIgammaIfEESt5arrayIPcLm3EELi4E23TrivialOffsetCalculatorILi2EjES8_ILi1EjENS0_6memory12LoadWithCastILi2EEENSB_13StoreWithCastILi1EEEEEviT_T0_T2_T3_T4_T5_$_ZN46_INTERNAL_08322988_15_IGammaKernel_cu_cb51a28d48_GLOBAL__N__08322988_15_IGammaKernel_cu_cb51a28d12calc_igammacIfEET_S2_S2_)
        /*0488*/ 	.word	0x000013f0


	//----- nvinfo : EIATTR_FRAME_SIZE
	.align		4
.L_228:
        /*048c*/ 	.byte	0x04, 0x11
        /*048e*/ 	.short	(.L_230 - .L_229)
	.align		4
.L_229:
        /*0490*/ 	.word	index@($_ZN2at6native27unrolled_elementwise_kernelIN48_GLOBAL__N__08322988_15_IGammaKernel_cu_cb51a28d10CalcIgammaIfEESt5arrayIPcLm3EELi4E23TrivialOffsetCalculatorILi2EjES8_ILi1EjENS0_6memory12LoadWithCastILi2EEENSB_13StoreWithCastILi1EEEEEviT_T0_T2_T3_T4_T5_$_ZN46_INTERNAL_08322988_15_IGammaKernel_cu_cb51a28d48_GLOBAL__N__08322988_15_IGammaKernel_cu_cb51a28d11calc_igammaIfEET_S2_S2_)
        /*0494*/ 	.word	0x000013f0


	//----- nvinfo : EIATTR_FRAME_SIZE
	.align		4
.L_230:
        /*0498*/ 	.byte	0x04, 0x11
        /*049a*/ 	.short	(.L_232 - .L_231)
	.align		4
.L_231:
        /*049c*/ 	.word	index@(_ZN2at6native27unrolled_elementwise_kernelIN48_GLOBAL__N__08322988_15_IGammaKernel_cu_cb51a28d10CalcIgammaIfEESt5arrayIPcLm3EELi4E23TrivialOffsetCalculatorILi2EjES8_ILi1EjENS0_6memory12LoadWithCastILi2EEENSB_13StoreWithCastILi1EEEEEviT_T0_T2_T3_T4_T5_)
        /*04a0*/ 	.word	0x000013f0


	//----- nvinfo : EIATTR_REGCOUNT
	.align		4
.L_232:
        /*04a4*/ 	.byte	0x04, 0x2f
        /*04a6*/ 	.short	(.L_234 - .L_233)
	.align		4
.L_233:
        /*04a8*/ 	.word	index@(_ZN2at6native18elementwise_kernelILi128ELi4EZNS0_15gpu_kernel_implIN48_GLOBAL__N__08322988_15_IGammaKernel_cu_cb51a28d10CalcIgammaIfEEEEvRNS_18TensorIteratorBaseERKT_EUliE_EEviT1_)
        /*04ac*/ 	.word	0x00000038


	//----- nvinfo : EIATTR_FRAME_SIZE
	.align		4
.L_234:
        /*04b0*/ 	.byte	0x04, 0x11
        /*04b2*/ 	.short	(.L_236 - .L_235)
	.align		4
.L_235:
        /*04b4*/ 	.word	index@($__internal_1_$__cuda_sm20_dsqrt_rn_f64_mediumpath_v1)
        /*04b8*/ 	.word	0x000013f0


	//----- nvinfo : EIATTR_FRAME_SIZE
	.align		4
.L_236:
        /*04bc*/ 	.byte	0x04, 0x11
        /*04be*/ 	.short	(.L_238 - .L_237)
	.align		4
.L_237:
        /*04c0*/ 	.word	index@($__internal_0_$__cuda_sm20_div_rn_f64_full)
        /*04c4*/ 	.word	0x000013f0


	//----- nvinfo : EIATTR_FRAME_SIZE
	.align		4
.L_238:
        /*04c8*/ 	.byte	0x04, 0x11
        /*04ca*/ 	.short	(.L_240 - .L_239)
	.align		4
.L_239:
        /*04cc*/ 	.word	index@($_ZN2at6native18elementwise_kernelILi128ELi4EZNS0_15gpu_kernel_implIN48_GLOBAL__N__08322988_15_IGammaKernel_cu_cb51a28d10CalcIgammaIfEEEEvRNS_18TensorIteratorBaseERKT_EUliE_EEviT1_$_ZN46_INTERNAL_08322988_15_IGammaKernel_cu_cb51a28d48_GLOBAL__N__08322988_15_IGammaKernel_cu_cb51a28d12calc_igammacIfEET_S2_S2_)
        /*04d0*/ 	.word	0x000013f0


	//----- nvinfo : EIATTR_FRAME_SIZE
	.align		4
.L_240:
        /*04d4*/ 	.byte	0x04, 0x11
        /*04d6*/ 	.short	(.L_242 - .L_241)
	.align		4
.L_241:
        /*04d8*/ 	.word	index@($_ZN2at6native18elementwise_kernelILi128ELi4EZNS0_15gpu_kernel_implIN48_GLOBAL__N__08322988_15_IGammaKernel_cu_cb51a28d10CalcIgammaIfEEEEvRNS_18TensorIteratorBaseERKT_EUliE_EEviT1_$_ZN46_INTERNAL_08322988_15_IGammaKernel_cu_cb51a28d48_GLOBAL__N__08322988_15_IGammaKernel_cu_cb51a28d11calc_igammaIfEET_S2_S2_)
        /*04dc*/ 	.word	0x000013f0


	//----- nvinfo : EIATTR_FRAME_SIZE
	.align		4
.L_242:
        /*04e0*/ 	.byte	0x04, 0x11
        /*04e2*/ 	.short	(.L_244 - .L_243)
	.align		4
.L_243:
        /*04e4*/ 	.word	index@(_ZN2at6native18elementwise_kernelILi128ELi4EZNS0_15gpu_kernel_implIN48_GLOBAL__N__08322988_15_IGammaKernel_cu_cb51a28d10CalcIgammaIfEEEEvRNS_18TensorIteratorBaseERKT_EUliE_EEviT1_)
        /*04e8*/ 	.word	0x000013f0


	//----- nvinfo : EIATTR_MIN_STACK_SIZE
	.align		4
.L_244:
        /*04ec*/ 	.byte	0x04, 0x12
        /*04ee*/ 	.short	(.L_246 - .L_245)
	.align		4
.L_245:
        /*04f0*/ 	.word	index@(_ZN2at6native27unrolled_elementwise_kernelIN48_GLOBAL__N__08322988_15_IGammaKernel_cu_cb51a28d10CalcIgammaIfEESt5arrayIPcLm3EELi4E23TrivialOffsetCalculatorILi2EjES8_ILi1EjENS0_6memory12LoadWithCastILi2EEENSB_13StoreWithCastILi1EEEEEviT_T0_T2_T3_T4_T5_)
        /*04f4*/ 	.word	0x000013f0


	//----- nvinfo : EIATTR_MIN_STACK_SIZE
	.align		4
.L_246:
        /*04f8*/ 	.byte	0x04, 0x12
        /*04fa*/ 	.short	(.L_248 - .L_247)
	.align		4
.L_247:
        /*04fc*/ 	.word	index@(_ZN2at6native27unrolled_elementwise_kernelIN48_GLOBAL__N__08322988_15_IGammaKernel_cu_cb51a28d10CalcIgammaIfEESt5arrayIPcLm3EELi4E23TrivialOffsetCalculatorILi2EjES8_ILi1EjENS0_6memory15LoadWithoutCastENSB_16StoreWithoutCastEEEviT_T0_T2_T3_T4_T5_)
        /*0500*/ 	.word	0x000013f8


	//----- nvinfo : EIATTR_MIN_STACK_SIZE
	.align		4
.L_248:
        /*0504*/ 	.byte	0x04, 0x12
        /*0506*/ 	.short	(.L_250 - .L_249)
	.align		4
.L_249:
        /*0508*/ 	.word	index@(_ZN2at6native29vectorized_elementwise_kernelILi2EN48_GLOBAL__N__08322988_15_IGammaKernel_cu_cb51a28d10CalcIgammaIfEESt5arrayIPcLm3EEEEviT0_T1_)
        /*050c*/ 	.word	0x00001400


	//----- nvinfo : EIATTR_MIN_STACK_SIZE
	.align		4
.L_250:
        /*0510*/ 	.byte	0x04, 0x12
        /*0512*/ 	.short	(.L_252 - .L_251)
	.align		4
.L_251:
        /*0514*/ 	.word	index@(_ZN2at6native29vectorized_elementwise_kernelILi4EN48_GLOBAL__N__08322988_15_IGammaKernel_cu_cb51a28d10CalcIgammaIfEESt5arrayIPcLm3EEEEviT0_T1_)
        /*0518*/ 	.word	0x00001410


	//----- nvinfo : EIATTR_MIN_STACK_SIZE
	.align		4
.L_252:
        /*051c*/ 	.byte	0x04, 0x12
        /*051e*/ 	.short	(.L_254 - .L_253)
	.align		4
.L_253:
        /*0520*/ 	.word	index@(_ZN2at6native29vectorized_elementwise_kernelILi8EN48_GLOBAL__N__08322988_15_IGammaKernel_cu_cb51a28d10CalcIgammaIfEESt5arrayIPcLm3EEEEviT0_T1_)
        /*0524*/ 	.word	0x00001410


	//----- nvinfo : EIATTR_MIN_STACK_SIZE
	.align		4
.L_254:
        /*0528*/ 	.byte	0x04, 0x12
        /*052a*/ 	.short	(.L_256 - .L_255)
	.align		4
.L_255:
        /*052c*/ 	.word	index@(_ZN2at6native27unrolled_elementwise_kernelIN48_GLOBAL__N__08322988_15_IGammaKernel_cu_cb51a28d10CalcIgammaIdEESt5arrayIPcLm3EELi4E23TrivialOffsetCalculatorILi2EjES8_ILi1EjENS0_6memory12LoadWithCastILi2EEENSB_13StoreWithCastILi1EEEEEviT_T0_T2_T3_T4_T5_)
        /*0530*/ 	.word	0x000027e0


	//----- nvinfo : EIATTR_MIN_STACK_SIZE
	.align		4
.L_256:
        /*0534*/ 	.byte	0x04, 0x12
        /*0536*/ 	.short	(.L_258 - .L_257)
	.align		4
.L_257:
        /*0538*/ 	.word	index@(_ZN2at6native27unrolled_elementwise_kernelIN48_GLOBAL__N__08322988_15_IGammaKernel_cu_cb51a28d10CalcIgammaIdEESt5arrayIPcLm3EELi4E23TrivialOffsetCalculatorILi2EjES8_ILi1EjENS0_6memory15LoadWithoutCastENSB_16StoreWithoutCastEEEviT_T0_T2_T3_T4_T5_)
        /*053c*/ 	.word	0x000027f8


	//----- nvinfo : EIATTR_MIN_STACK_SIZE
	.align		4
.L_258:
        /*0540*/ 	.byte	0x04, 0x12
        /*0542*/ 	.short	(.L_260 - .L_259)
	.align		4
.L_259:
        /*0544*/ 	.word	index@(_ZN2at6native29vectorized_elementwise_kernelILi2EN48_GLOBAL__N__08322988_15_IGammaKernel_cu_cb51a28d10CalcIgammaIdEESt5arrayIPcLm3EEEEviT0_T1_)
        /*0548*/ 	.word	0x000027e0


	//----- nvinfo : EIATTR_MIN_STACK_SIZE
	.align		4
.L_260:
        /*054c*/ 	.byte	0x04, 0x12
        /*054e*/ 	.short	(.L_262 - .L_261)
	.align		4
.L_261:
        /*0550*/ 	.word	index@(_ZN2at6native29vectorized_elementwise_kernelILi4EN48_GLOBAL__N__08322988_15_IGammaKernel_cu_cb51a28d10CalcIgammaIdEESt5arrayIPcLm3EEEEviT0_T1_)
        /*0554*/ 	.word	0x000027e0


	//----- nvinfo : EIATTR_MIN_STACK_SIZE
	.align		4
.L_262:
        /*0558*/ 	.byte	0x04, 0x12
        /*055a*/ 	.short	(.L_264 - .L_263)
	.align		4
.L_263:
        /*055c*/ 	.word	index@(_ZN2at6native29vectorized_elementwise_kernelILi8EN48_GLOBAL__N__08322988_15_IGammaKernel_cu_cb51a28d10CalcIgammaIdEESt5arrayIPcLm3EEEEviT0_T1_)
        /*0560*/ 	.word	0x000027e0


	//----- nvinfo : EIATTR_MIN_STACK_SIZE
	.align		4
.L_264:
        /*0564*/ 	.byte	0x04, 0x12
        /*0566*/ 	.short	(.L_266 - .L_265)
	.align		4
.L_265:
        /*0568*/ 	.word	index@(_ZN2at6native18elementwise_kernelILi128ELi4EZNS0_15gpu_kernel_implIN48_GLOBAL__N__08322988_15_IGammaKernel_cu_cb51a28d10CalcIgammaIfEEEEvRNS_18TensorIteratorBaseERKT_EUliE_EEviT1_)
        /*056c*/ 	.word	0x000013f0


	//----- nvinfo : EIATTR_MIN_STACK_SIZE
	.align		4
.L_266:
        /*0570*/ 	.byte	0x04, 0x12
        /*0572*/ 	.short	(.L_268 - .L_267)
	.align		4
.L_267:
        /*0574*/ 	.word	index@(_ZN2at6native18elementwise_kernelILi128ELi2EZNS0_22gpu_kernel_impl_nocastIN48_GLOBAL__N__08322988_15_IGammaKernel_cu_cb51a28d10CalcIgammaIfEEEEvRNS_18TensorIteratorBaseERKT_EUliE_EEviT1_)
        /*0578*/ 	.word	0x000013f0


	//----- nvinfo : EIATTR_MIN_STACK_SIZE
	.align		4
.L_268:
        /*057c*/ 	.byte	0x04, 0x12
        /*057e*/ 	.short	(.L_270 - .L_269)
	.align		4
.L_269:
        /*0580*/ 	.word	index@(_ZN2at6native18elementwise_kernelILi128ELi4EZNS0_15gpu_kernel_implIN48_GLOBAL__N__08322988_15_IGammaKernel_cu_cb51a28d10CalcIgammaIdEEEEvRNS_18TensorIteratorBaseERKT_EUliE_EEviT1_)
        /*0584*/ 	.word	0x000027e0


	//----- nvinfo : EIATTR_MIN_STACK_SIZE
	.align		4
.L_270:
        /*0588*/ 	.byte	0x04, 0x12
        /*058a*/ 	.short	(.L_272 - .L_271)
	.align		4
.L_271:
        /*058c*/ 	.word	index@(_ZN2at6native18elementwise_kernelILi128ELi2EZNS0_22gpu_kernel_impl_nocastIN48_GLOBAL__N__08322988_15_IGammaKernel_cu_cb51a28d10CalcIgammaIdEEEEvRNS_18TensorIteratorBaseERKT_EUliE_EEviT1_)
        /*0590*/ 	.word	0x000027e0
.L_272:


//--------------------- .nv.compat                --------------------------
	.section	.nv.compat,"",@"SHT_CUDA_COMPAT_INFO"
	.align	4
        /*0000*/ 	.byte	0x02, 0x09, 0x00, 0x00, 0x02, 0x02, 0x01, 0x00, 0x02, 0x05, 0x05, 0x00, 0x03, 0x07, 0x01, 0x01
        /*0010*/ 	.byte	0x02, 0x03, 0x00, 0x00, 0x02, 0x06, 0x01, 0x00, 0x04, 0x0b, 0x08, 0x00, 0x00, 0x00, 0x00, 0x00
        /*0020*/ 	.byte	0x00, 0x00, 0x00, 0x00


//--------------------- .nv.info._ZN2at6native18elementwise_kernelILi128ELi4EZNS0_15gpu_kernel_implIN48_GLOBAL__N__08322988_15_IGammaKernel_cu_cb51a28d10CalcIgammaIfEEEEvRNS_18TensorIteratorBaseERKT_EUliE_EEviT1_ --------------------------
	.section	.nv.info._ZN2at6native18elementwise_kernelILi128ELi4EZNS0_15gpu_kernel_implIN48_GLOBAL__N__08322988_15_IGammaKernel_cu_cb51a28d10CalcIgammaIfEEEEvRNS_18TensorIteratorBaseERKT_EUliE_EEviT1_,"",@"SHT_CUDA_INFO"
	.sectionflags	@""
	.align	4


	//----- nvinfo : EIATTR_CUDA_API_VERSION
	.align		4
        /*0000*/ 	.byte	0x04, 0x37
        /*0002*/ 	.short	(.L_274 - .L_273)
.L_273:
        /*0004*/ 	.word	0x00000082


	//----- nvinfo : EIATTR_KPARAM_INFO
	.align		4
.L_274:
        /*0008*/ 	.byte	0x04, 0x17
        /*000a*/ 	.short	(.L_276 - .L_275)
.L_275:
        /*000c*/ 	.word	0x00000000
        /*0010*/ 	.short	0x0001
        /*0012*/ 	.short	0x0008
        /*0014*/ 	.byte	0x00, 0xf0, 0x21, 0x0a


	//----- nvinfo : EIATTR_KPARAM_INFO
	.align		4
.L_276:
        /*0018*/ 	.byte	0x04, 0x17
        /*001a*/ 	.short	(.L_278 - .L_277)
.L_277:
        /*001c*/ 	.word	0x00000000
        /*0020*/ 	.short	0x0000
        /*0022*/ 	.short	0x0000
        /*0024*/ 	.byte	0x00, 0xf0, 0x11, 0x00


	//----- nvinfo : EIATTR_SPARSE_MMA_MASK
	.align		4
.L_278:
        /*0028*/ 	.byte	0x03, 0x50
        /*002a*/ 	.short	0x0000


	//----- nvinfo : EIATTR_MAXREG_COUNT
	.align		4
        /*002c*/ 	.byte	0x03, 0x1b
        /*002e*/ 	.short	0x0080


	//----- nvinfo : EIATTR_EXTERNS
	.align		4
        /*0030*/ 	.byte	0x04, 0x0f
        /*0032*/ 	.short	(.L_280 - .L_279)


	//   ....[0]....
	.align		4
.L_279:
        /*0034*/ 	.word	index@(__assertfail)


	//----- nvinfo : EIATTR_MERCURY_ISA_VERSION
	.align		4
.L_280:
        /*0038*/ 	.byte	0x03, 0x5f
        /*003a*/ 	.short	0x0101


	//----- nvinfo : EIATTR_SYSCALL_OFFSETS
	.align		4
        /*003c*/ 	.byte	0x04, 0x46
        /*003e*/ 	.short	(.L_282 - .L_281)


	//   ....[0]....
.L_281:
        /*0040*/ 	.word	0x00002490


	//   ....[1]....
        /*0044*/ 	.word	0x000032b0


	//   ....[2]....
        /*0048*/ 	.word	0x000041a0


	//   ....[3]....
        /*004c*/ 	.word	0x00006660


	//   ....[4]....
        /*0050*/ 	.word	0x00007480


	//   ....[5]....
        /*0054*/ 	.word	0x00008390


	//   ....[6]....
        /*0058*/ 	.word	0x0000a840


	//   ....[7]....
        /*005c*/ 	.word	0x0000b660


	//   ....[8]....
        /*0060*/ 	.word	0x0000c570


	//   ....[9]....
        /*0064*/ 	.word	0x0000ea10


	//   ....[10]....
        /*0068*/ 	.word	0x0000f830


	//   ....[11]....
        /*006c*/ 	.word	0x00010740


	//----- nvinfo : EIATTR_EXIT_INSTR_OFFSETS
	.align		4
.L_282:
        /*0070*/ 	.byte	0x04, 0x1c
        /*0072*/ 	.short	(.L_284 - .L_283)


	//   ....[0]....
.L_283:
        /*0074*/ 	.word	0x0000c620


	//   ....[1]....
        /*0078*/ 	.word	0x0000fa60


	//   ....[2]....
        /*007c*/ 	.word	0x0000faa0


	//   ....[3]....
        /*0080*/ 	.word	0x0000fb30


	//   ....[4]....
        /*0084*/ 	.word	0x0000fb60


	//   ....[5]....
        /*0088*/ 	.word	0x0000fb90


	//   ....[6]....
        /*008c*/ 	.word	0x0000fc10


	//   ....[7]....
        /*0090*/ 	.word	0x0000fc40


	//   ....[8]....
        /*0094*/ 	.word	0x0000fcd0


	//   ....[9]....
        /*0098*/ 	.word	0x0000fd10


	//   ....[10]....
        /*009c*/ 	.word	0x0000fd50


	//   ....[11]....
        /*00a0*/ 	.word	0x0000fe10


	//   ....[12]....
        /*00a4*/ 	.word	0x0000fe60


	//   ....[13]....
        /*00a8*/ 	.word	0x0000ffe0


	//   ....[14]....
        /*00ac*/ 	.word	0x00010130


	//   ....[15]....
        /*00b0*/ 	.word	0x00010160


	//   ....[16]....
        /*00b4*/ 	.word	0x00010210


	//   ....[17]....
        /*00b8*/ 	.word	0x00010380


	//   ....[18]....
        /*00bc*/ 	.word	0x000104f0


	//   ....[19]....
        /*00c0*/ 	.word	0x00010640


	//   ....[20]....
        /*00c4*/ 	.word	0x00010750


	//   ....[21]....
        /*00c8*/ 	.word	0x00010780


	//   ....[22]....
        /*00cc*/ 	.word	0x000107b0


	//----- nvinfo : EIATTR_MAX_THREADS
	.align		4
.L_284:
        /*00d0*/ 	.byte	0x04, 0x05
        /*00d2*/ 	.short	(.L_286 - .L_285)
.L_285:
        /*00d4*/ 	.word	0x00000080
        /*00d8*/ 	.word	0x00000001
        /*00dc*/ 	.word	0x00000001


	//----- nvinfo : EIATTR_CRS_STACK_SIZE
	.align		4
.L_286:
        /*00e0*/ 	.byte	0x04, 0x1e
        /*00e2*/ 	.short	(.L_288 - .L_287)
.L_287:
        /*00e4*/ 	.word	0x00000000


	//----- nvinfo : EIATTR_CBANK_PARAM_SIZE
	.align		4
.L_288:
        /*00e8*/ 	.byte	0x03, 0x19
        /*00ea*/ 	.short	0x0290


	//----- nvinfo : EIATTR_PARAM_CBANK
	.align		4
        /*00ec*/ 	.byte	0x04, 0x0a
        /*00ee*/ 	.short	(.L_290 - .L_289)
	.align		4
.L_289:
        /*00f0*/ 	.word	index@(.nv.constant0._ZN2at6native18elementwise_kernelILi128ELi4EZNS0_15gpu_kernel_implIN48_GLOBAL__N__08322988_15_IGammaKernel_cu_cb51a28d10CalcIgammaIfEEEEvRNS_18TensorIteratorBaseERKT_EUliE_EEviT1_)
        /*00f4*/ 	.short	0x0210
        /*00f6*/ 	.short	0x0290


	//----- nvinfo : EIATTR_SW_WAR
	.align		4
.L_290:
        /*00f8*/ 	.byte	0x04, 0x36
        /*00fa*/ 	.short	(.L_292 - .L_291)
.L_291:
        /*00fc*/ 	.word	0x00000008
.L_292:


//--------------------- .nv.info._ZN2at6native27unrolled_elementwise_kernelIN48_GLOBAL__N__08322988_15_IGammaKernel_cu_cb51a28d10CalcIgammaIfEESt5arrayIPcLm3EELi4E23TrivialOffsetCalculatorILi2EjES8_ILi1EjENS0_6memory12LoadWithCastILi2EEENSB_13StoreWithCastILi1EEEEEviT_T0_T2_T3_T4_T5_ --------------------------
	.section	.nv.info._ZN2at6native27unrolled_elementwise_kernelIN48_GLOBAL__N__08322988_15_IGammaKernel_cu_cb51a28d10CalcIgammaIfEESt5arrayIPcLm3EELi4E23TrivialOffsetCalculatorILi2EjES8_ILi1EjENS0_6memory12LoadWithCastILi2EEENSB_13StoreWithCastILi1EEEEEviT_T0_T2_T3_T4_T5_,"",@"SHT_CUDA_INFO"
	.sectionflags	@""
	.align	4


	//----- nvinfo : EIATTR_CUDA_API_VERSION
	.align		4
        /*0000*/ 	.byte	0x04, 0x37
        /*0002*/ 	.short	(.L_294 - .L_293)
.L_293:
        /*0004*/ 	.word	0x00000082


	//----- nvinfo : EIATTR_KPARAM_INFO
	.align		4
.L_294:
        /*0008*/ 	.byte	0x04, 0x17
        /*000a*/ 	.short	(.L_296 - .L_295)
.L_295:
        /*000c*/ 	.word	0x00000000
        /*0010*/ 	.short	0x0006
        /*0012*/ 	.short	0x0030
        /*0014*/ 	.byte	0x00, 0xf0, 0x21, 0x00


	//----- nvinfo : EIATTR_KPARAM_INFO
	.align		4
.L_296:
        /*0018*/ 	.byte	0x04, 0x17
        /*001a*/ 	.short	(.L_298 - .L_297)
.L_297:
        /*001c*/ 	.word	0x00000000
        /*0020*/ 	.short	0x0005
        /*0022*/ 	.short	0x0024
        /*0024*/ 	.byte	0x00, 0xf0, 0x31, 0x00


	//----- nvinfo : EIATTR_KPARAM_INFO
	.align		4
.L_298:
        /*0028*/ 	.byte	0x04, 0x17
        /*002a*/ 	.short	(.L_300 - .L_299)
.L_299:
        /*002c*/ 	.word	0x00000000
        /*0030*/ 	.short	0x0004
        /*0032*/ 	.short	0x0021
        /*0034*/ 	.byte	0x00, 0xf0, 0x05, 0x00


	//----- nvinfo : EIATTR_KPARAM_INFO
	.align		4
.L_300:
        /*0038*/ 	.byte	0x04, 0x17
        /*003a*/ 	.short	(.L_302 - .L_301)
.L_301:
        /*003c*/ 	.word	0x00000000
        /*0040*/ 	.short	0x0003
        /*0042*/ 	.short	0x0020
        /*0044*/ 	.byte	0x00, 0xf0, 0x05, 0x00


	//----- nvinfo : EIATTR_KPARAM_INFO
	.align		4
.L_302:
        /*0048*/ 	.byte	0x04, 0x17
        /*004a*/ 	.short	(.L_304 - .L_303)
.L_303:
        /*004c*/ 	.word	0x00000000
        /*0050*/ 	.short	0x0002
        /*0052*/ 	.short	0x0008
        /*0054*/ 	.byte	0x00, 0xf0, 0x61, 0x00


	//----- nvinfo : EIATTR_KPARAM_INFO
	.align		4
.L_304:
        /*0058*/ 	.byte	0x04, 0x17
        /*005a*/ 	.short	(.L_306 - .L_305)
.L_305:
        /*005c*/ 	.word	0x00000000
        /*0060*/ 	.short	0x0001
        /*0062*/ 	.short	0x0004
        /*0064*/ 	.byte	0x00, 0xf0, 0x05, 0x00


	//----- nvinfo : EIATTR_KPARAM_INFO
	.align		4
.L_306:
        /*0068*/ 	.byte	0x04, 0x17
        /*006a*/ 	.short	(.L_308 - .L_307)
.L_307:
        /*006c*/ 	.word	0x00000000
        /*0070*/ 	.short	0x0000
        /*0072*/ 	.short	0x0000
        /*0074*/ 	.byte	0x00, 0xf0, 0x11, 0x00


	//----- nvinfo : EIATTR_SPARSE_MMA_MASK
	.align		4
.L_308:
        /*0078*/ 	.byte	0x03, 0x50
        /*007a*/ 	.short	0x0000


	//----- nvinfo : EIATTR_MAXREG_COUNT
	.align		4
        /*007c*/ 	.byte	0x03, 0x1b
        /*007e*/ 	.short	0x00ff


	//----- nvinfo : EIATTR_EXTERNS
	.align		4
        /*0080*/ 	.byte	0x04, 0x0f
        /*0082*/ 	.short	(.L_310 - .L_309)


	//   ....[0]....
	.align		4
.L_309:
        /*0084*/ 	.word	index@(__assertfail)


	//----- nvinfo : EIATTR_MERCURY_ISA_VERSION
	.align		4
.L_310:
        /*0088*/ 	.byte	0x03, 0x5f
        /*008a*/ 	.short	0x0101


	//----- nvinfo : EIATTR_SYSCALL_OFFSETS
	.align		4
        /*008c*/ 	.byte	0x04, 0x46
        /*008e*/ 	.short	(.L_312 - .L_311)


	//   ....[0]....
.L_311:
        /*0090*/ 	.word	0x00000eb0


	//   ....[1]....
        /*0094*/ 	.word	0x00001ce0


	//   ....[2]....
        /*0098*/ 	.word	0x00002ba0


	//   ....[3]....
        /*009c*/ 	.word	0x000039d0


	//   ....[4]....
        /*00a0*/ 	.word	0x000048a0


	//   ....[5]....
        /*00a4*/ 	.word	0x000056d0


	//   ....[6]....
        /*00a8*/ 	.word	0x00006590


	//   ....[7]....
        /*00ac*/ 	.word	0x00007390


	//   ....[8]....
        /*00b0*/ 	.word	0x00008790


	//   ....[9]....
        /*00b4*/ 	.word	0x00009680


	//   ....[10]....
        /*00b8*/ 	.word	0x0000a550


	//   ....[11]....
        /*00bc*/ 	.word	0x0000b420


	//----- nvinfo : EIATTR_EXIT_INSTR_OFFSETS
	.align		4
.L_312:
        /*00c0*/ 	.byte	0x04, 0x1c
        /*00c2*/ 	.short	(.L_314 - .L_313)


	//   ....[0]....
.L_313:
        /*00c4*/ 	.word	0x0000a5f0


	//   ....[1]....
        /*00c8*/ 	.word	0x0000a740


	//   ....[2]....
        /*00cc*/ 	.word	0x0000a780


	//   ....[3]....
        /*00d0*/ 	.word	0x0000a810


	//   ....[4]....
        /*00d4*/ 	.word	0x0000a840


	//   ....[5]....
        /*00d8*/ 	.word	0x0000a870


	//   ....[6]....
        /*00dc*/ 	.word	0x0000a8f0


	//   ....[7]....
        /*00e0*/ 	.word	0x0000a920


	//   ....[8]....
        /*00e4*/ 	.word	0x0000a9b0


	//   ....[9]....
        /*00e8*/ 	.word	0x0000a9f0


	//   ....[10]....
        /*00ec*/ 	.word	0x0000aa30


	//   ....[11]....
        /*00f0*/ 	.word	0x0000aaf0


	//   ....[12]....
        /*00f4*/ 	.word	0x0000ab40


	//   ....[13]....
        /*00f8*/ 	.word	0x0000acc0


	//   ....[14]....
        /*00fc*/ 	.word	0x0000ae10


	//   ....[15]....
        /*0100*/ 	.word	0x0000ae40


	//   ....[16]....
        /*0104*/ 	.word	0x0000aef0


	//   ....[17]....
        /*0108*/ 	.word	0x0000b060


	//   ....[18]....
        /*010c*/ 	.word	0x0000b1d0


	//   ....[19]....
        /*0110*/ 	.word	0x0000b320


	//   ....[20]....
        /*0114*/ 	.word	0x0000b430


	//   ....[21]....
        /*0118*/ 	.word	0x0000b460


	//   ....[22]....
        /*011c*/ 	.word	0x0000b490


	//----- nvinfo : EIATTR_MAX_THREADS
	.align		4
.L_314:
        /*0120*/ 	.byte	0x04, 0x05
        /*0122*/ 	.short	(.L_316 - .L_315)
.L_315:
        /*0124*/ 	.word	0x00000080
        /*0128*/ 	.word	0x00000001
        /*012c*/ 	.word	0x00000001


	//----- nvinfo : EIATTR_CRS_STACK_SIZE
	.align		4
.L_316:
        /*0130*/ 	.byte	0x04, 0x1e
        /*0132*/ 	.short	(.L_318 - .L_317)
.L_317:
        /*0134*/ 	.word	0x00000000


	//----- nvinfo : EIATTR_CBANK_PARAM_SIZE
	.align		4
.L_318:
        /*0138*/ 	.byte	0x03, 0x19
        /*013a*/ 	.short	0x0038


	//----- nvinfo : EIATTR_PARAM_CBANK
	.align		4
        /*013c*/ 	.byte	0x04, 0x0a
        /*013e*/ 	.short	(.L_320 - .L_319)
	.align		4
.L_319:
        /*0140*/ 	.word	index@(.nv.constant0._ZN2at6native27unrolled_elementwise_kernelIN48_GLOBAL__N__08322988_15_IGammaKernel_cu_cb51a28d10CalcIgammaIfEESt5arrayIPcLm3EELi4E23TrivialOffsetCalculatorILi2EjES8_ILi1EjENS0_6memory12LoadWithCastILi2EEENSB_13StoreWithCastILi1EEEEEviT_T0_T2_T3_T4_T5_)
        /*0144*/ 	.short	0x0210
        /*0146*/ 	.short	0x0038


	//----- nvinfo : EIATTR_SW_WAR
	.align		4
.L_320:
        /*0148*/ 	.byte	0x04, 0x36
        /*014a*/ 	.short	(.L_322 - .L_321)
.L_321:
        /*014c*/ 	.word	0x00000008
.L_322:


//--------------------- .nv.info._ZN2at6native18elementwise_kernelILi128ELi2EZNS0_22gpu_kernel_impl_nocastIN48_GLOBAL__N__08322988_15_IGammaKernel_cu_cb51a28d10CalcIgammaIfEEEEvRNS_18TensorIteratorBaseERKT_EUliE_EEviT1_ --------------------------
	.section	.nv.info._ZN2at6native18elementwise_kernelILi128ELi2EZNS0_22gpu_kernel_impl_nocastIN48_GLOBAL__N__08322988_15_IGammaKernel_cu_cb51a28d10CalcIgammaIfEEEEvRNS_18TensorIteratorBaseERKT_EUliE_EEviT1_,"",@"SHT_CUDA_INFO"
	.sectionflags	@""
	.align	4


	//----- nvinfo : EIATTR_CUDA_API_VERSION
	.align		4
        /*0000*/ 	.byte	0x04, 0x37
        /*0002*/ 	.short	(.L_324 - .L_323)
.L_323:
        /*0004*/ 	.word	0x00000082


	//----- nvinfo : EIATTR_KPARAM_INFO
	.align		4
.L_324:
        /*0008*/ 	.byte	0x04, 0x17
        /*000a*/ 	.short	(.L_326 - .L_325)
.L_325:
        /*000c*/ 	.word	0x00000000
        /*0010*/ 	.short	0x0001
        /*0012*/ 	.short	0x0008
        /*0014*/ 	.byte	0x00, 0xf0, 0x21, 0x0a


	//----- nvinfo : EIATTR_KPARAM_INFO
	.align		4
.L_326:
        /*0018*/ 	.byte	0x04, 0x17
        /*001a*/ 	.short	(.L_328 - .L_327)
.L_327:
        /*001c*/ 	.word	0x00000000
        /*0020*/ 	.short	0x0000
        /*0022*/ 	.short	0x0000
        /*0024*/ 	.byte	0x00, 0xf0, 0x11, 0x00


	//----- nvinfo : EIATTR_SPARSE_MMA_MASK
	.align		4
.L_328:
        /*0028*/ 	.byte	0x03, 0x50
        /*002a*/ 	.short	0x0000


	//----- nvinfo : EIATTR_MAXREG_COUNT
	.align		4
        /*002c*/ 	.byte	0x03, 0x1b
        /*002e*/ 	.short	0x0080


	//----- nvinfo : EIATTR_MERCURY_ISA_VERSION
	.align		4
        /*0030*/ 	.byte	0x03, 0x5f
        /*0032*/ 	.short	0x0101


	//----- nvinfo : EIATTR_EXIT_INSTR_OFFSETS
	.align		4
        /*0034*/ 	.byte	0x04, 0x1c
        /*0036*/ 	.short	(.L_330 - .L_329)


	//   ....[0]....
.L_329:
        /*0038*/ 	.word	0x00001870


	//   ....[1]....
        /*003c*/ 	.word	0x00003020


	//----- nvinfo : EIATTR_MAX_THREADS
	.align		4
.L_330:
        /*0040*/ 	.byte	0x04, 0x05
        /*0042*/ 	.short	(.L_332 - .L_331)
.L_331:
        /*0044*/ 	.word	0x00000080
        /*0048*/ 	.word	0x00000001
        /*004c*/ 	.word	0x00000001


	//----- nvinfo : EIATTR_CRS_STACK_SIZE
	.align		4
.L_332:
        /*0050*/ 	.byte	0x04, 0x1e
        /*0052*/ 	.short	(.L_334 - .L_333)
.L_333:
        /*0054*/ 	.word	0x00000000


	//----- nvinfo : EIATTR_CBANK_PARAM_SIZE
	.align		4
.L_334:
        /*0058*/ 	.byte	0x03, 0x19
        /*005a*/ 	.short	0x0290


	//----- nvinfo : EIATTR_PARAM_CBANK
	.align		4
        /*005c*/ 	.byte	0x04, 0x0a
        /*005e*/ 	.short	(.L_336 - .L_335)
	.align		4
.L_335:
        /*0060*/ 	.word	index@(.nv.constant0._ZN2at6native18elementwise_kernelILi128ELi2EZNS0_22gpu_kernel_impl_nocastIN48_GLOBAL__N__08322988_15_IGammaKernel_cu_cb51a28d10CalcIgammaIfEEEEvRNS_18TensorIteratorBaseERKT_EUliE_EEviT1_)
        /*0064*/ 	.short	0x0210
        /*0066*/ 	.short	0x0290


	//----- nvinfo : EIATTR_SW_WAR
	.align		4
.L_336:
        /*0068*/ 	.byte	0x04, 0x36
        /*006a*/ 	.short	(.L_338 - .L_337)
.L_337:
        /*006c*/ 	.word	0x00000008
.L_338:


//--------------------- .nv.info._ZN2at6native27unrolled_elementwise_kernelIN48_GLOBAL__N__08322988_15_IGammaKernel_cu_cb51a28d10CalcIgammaIfEESt5arrayIPcLm3EELi4E23TrivialOffsetCalculatorILi2EjES8_ILi1EjENS0_6memory15LoadWithoutCastENSB_16StoreWithoutCastEEEviT_T0_T2_T3_T4_T5_ --------------------------
	.section	.nv.info._ZN2at6native27unrolled_elementwise_kernelIN48_GLOBAL__N__08322988_15_IGammaKernel_cu_cb51a28d10CalcIgammaIfEESt5arrayIPcLm3EELi4E23TrivialOffsetCalculatorILi2EjES8_ILi1EjENS0_6memory15LoadWithoutCastENSB_16StoreWithoutCastEEEviT_T0_T2_T3_T4_T5_,"",@"SHT_CUDA_INFO"
	.sectionflags	@""
	.align	4


	//----- nvinfo : EIATTR_CUDA_API_VERSION
	.align		4
        /*0000*/ 	.byte	0x04, 0x37
        /*0002*/ 	.short	(.L_340 - .L_339)
.L_339:
        /*0004*/ 	.word	0x00000082


	//----- nvinfo : EIATTR_KPARAM_INFO
	.align		4
.L_340:
        /*0008*/ 	.byte	0x04, 0x17
        /*000a*/ 	.short	(.L_342 - .L_341)
.L_341:
        /*000c*/ 	.word	0x00000000
        /*0010*/ 	.short	0x0006
        /*0012*/ 	.short	0x0023
        /*0014*/ 	.byte	0x00, 0xf0, 0x05, 0x00


	//----- nvinfo : EIATTR_KPARAM_INFO
	.align		4
.L_342:
        /*0018*/ 	.byte	0x04, 0x17
        /*001a*/ 	.short	(.L_344 - .L_343)
.L_343:
        /*001c*/ 	.word	0x00000000
        /*0020*/ 	.short	0x0005
        /*0022*/ 	.short	0x0022
        /*0024*/ 	.byte	0x00, 0xf0, 0x05, 0x00


	//----- nvinfo : EIATTR_KPARAM_INFO
	.align		4
.L_344:
        /*0028*/ 	.byte	0x04, 0x17
        /*002a*/ 	.short	(.L_346 - .L_345)
.L_345:
        /*002c*/ 	.word	0x00000000
        /*0030*/ 	.short	0x0004
        /*0032*/ 	.short	0x0021
        /*0034*/ 	.byte	0x00, 0xf0, 0x05, 0x00


	//----- nvinfo : EIATTR_KPARAM_INFO
	.align		4
.L_346:
        /*0038*/ 	.byte	0x04, 0x17
        /*003a*/ 	.short	(.L_348 - .L_347)
.L_347:
        /*003c*/ 	.word	0x00000000
        /*0040*/ 	.short	0x0003
        /*0042*/ 	.short	0x0020
        /*0044*/ 	.byte	0x00, 0xf0, 0x05, 0x00


	//----- nvinfo : EIATTR_KPARAM_INFO
	.align		4
.L_348:
        /*0048*/ 	.byte	0x04, 0x17
        /*004a*/ 	.short	(.L_350 - .L_349)
.L_349:
        /*004c*/ 	.word	0x00000000
        /*0050*/ 	.short	0x0002
        /*0052*/ 	.short	0x0008
        /*0054*/ 	.byte	0x00, 0xf0, 0x61, 0x00


	//----- nvinfo : EIATTR_KPARAM_INFO
	.align		4
.L_350:
        /*0058*/ 	.byte	0x04, 0x17
        /*005a*/ 	.short	(.L_352 - .L_351)
.L_351:
        /*005c*/ 	.word	0x00000000
        /*0060*/ 	.short	0x0001
        /*0062*/ 	.short	0x0004
        /*0064*/ 	.byte	0x00, 0xf0, 0x05, 0x00


	//----- nvinfo : EIATTR_KPARAM_INFO
	.align		4
.L_352:
        /*0068*/ 	.byte	0x04, 0x17
        /*006a*/ 	.short	(.L_354 - .L_353)
.L_353:
        /*006c*/ 	.word	0x00000000
        /*0070*/ 	.short	0x0000
        /*0072*/ 	.short	0x0000
        /*0074*/ 	.byte	0x00, 0xf0, 0x11, 0x00


	//----- nvinfo : EIATTR_SPARSE_MMA_MASK
	.align		4
.L_354:
        /*0078*/ 	.byte	0x03, 0x50
        /*007a*/ 	.short	0x0000


	//----- nvinfo : EIATTR_MAXREG_COUNT
	.align		4
        /*007c*/ 	.byte	0x03, 0x1b
        /*007e*/ 	.short	0x00ff


	//----- nvinfo : EIATTR_ANNOTATIONS
	.align		4
        /*0080*/ 	.byte	0x04, 0x55
        /*0082*/ 	.short	(.L_356 - .L_355)


	//   ....[0]....
.L_355:
        /*0084*/ 	.word	0x00000001
        /*0088*/ 	.byte	0x60, 0x03, 0x00, 0x00, 0x01, 0x00, 0x00, 0x00, 0xe0, 0x03, 0x00, 0x00, 0x01, 0x00, 0x00, 0x00
        /*0098*/ 	.byte	0x50, 0x04, 0x00, 0x00, 0x01, 0x00, 0x00, 0x00, 0x60, 0x06, 0x00, 0x00, 0x01, 0x00, 0x00, 0x00
        /*00a8*/ 	.byte	0xd0, 0x06, 0x00, 0x00, 0x01, 0x00, 0x00, 0x00, 0x80, 0x08, 0x00, 0x00


	//----- nvinfo : EIATTR_MERCURY_ISA_VERSION
	.align		4
.L_356:
        /*00b4*/ 	.byte	0x03, 0x5f
        /*00b6*/ 	.short	0x0101


	//----- nvinfo : EIATTR_EXIT_INSTR_OFFSETS
	.align		4
        /*00b8*/ 	.byte	0x04, 0x1c
        /*00ba*/ 	.short	(.L_358 - .L_357)


	//   ....[0]....
.L_357:
        /*00bc*/ 	.word	0x00000a30


	//   ....[1]....
        /*00c0*/ 	.word	0x00000a90


	//----- nvinfo : EIATTR_MAX_THREADS
	.align		4
.L_358:
        /*00c4*/ 	.byte	0x04, 0x05
        /*00c6*/ 	.short	(.L_360 - .L_359)
.L_359:
        /*00c8*/ 	.word	0x00000080
        /*00cc*/ 	.word	0x00000001
        /*00d0*/ 	.word	0x00000001


	//----- nvinfo : EIATTR_CRS_STACK_SIZE
	.align		4
.L_360:
        /*00d4*/ 	.byte	0x04, 0x1e
        /*00d6*/ 	.short	(.L_362 - .L_361)
.L_361:
        /*00d8*/ 	.word	0x00000000


	//----- nvinfo : EIATTR_CBANK_PARAM_SIZE
	.align		4
.L_362:
        /*00dc*/ 	.byte	0x03, 0x19
        /*00de*/ 	.short	0x0024


	//----- nvinfo : EIATTR_PARAM_CBANK
	.align		4
        /*00e0*/ 	.byte	0x04, 0x0a
        /*00e2*/ 	.short	(.L_364 - .L_363)
	.align		4
.L_363:
        /*00e4*/ 	.word	index@(.nv.constant0._ZN2at6native27unrolled_elementwise_kernelIN48_GLOBAL__N__08322988_15_IGammaKernel_cu_cb51a28d10CalcIgammaIfEESt5arrayIPcLm3EELi4E23TrivialOffsetCalculatorILi2EjES8_ILi1EjENS0_6memory15LoadWithoutCastENSB_16StoreWithoutCastEEEviT_T0_T2_T3_T4_T5_)
        /*00e8*/ 	.short	0x0210
        /*00ea*/ 	.short	0x0024


	//----- nvinfo : EIATTR_SW_WAR
	.align		4
.L_364:
        /*00ec*/ 	.byte	0x04, 0x36
        /*00ee*/ 	.short	(.L_366 - .L_365)
.L_365:
        /*00f0*/ 	.word	0x00000008
.L_366:


//--------------------- .nv.info._ZN2at6native29vectorized_elementwise_kernelILi2EN48_GLOBAL__N__08322988_15_IGammaKernel_cu_cb51a28d10CalcIgammaIfEESt5arrayIPcLm3EEEEviT0_T1_ --------------------------
	.section	.nv.info._ZN2at6native29vectorized_elementwise_kernelILi2EN48_GLOBAL__N__08322988_15_IGammaKernel_cu_cb51a28d10CalcIgammaIfEESt5arrayIPcLm3EEEEviT0_T1_,"",@"SHT_CUDA_INFO"
	.sectionflags	@""
	.align	4


	//----- nvinfo : EIATTR_CUDA_API_VERSION
	.align		4
        /*0000*/ 	.byte	0x04, 0x37
        /*0002*/ 	.short	(.L_368 - .L_367)
.L_367:
        /*0004*/ 	.word	0x00000082


	//----- nvinfo : EIATTR_KPARAM_INFO
	.align		4
.L_368:
        /*0008*/ 	.byte	0x04, 0x17
        /*000a*/ 	.short	(.L_370 - .L_369)
.L_369:
        /*000c*/ 	.word	0x00000000
        /*0010*/ 	.short	0x0002
        /*0012*/ 	.short	0x0008
        /*0014*/ 	.byte	0x00, 0xf0, 0x61, 0x00


	//----- nvinfo : EIATTR_KPARAM_INFO
	.align		4
.L_370:
        /*0018*/ 	.byte	0x04, 0x17
        /*001a*/ 	.short	(.L_372 - .L_371)
.L_371:
        /*001c*/ 	.word	0x00000000
        /*0020*/ 	.short	0x0001
        /*0022*/ 	.short	0x0004
        /*0024*/ 	.byte	0x00, 0xf0, 0x05, 0x00


	//----- nvinfo : EIATTR_KPARAM_INFO
	.align		4
.L_372:
        /*0028*/ 	.byte	0x04, 0x17
        /*002a*/ 	.short	(.L_374 - .L_373)
.L_373:
        /*002c*/ 	.word	0x00000000
        /*0030*/ 	.short	0x0000
        /*0032*/ 	.short	0x0000
        /*0034*/ 	.byte	0x00, 0xf0, 0x11, 0x00


	//----- nvinfo : EIATTR_SPARSE_MMA_MASK
	.align		4
.L_374:
        /*0038*/ 	.byte	0x03, 0x50
        /*003a*/ 	.short	0x0000


	//----- nvinfo : EIATTR_MAXREG_COUNT
	.align		4
        /*003c*/ 	.byte	0x03, 0x1b
        /*003e*/ 	.short	0x00ff


	//----- nvinfo : EIATTR_ANNOTATIONS
	.align		4
        /*0040*/ 	.byte	0x04, 0x55
        /*0042*/ 	.short	(.L_376 - .L_375)


	//   ....[0]....
.L_375:
        /*0044*/ 	.word	0x00000001
        /* <DEDUP_REMOVED lines=8> */


	//----- nvinfo : EIATTR_MERCURY_ISA_VERSION
	.align		4
.L_376:
        /*00c4*/ 	.byte	0x03, 0x5f
        /*00c6*/ 	.short	0x0101


	//----- nvinfo : EIATTR_EXIT_INSTR_OFFSETS
	.align		4
        /*00c8*/ 	.byte	0x04, 0x1c
        /*00ca*/ 	.short	(.L_378 - .L_377)


	//   ....[0]....
.L_377:
        /*00cc*/ 	.word	0x000007d0


	//   ....[1]....
        /*00d0*/ 	.word	0x00001b30


	//   ....[2]....
        /*00d4*/ 	.word	0x00001b80


	//----- nvinfo : EIATTR_MAX_THREADS
	.align		4
.L_378:
        /*00d8*/ 	.byte	0x04, 0x05
        /*00da*/ 	.short	(.L_380 - .L_379)
.L_379:
        /*00dc*/ 	.word	0x00000080
        /*00e0*/ 	.word	0x00000001
        /*00e4*/ 	.word	0x00000001


	//----- nvinfo : EIATTR_CRS_STACK_SIZE
	.align		4
.L_380:
        /*00e8*/ 	.byte	0x04, 0x1e
        /*00ea*/ 	.short	(.L_382 - .L_381)
.L_381:
        /*00ec*/ 	.word	0x00000000


	//----- nvinfo : EIATTR_CBANK_PARAM_SIZE
	.align		4
.L_382:
        /*00f0*/ 	.byte	0x03, 0x19
        /*00f2*/ 	.short	0x0020


	//----- nvinfo : EIATTR_PARAM_CBANK
	.align		4
        /*00f4*/ 	.byte	0x04, 0x0a
        /*00f6*/ 	.short	(.L_384 - .L_383)
	.align		4
.L_383:
        /*00f8*/ 	.word	index@(.nv.constant0._ZN2at6native29vectorized_elementwise_kernelILi2EN48_GLOBAL__N__08322988_15_IGammaKernel_cu_cb51a28d10CalcIgammaIfEESt5arrayIPcLm3EEEEviT0_T1_)
        /*00fc*/ 	.short	0x0210
        /*00fe*/ 	.short	0x0020


	//----- nvinfo : EIATTR_SW_WAR
	.align		4
.L_384:
        /*0100*/ 	.byte	0x04, 0x36
        /*0102*/ 	.short	(.L_386 - .L_385)
.L_385:
        /*0104*/ 	.word	0x00000008
.L_386:


//--------------------- .nv.info._ZN2at6native29vectorized_elementwise_kernelILi4EN48_GLOBAL__N__08322988_15_IGammaKernel_cu_cb51a28d10CalcIgammaIfEESt5arrayIPcLm3EEEEviT0_T1_ --------------------------
	.section	.nv.info._ZN2at6native29vectorized_elementwise_kernelILi4EN48_GLOBAL__N__08322988_15_IGammaKernel_cu_cb51a28d10CalcIgammaIfEESt5arrayIPcLm3EEEEviT0_T1_,"",@"SHT_CUDA_INFO"
	.sectionflags	@""
	.align	4


	//----- nvinfo : EIATTR_CUDA_API_VERSION
	.align		4
        /*0000*/ 	.byte	0x04, 0x37
        /*0002*/ 	.short	(.L_388 - .L_387)
.L_387:
        /*0004*/ 	.word	0x00000082


	//----- nvinfo : EIATTR_KPARAM_INFO
	.align		4
.L_388:
        /*0008*/ 	.byte	0x04, 0x17
        /*000a*/ 	.short	(.L_390 - .L_389)
.L_389:
        /*000c*/ 	.word	0x00000000
        /*0010*/ 	.short	0x0002
        /*0012*/ 	.short	0x0008
        /*0014*/ 	.byte	0x00, 0xf0, 0x61, 0x00


	//----- nvinfo : EIATTR_KPARAM_INFO
	.align		4
.L_390:
        /*0018*/ 	.byte	0x04, 0x17
        /*001a*/ 	.short	(.L_392 - .L_391)
.L_391:
        /*001c*/ 	.word	0x00000000
        /*0020*/ 	.short	0x0001
        /*0022*/ 	.short	0x0004
        /*0024*/ 	.byte	0x00, 0xf0, 0x05, 0x00


	//----- nvinfo : EIATTR_KPARAM_INFO
	.align		4
.L_392:
        /*0028*/ 	.byte	0x04, 0x17
        /*002a*/ 	.short	(.L_394 - .L_393)
.L_393:
        /*002c*/ 	.word	0x00000000
        /*0030*/ 	.short	0x0000
        /*0032*/ 	.short	0x0000
        /*0034*/ 	.byte	0x00, 0xf0, 0x11, 0x00


	//----- nvinfo : EIATTR_SPARSE_MMA_MASK
	.align		4
.L_394:
        /*0038*/ 	.byte	0x03, 0x50
        /*003a*/ 	.short	0x0000


	//----- nvinfo : EIATTR_MAXREG_COUNT
	.align		4
        /*003c*/ 	.byte	0x03, 0x1b
        /*003e*/ 	.short	0x00ff


	//----- nvinfo : EIATTR_ANNOTATIONS
	.align		4
        /*0040*/ 	.byte	0x04, 0x55
        /*0042*/ 	.short	(.L_396 - .L_395)


	//   ....[0]....
.L_395:
        /* <DEDUP_REMOVED lines=14> */


	//----- nvinfo : EIATTR_MERCURY_ISA_VERSION
	.align		4
.L_396:
        /*0114*/ 	.byte	0x03, 0x5f
        /*0116*/ 	.short	0x0101


	//----- nvinfo : EIATTR_EXIT_INSTR_OFFSETS
	.align		4
        /*0118*/ 	.byte	0x04, 0x1c
        /*011a*/ 	.short	(.L_398 - .L_397)


	//   ....[0]....
.L_397:
        /*011c*/ 	.word	0x00000770


	//   ....[1]....
        /*0120*/ 	.word	0x00001ae0


	//   ....[2]....
        /*0124*/ 	.word	0x00001b30


	//----- nvinfo : EIATTR_MAX_THREADS
	.align		4
.L_398:
        /*0128*/ 	.byte	0x04, 0x05
        /*012a*/ 	.short	(.L_400 - .L_399)
.L_399:
        /*012c*/ 	.word	0x00000080
        /*0130*/ 	.word	0x00000001
        /*0134*/ 	.word	0x00000001


	//----- nvinfo : EIATTR_CRS_STACK_SIZE
	.align		4
.L_400:
        /*0138*/ 	.byte	0x04, 0x1e
        /*013a*/ 	.short	(.L_402 - .L_401)
.L_401:
        /*013c*/ 	.word	0x00000000


	//----- nvinfo : EIATTR_CBANK_PARAM_SIZE
	.align		4
.L_402:
        /*0140*/ 	.byte	0x03, 0x19
        /*0142*/ 	.short	0x0020


	//----- nvinfo : EIATTR_PARAM_CBANK
	.align		4
        /*0144*/ 	.byte	0x04, 0x0a
        /*0146*/ 	.short	(.L_404 - .L_403)
	.align		4
.L_403:
        /*0148*/ 	.word	index@(.nv.constant0._ZN2at6native29vectorized_elementwise_kernelILi4EN48_GLOBAL__N__08322988_15_IGammaKernel_cu_cb51a28d10CalcIgammaIfEESt5arrayIPcLm3EEEEviT0_T1_)
        /*014c*/ 	.short	0x0210
        /*014e*/ 	.short	0x0020


	//----- nvinfo : EIATTR_SW_WAR
	.align		4
.L_404:
        /*0150*/ 	.byte	0x04, 0x36
        /*0152*/ 	.short	(.L_406 - .L_405)
.L_405:
        /*0154*/ 	.word	0x00000008
.L_406:


//--------------------- .nv.info._ZN2at6native29vectorized_elementwise_kernelILi8EN48_GLOBAL__N__08322988_15_IGammaKernel_cu_cb51a28d10CalcIgammaIfEESt5arrayIPcLm3EEEEviT0_T1_ --------------------------
	.section	.nv.info._ZN2at6native29vectorized_elementwise_kernelILi8EN48_GLOBAL__N__08322988_15_IGammaKernel_cu_cb51a28d10CalcIgammaIfEESt5arrayIPcLm3EEEEviT0_T1_,"",@"SHT_CUDA_INFO"
	.sectionflags	@""
	.align	4


	//----- nvinfo : EIATTR_CUDA_API_VERSION
	.align		4
        /*0000*/ 	.byte	0x04, 0x37
        /*0002*/ 	.short	(.L_408 - .L_407)
.L_407:
        /*0004*/ 	.word	0x00000082


	//----- nvinfo : EIATTR_KPARAM_INFO
	.align		4
.L_408:
        /*0008*/ 	.byte	0x04, 0x17
        /*000a*/ 	.short	(.L_410 - .L_409)
.L_409:
        /*000c*/ 	.word	0x00000000
        /*0010*/ 	.short	0x0002
        /*0012*/ 	.short	0x0008
        /*0014*/ 	.byte	0x00, 0xf0, 0x61, 0x00


	//----- nvinfo : EIATTR_KPARAM_INFO
	.align		4
.L_410:
        /*0018*/ 	.byte	0x04, 0x17
        /*001a*/ 	.short	(.L_412 - .L_411)
.L_411:
        /*001c*/ 	.word	0x00000000
        /*0020*/ 	.short	0x0001
        /*0022*/ 	.short	0x0004
        /*0024*/ 	.byte	0x00, 0xf0, 0x05, 0x00


	//----- nvinfo : EIATTR_KPARAM_INFO
	.align		4
.L_412:
        /*0028*/ 	.byte	0x04, 0x17
        /*002a*/ 	.short	(.L_414 - .L_413)
.L_413:
        /*002c*/ 	.word	0x00000000
        /*0030*/ 	.short	0x0000
        /*0032*/ 	.short	0x0000
        /*0034*/ 	.byte	0x00, 0xf0, 0x11, 0x00


	//----- nvinfo : EIATTR_SPARSE_MMA_MASK
	.align		4
.L_414:
        /*0038*/ 	.byte	0x03, 0x50
        /*003a*/ 	.short	0x0000


	//----- nvinfo : EIATTR_MAXREG_COUNT
	.align		4
        /*003c*/ 	.byte	0x03, 0x1b
        /*003e*/ 	.short	0x00ff


	//----- nvinfo : EIATTR_ANNOTATIONS
	.align		4
        /*0040*/ 	.byte	0x04, 0x55
        /*0042*/ 	.short	(.L_416 - .L_415)


	//   ....[0]....
.L_415:
        /* <DEDUP_REMOVED lines=14> */


	//----- nvinfo : EIATTR_MERCURY_ISA_VERSION
	.align		4
.L_416:
        /*0114*/ 	.byte	0x03, 0x5f
        /*0116*/ 	.short	0x0101


	//----- nvinfo : EIATTR_EXIT_INSTR_OFFSETS
	.align		4
        /*0118*/ 	.byte	0x04, 0x1c
        /*011a*/ 	.short	(.L_418 - .L_417)


	//   ....[0]....
.L_417:
        /*011c*/ 	.word	0x00000770


	//   ....[1]....
        /*0120*/ 	.word	0x00001ae0


	//   ....[2]....
        /*0124*/ 	.word	0x00001b30


	//----- nvinfo : EIATTR_MAX_THREADS
	.align		4
.L_418:
        /*0128*/ 	.byte	0x04, 0x05
        /*012a*/ 	.short	(.L_420 - .L_419)
.L_419:
        /*012c*/ 	.word	0x00000080
        /*0130*/ 	.word	0x00000001
        /*0134*/ 	.word	0x00000001


	//----- nvinfo : EIATTR_CRS_STACK_SIZE
	.align		4
.L_420:
        /*0138*/ 	.byte	0x04, 0x1e
        /*013a*/ 	.short	(.L_422 - .L_421)
.L_421:
        /*013c*/ 	.word	0x00000000


	//----- nvinfo : EIATTR_CBANK_PARAM_SIZE
	.align		4
.L_422:
        /*0140*/ 	.byte	0x03, 0x19
        /*0142*/ 	.short	0x0020


	//----- nvinfo : EIATTR_PARAM_CBANK
	.align		4
        /*0144*/ 	.byte	0x04, 0x0a
        /*0146*/ 	.short	(.L_424 - .L_423)
	.align		4
.L_423:
        /*0148*/ 	.word	index@(.nv.constant0._ZN2at6native29vectorized_elementwise_kernelILi8EN48_GLOBAL__N__08322988_15_IGammaKernel_cu_cb51a28d10CalcIgammaIfEESt5arrayIPcLm3EEEEviT0_T1_)
        /*014c*/ 	.short	0x0210
        /*014e*/ 	.short	0x0020


	//----- nvinfo : EIATTR_SW_WAR
	.align		4
.L_424:
        /*0150*/ 	.byte	0x04, 0x36
        /*0152*/ 	.short	(.L_426 - .L_425)
.L_425:
        /*0154*/ 	.word	0x00000008
.L_426:


//--------------------- .nv.info._ZN2at6native18elementwise_kernelILi128ELi4EZNS0_15gpu_kernel_implIN48_GLOBAL__N__08322988_15_IGammaKernel_cu_cb51a28d10CalcIgammaIdEEEEvRNS_18TensorIteratorBaseERKT_EUliE_EEviT1_ --------------------------
	.section	.nv.info._ZN2at6native18elementwise_kernelILi128ELi4EZNS0_15gpu_kernel_implIN48_GLOBAL__N__08322988_15_IGammaKernel_cu_cb51a28d10CalcIgammaIdEEEEvRNS_18TensorIteratorBaseERKT_EUliE_EEviT1_,"",@"SHT_CUDA_INFO"
	.sectionflags	@""
	.align	4


	//----- nvinfo : EIATTR_CUDA_API_VERSION
	.align		4
        /*0000*/ 	.byte	0x04, 0x37
        /*0002*/ 	.short	(.L_428 - .L_427)
.L_427:
        /*0004*/ 	.word	0x00000082


	//----- nvinfo : EIATTR_KPARAM_INFO
	.align		4
.L_428:
        /*0008*/ 	.byte	0x04, 0x17
        /*000a*/ 	.short	(.L_430 - .L_429)
.L_429:
        /*000c*/ 	.word	0x00000000
        /*0010*/ 	.short	0x0001
        /*0012*/ 	.short	0x0008
        /*0014*/ 	.byte	0x00, 0xf0, 0x21, 0x0a


	//----- nvinfo : EIATTR_KPARAM_INFO
	.align		4
.L_430:
        /*0018*/ 	.byte	0x04, 0x17
        /*001a*/ 	.short	(.L_432 - .L_431)
.L_431:
        /*001c*/ 	.word	0x00000000
        /*0020*/ 	.short	0x0000
        /*0022*/ 	.short	0x0000
        /*0024*/ 	.byte	0x00, 0xf0, 0x11, 0x00


	//----- nvinfo : EIATTR_SPARSE_MMA_MASK
	.align		4
.L_432:
        /*0028*/ 	.byte	0x03, 0x50
        /*002a*/ 	.short	0x0000


	//----- nvinfo : EIATTR_MAXREG_COUNT
	.align		4
        /*002c*/ 	.byte	0x03, 0x1b
        /*002e*/ 	.short	0x0080


	//----- nvinfo : EIATTR_EXTERNS
	.align		4
        /*0030*/ 	.byte	0x04, 0x0f
        /*0032*/ 	.short	(.L_434 - .L_433)


	//   ....[0]....
	.align		4
.L_433:
        /*0034*/ 	.word	index@(__assertfail)


	//----- nvinfo : EIATTR_MERCURY_ISA_VERSION
	.align		4
.L_434:
        /*0038*/ 	.byte	0x03, 0x5f
        /*003a*/ 	.short	0x0101


	//----- nvinfo : EIATTR_SYSCALL_OFFSETS
	.align		4
        /*003c*/ 	.byte	0x04, 0x46
        /*003e*/ 	.short	(.L_436 - .L_435)


	//   ....[0]....
.L_435:
        /*0040*/ 	.word	0x000025a0


	//   ....[1]....
        /*0044*/ 	.word	0x000034b0


	//   ....[2]....
        /*0048*/ 	.word	0x00004670


	//   ....[3]....
        /*004c*/ 	.word	0x00006c40


	//   ....[4]....
        /*0050*/ 	.word	0x00007b50


	//   ....[5]....
        /*0054*/ 	.word	0x00008d10


	//   ....[6]....
        /*0058*/ 	.word	0x0000b2d0


	//   ....[7]....
        /*005c*/ 	.word	0x0000c1e0


	//   ....[8]....
        /*0060*/ 	.word	0x0000d3a0


	//   ....[9]....
        /*0064*/ 	.word	0x0000f950


	//   ....[10]....
        /*0068*/ 	.word	0x00010860


	//   ....[11]....
        /*006c*/ 	.word	0x00011a20


	//----- nvinfo : EIATTR_EXIT_INSTR_OFFSETS
	.align		4
.L_436:
        /*0070*/ 	.byte	0x04, 0x1c
        /*0072*/ 	.short	(.L_438 - .L_437)


	//   ....[0]....
.L_437:
        /*0074*/ 	.word	0x0000d450


	//   ....[1]....
        /*0078*/ 	.word	0x00010a60


	//   ....[2]....
        /*007c*/ 	.word	0x00010aa0


	//   ....[3]....
        /*0080*/ 	.word	0x00010b30


	//   ....[4]....
        /*0084*/ 	.word	0x00010b60


	//   ....[5]....
        /*0088*/ 	.word	0x00010b90


	//   ....[6]....
        /*008c*/ 	.word	0x00010c60


	//   ....[7]....
        /*0090*/ 	.word	0x00010ce0


	//   ....[8]....
        /*0094*/ 	.word	0x00010dc0


	//   ....[9]....
        /*0098*/ 	.word	0x00010e50


	//   ....[10]....
        /*009c*/ 	.word	0x00010e70


	//   ....[11]....
        /*00a0*/ 	.word	0x00010f30


	//   ....[12]....
        /*00a4*/ 	.word	0x00010f60


	//   ....[13]....
        /*00a8*/ 	.word	0x00011130


	//   ....[14]....
        /*00ac*/ 	.word	0x000112d0


	//   ....[15]....
        /*00b0*/ 	.word	0x00011350


	//   ....[16]....
        /*00b4*/ 	.word	0x00011400


	//   ....[17]....
        /*00b8*/ 	.word	0x000115c0


	//   ....[18]....
        /*00bc*/ 	.word	0x00011780


	//   ....[19]....
        /*00c0*/ 	.word	0x00011920


	//   ....[20]....
        /*00c4*/ 	.word	0x00011a30


	//   ....[21]....
        /*00c8*/ 	.word	0x00011a60


	//   ....[22]....
        /*00cc*/ 	.word	0x00011a90


	//----- nvinfo : EIATTR_MAX_THREADS
	.align		4
.L_438:
        /*00d0*/ 	.byte	0x04, 0x05
        /*00d2*/ 	.short	(.L_440 - .L_439)
.L_439:
        /*00d4*/ 	.word	0x00000080
        /*00d8*/ 	.word	0x00000001
        /*00dc*/ 	.word	0x00000001


	//----- nvinfo : EIATTR_CRS_STACK_SIZE
	.align		4
.L_440:
        /*00e0*/ 	.byte	0x04, 0x1e
        /*00e2*/ 	.short	(.L_442 - .L_441)
.L_441:
        /*00e4*/ 	.word	0x00000000


	//----- nvinfo : EIATTR_CBANK_PARAM_SIZE
	.align		4
.L_442:
        /*00e8*/ 	.byte	0x03, 0x19
        /*00ea*/ 	.short	0x0290


	//----- nvinfo : EIATTR_PARAM_CBANK
	.align		4
        /*00ec*/ 	.byte	0x04, 0x0a
        /*00ee*/ 	.short	(.L_444 - .L_443)
	.align		4
.L_443:
        /*00f0*/ 	.word	index@(.nv.constant0._ZN2at6native18elementwise_kernelILi128ELi4EZNS0_15gpu_kernel_implIN48_GLOBAL__N__08322988_15_IGammaKernel_cu_cb51a28d10CalcIgammaIdEEEEvRNS_18TensorIteratorBaseERKT_EUliE_EEviT1_)
        /*00f4*/ 	.short	0x0210
        /*00f6*/ 	.short	0x0290


	//----- nvinfo : EIATTR_SW_WAR
	.align		4
.L_444:
        /*00f8*/ 	.byte	0x04, 0x36
        /*00fa*/ 	.short	(.L_446 - .L_445)
.L_445:
        /*00fc*/ 	.word	0x00000008
.L_446:


//--------------------- .nv.info._ZN2at6native27unrolled_elementwise_kernelIN48_GLOBAL__N__08322988_15_IGammaKernel_cu_cb51a28d10CalcIgammaIdEESt5arrayIPcLm3EELi4E23TrivialOffsetCalculatorILi2EjES8_ILi1EjENS0_6memory12LoadWithCastILi2EEENSB_13StoreWithCastILi1EEEEEviT_T0_T2_T3_T4_T5_ --------------------------
	.section	.nv.info._ZN2at6native27unrolled_elementwise_kernelIN48_GLOBAL__N__08322988_15_IGammaKernel_cu_cb51a28d10CalcIgammaIdEESt5arrayIPcLm3EELi4E23TrivialOffsetCalculatorILi2EjES8_ILi1EjENS0_6memory12LoadWithCastILi2EEENSB_13StoreWithCastILi1EEEEEviT_T0_T2_T3_T4_T5_,"",@"SHT_CUDA_INFO"
	.sectionflags	@""
	.align	4


	//----- nvinfo : EIATTR_CUDA_API_VERSION
	.align		4
        /*0000*/ 	.byte	0x04, 0x37
        /*0002*/ 	.short	(.L_448 - .L_447)
.L_447:
        /*0004*/ 	.word	0x00000082


	//----- nvinfo : EIATTR_KPARAM_INFO
	.align		4
.L_448:
        /*0008*/ 	.byte	0x04, 0x17
        /*000a*/ 	.short	(.L_450 - .L_449)
.L_449:
        /*000c*/ 	.word	0x00000000
        /*0010*/ 	.short	0x0006
        /*0012*/ 	.short	0x0030
        /*0014*/ 	.byte	0x00, 0xf0, 0x21, 0x00


	//----- nvinfo : EIATTR_KPARAM_INFO
	.align		4
.L_450:
        /*0018*/ 	.byte	0x04, 0x17
        /*001a*/ 	.short	(.L_452 - .L_451)
.L_451:
        /*001c*/ 	.word	0x00000000
        /*0020*/ 	.short	0x0005
        /*0022*/ 	.short	0x0024
        /*0024*/ 	.byte	0x00, 0xf0, 0x31, 0x00


	//----- nvinfo : EIATTR_KPARAM_INFO
	.align		4
.L_452:
        /*0028*/ 	.byte	0x04, 0x17
        /*002a*/ 	.short	(.L_454 - .L_453)
.L_453:
        /*002c*/ 	.word	0x00000000
        /*0030*/ 	.short	0x0004
        /*0032*/ 	.short	0x0021
        /*0034*/ 	.byte	0x00, 0xf0, 0x05, 0x00


	//----- nvinfo : EIATTR_KPARAM_INFO
	.align		4
.L_454:
        /*0038*/ 	.byte	0x04, 0x17
        /*003a*/ 	.short	(.L_456 - .L_455)
.L_455:
        /*003c*/ 	.word	0x00000000
        /*0040*/ 	.short	0x0003
        /*0042*/ 	.short	0x0020
        /*0044*/ 	.byte	0x00, 0xf0, 0x05, 0x00


	//----- nvinfo : EIATTR_KPARAM_INFO
	.align		4
.L_456:
        /*0048*/ 	.byte	0x04, 0x17
        /*004a*/ 	.short	(.L_458 - .L_457)
.L_457:
        /*004c*/ 	.word	0x00000000
        /*0050*/ 	.short	0x0002
        /*0052*/ 	.short	0x0008
        /*0054*/ 	.byte	0x00, 0xf0, 0x61, 0x00


	//----- nvinfo : EIATTR_KPARAM_INFO
	.align		4
.L_458:
        /*0058*/ 	.byte	0x04, 0x17
        /*005a*/ 	.short	(.L_460 - .L_459)
.L_459:
        /*005c*/ 	.word	0x00000000
        /*0060*/ 	.short	0x0001
        /*0062*/ 	.short	0x0004
        /*0064*/ 	.byte	0x00, 0xf0, 0x05, 0x00


	//----- nvinfo : EIATTR_KPARAM_INFO
	.align		4
.L_460:
        /*0068*/ 	.byte	0x04, 0x17
        /*006a*/ 	.short	(.L_462 - .L_461)
.L_461:
        /*006c*/ 	.word	0x00000000
        /*0070*/ 	.short	0x0000
        /*0072*/ 	.short	0x0000
        /*0074*/ 	.byte	0x00, 0xf0, 0x11, 0x00


	//----- nvinfo : EIATTR_SPARSE_MMA_MASK
	.align		4
.L_462:
        /*0078*/ 	.byte	0x03, 0x50
        /*007a*/ 	.short	0x0000


	//----- nvinfo : EIATTR_MAXREG_COUNT
	.align		4
        /*007c*/ 	.byte	0x03, 0x1b
        /*007e*/ 	.short	0x00ff


	//----- nvinfo : EIATTR_EXTERNS
	.align		4
        /*0080*/ 	.byte	0x04, 0x0f
        /*0082*/ 	.short	(.L_464 - .L_463)


	//   ....[0]....
	.align		4
.L_463:
        /*0084*/ 	.word	index@(__assertfail)


	//----- nvinfo : EIATTR_MERCURY_ISA_VERSION
	.align		4
.L_464:
        /*0088*/ 	.byte	0x03, 0x5f
        /*008a*/ 	.short	0x0101


	//----- nvinfo : EIATTR_SYSCALL_OFFSETS
	.align		4
        /*008c*/ 	.byte	0x04, 0x46
        /*008e*/ 	.short	(.L_466 - .L_465)


	//   ....[0]....
.L_465:
        /*0090*/ 	.word	0x00000fc0


	//   ....[1]....
        /*0094*/ 	.word	0x00001ee0


	//   ....[2]....
        /*0098*/ 	.word	0x00002e90


	//   ....[3]....
        /*009c*/ 	.word	0x00003db0


	//   ....[4]....
        /*00a0*/ 	.word	0x00004d70


	//   ....[5]....
        /*00a4*/ 	.word	0x00005c90


	//   ....[6]....
        /*00a8*/ 	.word	0x00006c40


	//   ....[7]....
        /*00ac*/ 	.word	0x00007b60


	//   ....[8]....
        /*00b0*/ 	.word	0x00009370


	//   ....[9]....
        /*00b4*/ 	.word	0x0000a540


	//   ....[10]....
        /*00b8*/ 	.word	0x0000b6f0


	//   ....[11]....
        /*00bc*/ 	.word	0x0000c8a0


	//----- nvinfo : EIATTR_EXIT_INSTR_OFFSETS
	.align		4
.L_466:
        /*00c0*/ 	.byte	0x04, 0x1c
        /*00c2*/ 	.short	(.L_468 - .L_467)


	//   ....[0]....
.L_467:
        /*00c4*/ 	.word	0x0000b790


	//   ....[1]....
        /*00c8*/ 	.word	0x0000b8e0


	//   ....[2]....
        /*00cc*/ 	.word	0x0000b920


	//   ....[3]....
        /*00d0*/ 	.word	0x0000b9b0


	//   ....[4]....
        /*00d4*/ 	.word	0x0000b9e0


	//   ....[5]....
        /*00d8*/ 	.word	0x0000ba10


	//   ....[6]....
        /*00dc*/ 	.word	0x0000bae0


	//   ....[7]....
        /*00e0*/ 	.word	0x0000bb60


	//   ....[8]....
        /*00e4*/ 	.word	0x0000bc40


	//   ....[9]....
        /*00e8*/ 	.word	0x0000bcd0


	//   ....[10]....
        /*00ec*/ 	.word	0x0000bcf0


	//   ....[11]....
        /*00f0*/ 	.word	0x0000bdb0


	//   ....[12]....
        /*00f4*/ 	.word	0x0000bde0


	//   ....[13]....
        /*00f8*/ 	.word	0x0000bfb0


	//   ....[14]....
        /*00fc*/ 	.word	0x0000c150


	//   ....[15]....
        /*0100*/ 	.word	0x0000c1d0


	//   ....[16]....
        /*0104*/ 	.word	0x0000c280


	//   ....[17]....
        /*0108*/ 	.word	0x0000c440


	//   ....[18]....
        /*010c*/ 	.word	0x0000c600


	//   ....[19]....
        /*0110*/ 	.word	0x0000c7a0


	//   ....[20]....
        /*0114*/ 	.word	0x0000c8b0


	//   ....[21]....
        /*0118*/ 	.word	0x0000c8e0


	//   ....[22]....
        /*011c*/ 	.word	0x0000c910


	//----- nvinfo : EIATTR_MAX_THREADS
	.align		4
.L_468:
        /*0120*/ 	.byte	0x04, 0x05
        /*0122*/ 	.short	(.L_470 - .L_469)
.L_469:
        /*0124*/ 	.word	0x00000080
        /*0128*/ 	.word	0x00000001
        /*012c*/ 	.word	0x00000001


	//----- nvinfo : EIATTR_CRS_STACK_SIZE
	.align		4
.L_470:
        /*0130*/ 	.byte	0x04, 0x1e
        /*0132*/ 	.short	(.L_472 - .L_471)
.L_471:
        /*0134*/ 	.word	0x00000000


	//----- nvinfo : EIATTR_CBANK_PARAM_SIZE
	.align		4
.L_472:
        /*0138*/ 	.byte	0x03, 0x19
        /*013a*/ 	.short	0x0038


	//----- nvinfo : EIATTR_PARAM_CBANK
	.align		4
        /*013c*/ 	.byte	0x04, 0x0a
        /*013e*/ 	.short	(.L_474 - .L_473)
	.align		4
.L_473:
        /*0140*/ 	.word	index@(.nv.constant0._ZN2at6native27unrolled_elementwise_kernelIN48_GLOBAL__N__08322988_15_IGammaKernel_cu_cb51a28d10CalcIgammaIdEESt5arrayIPcLm3EELi4E23TrivialOffsetCalculatorILi2EjES8_ILi1EjENS0_6memory12LoadWithCastILi2EEENSB_13StoreWithCastILi1EEEEEviT_T0_T2_T3_T4_T5_)
        /*0144*/ 	.short	0x0210
        /*0146*/ 	.short	0x0038


	//----- nvinfo : EIATTR_SW_WAR
	.align		4
.L_474:
        /*0148*/ 	.byte	0x04, 0x36
        /*014a*/ 	.short	(.L_476 - .L_475)
.L_475:
        /*014c*/ 	.word	0x00000008
.L_476:


//--------------------- .nv.info._ZN2at6native18elementwise_kernelILi128ELi2EZNS0_22gpu_kernel_impl_nocastIN48_GLOBAL__N__08322988_15_IGammaKernel_cu_cb51a28d10CalcIgammaIdEEEEvRNS_18TensorIteratorBaseERKT_EUliE_EEviT1_ --------------------------
	.section	.nv.info._ZN2at6native18elementwise_kernelILi128ELi2EZNS0_22gpu_kernel_impl_nocastIN48_GLOBAL__N__08322988_15_IGammaKernel_cu_cb51a28d10CalcIgammaIdEEEEvRNS_18TensorIteratorBaseERKT_EUliE_EEviT1_,"",@"SHT_CUDA_INFO"
	.sectionflags	@""
	.align	4


	//----- nvinfo : EIATTR_CUDA_API_VERSION
	.align		4
        /*0000*/ 	.byte	0x04, 0x37
        /*0002*/ 	.short	(.L_478 - .L_477)
.L_477:
        /*0004*/ 	.word	0x00000082


	//----- nvinfo : EIATTR_KPARAM_INFO
	.align		4
.L_478:
        /*0008*/ 	.byte	0x04, 0x17
        /*000a*/ 	.short	(.L_480 - .L_479)
.L_479:
        /*000c*/ 	.word	0x00000000
        /*0010*/ 	.short	0x0001
        /*0012*/ 	.short	0x0008
        /*0014*/ 	.byte	0x00, 0xf0, 0x21, 0x0a


	//----- nvinfo : EIATTR_KPARAM_INFO
	.align		4
.L_480:
        /*0018*/ 	.byte	0x04, 0x17
        /*001a*/ 	.short	(.L_482 - .L_481)
.L_481:
        /*001c*/ 	.word	0x00000000
        /*0020*/ 	.short	0x0000
        /*0022*/ 	.short	0x0000
        /*0024*/ 	.byte	0x00, 0xf0, 0x11, 0x00


	//----- nvinfo : EIATTR_SPARSE_MMA_MASK
	.align		4
.L_482:
        /*0028*/ 	.byte	0x03, 0x50
        /*002a*/ 	.short	0x0000


	//----- nvinfo : EIATTR_MAXREG_COUNT
	.align		4
        /*002c*/ 	.byte	0x03, 0x1b
        /*002e*/ 	.short	0x0080


	//----- nvinfo : EIATTR_MERCURY_ISA_VERSION
	.align		4
        /*0030*/ 	.byte	0x03, 0x5f
        /*0032*/ 	.short	0x0101


	//----- nvinfo : EIATTR_EXIT_INSTR_OFFSETS
	.align		4
        /*0034*/ 	.byte	0x04, 0x1c
        /*0036*/ 	.short	(.L_484 - .L_483)


	//   ....[0]....
.L_483:
        /*0038*/ 	.word	0x00001890


	//   ....[1]....
        /*003c*/ 	.word	0x00003030


	//----- nvinfo : EIATTR_MAX_THREADS
	.align		4
.L_484:
        /*0040*/ 	.byte	0x04, 0x05
        /*0042*/ 	.short	(.L_486 - .L_485)
.L_485:
        /*0044*/ 	.word	0x00000080
        /*0048*/ 	.word	0x00000001
        /*004c*/ 	.word	0x00000001


	//----- nvinfo : EIATTR_CRS_STACK_SIZE
	.align		4
.L_486:
        /*0050*/ 	.byte	0x04, 0x1e
        /*0052*/ 	.short	(.L_488 - .L_487)
.L_487:
        /*0054*/ 	.word	0x00000000


	//----- nvinfo : EIATTR_CBANK_PARAM_SIZE
	.align		4
.L_488:
        /*0058*/ 	.byte	0x03, 0x19
        /*005a*/ 	.short	0x0290


	//----- nvinfo : EIATTR_PARAM_CBANK
	.align		4
        /*005c*/ 	.byte	0x04, 0x0a
        /*005e*/ 	.short	(.L_490 - .L_489)
	.align		4
.L_489:
        /*0060*/ 	.word	index@(.nv.constant0._ZN2at6native18elementwise_kernelILi128ELi2EZNS0_22gpu_kernel_impl_nocastIN48_GLOBAL__N__08322988_15_IGammaKernel_cu_cb51a28d10CalcIgammaIdEEEEvRNS_18TensorIteratorBaseERKT_EUliE_EEviT1_)
        /*0064*/ 	.short	0x0210
        /*0066*/ 	.short	0x0290


	//----- nvinfo : EIATTR_SW_WAR
	.align		4
.L_490:
        /*0068*/ 	.byte	0x04, 0x36
        /*006a*/ 	.short	(.L_492 - .L_491)
.L_491:
        /*006c*/ 	.word	0x00000008
.L_492:


//--------------------- .nv.info._ZN2at6native27unrolled_elementwise_kernelIN48_GLOBAL__N__08322988_15_IGammaKernel_cu_cb51a28d10CalcIgammaIdEESt5arrayIPcLm3EELi4E23TrivialOffsetCalculatorILi2EjES8_ILi1EjENS0_6memory15LoadWithoutCastENSB_16StoreWithoutCastEEEviT_T0_T2_T3_T4_T5_ --------------------------
	.section	.nv.info._ZN2at6native27unrolled_elementwise_kernelIN48_GLOBAL__N__08322988_15_IGammaKernel_cu_cb51a28d10CalcIgammaIdEESt5arrayIPcLm3EELi4E23TrivialOffsetCalculatorILi2EjES8_ILi1EjENS0_6memory15LoadWithoutCastENSB_16StoreWithoutCastEEEviT_T0_T2_T3_T4_T5_,"",@"SHT_CUDA_INFO"
	.sectionflags	@""
	.align	4


	//----- nvinfo : EIATTR_CUDA_API_VERSION
	.align		4
        /*0000*/ 	.byte	0x04, 0x37
        /*0002*/ 	.short	(.L_494 - .L_493)
.L_493:
        /*0004*/ 	.word	0x00000082


	//----- nvinfo : EIATTR_KPARAM_INFO
	.align		4
.L_494:
        /*0008*/ 	.byte	0x04, 0x17
        /*000a*/ 	.short	(.L_496 - .L_495)
.L_495:
        /*000c*/ 	.word	0x00000000
        /*0010*/ 	.short	0x0006
        /*0012*/ 	.short	0x0023
        /*0014*/ 	.byte	0x00, 0xf0, 0x05, 0x00


	//----- nvinfo : EIATTR_KPARAM_INFO
	.align		4
.L_496:
        /*0018*/ 	.byte	0x04, 0x17
        /*001a*/ 	.short	(.L_498 - .L_497)
.L_497:
        /*001c*/ 	.word	0x00000000
        /*0020*/ 	.short	0x0005
        /*0022*/ 	.short	0x0022
        /*0024*/ 	.byte	0x00, 0xf0, 0x05, 0x00


	//----- nvinfo : EIATTR_KPARAM_INFO
	.align		4
.L_498:
        /*0028*/ 	.byte	0x04, 0x17
        /*002a*/ 	.short	(.L_500 - .L_499)
.L_499:
        /*002c*/ 	.word	0x00000000
        /*0030*/ 	.short	0x0004
        /*0032*/ 	.short	0x0021
        /*0034*/ 	.byte	0x00, 0xf0, 0x05, 0x00


	//----- nvinfo : EIATTR_KPARAM_INFO
	.align		4
.L_500:
        /*0038*/ 	.byte	0x04, 0x17
        /*003a*/ 	.short	(.L_502 - .L_501)
.L_501:
        /*003c*/ 	.word	0x00000000
        /*0040*/ 	.short	0x0003
        /*0042*/ 	.short	0x0020
        /*0044*/ 	.byte	0x00, 0xf0, 0x05, 0x00


	//----- nvinfo : EIATTR_KPARAM_INFO
	.align		4
.L_502:
        /*0048*/ 	.byte	0x04, 0x17
        /*004a*/ 	.short	(.L_504 - .L_503)
.L_503:
        /*004c*/ 	.word	0x00000000
        /*0050*/ 	.short	0x0002
        /*0052*/ 	.short	0x0008
        /*0054*/ 	.byte	0x00, 0xf0, 0x61, 0x00


	//----- nvinfo : EIATTR_KPARAM_INFO
	.align		4
.L_504:
        /*0058*/ 	.byte	0x04, 0x17
        /*005a*/ 	.short	(.L_506 - .L_505)
.L_505:
        /*005c*/ 	.word	0x00000000
        /*0060*/ 	.short	0x0001
        /*0062*/ 	.short	0x0004
        /*0064*/ 	.byte	0x00, 0xf0, 0x05, 0x00


	//----- nvinfo : EIATTR_KPARAM_INFO
	.align		4
.L_506:
        /*0068*/ 	.byte	0x04, 0x17
        /*006a*/ 	.short	(.L_508 - .L_507)
.L_507:
        /*006c*/ 	.word	0x00000000
        /*0070*/ 	.short	0x0000
        /*0072*/ 	.short	0x0000
        /*0074*/ 	.byte	0x00, 0xf0, 0x11, 0x00


	//----- nvinfo : EIATTR_SPARSE_MMA_MASK
	.align		4
.L_508:
        /*0078*/ 	.byte	0x03, 0x50
        /*007a*/ 	.short	0x0000


	//----- nvinfo : EIATTR_MAXREG_COUNT
	.align		4
        /*007c*/ 	.byte	0x03, 0x1b
        /*007e*/ 	.short	0x00ff


	//----- nvinfo : EIATTR_ANNOTATIONS
	.align		4
        /*0080*/ 	.byte	0x04, 0x55
        /*0082*/ 	.short	(.L_510 - .L_509)


	//   ....[0]....
.L_509:
        /*0084*/ 	.word	0x00000001
        /*0088*/ 	.byte	0x90, 0x03, 0x00, 0x00, 0x01, 0x00, 0x00, 0x00, 0xa0, 0x03, 0x00, 0x00, 0x01, 0x00, 0x00, 0x00
        /*0098*/ 	.byte	0x60, 0x04, 0x00, 0x00, 0x01, 0x00, 0x00, 0x00, 0xd0, 0x04, 0x00, 0x00, 0x01, 0x00, 0x00, 0x00
        /*00a8*/ 	.byte	0xe0, 0x04, 0x00, 0x00, 0x01, 0x00, 0x00, 0x00, 0x70, 0x05, 0x00, 0x00, 0x01, 0x00, 0x00, 0x00
        /*00b8*/ 	.byte	0xe0, 0x07, 0x00, 0x00, 0x01, 0x00, 0x00, 0x00, 0x50, 0x08, 0x00, 0x00, 0x01, 0x00, 0x00, 0x00
        /*00c8*/ 	.byte	0x60, 0x08, 0x00, 0x00, 0x01, 0x00, 0x00, 0x00, 0xf0, 0x08, 0x00, 0x00, 0x01, 0x00, 0x00, 0x00
        /*00d8*/ 	.byte	0xc0, 0x0a, 0x00, 0x00, 0x01, 0x00, 0x00, 0x00, 0x90, 0x0b, 0x00, 0x00


	//----- nvinfo : EIATTR_MERCURY_ISA_VERSION
	.align		4
.L_510:
        /*00e4*/ 	.byte	0x03, 0x5f
        /*00e6*/ 	.short	0x0101


	//----- nvinfo : EIATTR_EXIT_INSTR_OFFSETS
	.align		4
        /*00e8*/ 	.byte	0x04, 0x1c
        /*00ea*/ 	.short	(.L_512 - .L_511)


	//   ....[0]....
.L_511:
        /*00ec*/ 	.word	0x00000c80


	//   ....[1]....
        /*00f0*/ 	.word	0x00000ce0


	//----- nvinfo : EIATTR_MAX_THREADS
	.align		4
.L_512:
        /*00f4*/ 	.byte	0x04, 0x05
        /*00f6*/ 	.short	(.L_514 - .L_513)
.L_513:
        /*00f8*/ 	.word	0x00000080
        /*00fc*/ 	.word	0x00000001
        /*0100*/ 	.word	0x00000001


	//----- nvinfo : EIATTR_CRS_STACK_SIZE
	.align		4
.L_514:
        /*0104*/ 	.byte	0x04, 0x1e
        /*0106*/ 	.short	(.L_516 - .L_515)
.L_515:
        /*0108*/ 	.word	0x00000000


	//----- nvinfo : EIATTR_CBANK_PARAM_SIZE
	.align		4
.L_516:
        /*010c*/ 	.byte	0x03, 0x19
        /*010e*/ 	.short	0x0024


	//----- nvinfo : EIATTR_PARAM_CBANK
	.align		4
        /*0110*/ 	.byte	0x04, 0x0a
        /*0112*/ 	.short	(.L_518 - .L_517)
	.align		4
.L_517:
        /*0114*/ 	.word	index@(.nv.constant0._ZN2at6native27unrolled_elementwise_kernelIN48_GLOBAL__N__08322988_15_IGammaKernel_cu_cb51a28d10CalcIgammaIdEESt5arrayIPcLm3EELi4E23TrivialOffsetCalculatorILi2EjES8_ILi1EjENS0_6memory15LoadWithoutCastENSB_16StoreWithoutCastEEEviT_T0_T2_T3_T4_T5_)
        /*0118*/ 	.short	0x0210
        /*011a*/ 	.short	0x0024


	//----- nvinfo : EIATTR_SW_WAR
	.align		4
.L_518:
        /*011c*/ 	.byte	0x04, 0x36
        /*011e*/ 	.short	(.L_520 - .L_519)
.L_519:
        /*0120*/ 	.word	0x00000008
.L_520:


//--------------------- .nv.info._ZN2at6native29vectorized_elementwise_kernelILi2EN48_GLOBAL__N__08322988_15_IGammaKernel_cu_cb51a28d10CalcIgammaIdEESt5arrayIPcLm3EEEEviT0_T1_ --------------------------
	.section	.nv.info._ZN2at6native29vectorized_elementwise_kernelILi2EN48_GLOBAL__N__08322988_15_IGammaKernel_cu_cb51a28d10CalcIgammaIdEESt5arrayIPcLm3EEEEviT0_T1_,"",@"SHT_CUDA_INFO"
	.sectionflags	@""
	.align	4


	//----- nvinfo : EIATTR_CUDA_API_VERSION
	.align		4
        /*0000*/ 	.byte	0x04, 0x37
        /*0002*/ 	.short	(.L_522 - .L_521)
.L_521:
        /*0004*/ 	.word	0x00000082


	//----- nvinfo : EIATTR_KPARAM_INFO
	.align		4
.L_522:
        /*0008*/ 	.byte	0x04, 0x17
        /*000a*/ 	.short	(.L_524 - .L_523)
.L_523:
        /*000c*/ 	.word	0x00000000
        /*0010*/ 	.short	0x0002
        /*0012*/ 	.short	0x0008
        /*0014*/ 	.byte	0x00, 0xf0, 0x61, 0x00


	//----- nvinfo : EIATTR_KPARAM_INFO
	.align		4
.L_524:
        /*0018*/ 	.byte	0x04, 0x17
        /*001a*/ 	.short	(.L_526 - .L_525)
.L_525:
        /*001c*/ 	.word	0x00000000
        /*0020*/ 	.short	0x0001
        /*0022*/ 	.short	0x0004
        /*0024*/ 	.byte	0x00, 0xf0, 0x05, 0x00


	//----- nvinfo : EIATTR_KPARAM_INFO
	.align		4
.L_526:
        /*0028*/ 	.byte	0x04, 0x17
        /*002a*/ 	.short	(.L_528 - .L_527)
.L_527:
        /*002c*/ 	.word	0x00000000
        /*0030*/ 	.short	0x0000
        /*0032*/ 	.short	0x0000
        /*0034*/ 	.byte	0x00, 0xf0, 0x11, 0x00


	//----- nvinfo : EIATTR_SPARSE_MMA_MASK
	.align		4
.L_528:
        /*0038*/ 	.byte	0x03, 0x50
        /*003a*/ 	.short	0x0000


	//----- nvinfo : EIATTR_MAXREG_COUNT
	.align		4
        /*003c*/ 	.byte	0x03, 0x1b
        /*003e*/ 	.short	0x00ff


	//----- nvinfo : EIATTR_MERCURY_ISA_VERSION
	.align		4
        /*0040*/ 	.byte	0x03, 0x5f
        /*0042*/ 	.short	0x0101


	//----- nvinfo : EIATTR_EXIT_INSTR_OFFSETS
	.align		4
        /*0044*/ 	.byte	0x04, 0x1c
        /*0046*/ 	.short	(.L_530 - .L_529)


	//   ....[0]....
.L_529:
        /*0048*/ 	.word	0x00000a80


	//   ....[1]....
        /*004c*/ 	.word	0x00002040


	//   ....[2]....
        /*0050*/ 	.word	0x00002090


	//----- nvinfo : EIATTR_MAX_THREADS
	.align		4
.L_530:
        /*0054*/ 	.byte	0x04, 0x05
        /*0056*/ 	.short	(.L_532 - .L_531)
.L_531:
        /*0058*/ 	.word	0x00000080
        /*005c*/ 	.word	0x00000001
        /*0060*/ 	.word	0x00000001


	//----- nvinfo : EIATTR_CRS_STACK_SIZE
	.align		4
.L_532:
        /*0064*/ 	.byte	0x04, 0x1e
        /*0066*/ 	.short	(.L_534 - .L_533)
.L_533:
        /*0068*/ 	.word	0x00000000


	//----- nvinfo : EIATTR_CBANK_PARAM_SIZE
	.align		4
.L_534:
        /*006c*/ 	.byte	0x03, 0x19
        /*006e*/ 	.short	0x0020


	//----- nvinfo : EIATTR_PARAM_CBANK
	.align		4
        /*0070*/ 	.byte	0x04, 0x0a
        /*0072*/ 	.short	(.L_536 - .L_535)
	.align		4
.L_535:
        /*0074*/ 	.word	index@(.nv.constant0._ZN2at6native29vectorized_elementwise_kernelILi2EN48_GLOBAL__N__08322988_15_IGammaKernel_cu_cb51a28d10CalcIgammaIdEESt5arrayIPcLm3EEEEviT0_T1_)
        /*0078*/ 	.short	0x0210
        /*007a*/ 	.short	0x0020


	//----- nvinfo : EIATTR_SW_WAR
	.align		4
.L_536:
        /*007c*/ 	.byte	0x04, 0x36
        /*007e*/ 	.short	(.L_538 - .L_537)
.L_537:
        /*0080*/ 	.word	0x00000008
.L_538:


//--------------------- .nv.info._ZN2at6native29vectorized_elementwise_kernelILi4EN48_GLOBAL__N__08322988_15_IGammaKernel_cu_cb51a28d10CalcIgammaIdEESt5arrayIPcLm3EEEEviT0_T1_ --------------------------
	.section	.nv.info._ZN2at6native29vectorized_elementwise_kernelILi4EN48_GLOBAL__N__08322988_15_IGammaKernel_cu_cb51a28d10CalcIgammaIdEESt5arrayIPcLm3EEEEviT0_T1_,"",@"SHT_CUDA_INFO"
	.sectionflags	@""
	.align	4


	//----- nvinfo : EIATTR_CUDA_API_VERSION
	.align		4
        /*0000*/ 	.byte	0x04, 0x37
        /*0002*/ 	.short	(.L_540 - .L_539)
.L_539:
        /*0004*/ 	.word	0x00000082


	//----- nvinfo : EIATTR_KPARAM_INFO
	.align		4
.L_540:
        /*0008*/ 	.byte	0x04, 0x17
        /*000a*/ 	.short	(.L_542 - .L_541)
.L_541:
        /*000c*/ 	.word	0x00000000
        /*0010*/ 	.short	0x0002
        /*0012*/ 	.short	0x0008
        /*0014*/ 	.byte	0x00, 0xf0, 0x61, 0x00


	//----- nvinfo : EIATTR_KPARAM_INFO
	.align		4
.L_542:
        /*0018*/ 	.byte	0x04, 0x17
        /*001a*/ 	.short	(.L_544 - .L_543)
.L_543:
        /*001c*/ 	.word	0x00000000
        /*0020*/ 	.short	0x0001
        /*0022*/ 	.short	0x0004
        /*0024*/ 	.byte	0x00, 0xf0, 0x05, 0x00


	//----- nvinfo : EIATTR_KPARAM_INFO
	.align		4
.L_544:
        /*0028*/ 	.byte	0x04, 0x17
        /*002a*/ 	.short	(.L_546 - .L_545)
.L_545:
        /*002c*/ 	.word	0x00000000
        /*0030*/ 	.short	0x0000
        /*0032*/ 	.short	0x0000
        /*0034*/ 	.byte	0x00, 0xf0, 0x11, 0x00


	//----- nvinfo : EIATTR_SPARSE_MMA_MASK
	.align		4
.L_546:
        /*0038*/ 	.byte	0x03, 0x50
        /*003a*/ 	.short	0x0000


	//----- nvinfo : EIATTR_MAXREG_COUNT
	.align		4
        /*003c*/ 	.byte	0x03, 0x1b
        /*003e*/ 	.short	0x00ff


	//----- nvinfo : EIATTR_MERCURY_ISA_VERSION
	.align		4
        /*0040*/ 	.byte	0x03, 0x5f
        /*0042*/ 	.short	0x0101


	//----- nvinfo : EIATTR_EXIT_INSTR_OFFSETS
	.align		4
        /*0044*/ 	.byte	0x04, 0x1c
        /*0046*/ 	.short	(.L_548 - .L_547)


	//   ....[0]....
.L_547:
        /*0048*/ 	.word	0x00000a80


	//   ....[1]....
        /*004c*/ 	.word	0x00002040


	//   ....[2]....
        /*0050*/ 	.word	0x00002090


	//----- nvinfo : EIATTR_MAX_THREADS
	.align		4
.L_548:
        /*0054*/ 	.byte	0x04, 0x05
        /*0056*/ 	.short	(.L_550 - .L_549)
.L_549:
        /*0058*/ 	.word	0x00000080
        /*005c*/ 	.word	0x00000001
        /*0060*/ 	.word	0x00000001


	//----- nvinfo : EIATTR_CRS_STACK_SIZE
	.align		4
.L_550:
        /*0064*/ 	.byte	0x04, 0x1e
        /*0066*/ 	.short	(.L_552 - .L_551)
.L_551:
        /*0068*/ 	.word	0x00000000


	//----- nvinfo : EIATTR_CBANK_PARAM_SIZE
	.align		4
.L_552:
        /*006c*/ 	.byte	0x03, 0x19
        /*006e*/ 	.short	0x0020


	//----- nvinfo : EIATTR_PARAM_CBANK
	.align		4
        /*0070*/ 	.byte	0x04, 0x0a
        /*0072*/ 	.short	(.L_554 - .L_553)
	.align		4
.L_553:
        /*0074*/ 	.word	index@(.nv.constant0._ZN2at6native29vectorized_elementwise_kernelILi4EN48_GLOBAL__N__08322988_15_IGammaKernel_cu_cb51a28d10CalcIgammaIdEESt5arrayIPcLm3EEEEviT0_T1_)
        /*0078*/ 	.short	0x0210
        /*007a*/ 	.short	0x0020


	//----- nvinfo : EIATTR_SW_WAR
	.align		4
.L_554:
        /*007c*/ 	.byte	0x04, 0x36
        /*007e*/ 	.short	(.L_556 - .L_555)
.L_555:
        /*0080*/ 	.word	0x00000008
.L_556:


//--------------------- .nv.info._ZN2at6native29vectorized_elementwise_kernelILi8EN48_GLOBAL__N__08322988_15_IGammaKernel_cu_cb51a28d10CalcIgammaIdEESt5arrayIPcLm3EEEEviT0_T1_ --------------------------
	.section	.nv.info._ZN2at6native29vectorized_elementwise_kernelILi8EN48_GLOBAL__N__08322988_15_IGammaKernel_cu_cb51a28d10CalcIgammaIdEESt5arrayIPcLm3EEEEviT0_T1_,"",@"SHT_CUDA_INFO"
	.sectionflags	@""
	.align	4


	//----- nvinfo : EIATTR_CUDA_API_VERSION
	.align		4
        /*0000*/ 	.byte	0x04, 0x37
        /*0002*/ 	.short	(.L_558 - .L_557)
.L_557:
        /*0004*/ 	.word	0x00000082


	//----- nvinfo : EIATTR_KPARAM_INFO
	.align		4
.L_558:
        /*0008*/ 	.byte	0x04, 0x17
        /*000a*/ 	.short	(.L_560 - .L_559)
.L_559:
        /*000c*/ 	.word	0x00000000
        /*0010*/ 	.short	0x0002
        /*0012*/ 	.short	0x0008
        /*0014*/ 	.byte	0x00, 0xf0, 0x61, 0x00


	//----- nvinfo : EIATTR_KPARAM_INFO
	.align		4
.L_560:
        /*0018*/ 	.byte	0x04, 0x17
        /*001a*/ 	.short	(.L_562 - .L_561)
.L_561:
        /*001c*/ 	.word	0x00000000
        /*0020*/ 	.short	0x0001
        /*0022*/ 	.short	0x0004
        /*0024*/ 	.byte	0x00, 0xf0, 0x05, 0x00


	//----- nvinfo : EIATTR_KPARAM_INFO
	.align		4
.L_562:
        /*0028*/ 	.byte	0x04, 0x17
        /*002a*/ 	.short	(.L_564 - .L_563)
.L_563:
        /*002c*/ 	.word	0x00000000
        /*0030*/ 	.short	0x0000
        /*0032*/ 	.short	0x0000
        /*0034*/ 	.byte	0x00, 0xf0, 0x11, 0x00


	//----- nvinfo : EIATTR_SPARSE_MMA_MASK
	.align		4
.L_564:
        /*0038*/ 	.byte	0x03, 0x50
        /*003a*/ 	.short	0x0000


	//----- nvinfo : EIATTR_MAXREG_COUNT
	.align		4
        /*003c*/ 	.byte	0x03, 0x1b
        /*003e*/ 	.short	0x00ff


	//----- nvinfo : EIATTR_MERCURY_ISA_VERSION
	.align		4
        /*0040*/ 	.byte	0x03, 0x5f
        /*0042*/ 	.short	0x0101


	//----- nvinfo : EIATTR_EXIT_INSTR_OFFSETS
	.align		4
        /*0044*/ 	.byte	0x04, 0x1c
        /*0046*/ 	.short	(.L_566 - .L_565)


	//   ....[0]....
.L_565:
        /*0048*/ 	.word	0x00000a80


	//   ....[1]....
        /*004c*/ 	.word	0x00002040


	//   ....[2]....
        /*0050*/ 	.word	0x00002090


	//----- nvinfo : EIATTR_MAX_THREADS
	.align		4
.L_566:
        /*0054*/ 	.byte	0x04, 0x05
        /*0056*/ 	.short	(.L_568 - .L_567)
.L_567:
        /*0058*/ 	.word	0x00000080
        /*005c*/ 	.word	0x00000001
        /*0060*/ 	.word	0x00000001


	//----- nvinfo : EIATTR_CRS_STACK_SIZE
	.align		4
.L_568:
        /*0064*/ 	.byte	0x04, 0x1e
        /*0066*/ 	.short	(.L_570 - .L_569)
.L_569:
        /*0068*/ 	.word	0x00000000


	//----- nvinfo : EIATTR_CBANK_PARAM_SIZE
	.align		4
.L_570:
        /*006c*/ 	.byte	0x03, 0x19
        /*006e*/ 	.short	0x0020


	//----- nvinfo : EIATTR_PARAM_CBANK
	.align		4
        /*0070*/ 	.byte	0x04, 0x0a
        /*0072*/ 	.short	(.L_572 - .L_571)
	.align		4
.L_571:
        /*0074*/ 	.word	index@(.nv.constant0._ZN2at6native29vectorized_elementwise_kernelILi8EN48_GLOBAL__N__08322988_15_IGammaKernel_cu_cb51a28d10CalcIgammaIdEESt5arrayIPcLm3EEEEviT0_T1_)
        /*0078*/ 	.short	0x0210
        /*007a*/ 	.short	0x0020


	//----- nvinfo : EIATTR_SW_WAR
	.align		4
.L_572:
        /*007c*/ 	.byte	0x04, 0x36
        /*007e*/ 	.short	(.L_574 - .L_573)
.L_573:
        /*0080*/ 	.word	0x00000008
.L_574:


//--------------------- .nv.callgraph             --------------------------
	.section	.nv.callgraph,"",@"SHT_CUDA_CALLGRAPH"
	.align	4
	.sectionentsize	8
	.align		4
        /*0000*/ 	.word	0x00000000
	.align		4
        /*0004*/ 	.word	0xffffffff
	.align		4
        /*0008*/ 	.word	index@(_ZN2at6native18elementwise_kernelILi128ELi4EZNS0_15gpu_kernel_implIN48_GLOBAL__N__08322988_15_IGammaKernel_cu_cb51a28d10CalcIgammaIfEEEEvRNS_18TensorIteratorBaseERKT_EUliE_EEviT1_)
	.align		4
        /*000c*/ 	.word	index@(__assertfail)
	.align		4
        /*0010*/ 	.word	index@(_ZN2at6native27unrolled_elementwise_kernelIN48_GLOBAL__N__08322988_15_IGammaKernel_cu_cb51a28d10CalcIgammaIfEESt5arrayIPcLm3EELi4E23TrivialOffsetCalculatorILi2EjES8_ILi1EjENS0_6memory12LoadWithCastILi2EEENSB_13StoreWithCastILi1EEEEEviT_T0_T2_T3_T4_T5_)
	.align		4
        /*0014*/ 	.word	index@(__assertfail)
	.align		4
        /*0018*/ 	.word	index@(_ZN2at6native18elementwise_kernelILi128ELi4EZNS0_15gpu_kernel_implIN48_GLOBAL__N__08322988_15_IGammaKernel_cu_cb51a28d10CalcIgammaIdEEEEvRNS_18TensorIteratorBaseERKT_EUliE_EEviT1_)
	.align		4
        /*001c*/ 	.word	index@(__assertfail)
	.align		4
        /*0020*/ 	.word	index@(_ZN2at6native27unrolled_elementwise_kernelIN48_GLOBAL__N__08322988_15_IGammaKernel_cu_cb51a28d10CalcIgammaIdEESt5arrayIPcLm3EELi4E23TrivialOffsetCalculatorILi2EjES8_ILi1EjENS0_6memory12LoadWithCastILi2EEENSB_13StoreWithCastILi1EEEEEviT_T0_T2_T3_T4_T5_)
	.align		4
        /*0024*/ 	.word	index@(__assertfail)
	.align		4
        /*0028*/ 	.word	0x00000000
	.align		4
        /*002c*/ 	.word	0xfffffffe
	.align		4
        /*0030*/ 	.word	0x00000000
	.align		4
        /*0034*/ 	.word	0xfffffffd
	.align		4
        /*0038*/ 	.word	0x00000000
	.align		4
        /*003c*/ 	.word	0xfffffffc


//--------------------- .nv.constant4             --------------------------
	.section	.nv.constant4,"a",@progbits
	.align	8
	.align		8
.nv.constant4:
        /*0000*/ 	.dword	__assertfail
	.align		8
        /*0008*/ 	.dword	__unnamed_1
	.align		8
        /*0010*/ 	.dword	__unnamed_2
	.align		8
        /*0018*/ 	.dword	__unnamed_3
	.align		8
        /*0020*/ 	.dword	__unnamed_4
	.align		8
        /*0028*/ 	.dword	_ZN46_INTERNAL_08322988_15_IGammaKernel_cu_cb51a28d4cuda3std3__45__cpo5beginE
	.align		8
        /*0030*/ 	.dword	_ZN46_INTERNAL_08322988_15_IGammaKernel_cu_cb51a28d4cuda3std3__45__cpo3endE
	.align		8
        /*0038*/ 	.dword	_ZN46_INTERNAL_08322988_15_IGammaKernel_cu_cb51a28d4cuda3std3__45__cpo6cbeginE
	.align		8
        /*0040*/ 	.dword	_ZN46_INTERNAL_08322988_15_IGammaKernel_cu_cb51a28d4cuda3std3__45__cpo4cendE
	.align		8
        /*0048*/ 	.dword	_ZN46_INTERNAL_08322988_15_IGammaKernel_cu_cb51a28d4cuda3std3__45__cpo6rbeginE
	.align		8
        /*0050*/ 	.dword	_ZN46_INTERNAL_08322988_15_IGammaKernel_cu_cb51a28d4cuda3std3__45__cpo4rendE
	.align		8
        /*0058*/ 	.dword	_ZN46_INTERNAL_08322988_15_IGammaKernel_cu_cb51a28d4cuda3std3__45__cpo7crbeginE
	.align		8
        /*0060*/ 	.dword	_ZN46_INTERNAL_08322988_15_IGammaKernel_cu_cb51a28d4cuda3std3__45__cpo5crendE
	.align		8
        /*0068*/ 	.dword	_ZN46_INTERNAL_08322988_15_IGammaKernel_cu_cb51a28d4cuda3std3__448_GLOBAL__N__08322988_15_IGammaKernel_cu_cb51a28d6ignoreE
	.align		8
        /*0070*/ 	.dword	_ZN46_INTERNAL_08322988_15_IGammaKernel_cu_cb51a28d4cuda3std3__419piecewise_constructE
	.align		8
        /*0078*/ 	.dword	_ZN46_INTERNAL_08322988_15_IGammaKernel_cu_cb51a28d4cuda3std3__48in_placeE
	.align		8
        /*0080*/ 	.dword	_ZN46_INTERNAL_08322988_15_IGammaKernel_cu_cb51a28d4cuda3std3__420unreachable_sentinelE
	.align		8
        /*0088*/ 	.dword	_ZN46_INTERNAL_08322988_15_IGammaKernel_cu_cb51a28d4cuda3std6ranges3__45__cpo4swapE
	.align		8
        /*0090*/ 	.dword	_ZN46_INTERNAL_08322988_15_IGammaKernel_cu_cb51a28d4cuda3std6ranges3__45__cpo9iter_moveE
	.align		8
        /*0098*/ 	.dword	_ZN46_INTERNAL_08322988_15_IGammaKernel_cu_cb51a28d4cuda3std6ranges3__45__cpo5beginE
	.align		8
        /*00a0*/ 	.dword	_ZN46_INTERNAL_08322988_15_IGammaKernel_cu_cb51a28d4cuda3std6ranges3__45__cpo3endE
	.align		8
        /*00a8*/ 	.dword	_ZN46_INTERNAL_08322988_15_IGammaKernel_cu_cb51a28d4cuda3std6ranges3__45__cpo6cbeginE
	.align		8
        /*00b0*/ 	.dword	_ZN46_INTERNAL_08322988_15_IGammaKernel_cu_cb51a28d4cuda3std6ranges3__45__cpo4cendE
	.align		8
        /*00b8*/ 	.dword	_ZN46_INTERNAL_08322988_15_IGammaKernel_cu_cb51a28d4cuda3std6ranges3__45__cpo7advanceE
	.align		8
        /*00c0*/ 	.dword	_ZN46_INTERNAL_08322988_15_IGammaKernel_cu_cb51a28d4cuda3std6ranges3__45__cpo9iter_swapE
	.align		8
        /*00c8*/ 	.dword	_ZN46_INTERNAL_08322988_15_IGammaKernel_cu_cb51a28d4cuda3std6ranges3__45__cpo4nextE
	.align		8
        /*00d0*/ 	.dword	_ZN46_INTERNAL_08322988_15_IGammaKernel_cu_cb51a28d4cuda3std6ranges3__45__cpo4prevE
	.align		8
        /*00d8*/ 	.dword	_ZN46_INTERNAL_08322988_15_IGammaKernel_cu_cb51a28d4cuda3std6ranges3__45__cpo4dataE
	.align		8
        /*00e0*/ 	.dword	_ZN46_INTERNAL_08322988_15_IGammaKernel_cu_cb51a28d4cuda3std6ranges3__45__cpo5cdataE
	.align		8
        /*00e8*/ 	.dword	_ZN46_INTERNAL_08322988_15_IGammaKernel_cu_cb51a28d4cuda3std6ranges3__45__cpo4sizeE
	.align		8
        /*00f0*/ 	.dword	_ZN46_INTERNAL_08322988_15_IGammaKernel_cu_cb51a28d4cuda3std6ranges3__45__cpo5ssizeE
	.align		8
        /*00f8*/ 	.dword	_ZN46_INTERNAL_08322988_15_IGammaKernel_cu_cb51a28d4cuda3std6ranges3__45__cpo8distanceE
	.align		8
        /*0100*/ 	.dword	_ZN46_INTERNAL_08322988_15_IGammaKernel_cu_cb51a28d6thrust23THRUST_300001_SM_900_NS6system6detail10sequential3seqE
	.align		8
        /*0108*/ 	.dword	$str$6
	.align		8
        /*0110*/ 	.dword	$str$7
	.align		8
        /*0118*/ 	.dword	__cudart_sin_cos_coeffs


//--------------------- .text._ZN2at6native18elementwise_kernelILi128ELi4EZNS0_15gpu_kernel_implIN48_GLOBAL__N__08322988_15_IGammaKernel_cu_cb51a28d10CalcIgammaIfEEEEvRNS_18TensorIteratorBaseERKT_EUliE_EEviT1_ --------------------------
	.section	.text._ZN2at6native18elementwise_kernelILi128ELi4EZNS0_15gpu_kernel_implIN48_GLOBAL__N__08322988_15_IGammaKernel_cu_cb51a28d10CalcIgammaIfEEEEvRNS_18TensorIteratorBaseERKT_EUliE_EEviT1_,"ax",@progbits
	.align	128
        .global         _ZN2at6native18elementwise_kernelILi128ELi4EZNS0_15gpu_kernel_implIN48_GLOBAL__N__08322988_15_IGammaKernel_cu_cb51a28d10CalcIgammaIfEEEEvRNS_18TensorIteratorBaseERKT_EUliE_EEviT1_
        .type           _ZN2at6native18elementwise_kernelILi128ELi4EZNS0_15gpu_kernel_implIN48_GLOBAL__N__08322988_15_IGammaKernel_cu_cb51a28d10CalcIgammaIfEEEEvRNS_18TensorIteratorBaseERKT_EUliE_EEviT1_,@function
        .size           _ZN2at6native18elementwise_kernelILi128ELi4EZNS0_15gpu_kernel_implIN48_GLOBAL__N__08322988_15_IGammaKernel_cu_cb51a28d10CalcIgammaIfEEEEvRNS_18TensorIteratorBaseERKT_EUliE_EEviT1_,(.L_x_7577 - _ZN2at6native18elementwise_kernelILi128ELi4EZNS0_15gpu_kernel_implIN48_GLOBAL__N__08322988_15_IGammaKernel_cu_cb51a28d10CalcIgammaIfEEEEvRNS_18TensorIteratorBaseERKT_EUliE_EEviT1_)
        .other          _ZN2at6native18elementwise_kernelILi128ELi4EZNS0_15gpu_kernel_implIN48_GLOBAL__N__08322988_15_IGammaKernel_cu_cb51a28d10CalcIgammaIfEEEEvRNS_18TensorIteratorBaseERKT_EUliE_EEviT1_,@"STO_CUDA_ENTRY STV_DEFAULT"
_ZN2at6native18elementwise_kernelILi128ELi4EZNS0_15gpu_kernel_implIN48_GLOBAL__N__08322988_15_IGammaKernel_cu_cb51a28d10CalcIgammaIfEEEEvRNS_18TensorIteratorBaseERKT_EUliE_EEviT1_:
.text._ZN2at6native18elementwise_kernelILi128ELi4EZNS0_15gpu_kernel_implIN48_GLOBAL__N__08322988_15_IGammaKernel_cu_cb51a28d10CalcIgammaIfEEEEvRNS_18TensorIteratorBaseERKT_EUliE_EEviT1_:
[----:B------:R-:W0:Y:S01]  /*0000*/  LDC R1, c[0x0][0x28] ;  /* 0x00000a00ff017b82 */ /* 0x000e220000000800 */
[----:B------:R-:W1:Y:S01]  /*0010*/  S2R R19, SR_CTAID.X ;  /* 0x0000000000137919 */ /* 0x000e620000002500 */
[----:B------:R-:W-:Y:S01]  /*0020*/  ULDC UR4, c[0x0][0x210] ;  /* 0x0000840000047ab9 */ /* 0x000fe20000000800 */
[----:B------:R-:W-:Y:S01]  /*0030*/  ULDC.64 UR36, c[0x0][0x208] ;  /* 0x0000820000247ab9 */ /* 0x000fe20000000a00 */
[----:B------:R-:W-:Y:S01]  /*0040*/  BSSY B6, `(.L_x_0) ;  /* 0x000041f000067945 */ /* 0x000fe20003800000 */
[----:B------:R-:W1:Y:S01]  /*0050*/  S2R R2, SR_TID.X ;  /* 0x0000000000027919 */ /* 0x000e620000002100 */
[----:B0-----:R-:W-:Y:S01]  /*0060*/  IADD3 R1, R1, -0x13f0, RZ ;  /* 0xffffec1001017810 */ /* 0x001fe20007ffe0ff */
[----:B-1----:R-:W-:-:S05]  /*0070*/  IMAD R17, R19, 0x200, R2 ;  /* 0x0000020013117824 */ /* 0x002fca00078e0202 */
[----:B------:R-:W-:-:S13]  /*0080*/  ISETP.GE.AND P0, PT, R17, UR4, PT ;  /* 0x0000000411007c0c */ /* 0x000fda000bf06270 */
[----:B------:R-:W-:Y:S05]  /*0090*/  @P0 BRA `(.L_x_1) ;  /* 0x0000004000640947 */ /* 0x000fea0003800000 */
[----:B------:R-:W0:Y:S01]  /*00a0*/  LDC R3, c[0x0][0x218] ;  /* 0x00008600ff037b82 */ /* 0x000e220000000800 */
[----:B------:R-:W-:Y:S01]  /*00b0*/  HFMA2.MMA R18, -RZ, RZ, 0, 0 ;  /* 0x00000000ff127435 */ /* 0x000fe200000001ff */
[----:B------:R-:W-:Y:S01]  /*00c0*/  IMAD.MOV.U32 R0, RZ, RZ, RZ ;  /* 0x000000ffff007224 */ /* 0x000fe200078e00ff */
[----:B------:R-:W-:Y:S02]  /*00d0*/  MOV R16, RZ ;  /* 0x000000ff00107202 */ /* 0x000fe40000000f00 */
[----:B0-----:R-:W-:-:S13]  /*00e0*/  ISETP.NE.AND P0, PT, R3, RZ, PT ;  /* 0x000000ff0300720c */ /* 0x001fda0003f05270 */
[----:B------:R-:W-:Y:S05]  /*00f0*/  @!P0 BRA `(.L_x_2) ;  /* 0x0000001400748947 */ /* 0x000fea0003800000 */
[----:B------:R-:W-:Y:S01]  /*0100*/  IMAD.MOV.U32 R16, RZ, RZ, RZ ;  /* 0x000000ffff107224 */ /* 0x000fe200078e00ff */
[----:B------:R-:W-:Y:S01]  /*0110*/  ULDC.64 UR4, c[0x0][0x220] ;  /* 0x0000880000047ab9 */ /* 0x000fe20000000a00 */
[----:B------:R-:W-:Y:S01]  /*0120*/  ISETP.NE.AND P0, PT, R3, 0x1, PT ;  /* 0x000000010300780c */ /* 0x000fe20003f05270 */
[----:B------:R-:W-:Y:S01]  /*0130*/  ULDC UR6, c[0x0][0x350] ;  /* 0x0000d40000067ab9 */ /* 0x000fe20000000800 */
[----:B------:R-:W-:Y:S01]  /*0140*/  IMAD.HI.U32 R4, R17, UR4, R16 ;  /* 0x0000000411047c27 */ /* 0x000fe2000f8e0010 */
[----:B------:R-:W-:-:S04]  /*0150*/  ULDC UR4, c[0x0][0x21c] ;  /* 0x0000870000047ab9 */ /* 0x000fc80000000800 */
[----:B------:R-:W-:-:S04]  /*0160*/  SHF.R.U32.HI R5, RZ, UR5, R4 ;  /* 0x00000005ff057c19 */ /* 0x000fc80008011604 */
[----:B------:R-:W-:-:S05]  /*0170*/  IADD3 R0, -R5, RZ, RZ ;  /* 0x000000ff05007210 */ /* 0x000fca0007ffe1ff */
[----:B------:R-:W-:Y:S01]  /*0180*/  IMAD R17, R0, UR4, R17 ;  /* 0x0000000400117c24 */ /* 0x000fe2000f8e0211 */
[----:B------:R-:W-:-:S03]  /*0190*/  ULDC.64 UR4, c[0x0][0x348] ;  /* 0x0000d20000047ab9 */ /* 0x000fc60000000a00 */
[C---:B------:R-:W-:Y:S02]  /*01a0*/  IMAD R16, R17.reuse, UR4, RZ ;  /* 0x0000000411107c24 */ /* 0x040fe4000f8e02ff */
[C---:B------:R-:W-:Y:S02]  /*01b0*/  IMAD R0, R17.reuse, UR5, RZ ;  /* 0x0000000511007c24 */ /* 0x040fe4000f8e02ff */
[----:B------:R-:W-:Y:S01]  /*01c0*/  IMAD R18, R17, UR6, RZ ;  /* 0x0000000611127c24 */ /* 0x000fe2000f8e02ff */
[----:B------:R-:W-:Y:S06]  /*01d0*/  @!P0 BRA `(.L_x_2) ;  /* 0x00000014003c8947 */ /* 0x000fec0003800000 */
[----:B------:R-:W-:Y:S01]  /*01e0*/  IMAD.MOV.U32 R4, RZ, RZ, RZ ;  /* 0x000000ffff047224 */ /* 0x000fe200078e00ff */
[----:B------:R-:W-:Y:S01]  /*01f0*/  ULDC.64 UR8, c[0x0][0x228] ;  /* 0x00008a0000087ab9 */ /* 0x000fe20000000a00 */
[----:B------:R-:W-:Y:S01]  /*0200*/  ULDC UR4, c[0x0][0x230] ;  /* 0x00008c0000047ab9 */ /* 0x000fe20000000800 */
[----:B------:R-:W-:Y:S01]  /*0210*/  ISETP.NE.AND P0, PT, R3, 0x2, PT ;  /* 0x000000020300780c */ /* 0x000fe20003f05270 */
[----:B------:R-:W-:-:S05]  /*0220*/  IMAD.HI.U32 R6, R5, UR9, R4 ;  /* 0x0000000905067c27 */ /* 0x000fca000f8e0004 */
[----:B------:R-:W-:Y:S01]  /*0230*/  SHF.R.U32.HI R7, RZ, UR4, R6 ;  /* 0x00000004ff077c19 */ /* 0x000fe20008011606 */
[----:B------:R-:W-:-:S03]  /*0240*/  ULDC UR4, c[0x0][0x354] ;  /* 0x0000d50000047ab9 */ /* 0x000fc60000000800 */
[----:B------:R-:W-:-:S05]  /*0250*/  IADD3 R4, -R7, RZ, RZ ;  /* 0x000000ff07047210 */ /* 0x000fca0007ffe1ff */
[----:B------:R-:W-:Y:S01]  /*0260*/  IMAD R5, R4, UR8, R5 ;  /* 0x0000000804057c24 */ /* 0x000fe2000f8e0205 */
[----:B------:R-:W-:-:S03]  /*0270*/  ULDC.64 UR8, c[0x0][0x358] ;  /* 0x0000d60000087ab9 */ /* 0x000fc60000000a00 */
[C---:B------:R-:W-:Y:S02]  /*0280*/  IMAD R18, R5.reuse, UR9, RZ ;  /* 0x0000000905127c24 */ /* 0x040fe4000f8e02ff */
[C---:B------:R-:W-:Y:S02]  /*0290*/  IMAD R16, R5.reuse, UR4, R16 ;  /* 0x0000000405107c24 */ /* 0x040fe4000f8e0210 */
[----:B------:R-:W-:Y:S02]  /*02a0*/  IMAD R0, R5, UR8, R0 ;  /* 0x0000000805007c24 */ /* 0x000fe4000f8e0200 */
[----:B------:R-:W-:Y:S01]  /*02b0*/  IMAD R18, R17, UR6, R18 ;  /* 0x0000000611127c24 */ /* 0x000fe2000f8e0212 */
[----:B------:R-:W-:Y:S06]  /*02c0*/  @!P0 BRA `(.L_x_2) ;  /* 0x0000001400008947 */ /* 0x000fec0003800000 */
        /* <DEDUP_REMOVED lines=10> */
[C---:B------:R-:W-:Y:S02]  /*0370*/  IMAD R16, R7.reuse, UR4, R16 ;  /* 0x0000000407107c24 */ /* 0x040fe4000f8e0210 */
[C---:B------:R-:W-:Y:S02]  /*0380*/  IMAD R0, R7.reuse, UR5, R0 ;  /* 0x0000000507007c24 */ /* 0x040fe4000f8e0200 */
[----:B------:R-:W-:Y:S01]  /*0390*/  IMAD R18, R7, UR6, R18 ;  /* 0x0000000607127c24 */ /* 0x000fe2000f8e0212 */
        /* <DEDUP_REMOVED lines=297> */
[----:B------:R-:W-:Y:S02]  /*1630*/  ULDC UR6, c[0x0][0x470] ;  /* 0x00011c0000067ab9 */ /* 0x000fe40000000800 */
        /* <DEDUP_REMOVED lines=8> */
[----:B------:R-:W-:-:S07]  /*16c0*/  IMAD R18, R7, UR6, R18 ;  /* 0x0000000607127c24 */ /* 0x000fce000f8e0212 */
.L_x_2:
[----:B------:R-:W0:Y:S01]  /*16d0*/  LDC.U8 R6, c[0x0][0x492] ;  /* 0x00012480ff067b82 */ /* 0x000e220000000000 */
[----:B------:R-:W-:Y:S01]  /*16e0*/  ULDC.64 UR4, c[0x0][0x478] ;  /* 0x00011e0000047ab9 */ /* 0x000fe20000000a00 */
[----:B------:R-:W-:Y:S01]  /*16f0*/  ULDC.64 UR6, c[0x0][0x480] ;  /* 0x0001200000067ab9 */ /* 0x000fe20000000a00 */
[----:B------:R-:W-:Y:S01]  /*1700*/  IADD3 R16, P1, R16, UR4, RZ ;  /* 0x0000000410107c10 */ /* 0x000fe2000ff3e0ff */
[----:B------:R-:W-:Y:S01]  /*1710*/  BSSY B7, `(.L_x_3) ;  /* 0x00000e0000077945 */ /* 0x000fe20003800000 */
[----:B------:R-:W-:-:S03]  /*1720*/  IADD3 R4, P2, R0, UR6, RZ ;  /* 0x0000000600047c10 */ /* 0x000fc6000ff5e0ff */
[----:B------:R-:W-:Y:S01]  /*1730*/  IMAD.X R17, RZ, RZ, UR5, P1 ;  /* 0x00000005ff117e24 */ /* 0x000fe200088e06ff */
[----:B------:R-:W-:Y:S02]  /*1740*/  IADD3.X R5, RZ, UR7, RZ, P2, !PT ;  /* 0x00000007ff057c10 */ /* 0x000fe400097fe4ff */
[----:B0-----:R-:W-:-:S04]  /*1750*/  PRMT R3, R6, 0x9910, RZ ;  /* 0x0000991006037816 */ /* 0x001fc800000000ff */
[----:B------:R-:W-:-:S13]  /*1760*/  ISETP.GT.AND P0, PT, R3, 0x9, PT ;  /* 0x000000090300780c */ /* 0x000fda0003f04270 */
[----:B------:R-:W-:Y:S05]  /*1770*/  @P0 BRA `(.L_x_4) ;  /* 0x0000000000e80947 */ /* 0x000fea0003800000 */
[----:B------:R-:W-:-:S13]  /*1780*/  ISETP.GT.AND P0, PT, R3, 0x4, PT ;  /* 0x000000040300780c */ /* 0x000fda0003f04270 */
[----:B------:R-:W-:Y:S05]  /*1790*/  @P0 BRA `(.L_x_5) ;  /* 0x00000000006c0947 */ /* 0x000fea0003800000 */
[----:B------:R-:W-:-:S13]  /*17a0*/  ISETP.GT.AND P0, PT, R3, 0x1, PT ;  /* 0x000000010300780c */ /* 0x000fda0003f04270 */
[----:B------:R-:W-:Y:S05]  /*17b0*/  @P0 BRA `(.L_x_6) ;  /* 0x0000000000280947 */ /* 0x000fea0003800000 */
[----:B------:R-:W-:-:S13]  /*17c0*/  ISETP.NE.AND P0, PT, R6, RZ, PT ;  /* 0x000000ff0600720c */ /* 0x000fda0003f05270 */
[----:B------:R-:W-:Y:S05]  /*17d0*/  @!P0 BRA `(.L_x_7) ;  /* 0x0000000000148947 */ /* 0x000fea0003800000 */
[----:B------:R-:W-:-:S13]  /*17e0*/  ISETP.NE.AND P0, PT, R3, 0x1, PT ;  /* 0x000000010300780c */ /* 0x000fda0003f05270 */
[----:B------:R-:W-:Y:S05]  /*17f0*/  @P0 BRA `(.L_x_8) ;  /* 0x0000000800e80947 */ /* 0x000fea0003800000 */
[----:B------:R-:W2:Y:S02]  /*1800*/  LDG.E.S8 R4, desc[UR36][R4.64] ;  /* 0x0000002404047981 */ /* 0x000ea4000c1e1300 */
[----:B--2---:R0:W1:Y:S01]  /*1810*/  I2F.S16 R22, R4 ;  /* 0x0000000400167306 */ /* 0x0040620000101400 */
[----:B------:R-:W-:Y:S05]  /*1820*/  BRA `(.L_x_9) ;  /* 0x0000000c00387947 */ /* 0x000fea0003800000 */
.L_x_7:
[----:B------:R-:W2:Y:S02]  /*1830*/  LDG.E.U8 R4, desc[UR36][R4.64] ;  /* 0x0000002404047981 */ /* 0x000ea4000c1e1100 */
[----:B--2---:R-:W-:Y:S01]  /*1840*/  I2FP.F32.U32 R22, R4 ;  /* 0x0000000400167245 */ /* 0x004fe20000201000 */
[----:B------:R-:W-:Y:S06]  /*1850*/  BRA `(.L_x_9) ;  /* 0x0000000c002c7947 */ /* 0x000fec0003800000 */
.L_x_6:
[----:B------:R-:W-:-:S13]  /*1860*/  ISETP.NE.AND P0, PT, R3, 0x2, PT ;  /* 0x000000020300780c */ /* 0x000fda0003f05270 */
[----:B------:R-:W-:Y:S05]  /*1870*/  @!P0 BRA `(.L_x_10) ;  /* 0x0000000000288947 */ /* 0x000fea0003800000 */
[----:B------:R-:W-:-:S13]  /*1880*/  ISETP.NE.AND P0, PT, R3, 0x3, PT ;  /* 0x000000030300780c */ /* 0x000fda0003f05270 */
[----:B------:R-:W-:Y:S05]  /*1890*/  @!P0 BRA `(.L_x_11) ;  /* 0x0000000000148947 */ /* 0x000fea0003800000 */
[----:B------:R-:W-:-:S13]  /*18a0*/  ISETP.NE.AND P0, PT, R3, 0x4, PT ;  /* 0x000000040300780c */ /* 0x000fda0003f05270 */
[----:B------:R-:W-:Y:S05]  /*18b0*/  @P0 BRA `(.L_x_8) ;  /* 0x0000000800b80947 */ /* 0x000fea0003800000 */
[----:B------:R-:W2:Y:S02]  /*18c0*/  LDG.E.64 R22, desc[UR36][R4.64] ;  /* 0x0000002404167981 */ /* 0x000ea4000c1e1b00 */
[----:B--2---:R4:W0:Y:S01]  /*18d0*/  I2F.S64 R22, R22 ;  /* 0x0000001600167312 */ /* 0x0048220000301400 */
[----:B------:R-:W-:Y:S05]  /*18e0*/  BRA `(.L_x_9) ;  /* 0x0000000c00087947 */ /* 0x000fea0003800000 */
.L_x_11:
[----:B------:R-:W2:Y:S02]  /*18f0*/  LDG.E R4, desc[UR36][R4.64] ;  /* 0x0000002404047981 */ /* 0x000ea4000c1e1900 */
[----:B--2---:R-:W-:Y:S01]  /*1900*/  I2FP.F32.S32 R22, R4 ;  /* 0x0000000400167245 */ /* 0x004fe20000201400 */
[----:B------:R-:W-:Y:S06]  /*1910*/  BRA `(.L_x_9) ;  /* 0x0000000800fc7947 */ /* 0x000fec0003800000 */
.L_x_10:
[----:B------:R-:W2:Y:S02]  /*1920*/  LDG.E.U16 R4, desc[UR36][R4.64] ;  /* 0x0000002404047981 */ /* 0x000ea4000c1e1500 */
[----:B--2---:R0:W1:Y:S01]  /*1930*/  I2F.S16 R22, R4 ;  /* 0x0000000400167306 */ /* 0x0040620000101400 */
[----:B------:R-:W-:Y:S05]  /*1940*/  BRA `(.L_x_9) ;  /* 0x0000000800f07947 */ /* 0x000fea0003800000 */
.L_x_5:
[----:B------:R-:W-:-:S13]  /*1950*/  ISETP.GT.AND P0, PT, R3, 0x6, PT ;  /* 0x000000060300780c */ /* 0x000fda0003f04270 */
[----:B------:R-:W-:Y:S05]  /*1960*/  @P0 BRA `(.L_x_12) ;  /* 0x0000000000240947 */ /* 0x000fea0003800000 */
[----:B------:R-:W-:-:S13]  /*1970*/  ISETP.NE.AND P0, PT, R3, 0x5, PT ;  /* 0x000000050300780c */ /* 0x000fda0003f05270 */
[----:B------:R-:W-:Y:S05]  /*1980*/  @!P0 BRA `(.L_x_13) ;  /* 0x0000000000108947 */ /* 0x000fea0003800000 */
[----:B------:R-:W-:-:S13]  /*1990*/  ISETP.NE.AND P0, PT, R3, 0x6, PT ;  /* 0x000000060300780c */ /* 0x000fda0003f05270 */
[----:B------:R-:W-:Y:S05]  /*19a0*/  @P0 BRA `(.L_x_8) ;  /* 0x00000008007c0947 */ /* 0x000fea0003800000 */
[----:B------:R2:W5:Y:S01]  /*19b0*/  LDG.E R22, desc[UR36][R4.64] ;  /* 0x0000002404167981 */ /* 0x000562000c1e1900 */
[----:B------:R-:W-:Y:S05]  /*19c0*/  BRA `(.L_x_9) ;  /* 0x0000000800d07947 */ /* 0x000fea0003800000 */
.L_x_13:
[----:B------:R-:W2:Y:S02]  /*19d0*/  LDG.E.U16 R4, desc[UR36][R4.64] ;  /* 0x0000002404047981 */ /* 0x000ea4000c1e1500 */
[----:B--2---:R-:W-:Y:S01]  /*19e0*/  HADD2.F32 R22, -RZ, R4.H0_H0 ;  /* 0x20000004ff167230 */ /* 0x004fe20000004100 */
[----:B------:R-:W-:Y:S06]  /*19f0*/  BRA `(.L_x_9) ;  /* 0x0000000800c47947 */ /* 0x000fec0003800000 */
.L_x_12:
[----:B------:R-:W-:-:S13]  /*1a00*/  ISETP.NE.AND P0, PT, R3, 0x7, PT ;  /* 0x000000070300780c */ /* 0x000fda0003f05270 */
[----:B------:R-:W-:Y:S05]  /*1a10*/  @!P0 BRA `(.L_x_14) ;  /* 0x0000000000248947 */ /* 0x000fea0003800000 */
[----:B------:R-:W-:-:S13]  /*1a20*/  ISETP.NE.AND P0, PT, R3, 0x8, PT ;  /* 0x000000080300780c */ /* 0x000fda0003f05270 */
[----:B------:R-:W-:Y:S05]  /*1a30*/  @!P0 BRA `(.L_x_15) ;  /* 0x0000000000108947 */ /* 0x000fea0003800000 */
[----:B------:R-:W-:-:S13]  /*1a40*/  ISETP.NE.AND P0, PT, R3, 0x9, PT ;  /* 0x000000090300780c */ /* 0x000fda0003f05270 */
[----:B------:R-:W-:Y:S05]  /*1a50*/  @P0 BRA `(.L_x_8) ;  /* 0x0000000800500947 */ /* 0x000fea0003800000 */
[----:B------:R3:W5:Y:S01]  /*1a60*/  LDG.E R22, desc[UR36][R4.64] ;  /* 0x0000002404167981 */ /* 0x000762000c1e1900 */
[----:B------:R-:W-:Y:S05]  /*1a70*/  BRA `(.L_x_9) ;  /* 0x0000000800a47947 */ /* 0x000fea0003800000 */
.L_x_15:
[----:B------:R-:W2:Y:S02]  /*1a80*/  LDG.E.U16 R4, desc[UR36][R4.64] ;  /* 0x0000002404047981 */ /* 0x000ea4000c1e1500 */
[----:B--2---:R-:W-:Y:S01]  /*1a90*/  HADD2.F32 R22, -RZ, R4.H0_H0 ;  /* 0x20000004ff167230 */ /* 0x004fe20000004100 */
[----:B------:R-:W-:Y:S06]  /*1aa0*/  BRA `(.L_x_9) ;  /* 0x0000000800987947 */ /* 0x000fec0003800000 */
.L_x_14:
[----:B------:R-:W2:Y:S01]  /*1ab0*/  LDG.E.64 R4, desc[UR36][R4.64] ;  /* 0x0000002404047981 */ /* 0x000ea2000c1e1b00 */
[----:B------:R-:W-:Y:S01]  /*1ac0*/  UMOV UR4, 0xf0000000 ;  /* 0xf000000000047882 */ /* 0x000fe20000000000 */
[----:B------:R-:W-:Y:S01]  /*1ad0*/  UMOV UR5, 0x380fffff ;  /* 0x380fffff00057882 */ /* 0x000fe20000000000 */
[----:B--2---:R-:W0:Y:S01]  /*1ae0*/  F2F.F32.F64 R22, R4 ;  /* 0x0000000400167310 */ /* 0x004e220000301000 */
[----:B------:R-:W-:-:S14]  /*1af0*/  DSETP.GEU.AND P0, PT, |R4|, UR4, PT ;  /* 0x0000000404007e2a */ /* 0x000fdc000bf0e200 */
[----:B0-----:R-:W-:Y:S01]  /*1b00*/  @!P0 FMUL R22, R22, 1.175494350822287508e-38 ;  /* 0x0080000016168820 */ /* 0x001fe20000400000 */
[----:B------:R-:W-:Y:S06]  /*1b10*/  BRA `(.L_x_9) ;  /* 0x00000008007c7947 */ /* 0x000fec0003800000 */
.L_x_4:
[----:B------:R-:W-:-:S13]  /*1b20*/  ISETP.GT.AND P0, PT, R3, 0x18, PT ;  /* 0x000000180300780c */ /* 0x000fda0003f04270 */
[----:B------:R-:W-:Y:S05]  /*1b30*/  @P0 BRA `(.L_x_16) ;  /* 0x0000000000ec0947 */ /* 0x000fea0003800000 */
[----:B------:R-:W-:-:S13]  /*1b40*/  ISETP.GT.AND P0, PT, R3, 0xe, PT ;  /* 0x0000000e0300780c */ /* 0x000fda0003f04270 */
[----:B------:R-:W-:Y:S05]  /*1b50*/  @P0 BRA `(.L_x_17) ;  /* 0x00000000003c0947 */ /* 0x000fea0003800000 */
[----:B------:R-:W-:-:S13]  /*1b60*/  ISETP.NE.AND P0, PT, R3, 0xa, PT ;  /* 0x0000000a0300780c */ /* 0x000fda0003f05270 */
[----:B------:R-:W-:Y:S05]  /*1b70*/  @!P0 BRA `(.L_x_18) ;  /* 0x0000000000188947 */ /* 0x000fea0003800000 */
[----:B------:R-:W-:-:S13]  /*1b80*/  ISETP.NE.AND P0, PT, R3, 0xb, PT ;  /* 0x0000000b0300780c */ /* 0x000fda0003f05270 */
[----:B------:R-:W-:Y:S05]  /*1b90*/  @P0 BRA `(.L_x_8) ;  /* 0x0000000800000947 */ /* 0x000fea0003800000 */
[----:B------:R-:W2:Y:S02]  /*1ba0*/  LDG.E.U8 R4, desc[UR36][R4.64] ;  /* 0x0000002404047981 */ /* 0x000ea4000c1e1100 */
[----:B--2---:R-:W-:-:S04]  /*1bb0*/  ISETP.NE.AND P0, PT, R4, RZ, PT ;  /* 0x000000ff0400720c */ /* 0x004fc80003f05270 */
[----:B------:R-:W-:Y:S01]  /*1bc0*/  FSEL R22, RZ, 1, !P0 ;  /* 0x3f800000ff167808 */ /* 0x000fe20004000000 */
[----:B------:R-:W-:Y:S08]  /*1bd0*/  BRA `(.L_x_9) ;  /* 0x00000008004c7947 */ /* 0x000ff00003800000 */
.L_x_18:
[----:B------:R-:W2:Y:S01]  /*1be0*/  LDG.E.64 R4, desc[UR36][R4.64] ;  /* 0x0000002404047981 */ /* 0x000ea2000c1e1b00 */
[----:B------:R-:W-:Y:S01]  /*1bf0*/  UMOV UR4, 0xf0000000 ;  /* 0xf000000000047882 */ /* 0x000fe20000000000 */
[----:B------:R-:W-:Y:S01]  /*1c00*/  UMOV UR5, 0x380fffff ;  /* 0x380fffff00057882 */ /* 0x000fe20000000000 */
[----:B--2---:R-:W0:Y:S01]  /*1c10*/  F2F.F32.F64 R22, R4 ;  /* 0x0000000400167310 */ /* 0x004e220000301000 */
[----:B------:R-:W-:-:S14]  /*1c20*/  DSETP.GEU.AND P0, PT, |R4|, UR4, PT ;  /* 0x0000000404007e2a */ /* 0x000fdc000bf0e200 */
[----:B0-----:R-:W-:Y:S01]  /*1c30*/  @!P0 FMUL R22, R22, 1.175494350822287508e-38 ;  /* 0x0080000016168820 */ /* 0x001fe20000400000 */
[----:B------:R-:W-:Y:S06]  /*1c40*/  BRA `(.L_x_9) ;  /* 0x0000000800307947 */ /* 0x000fec0003800000 */
.L_x_17:
[----:B------:R-:W-:-:S13]  /*1c50*/  ISETP.NE.AND P0, PT, R3, 0xf, PT ;  /* 0x0000000f0300780c */ /* 0x000fda0003f05270 */
[----:B------:R-:W-:Y:S05]  /*1c60*/  @!P0 BRA `(.L_x_19) ;  /* 0x0000000000948947 */ /* 0x000fea0003800000 */
[----:B------:R-:W-:-:S13]  /*1c70*/  ISETP.NE.AND P0, PT, R3, 0x17, PT ;  /* 0x000000170300780c */ /* 0x000fda0003f05270 */
[----:B------:R-:W-:Y:S05]  /*1c80*/  @!P0 BRA `(.L_x_20) ;  /* 0x0000000000588947 */ /* 0x000fea0003800000 */
[----:B------:R-:W-:-:S13]  /*1c90*/  ISETP.NE.AND P0, PT, R3, 0x18, PT ;  /* 0x000000180300780c */ /* 0x000fda0003f05270 */
[----:B------:R-:W-:Y:S05]  /*1ca0*/  @P0 BRA `(.L_x_8) ;  /* 0x0000000400bc0947 */ /* 0x000fea0003800000 */
[----:B------:R-:W2:Y:S01]  /*1cb0*/  LDG.E.U8 R22, desc[UR36][R4.64] ;  /* 0x0000002404167981 */ /* 0x000ea2000c1e1100 */
[----:B------:R-:W-:Y:S02]  /*1cc0*/  IMAD.MOV.U32 R8, RZ, RZ, -0x800000 ;  /* 0xff800000ff087424 */ /* 0x000fe400078e00ff */
[----:B--2---:R-:W-:-:S05]  /*1cd0*/  IMAD.SHL.U32 R22, R22, 0x1000000, RZ ;  /* 0x0100000016167824 */ /* 0x004fca00078e00ff */
[----:B------:R-:W-:-:S04]  /*1ce0*/  LOP3.LUT R0, R22, 0x7f000000, RZ, 0xc0, !PT ;  /* 0x7f00000016007812 */ /* 0x000fc800078ec0ff */
[----:B------:R-:W0:Y:S01]  /*1cf0*/  FLO.U32 R3, R0 ;  /* 0x0000000000037300 */ /* 0x000e2200000e0000 */
[----:B------:R-:W-:-:S04]  /*1d00*/  IADD3 R6, R0, 0x1000000, RZ ;  /* 0x0100000000067810 */ /* 0x000fc80007ffe0ff */
[----:B------:R-:W-:Y:S02]  /*1d10*/  SHF.R.S32.HI R6, RZ, 0x8, R6 ;  /* 0x00000008ff067819 */ /* 0x000fe40000011406 */
[----:B0-----:R-:W-:-:S04]  /*1d20*/  IADD3 R3, -R3, 0x1f, RZ ;  /* 0x0000001f03037810 */ /* 0x001fc80007ffe1ff */
[C---:B------:R-:W-:Y:S02]  /*1d30*/  ISETP.GT.U32.AND P0, PT, R3.reuse, 0x4, PT ;  /* 0x000000040300780c */ /* 0x040fe40003f04070 */
[----:B------:R-:W-:-:S04]  /*1d40*/  IADD3 R3, R3, -0x4, RZ ;  /* 0xfffffffc03037810 */ /* 0x000fc80007ffe0ff */
[----:B------:R-:W-:-:S04]  /*1d50*/  SEL R3, R3, RZ, P0 ;  /* 0x000000ff03037207 */ /* 0x000fc80000000000 */
[C---:B------:R-:W-:Y:S01]  /*1d60*/  SHF.L.U32 R4, R0.reuse, R3, RZ ;  /* 0x0000000300047219 */ /* 0x040fe200000006ff */
[----:B------:R-:W-:Y:S02]  /*1d70*/  IMAD R7, R3, R8, 0x3c000000 ;  /* 0x3c00000003077424 */ /* 0x000fe400078e0208 */
[----:B------:R-:W-:-:S03]  /*1d80*/  VIADD R3, R0, 0xffffffff ;  /* 0xffffffff00037836 */ /* 0x000fc60000000000 */
[----:B------:R-:W-:Y:S02]  /*1d90*/  LEA.HI R7, R4, R7, RZ, 0x1c ;  /* 0x0000000704077211 */ /* 0x000fe400078fe0ff */
[----:B------:R-:W-:Y:S02]  /*1da0*/  SHF.R.S32.HI R3, RZ, 0x1f, R3 ;  /* 0x0000001fff037819 */ /* 0x000fe40000011403 */
[----:B------:R-:W-:-:S04]  /*1db0*/  LOP3.LUT R6, R7, 0x7f800000, R6, 0xf8, !PT ;  /* 0x7f80000007067812 */ /* 0x000fc800078ef806 */
[----:B------:R-:W-:-:S04]  /*1dc0*/  LOP3.LUT R3, R6, R3, RZ, 0x30, !PT ;  /* 0x0000000306037212 */ /* 0x000fc800078e30ff */
[----:B------:R-:W-:Y:S01]  /*1dd0*/  LOP3.LUT R22, R3, 0x80000000, R22, 0xf8, !PT ;  /* 0x8000000003167812 */ /* 0x000fe200078ef816 */
[----:B------:R-:W-:Y:S06]  /*1de0*/  BRA `(.L_x_9) ;  /* 0x0000000400c87947 */ /* 0x000fec0003800000 */
.L_x_20:
[----:B------:R-:W2:Y:S02]  /*1df0*/  LDG.E.U8 R4, desc[UR36][R4.64] ;  /* 0x0000002404047981 */ /* 0x000ea4000c1e1100 */
[----:B--2---:R-:W-:-:S04]  /*1e00*/  SHF.L.U32 R0, R4, 0x19, RZ ;  /* 0x0000001904007819 */ /* 0x004fc800000006ff */
[----:B------:R-:W-:-:S13]  /*1e10*/  ISETP.GE.U32.AND P0, PT, R0, 0x8000000, PT ;  /* 0x080000000000780c */ /* 0x000fda0003f06070 */
[C---:B------:R-:W-:Y:S01]  /*1e20*/  @!P0 SHF.L.U32 R0, R4.reuse, 0x8, RZ ;  /* 0x0000000804008819 */ /* 0x040fe200000006ff */
[----:B------:R-:W-:-:S03]  /*1e30*/  @P0 IMAD.SHL.U32 R3, R4, 0x200000, RZ ;  /* 0x0020000004030824 */ /* 0x000fc600078e00ff */
[----:B------:R-:W-:Y:S02]  /*1e40*/  @!P0 LOP3.LUT R0, R0, 0x7f00, RZ, 0xc0, !PT ;  /* 0x00007f0000008812 */ /* 0x000fe400078ec0ff */
[----:B------:R-:W-:Y:S02]  /*1e50*/  @P0 LOP3.LUT R3, R3, 0x70000000, RZ, 0xfc, !PT ;  /* 0x7000000003030812 */ /* 0x000fe400078efcff */
[----:B------:R-:W-:-:S03]  /*1e60*/  @!P0 LOP3.LUT R0, R0, 0x3f000000, RZ, 0xfc, !PT ;  /* 0x3f00000000008812 */ /* 0x000fc600078efcff */
[----:B------:R-:W-:Y:S01]  /*1e70*/  @P0 FMUL.FTZ R22, R3, 1.9259299443872358531e-34 ;  /* 0x0780000003160820 */ /* 0x000fe20000410000 */
[----:B------:R-:W-:Y:S02]  /*1e80*/  IMAD.SHL.U32 R3, R4, 0x1000000, RZ ;  /* 0x0100000004037824 */ /* 0x000fe400078e00ff */
[----:B------:R-:W-:-:S05]  /*1e90*/  @!P0 FADD.FTZ R22, R0, -0.5 ;  /* 0xbf00000000168421 */ /* 0x000fca0000010000 */
[----:B------:R-:W-:Y:S01]  /*1ea0*/  LOP3.LUT R22, R22, 0x80000000, R3, 0xf8, !PT ;  /* 0x8000000016167812 */ /* 0x000fe200078ef803 */
[----:B------:R-:W-:Y:S06]  /*1eb0*/  BRA `(.L_x_9) ;  /* 0x0000000400947947 */ /* 0x000fec0003800000 */
.L_x_19:
[----:B------:R-:W2:Y:S02]  /*1ec0*/  LDG.E.U16 R4, desc[UR36][R4.64] ;  /* 0x0000002404047981 */ /* 0x000ea4000c1e1500 */
[----:B--2---:R-:W-:Y:S01]  /*1ed0*/  SHF.L.U32 R22, R4, 0x10, RZ ;  /* 0x0000001004167819 */ /* 0x004fe200000006ff */
[----:B------:R-:W-:Y:S06]  /*1ee0*/  BRA `(.L_x_9) ;  /* 0x0000000400887947 */ /* 0x000fec0003800000 */
.L_x_16:
[----:B------:R-:W-:-:S13]  /*1ef0*/  ISETP.GT.AND P0, PT, R3, 0x1b, PT ;  /* 0x0000001b0300780c */ /* 0x000fda0003f04270 */
[----:B------:R-:W-:Y:S05]  /*1f00*/  @P0 BRA `(.L_x_21) ;  /* 0x0000000000ec0947 */ /* 0x000fea0003800000 */
[----:B------:R-:W-:-:S13]  /*1f10*/  ISETP.NE.AND P0, PT, R3, 0x19, PT ;  /* 0x000000190300780c */ /* 0x000fda0003f05270 */
[----:B------:R-:W-:Y:S05]  /*1f20*/  @!P0 BRA `(.L_x_22) ;  /* 0x0000000000808947 */ /* 0x000fea0003800000 */
[----:B------:R-:W-:-:S13]  /*1f30*/  ISETP.NE.AND P0, PT, R3, 0x1a, PT ;  /* 0x0000001a0300780c */ /* 0x000fda0003f05270 */
[----:B------:R-:W-:Y:S05]  /*1f40*/  @!P0 BRA `(.L_x_23) ;  /* 0x0000000000148947 */ /* 0x000fea0003800000 */
[----:B------:R-:W-:-:S13]  /*1f50*/  ISETP.NE.AND P0, PT, R3, 0x1b, PT ;  /* 0x0000001b0300780c */ /* 0x000fda0003f05270 */
[----:B------:R-:W-:Y:S05]  /*1f60*/  @P0 BRA `(.L_x_8) ;  /* 0x00000004000c0947 */ /* 0x000fea0003800000 */
[----:B------:R-:W2:Y:S02]  /*1f70*/  LDG.E.U16 R4, desc[UR36][R4.64] ;  /* 0x0000002404047981 */ /* 0x000ea4000c1e1500 */
[----:B--2---:R-:W-:Y:S01]  /*1f80*/  I2FP.F32.U32 R22, R4 ;  /* 0x0000000400167245 */ /* 0x004fe20000201000 */
[----:B------:R-:W-:Y:S06]  /*1f90*/  BRA `(.L_x_9) ;  /* 0x00000004005c7947 */ /* 0x000fec0003800000 */
.L_x_23:
[----:B------:R-:W2:Y:S01]  /*1fa0*/  LDG.E.U8 R3, desc[UR36][R4.64] ;  /* 0x0000002404037981 */ /* 0x000ea2000c1e1100 */
[----:B------:R-:W-:Y:S01]  /*1fb0*/  IMAD.MOV.U32 R22, RZ, RZ, RZ ;  /* 0x000000ffff167224 */ /* 0x000fe200078e00ff */
[----:B--2---:R-:W-:-:S13]  /*1fc0*/  ISETP.NE.AND P0, PT, R3, RZ, PT ;  /* 0x000000ff0300720c */ /* 0x004fda0003f05270 */
[----:B------:R-:W-:Y:S05]  /*1fd0*/  @!P0 BRA `(.L_x_9) ;  /* 0x00000004004c8947 */ /* 0x000fea0003800000 */
[----:B------:R-:W-:-:S13]  /*1fe0*/  ISETP.NE.AND P0, PT, R3, 0x80, PT ;  /* 0x000000800300780c */ /* 0x000fda0003f05270 */
[----:B------:R-:W-:Y:S01]  /*1ff0*/  @!P0 MOV R22, 0x7f800001 ;  /* 0x7f80000100168802 */ /* 0x000fe20000000f00 */
[----:B------:R-:W-:Y:S06]  /*2000*/  @!P0 BRA `(.L_x_9) ;  /* 0x0000000400408947 */ /* 0x000fec0003800000 */
[C---:B------:R-:W-:Y:S01]  /*2010*/  LOP3.LUT P0, R0, R3.reuse, 0x78, RZ, 0xc0, !PT ;  /* 0x0000007803007812 */ /* 0x040fe2000780c0ff */
[----:B------:R-:W-:Y:S01]  /*2020*/  BSSY B0, `(.L_x_24) ;  /* 0x000000c000007945 */ /* 0x000fe20003800000 */
[----:B------:R-:W-:Y:S02]  /*2030*/  SHF.R.U32.HI R4, RZ, 0x7, R3 ;  /* 0x00000007ff047819 */ /* 0x000fe40000011603 */
[----:B------:R-:W-:Y:S02]  /*2040*/  LOP3.LUT R3, R3, 0x7, RZ, 0xc0, !PT ;  /* 0x0000000703037812 */ /* 0x000fe400078ec0ff */
[----:B------:R-:W-:Y:S01]  /*2050*/  SHF.R.U32.HI R0, RZ, 0x3, R0 ;  /* 0x00000003ff007819 */ /* 0x000fe20000011600 */
[----:B------:R-:W-:-:S06]  /*2060*/  IMAD.U32 R22, R4, -0x80000000, RZ ;  /* 0x8000000004167824 */ /* 0x000fcc00078e00ff */
[----:B------:R-:W-:Y:S05]  /*2070*/  @P0 BRA `(.L_x_25) ;  /* 0x0000000000180947 */ /* 0x000fea0003800000 */
[----:B------:R-:W0:Y:S02]  /*2080*/  FLO.U32 R4, R3 ;  /* 0x0000000300047300 */ /* 0x000e2400000e0000 */
[----:B0-----:R-:W-:-:S04]  /*2090*/  IADD3 R5, -R4, 0x1f, RZ ;  /* 0x0000001f04057810 */ /* 0x001fc80007ffe1ff */
[----:B------:R-:W-:Y:S02]  /*20a0*/  IADD3 R4, R5, -0x1c, RZ ;  /* 0xffffffe405047810 */ /* 0x000fe40007ffe0ff */
[----:B------:R-:W-:Y:S02]  /*20b0*/  IADD3 R0, R0, 0x1d, -R5 ;  /* 0x0000001d00007810 */ /* 0x000fe40007ffe805 */
[----:B------:R-:W-:-:S04]  /*20c0*/  SHF.L.U32 R4, R3, R4, RZ ;  /* 0x0000000403047219 */ /* 0x000fc800000006ff */
[----:B------:R-:W-:-:S07]  /*20d0*/  LOP3.LUT R3, R4, 0x7, RZ, 0xc0, !PT ;  /* 0x0000000704037812 */ /* 0x000fce00078ec0ff */
.L_x_25:
[----:B------:R-:W-:Y:S05]  /*20e0*/  BSYNC B0 ;  /* 0x0000000000007941 */ /* 0x000fea0003800000 */
.L_x_24:
[----:B------:R-:W-:Y:S01]  /*20f0*/  IMAD.SHL.U32 R3, R3, 0x100000, RZ ;  /* 0x0010000003037824 */ /* 0x000fe200078e00ff */
[----:B------:R-:W-:-:S04]  /*2100*/  LEA R5, R0, 0x3b800000, 0x17 ;  /* 0x3b80000000057811 */ /* 0x000fc800078eb8ff */
[----:B------:R-:W-:Y:S01]  /*2110*/  LOP3.LUT R22, R5, R3, R22, 0xfe, !PT ;  /* 0x0000000305167212 */ /* 0x000fe200078efe16 */
[----:B------:R-:W-:Y:S06]  /*2120*/  BRA `(.L_x_9) ;  /* 0x0000000000f87947 */ /* 0x000fec0003800000 */
.L_x_22:
[----:B------:R-:W2:Y:S01]  /*2130*/  LDG.E.U8 R3, desc[UR36][R4.64] ;  /* 0x0000002404037981 */ /* 0x000ea2000c1e1100 */
[----:B------:R-:W-:Y:S01]  /*2140*/  HFMA2.MMA R22, -RZ, RZ, 0, 0 ;  /* 0x00000000ff167435 */ /* 0x000fe200000001ff */
[----:B--2---:R-:W-:-:S13]  /*2150*/  ISETP.NE.AND P0, PT, R3, RZ, PT ;  /* 0x000000ff0300720c */ /* 0x004fda0003f05270 */
[----:B------:R-:W-:Y:S05]  /*2160*/  @!P0 BRA `(.L_x_9) ;  /* 0x0000000000e88947 */ /* 0x000fea0003800000 */
[----:B------:R-:W-:-:S13]  /*2170*/  ISETP.NE.AND P0, PT, R3, 0x80, PT ;  /* 0x000000800300780c */ /* 0x000fda0003f05270 */
[----:B------:R-:W-:Y:S01]  /*2180*/  @!P0 IMAD.MOV.U32 R22, RZ, RZ, 0x7f800001 ;  /* 0x7f800001ff168424 */ /* 0x000fe200078e00ff */
[----:B------:R-:W-:Y:S06]  /*2190*/  @!P0 BRA `(.L_x_9) ;  /* 0x0000000000dc8947 */ /* 0x000fec0003800000 */
[C---:B------:R-:W-:Y:S01]  /*21a0*/  LOP3.LUT P0, R0, R3.reuse, 0x7c, RZ, 0xc0, !PT ;  /* 0x0000007c03007812 */ /* 0x040fe2000780c0ff */
[----:B------:R-:W-:Y:S01]  /*21b0*/  BSSY B0, `(.L_x_26) ;  /* 0x000000c000007945 */ /* 0x000fe20003800000 */
[----:B------:R-:W-:Y:S02]  /*21c0*/  SHF.R.U32.HI R4, RZ, 0x7, R3 ;  /* 0x00000007ff047819 */ /* 0x000fe40000011603 */
[----:B------:R-:W-:Y:S02]  /*21d0*/  LOP3.LUT R3, R3, 0x3, RZ, 0xc0, !PT ;  /* 0x0000000303037812 */ /* 0x000fe400078ec0ff */
[----:B------:R-:W-:Y:S02]  /*21e0*/  SHF.L.U32 R22, R4, 0x1f, RZ ;  /* 0x0000001f04167819 */ /* 0x000fe400000006ff */
[----:B------:R-:W-:-:S05]  /*21f0*/  SHF.R.U32.HI R0, RZ, 0x2, R0 ;  /* 0x00000002ff007819 */ /* 0x000fca0000011600 */
[----:B------:R-:W-:Y:S05]  /*2200*/  @P0 BRA `(.L_x_27) ;  /* 0x0000000000180947 */ /* 0x000fea0003800000 */
[----:B------:R-:W0:Y:S02]  /*2210*/  FLO.U32 R4, R3 ;  /* 0x0000000300047300 */ /* 0x000e2400000e0000 */
[----:B0-----:R-:W-:-:S04]  /*2220*/  IADD3 R5, -R4, 0x1f, RZ ;  /* 0x0000001f04057810 */ /* 0x001fc80007ffe1ff */
[----:B------:R-:W-:Y:S01]  /*2230*/  IADD3 R0, R0, 0x1e, -R5 ;  /* 0x0000001e00007810 */ /* 0x000fe20007ffe805 */
[----:B------:R-:W-:-:S05]  /*2240*/  VIADD R4, R5, 0xffffffe3 ;  /* 0xffffffe305047836 */ /* 0x000fca0000000000 */
[----:B------:R-:W-:-:S04]  /*2250*/  SHF.L.U32 R4, R3, R4, RZ ;  /* 0x0000000403047219 */ /* 0x000fc800000006ff */
[----:B------:R-:W-:-:S07]  /*2260*/  LOP3.LUT R3, R4, 0x3, RZ, 0xc0, !PT ;  /* 0x0000000304037812 */ /* 0x000fce00078ec0ff */
.L_x_27:
[----:B------:R-:W-:Y:S05]  /*2270*/  BSYNC B0 ;  /* 0x0000000000007941 */ /* 0x000fea0003800000 */
.L_x_26:
[----:B------:R-:W-:Y:S02]  /*2280*/  LEA R5, R0, 0x37800000, 0x17 ;  /* 0x3780000000057811 */ /* 0x000fe400078eb8ff */
[----:B------:R-:W-:-:S04]  /*2290*/  SHF.L.U32 R3, R3, 0x15, RZ ;  /* 0x0000001503037819 */ /* 0x000fc800000006ff */
[----:B------:R-:W-:Y:S01]  /*22a0*/  LOP3.LUT R22, R5, R3, R22, 0xfe, !PT ;  /* 0x0000000305167212 */ /* 0x000fe200078efe16 */
[----:B------:R-:W-:Y:S06]  /*22b0*/  BRA `(.L_x_9) ;  /* 0x0000000000947947 */ /* 0x000fec0003800000 */
.L_x_21:
[----:B------:R-:W-:-:S13]  /*22c0*/  ISETP.NE.AND P0, PT, R3, 0x1c, PT ;  /* 0x0000001c0300780c */ /* 0x000fda0003f05270 */
[----:B------:R-:W-:Y:S05]  /*22d0*/  @!P0 BRA `(.L_x_28) ;  /* 0x0000000000848947 */ /* 0x000fea0003800000 */
[----:B------:R-:W-:-:S13]  /*22e0*/  ISETP.NE.AND P0, PT, R3, 0x1d, PT ;  /* 0x0000001d0300780c */ /* 0x000fda0003f05270 */
[----:B------:R-:W-:Y:S05]  /*22f0*/  @!P0 BRA `(.L_x_29) ;  /* 0x0000000000708947 */ /* 0x000fea0003800000 */
[----:B------:R-:W-:-:S13]  /*2300*/  ISETP.NE.AND P0, PT, R3, 0x2c, PT ;  /* 0x0000002c0300780c */ /* 0x000fda0003f05270 */
[----:B------:R-:W-:Y:S05]  /*2310*/  @P0 BRA `(.L_x_8) ;  /* 0x0000000000200947 */ /* 0x000fea0003800000 */
[----:B------:R-:W2:Y:S01]  /*2320*/  LDG.E.U8 R4, desc[UR36][R4.64] ;  /* 0x0000002404047981 */ /* 0x000ea2000c1e1100 */
[----:B------:R-:W-:Y:S01]  /*2330*/  IMAD.MOV.U32 R22, RZ, RZ, 0x400000 ;  /* 0x00400000ff167424 */ /* 0x000fe200078e00ff */
[----:B--2---:R-:W-:-:S13]  /*2340*/  ISETP.NE.AND P0, PT, R4, RZ, PT ;  /* 0x000000ff0400720c */ /* 0x004fda0003f05270 */
[----:B------:R-:W-:Y:S05]  /*2350*/  @!P0 BRA `(.L_x_9) ;  /* 0x00000000006c8947 */ /* 0x000fea0003800000 */
[----:B------:R-:W-:-:S13]  /*2360*/  ISETP.NE.AND P0, PT, R4, 0xff, PT ;  /* 0x000000ff0400780c */ /* 0x000fda0003f05270 */
[----:B------:R-:W-:Y:S01]  /*2370*/  @!P0 MOV R22, 0x7f800001 ;  /* 0x7f80000100168802 */ /* 0x000fe20000000f00 */
[----:B------:R-:W-:Y:S01]  /*2380*/  @P0 IMAD.SHL.U32 R22, R4, 0x800000, RZ ;  /* 0x0080000004160824 */ /* 0x000fe200078e00ff */
[----:B------:R-:W-:Y:S06]  /*2390*/  BRA `(.L_x_9) ;  /* 0x00000000005c7947 */ /* 0x000fec0003800000 */
.L_x_8:
[----:B------:R-:W-:Y:S01]  /*23a0*/  MOV R0, 0x0 ;  /* 0x0000000000007802 */ /* 0x000fe20000000f00 */
[----:B------:R-:W-:Y:S01]  /*23b0*/  ULDC.64 UR4, c[0x4][0x108] ;  /* 0x0100420000047ab9 */ /* 0x000fe20000000a00 */
[----:B------:R-:W-:Y:S01]  /*23c0*/  ULDC.64 UR6, c[0x4][0x18] ;  /* 0x0100060000067ab9 */ /* 0x000fe20000000a00 */
[----:B------:R-:W-:Y:S01]  /*23d0*/  MOV R4, UR4 ;  /* 0x0000000400047c02 */ /* 0x000fe20008000f00 */
[----:B------:R0:W1:Y:S01]  /*23e0*/  LDC.64 R14, c[0x4][R0] ;  /* 0x01000000000e7b82 */ /* 0x0000620000000a00 */
[----:B------:R-:W-:Y:S01]  /*23f0*/  IMAD.U32 R5, RZ, RZ, UR5 ;  /* 0x00000005ff057e24 */ /* 0x000fe2000f8e00ff */
[----:B------:R-:W-:Y:S01]  /*2400*/  ULDC.64 UR4, c[0x4][0x110] ;  /* 0x0100440000047ab9 */ /* 0x000fe20000000a00 */
[----:B------:R-:W-:Y:S01]  /*2410*/  HFMA2.MMA R8, -RZ, RZ, 0, 4.64916229248046875e-06 ;  /* 0x0000004eff087435 */ /* 0x000fe200000001ff */
[----:B------:R-:W-:Y:S01]  /*2420*/  MOV R6, UR4 ;  /* 0x0000000400067c02 */ /* 0x000fe20008000f00 */
[----:B------:R-:W-:Y:S01]  /*2430*/  IMAD.U32 R7, RZ, RZ, UR5 ;  /* 0x00000005ff077e24 */ /* 0x000fe2000f8e00ff */
[----:B------:R-:W-:Y:S01]  /*2440*/  MOV R10, UR6 ;  /* 0x00000006000a7c02 */ /* 0x000fe20008000f00 */
[----:B------:R-:W-:Y:S01]  /*2450*/  IMAD.U32 R11, RZ, RZ, UR7 ;  /* 0x00000007ff0b7e24 */ /* 0x000fe2000f8e00ff */
[----:B------:R-:W-:Y:S01]  /*2460*/  MOV R13, RZ ;  /* 0x000000ff000d7202 */ /* 0x000fe20000000f00 */
[----:B0-----:R-:W-:-:S07]  /*2470*/  IMAD.MOV.U32 R12, RZ, RZ, 0x1 ;  /* 0x00000001ff0c7424 */ /* 0x001fce00078e00ff */
[----:B------:R-:W-:-:S07]  /*2480*/  LEPC R20, `(.L_x_30) ;  /* 0x000000001014794e */ /* 0x000fce0000000000 */
[----:B-1----:R-:W-:Y:S05]  /*2490*/  CALL.ABS.NOINC R14 ;  /* 0x000000000e007343 */ /* 0x002fea0003c00000 */
.L_x_30:
[----:B------:R-:W-:Y:S01]  /*24a0*/  IMAD.MOV.U32 R22, RZ, RZ, RZ ;  /* 0x000000ffff167224 */ /* 0x000fe200078e00ff */
[----:B------:R-:W-:Y:S06]  /*24b0*/  BRA `(.L_x_9) ;  /* 0x0000000000147947 */ /* 0x000fec0003800000 */
.L_x_29:
[----:B------:R-:W2:Y:S02]  /*24c0*/  LDG.E.64 R22, desc[UR36][R4.64] ;  /* 0x0000002404167981 */ /* 0x000ea4000c1e1b00 */
[----:B--2---:R0:W1:Y:S01]  /*24d0*/  I2F.U64 R22, R22 ;  /* 0x0000001600167312 */ /* 0x0040620000301000 */
[----:B------:R-:W-:Y:S05]  /*24e0*/  BRA `(.L_x_9) ;  /* 0x0000000000087947 */ /* 0x000fea0003800000 */
.L_x_28:
[----:B------:R-:W2:Y:S02]  /*24f0*/  LDG.E R4, desc[UR36][R4.64] ;  /* 0x0000002404047981 */ /* 0x000ea4000c1e1900 */
[----:B--2---:R-:W-:-:S07]  /*2500*/  I2FP.F32.U32 R22, R4 ;  /* 0x0000000400167245 */ /* 0x004fce0000201000 */
.L_x_9:
[----:B------:R-:W-:Y:S05]  /*2510*/  BSYNC B7 ;  /* 0x0000000000077941 */ /* 0x000fea0003800000 */
.L_x_3:
[----:B------:R-:W4:Y:S01]  /*2520*/  LDC.U8 R3, c[0x0][0x493] ;  /* 0x000124c0ff037b82 */ /* 0x000f220000000000 */
[----:B------:R-:W-:Y:S01]  /*2530*/  ULDC.64 UR4, c[0x0][0x488] ;  /* 0x0001220000047ab9 */ /* 0x000fe20000000a00 */
[----:B------:R-:W-:Y:S01]  /*2540*/  BSSY B7, `(.L_x_31) ;  /* 0x00000df000077945 */ /* 0x000fe20003800000 */
[----:B0-23--:R-:W-:-:S04]  /*2550*/  IADD3 R4, P1, R18, UR4, RZ ;  /* 0x0000000412047c10 */ /* 0x00dfc8000ff3e0ff */
[----:B------:R-:W-:Y:S02]  /*2560*/  IADD3.X R5, RZ, UR5, RZ, P1, !PT ;  /* 0x00000005ff057c10 */ /* 0x000fe40008ffe4ff */
[----:B----4-:R-:W-:-:S04]  /*2570*/  PRMT R0, R3, 0x9910, RZ ;  /* 0x0000991003007816 */ /* 0x010fc800000000ff */
        /* <DEDUP_REMOVED lines=11> */
[----:B--2---:R-:W0:Y:S01]  /*2630*/  I2F.S16 R0, R0 ;  /* 0x0000000000007306 */ /* 0x004e220000101400 */
[----:B------:R-:W-:Y:S05]  /*2640*/  BRA `(.L_x_37) ;  /* 0x0000000c00387947 */ /* 0x000fea0003800000 */
.L_x_35:
[----:B------:R-:W2:Y:S02]  /*2650*/  LDG.E.U8 R0, desc[UR36][R4.64] ;  /* 0x0000002404007981 */ /* 0x000ea4000c1e1100 */
[----:B--2---:R-:W-:Y:S01]  /*2660*/  I2FP.F32.U32 R0, R0 ;  /* 0x0000000000007245 */ /* 0x004fe20000201000 */
[----:B------:R-:W-:Y:S06]  /*2670*/  BRA `(.L_x_37) ;  /* 0x0000000c002c7947 */ /* 0x000fec0003800000 */
.L_x_34:
[----:B------:R-:W-:-:S13]  /*2680*/  ISETP.NE.AND P0, PT, R0, 0x2, PT ;  /* 0x000000020000780c */ /* 0x000fda0003f05270 */
[----:B------:R-:W-:Y:S05]  /*2690*/  @!P0 BRA `(.L_x_38) ;  /* 0x0000000000288947 */ /* 0x000fea0003800000 */
[----:B------:R-:W-:-:S13]  /*26a0*/  ISETP.NE.AND P0, PT, R0, 0x3, PT ;  /* 0x000000030000780c */ /* 0x000fda0003f05270 */
[----:B------:R-:W-:Y:S05]  /*26b0*/  @!P0 BRA `(.L_x_39) ;  /* 0x0000000000148947 */ /* 0x000fea0003800000 */
[----:B------:R-:W-:-:S13]  /*26c0*/  ISETP.NE.AND P0, PT, R0, 0x4, PT ;  /* 0x000000040000780c */ /* 0x000fda0003f05270 */
[----:B------:R-:W-:Y:S05]  /*26d0*/  @P0 BRA `(.L_x_36) ;  /* 0x0000000800b80947 */ /* 0x000fea0003800000 */
[----:B------:R-:W2:Y:S02]  /*26e0*/  LDG.E.64 R4, desc[UR36][R4.64] ;  /* 0x0000002404047981 */ /* 0x000ea4000c1e1b00 */
[----:B--2---:R0:W2:Y:S01]  /*26f0*/  I2F.S64 R0, R4 ;  /* 0x0000000400007312 */ /* 0x0040a20000301400 */
[----:B------:R-:W-:Y:S05]  /*2700*/  BRA `(.L_x_37) ;  /* 0x0000000c00087947 */ /* 0x000fea0003800000 */
.L_x_39:
[----:B------:R-:W2:Y:S02]  /*2710*/  LDG.E R0, desc[UR36][R4.64] ;  /* 0x0000002404007981 */ /* 0x000ea4000c1e1900 */
[----:B--2---:R-:W-:Y:S01]  /*2720*/  I2FP.F32.S32 R0, R0 ;  /* 0x0000000000007245 */ /* 0x004fe20000201400 */
[----:B------:R-:W-:Y:S06]  /*2730*/  BRA `(.L_x_37) ;  /* 0x0000000800fc7947 */ /* 0x000fec0003800000 */
.L_x_38:
[----:B------:R-:W2:Y:S02]  /*2740*/  LDG.E.U16 R0, desc[UR36][R4.64] ;  /* 0x0000002404007981 */ /* 0x000ea4000c1e1500 */
[----:B--2---:R-:W0:Y:S01]  /*2750*/  I2F.S16 R0, R0 ;  /* 0x0000000000007306 */ /* 0x004e220000101400 */
[----:B------:R-:W-:Y:S05]  /*2760*/  BRA `(.L_x_37) ;  /* 0x0000000800f07947 */ /* 0x000fea0003800000 */
.L_x_33:
        /* <DEDUP_REMOVED lines=8> */
.L_x_41:
[----:B------:R-:W2:Y:S02]  /*27f0*/  LDG.E.U16 R0, desc[UR36][R4.64] ;  /* 0x0000002404007981 */ /* 0x000ea4000c1e1500 */
[----:B--2---:R-:W-:Y:S01]  /*2800*/  HADD2.F32 R0, -RZ, R0.H0_H0 ;  /* 0x20000000ff007230 */ /* 0x004fe20000004100 */
[----:B------:R-:W-:Y:S06]  /*2810*/  BRA `(.L_x_37) ;  /* 0x0000000800c47947 */ /* 0x000fec0003800000 */
.L_x_40:
        /* <DEDUP_REMOVED lines=8> */
.L_x_43:
[----:B------:R-:W2:Y:S02]  /*28a0*/  LDG.E.U16 R0, desc[UR36][R4.64] ;  /* 0x0000002404007981 */ /* 0x000ea4000c1e1500 */
[----:B--2---:R-:W-:Y:S01]  /*28b0*/  HADD2.F32 R0, -RZ, R0.H0_H0 ;  /* 0x20000000ff007230 */ /* 0x004fe20000004100 */
[----:B------:R-:W-:Y:S06]  /*28c0*/  BRA `(.L_x_37) ;  /* 0x0000000800987947 */ /* 0x000fec0003800000 */
.L_x_42:
[----:B------:R-:W2:Y:S01]  /*28d0*/  LDG.E.64 R4, desc[UR36][R4.64] ;  /* 0x0000002404047981 */ /* 0x000ea2000c1e1b00 */
[----:B------:R-:W-:Y:S01]  /*28e0*/  UMOV UR4, 0xf0000000 ;  /* 0xf000000000047882 */ /* 0x000fe20000000000 */
[----:B------:R-:W-:Y:S01]  /*28f0*/  UMOV UR5, 0x380fffff ;  /* 0x380fffff00057882 */ /* 0x000fe20000000000 */
[----:B--2---:R-:W0:Y:S01]  /*2900*/  F2F.F32.F64 R0, R4 ;  /* 0x0000000400007310 */ /* 0x004e220000301000 */
[----:B------:R-:W-:-:S14]  /*2910*/  DSETP.GEU.AND P0, PT, |R4|, UR4, PT ;  /* 0x0000000404007e2a */ /* 0x000fdc000bf0e200 */
[----:B0-----:R-:W-:Y:S01]  /*2920*/  @!P0 FMUL R0, R0, 1.175494350822287508e-38 ;  /* 0x0080000000008820 */ /* 0x001fe20000400000 */
[----:B------:R-:W-:Y:S06]  /*2930*/  BRA `(.L_x_37) ;  /* 0x00000008007c7947 */ /* 0x000fec0003800000 */
.L_x_32:
        /* <DEDUP_REMOVED lines=12> */
.L_x_46:
[----:B------:R-:W2:Y:S01]  /*2a00*/  LDG.E.64 R4, desc[UR36][R4.64] ;  /* 0x0000002404047981 */ /* 0x000ea2000c1e1b00 */
[----:B------:R-:W-:Y:S01]  /*2a10*/  UMOV UR4, 0xf0000000 ;  /* 0xf000000000047882 */ /* 0x000fe20000000000 */
[----:B------:R-:W-:Y:S01]  /*2a20*/  UMOV UR5, 0x380fffff ;  /* 0x380fffff00057882 */ /* 0x000fe20000000000 */
[----:B--2---:R-:W0:Y:S01]  /*2a30*/  F2F.F32.F64 R0, R4 ;  /* 0x0000000400007310 */ /* 0x004e220000301000 */
[----:B------:R-:W-:-:S14]  /*2a40*/  DSETP.GEU.AND P0, PT, |R4|, UR4, PT ;  /* 0x0000000404007e2a */ /* 0x000fdc000bf0e200 */
[----:B0-----:R-:W-:Y:S01]  /*2a50*/  @!P0 FMUL R0, R0, 1.175494350822287508e-38 ;  /* 0x0080000000008820 */ /* 0x001fe20000400000 */
[----:B------:R-:W-:Y:S06]  /*2a60*/  BRA `(.L_x_37) ;  /* 0x0000000800307947 */ /* 0x000fec0003800000 */
.L_x_45:
        /* <DEDUP_REMOVED lines=11> */
[C---:B------:R-:W-:Y:S01]  /*2b20*/  IADD3 R7, R3.reuse, 0x1000000, RZ ;  /* 0x0100000003077810 */ /* 0x040fe20007ffe0ff */
[----:B------:R-:W-:-:S03]  /*2b30*/  VIADD R4, R3, 0xffffffff ;  /* 0xffffffff03047836 */ /* 0x000fc60000000000 */
[----:B------:R-:W-:Y:S02]  /*2b40*/  SHF.R.S32.HI R7, RZ, 0x8, R7 ;  /* 0x00000008ff077819 */ /* 0x000fe40000011407 */
[----:B------:R-:W-:Y:S02]  /*2b50*/  SHF.R.S32.HI R4, RZ, 0x1f, R4 ;  /* 0x0000001fff047819 */ /* 0x000fe40000011404 */
[----:B0-----:R-:W-:-:S04]  /*2b60*/  IADD3 R6, -R6, 0x1f, RZ ;  /* 0x0000001f06067810 */ /* 0x001fc80007ffe1ff */
[C---:B------:R-:W-:Y:S02]  /*2b70*/  ISETP.GT.U32.AND P0, PT, R6.reuse, 0x4, PT ;  /* 0x000000040600780c */ /* 0x040fe40003f04070 */
[----:B------:R-:W-:-:S04]  /*2b80*/  IADD3 R6, R6, -0x4, RZ ;  /* 0xfffffffc06067810 */ /* 0x000fc80007ffe0ff */
[----:B------:R-:W-:-:S05]  /*2b90*/  SEL R6, R6, RZ, P0 ;  /* 0x000000ff06067207 */ /* 0x000fca0000000000 */
[----:B------:R-:W-:Y:S01]  /*2ba0*/  IMAD R9, R6, R9, 0x3c000000 ;  /* 0x3c00000006097424 */ /* 0x000fe200078e0209 */
[----:B------:R-:W-:-:S04]  /*2bb0*/  SHF.L.U32 R6, R3, R6, RZ ;  /* 0x0000000603067219 */ /* 0x000fc800000006ff */
[----:B------:R-:W-:-:S04]  /*2bc0*/  LEA.HI R6, R6, R9, RZ, 0x1c ;  /* 0x0000000906067211 */ /* 0x000fc800078fe0ff */
[----:B------:R-:W-:-:S04]  /*2bd0*/  LOP3.LUT R7, R6, 0x7f800000, R7, 0xf8, !PT ;  /* 0x7f80000006077812 */ /* 0x000fc800078ef807 */
[----:B------:R-:W-:-:S04]  /*2be0*/  LOP3.LUT R7, R7, R4, RZ, 0x30, !PT ;  /* 0x0000000407077212 */ /* 0x000fc800078e30ff */
[----:B------:R-:W-:Y:S01]  /*2bf0*/  LOP3.LUT R0, R7, 0x80000000, R0, 0xf8, !PT ;  /* 0x8000000007007812 */ /* 0x000fe200078ef800 */
[----:B------:R-:W-:Y:S06]  /*2c00*/  BRA `(.L_x_37) ;  /* 0x0000000400c87947 */ /* 0x000fec0003800000 */
.L_x_48:
        /* <DEDUP_REMOVED lines=8> */
[----:B------:R-:W-:Y:S02]  /*2c90*/  @P0 FMUL.FTZ R3, R3, 1.9259299443872358531e-34 ;  /* 0x0780000003030820 */ /* 0x000fe40000410000 */
[----:B------:R-:W-:Y:S01]  /*2ca0*/  @!P0 FADD.FTZ R3, R0, -0.5 ;  /* 0xbf00000000038421 */ /* 0x000fe20000010000 */
[----:B------:R-:W-:-:S05]  /*2cb0*/  IMAD.SHL.U32 R0, R4, 0x1000000, RZ ;  /* 0x0100000004007824 */ /* 0x000fca00078e00ff */
[----:B------:R-:W-:Y:S01]  /*2cc0*/  LOP3.LUT R0, R3, 0x80000000, R0, 0xf8, !PT ;  /* 0x8000000003007812 */ /* 0x000fe200078ef800 */
[----:B------:R-:W-:Y:S06]  /*2cd0*/  BRA `(.L_x_37) ;  /* 0x0000000400947947 */ /* 0x000fec0003800000 */
.L_x_47:
[----:B------:R-:W2:Y:S02]  /*2ce0*/  LDG.E.U16 R0, desc[UR36][R4.64] ;  /* 0x0000002404007981 */ /* 0x000ea4000c1e1500 */
[----:B--2---:R-:W-:Y:S01]  /*2cf0*/  SHF.L.U32 R0, R0, 0x10, RZ ;  /* 0x0000001000007819 */ /* 0x004fe200000006ff */
[----:B------:R-:W-:Y:S06]  /*2d00*/  BRA `(.L_x_37) ;  /* 0x0000000400887947 */ /* 0x000fec0003800000 */
.L_x_44:
        /* <DEDUP_REMOVED lines=11> */
.L_x_51:
        /* <DEDUP_REMOVED lines=20> */
.L_x_53:
[----:B------:R-:W-:Y:S05]  /*2f00*/  BSYNC B0 ;  /* 0x0000000000007941 */ /* 0x000fea0003800000 */
.L_x_52:
[----:B------:R-:W-:Y:S01]  /*2f10*/  LEA R5, R0, 0x3b800000, 0x17 ;  /* 0x3b80000000057811 */ /* 0x000fe200078eb8ff */
[----:B------:R-:W-:-:S05]  /*2f20*/  IMAD.SHL.U32 R0, R3, 0x100000, RZ ;  /* 0x0010000003007824 */ /* 0x000fca00078e00ff */
[----:B------:R-:W-:Y:S01]  /*2f30*/  LOP3.LUT R0, R5, R0, R6, 0xfe, !PT ;  /* 0x0000000005007212 */ /* 0x000fe200078efe06 */
[----:B------:R-:W-:Y:S06]  /*2f40*/  BRA `(.L_x_37) ;  /* 0x0000000000f87947 */ /* 0x000fec0003800000 */
.L_x_50:
        /* <DEDUP_REMOVED lines=20> */
.L_x_55:
[----:B------:R-:W-:Y:S05]  /*3090*/  BSYNC B0 ;  /* 0x0000000000007941 */ /* 0x000fea0003800000 */
.L_x_54:
[----:B------:R-:W-:Y:S02]  /*30a0*/  LEA R5, R0, 0x37800000, 0x17 ;  /* 0x3780000000057811 */ /* 0x000fe400078eb8ff */
[----:B------:R-:W-:-:S04]  /*30b0*/  SHF.L.U32 R0, R3, 0x15, RZ ;  /* 0x0000001503007819 */ /* 0x000fc800000006ff */
[----:B------:R-:W-:Y:S01]  /*30c0*/  LOP3.LUT R0, R5, R0, R6, 0xfe, !PT ;  /* 0x0000000005007212 */ /* 0x000fe200078efe06 */
[----:B------:R-:W-:Y:S06]  /*30d0*/  BRA `(.L_x_37) ;  /* 0x0000000000947947 */ /* 0x000fec0003800000 */
.L_x_49:
        /* <DEDUP_REMOVED lines=14> */
.L_x_36:
[----:B------:R-:W-:Y:S01]  /*31c0*/  MOV R0, 0x0 ;  /* 0x0000000000007802 */ /* 0x000fe20000000f00 */
[----:B------:R-:W-:Y:S01]  /*31d0*/  ULDC.64 UR4, c[0x4][0x108] ;  /* 0x0100420000047ab9 */ /* 0x000fe20000000a00 */
[----:B------:R-:W-:Y:S01]  /*31e0*/  ULDC.64 UR6, c[0x4][0x18] ;  /* 0x0100060000067ab9 */ /* 0x000fe20000000a00 */
[----:B------:R-:W-:Y:S01]  /*31f0*/  MOV R4, UR4 ;  /* 0x0000000400047c02 */ /* 0x000fe20008000f00 */
[----:B------:R0:W2:Y:S01]  /*3200*/  LDC.64 R14, c[0x4][R0] ;  /* 0x01000000000e7b82 */ /* 0x0000a20000000a00 */
        /* <DEDUP_REMOVED lines=10> */
[----:B-12--5:R-:W-:Y:S05]  /*32b0*/  CALL.ABS.NOINC R14 ;  /* 0x000000000e007343 */ /* 0x026fea0003c00000 */
.L_x_58:
[----:B------:R-:W-:Y:S01]  /*32c0*/  IMAD.MOV.U32 R0, RZ, RZ, RZ ;  /* 0x000000ffff007224 */ /* 0x000fe200078e00ff */
[----:B------:R-:W-:Y:S06]  /*32d0*/  BRA `(.L_x_37) ;  /* 0x0000000000147947 */ /* 0x000fec0003800000 */
.L_x_57:
[----:B------:R-:W2:Y:S02]  /*32e0*/  LDG.E.64 R4, desc[UR36][R4.64] ;  /* 0x0000002404047981 */ /* 0x000ea4000c1e1b00 */
[----:B--2---:R0:W2:Y:S01]  /*32f0*/  I2F.U64 R0, R4 ;  /* 0x0000000400007312 */ /* 0x0040a20000301000 */
[----:B------:R-:W-:Y:S05]  /*3300*/  BRA `(.L_x_37) ;  /* 0x0000000000087947 */ /* 0x000fea0003800000 */
.L_x_56:
[----:B------:R-:W2:Y:S02]  /*3310*/  LDG.E R0, desc[UR36][R4.64] ;  /* 0x0000002404007981 */ /* 0x000ea4000c1e1900 */
[----:B--2---:R-:W-:-:S07]  /*3320*/  I2FP.F32.U32 R0, R0 ;  /* 0x0000000000007245 */ /* 0x004fce0000201000 */
.L_x_37:
[----:B------:R-:W-:Y:S05]  /*3330*/  BSYNC B7 ;  /* 0x0000000000077941 */ /* 0x000fea0003800000 */
.L_x_31:
[----:B------:R-:W-:Y:S02]  /*3340*/  ULDC.U8 UR4, c[0x0][0x490] ;  /* 0x0001240000047ab9 */ /* 0x000fe40000000000 */
[----:B------:R-:W-:-:S13]  /*3350*/  ISETP.NE.AND P0, PT, RZ, UR4, PT ;  /* 0x00000004ff007c0c */ /* 0x000fda000bf05270 */
[----:B------:R-:W-:Y:S05]  /*3360*/  @!P0 BRA `(.L_x_59) ;  /* 0x0000000000108947 */ /* 0x000fea0003800000 */
[----:B01-345:R-:W-:Y:S02]  /*3370*/  MOV R4, R22 ;  /* 0x0000001600047202 */ /* 0x03bfe40000000f00 */
[----:B------:R-:W-:-:S07]  /*3380*/  MOV R8, 0x33a0 ;  /* 0x000033a000087802 */ /* 0x000fce0000000f00 */
[----:B--2---:R-:W-:Y:S05]  /*3390*/  CALL.REL.NOINC `($_ZN2at6native18elementwise_kernelILi128ELi4EZNS0_15gpu_kernel_implIN48_GLOBAL__N__08322988_15_IGammaKernel_cu_cb51a28d10CalcIgammaIfEEEEvRNS_18TensorIteratorBaseERKT_EUliE_EEviT1_$_ZN46_INTERNAL_08322988_15_IGammaKernel_cu_cb51a28d48_GLOBAL__N__08322988_15_IGammaKernel_cu_cb51a28d12calc_igammacIfEET_S2_S2_) ;  /* 0x000001b400287944 */ /* 0x004fea0003c00000 */
[----:B------:R-:W-:Y:S05]  /*33a0*/  BRA `(.L_x_60) ;  /* 0x00000000000c7947 */ /* 0x000fea0003800000 */
.L_x_59:
[----:B-1---5:R-:W-:Y:S01]  /*33b0*/  IMAD.MOV.U32 R3, RZ, RZ, R22 ;  /* 0x000000ffff037224 */ /* 0x022fe200078e0016 */
[----:B------:R-:W-:-:S07]  /*33c0*/  MOV R6, 0x33e0 ;  /* 0x000033e000067802 */ /* 0x000fce0000000f00 */
[----:B0-234-:R-:W-:Y:S05]  /*33d0*/  CALL.REL.NOINC `($_ZN2at6native18elementwise_kernelILi128ELi4EZNS0_15gpu_kernel_implIN48_GLOBAL__N__08322988_15_IGammaKernel_cu_cb51a28d10CalcIgammaIfEEEEvRNS_18TensorIteratorBaseERKT_EUliE_EEviT1_$_ZN46_INTERNAL_08322988_15_IGammaKernel_cu_cb51a28d48_GLOBAL__N__08322988_15_IGammaKernel_cu_cb51a28d11calc_igammaIfEET_S2_S2_) ;  /* 0x000000d000f87944 */ /* 0x01dfea0003c00000 */
.L_x_60:
[----:B------:R-:W0:Y:S02]  /*33e0*/  LDC.U8 R3, c[0x0][0x491] ;  /* 0x00012440ff037b82 */ /* 0x000e240000000000 */
        /* <DEDUP_REMOVED lines=11> */
[----:B------:R-:W0:Y:S02]  /*34a0*/  F2I.FTZ.TRUNC.NTZ R3, R4 ;  /* 0x0000000400037305 */ /* 0x000e24000021f100 */
[----:B0-----:R0:W-:Y:S01]  /*34b0*/  STG.E.U8 desc[UR36][R16.64], R3 ;  /* 0x0000000310007986 */ /* 0x0011e2000c101124 */
[----:B------:R-:W-:Y:S05]  /*34c0*/  BRA `(.L_x_66) ;  /* 0x0000000c00507947 */ /* 0x000fea0003800000 */
.L_x_64:
[----:B------:R-:W0:Y:S02]  /*34d0*/  F2I.S64.TRUNC R4, R4 ;  /* 0x0000000400047311 */ /* 0x000e24000020d900 */
[----:B0-----:R-:W-:-:S05]  /*34e0*/  MOV R3, R4 ;  /* 0x0000000400037202 */ /* 0x001fca0000000f00 */
[----:B------:R0:W-:Y:S01]  /*34f0*/  STG.E.U8 desc[UR36][R16.64], R3 ;  /* 0x0000000310007986 */ /* 0x0001e2000c101124 */
[----:B------:R-:W-:Y:S05]  /*3500*/  BRA `(.L_x_66) ;  /* 0x0000000c00407947 */ /* 0x000fea0003800000 */
.L_x_63:
[----:B------:R-:W-:-:S13]  /*3510*/  ISETP.NE.AND P0, PT, R0, 0x2, PT ;  /* 0x000000020000780c */ /* 0x000fda0003f05270 */
[----:B------:R-:W-:Y:S05]  /*3520*/  @!P0 BRA `(.L_x_67) ;  /* 0x0000000000288947 */ /* 0x000fea0003800000 */
[----:B------:R-:W-:-:S13]  /*3530*/  ISETP.NE.AND P0, PT, R0, 0x3, PT ;  /* 0x000000030000780c */ /* 0x000fda0003f05270 */
[----:B------:R-:W-:Y:S05]  /*3540*/  @!P0 BRA `(.L_x_68) ;  /* 0x0000000000148947 */ /* 0x000fea0003800000 */
[----:B------:R-:W-:-:S13]  /*3550*/  ISETP.NE.AND P0, PT, R0, 0x4, PT ;  /* 0x000000040000780c */ /* 0x000fda0003f05270 */
[----:B------:R-:W-:Y:S05]  /*3560*/  @P0 BRA `(.L_x_65) ;  /* 0x0000000800d00947 */ /* 0x000fea0003800000 */
[----:B------:R-:W0:Y:S02]  /*3570*/  F2I.S64.TRUNC R4, R4 ;  /* 0x0000000400047311 */ /* 0x000e24000020d900 */
[----:B0-----:R0:W-:Y:S01]  /*3580*/  STG.E.64 desc[UR36][R16.64], R4 ;  /* 0x0000000410007986 */ /* 0x0011e2000c101b24 */
[----:B------:R-:W-:Y:S05]  /*3590*/  BRA `(.L_x_66) ;  /* 0x0000000c001c7947 */ /* 0x000fea0003800000 */
.L_x_68:
[----:B------:R-:W0:Y:S02]  /*35a0*/  F2I.FTZ.TRUNC.NTZ R3, R4 ;  /* 0x0000000400037305 */ /* 0x000e24000021f100 */
[----:B0-----:R0:W-:Y:S01]  /*35b0*/  STG.E desc[UR36][R16.64], R3 ;  /* 0x0000000310007986 */ /* 0x0011e2000c101924 */
[----:B------:R-:W-:Y:S05]  /*35c0*/  BRA `(.L_x_66) ;  /* 0x0000000c00107947 */ /* 0x000fea0003800000 */
.L_x_67:
[----:B------:R-:W0:Y:S02]  /*35d0*/  F2I.FTZ.TRUNC.NTZ R3, R4 ;  /* 0x0000000400037305 */ /* 0x000e24000021f100 */
[----:B0-----:R0:W-:Y:S01]  /*35e0*/  STG.E.U16 desc[UR36][R16.64], R3 ;  /* 0x0000000310007986 */ /* 0x0011e2000c101524 */
[----:B------:R-:W-:Y:S05]  /*35f0*/  BRA `(.L_x_66) ;  /* 0x0000000c00047947 */ /* 0x000fea0003800000 */
.L_x_62:
[----:B------:R-:W-:-:S13]  /*3600*/  ISETP.GT.AND P0, PT, R0, 0x6, PT ;  /* 0x000000060000780c */ /* 0x000fda0003f04270 */
[----:B------:R-:W-:Y:S05]  /*3610*/  @P0 BRA `(.L_x_69) ;  /* 0x0000000000240947 */ /* 0x000fea0003800000 */
[----:B------:R-:W-:-:S13]  /*3620*/  ISETP.NE.AND P0, PT, R0, 0x5, PT ;  /* 0x000000050000780c */ /* 0x000fda0003f05270 */
[----:B------:R-:W-:Y:S05]  /*3630*/  @!P0 BRA `(.L_x_70) ;  /* 0x0000000000108947 */ /* 0x000fea0003800000 */
[----:B------:R-:W-:-:S13]  /*3640*/  ISETP.NE.AND P0, PT, R0, 0x6, PT ;  /* 0x000000060000780c */ /* 0x000fda0003f05270 */
[----:B------:R-:W-:Y:S05]  /*3650*/  @P0 BRA `(.L_x_65) ;  /* 0x0000000800940947 */ /* 0x000fea0003800000 */
[----:B------:R0:W-:Y:S01]  /*3660*/  STG.E desc[UR36][R16.64], R4 ;  /* 0x0000000410007986 */ /* 0x0001e2000c101924 */
[----:B------:R-:W-:Y:S05]  /*3670*/  BRA `(.L_x_66) ;  /* 0x0000000800e47947 */ /* 0x000fea0003800000 */
.L_x_70:
[----:B------:R-:W-:-:S05]  /*3680*/  F2FP.F16.F32.PACK_AB R4, RZ, R4 ;  /* 0x00000004ff04723e */ /* 0x000fca00000000ff */
[----:B------:R0:W-:Y:S01]  /*3690*/  STG.E.U16 desc[UR36][R16.64], R4 ;  /* 0x0000000410007986 */ /* 0x0001e2000c101524 */
[----:B------:R-:W-:Y:S05]  /*36a0*/  BRA `(.L_x_66) ;  /* 0x0000000800d87947 */ /* 0x000fea0003800000 */
.L_x_69:
[----:B------:R-:W-:-:S13]  /*36b0*/  ISETP.NE.AND P0, PT, R0, 0x7, PT ;  /* 0x000000070000780c */ /* 0x000fda0003f05270 */
[----:B------:R-:W-:Y:S05]  /*36c0*/  @!P0 BRA `(.L_x_71) ;  /* 0x00000000002c8947 */ /* 0x000fea0003800000 */
[----:B------:R-:W-:-:S13]  /*36d0*/  ISETP.NE.AND P0, PT, R0, 0x8, PT ;  /* 0x000000080000780c */ /* 0x000fda0003f05270 */
[----:B------:R-:W-:Y:S05]  /*36e0*/  @!P0 BRA `(.L_x_72) ;  /* 0x0000000000148947 */ /* 0x000fea0003800000 */
[----:B------:R-:W-:-:S13]  /*36f0*/  ISETP.NE.AND P0, PT, R0, 0x9, PT ;  /* 0x000000090000780c */ /* 0x000fda0003f05270 */
[----:B------:R-:W-:Y:S05]  /*3700*/  @P0 BRA `(.L_x_65) ;  /* 0x0000000800680947 */ /* 0x000fea0003800000 */
[----:B------:R-:W-:-:S05]  /*3710*/  IMAD.MOV.U32 R5, RZ, RZ, RZ ;  /* 0x000000ffff057224 */ /* 0x000fca00078e00ff */
[----:B------:R0:W-:Y:S01]  /*3720*/  STG.E.64 desc[UR36][R16.64], R4 ;  /* 0x0000000410007986 */ /* 0x0001e2000c101b24 */
[----:B------:R-:W-:Y:S05]  /*3730*/  BRA `(.L_x_66) ;  /* 0x0000000800b47947 */ /* 0x000fea0003800000 */
.L_x_72:
[----:B------:R-:W-:-:S04]  /*3740*/  F2FP.F16.F32.PACK_AB R3, RZ, R4 ;  /* 0x00000004ff03723e */ /* 0x000fc800000000ff */
[----:B------:R-:W-:-:S05]  /*3750*/  PRMT R3, R3, 0x5410, RZ ;  /* 0x0000541003037816 */ /* 0x000fca00000000ff */
[----:B------:R0:W-:Y:S01]  /*3760*/  STG.E desc[UR36][R16.64], R3 ;  /* 0x0000000310007986 */ /* 0x0001e2000c101924 */
[----:B------:R-:W-:Y:S05]  /*3770*/  BRA `(.L_x_66) ;  /* 0x0000000800a47947 */ /* 0x000fea0003800000 */
.L_x_71:
[----:B------:R-:W-:-:S06]  /*3780*/  FMUL.FTZ R4, R4, 1 ;  /* 0x3f80000004047820 */ /* 0x000fcc0000410000 */
[----:B------:R-:W0:Y:S02]  /*3790*/  F2F.F64.F32 R4, R4 ;  /* 0x0000000400047310 */ /* 0x000e240000201800 */
[----:B0-----:R0:W-:Y:S01]  /*37a0*/  STG.E.64 desc[UR36][R16.64], R4 ;  /* 0x0000000410007986 */ /* 0x0011e2000c101b24 */
[----:B------:R-:W-:Y:S05]  /*37b0*/  BRA `(.L_x_66) ;  /* 0x0000000800947947 */ /* 0x000fea0003800000 */
.L_x_61:
        /* <DEDUP_REMOVED lines=8> */
[----:B------:R-:W-:-:S04]  /*3840*/  FSETP.NEU.FTZ.AND P0, PT, R4, RZ, PT ;  /* 0x000000ff0400720b */ /* 0x000fc80003f1d000 */
[----:B------:R-:W-:-:S05]  /*3850*/  SEL R3, RZ, 0x1, !P0 ;  /* 0x00000001ff037807 */ /* 0x000fca0004000000 */
[----:B------:R0:W-:Y:S01]  /*3860*/  STG.E.U8 desc[UR36][R16.64], R3 ;  /* 0x0000000310007986 */ /* 0x0001e2000c101124 */
[----:B------:R-:W-:Y:S05]  /*3870*/  BRA `(.L_x_66) ;  /* 0x0000000800647947 */ /* 0x000fea0003800000 */
.L_x_75:
[----:B------:R-:W-:Y:S01]  /*3880*/  FMUL.FTZ R4, R4, 1 ;  /* 0x3f80000004047820 */ /* 0x000fe20000410000 */
[----:B------:R-:W-:-:S05]  /*3890*/  CS2R R6, SRZ ;  /* 0x0000000000067805 */ /* 0x000fca000001ff00 */
[----:B------:R-:W0:Y:S02]  /*38a0*/  F2F.F64.F32 R4, R4 ;  /* 0x0000000400047310 */ /* 0x000e240000201800 */
[----:B0-----:R0:W-:Y:S01]  /*38b0*/  STG.E.128 desc[UR36][R16.64], R4 ;  /* 0x0000000410007986 */ /* 0x0011e2000c101d24 */
[----:B------:R-:W-:Y:S05]  /*38c0*/  BRA `(.L_x_66) ;  /* 0x0000000800507947 */ /* 0x000fea0003800000 */
.L_x_74:
[----:B------:R-:W-:-:S13]  /*38d0*/  ISETP.NE.AND P0, PT, R0, 0xf, PT ;  /* 0x0000000f0000780c */ /* 0x000fda0003f05270 */
[----:B------:R-:W-:Y:S05]  /*38e0*/  @!P0 BRA `(.L_x_76) ;  /* 0x0000000000ac8947 */ /* 0x000fea0003800000 */
[----:B------:R-:W-:-:S13]  /*38f0*/  ISETP.NE.AND P0, PT, R0, 0x17, PT ;  /* 0x000000170000780c */ /* 0x000fda0003f05270 */
[----:B------:R-:W-:Y:S05]  /*3900*/  @!P0 BRA `(.L_x_77) ;  /* 0x0000000000508947 */ /* 0x000fea0003800000 */
[----:B------:R-:W-:-:S13]  /*3910*/  ISETP.NE.AND P0, PT, R0, 0x18, PT ;  /* 0x000000180000780c */ /* 0x000fda0003f05270 */
[----:B------:R-:W-:Y:S05]  /*3920*/  @P0 BRA `(.L_x_65) ;  /* 0x0000000400e00947 */ /* 0x000fea0003800000 */
[C---:B------:R-:W-:Y:S01]  /*3930*/  LOP3.LUT R6, R4.reuse, 0x7fffffff, RZ, 0xc0, !PT ;  /* 0x7fffffff04067812 */ /* 0x040fe200078ec0ff */
[----:B------:R-:W-:Y:S01]  /*3940*/  BSSY B0, `(.L_x_78) ;  /* 0x000000d000007945 */ /* 0x000fe20003800000 */
[----:B------:R-:W-:Y:S02]  /*3950*/  LOP3.LUT R0, R4, 0x80000000, RZ, 0xc0, !PT ;  /* 0x8000000004007812 */ /* 0x000fe400078ec0ff */
[----:B------:R-:W-:Y:S02]  /*3960*/  ISETP.GT.U32.AND P0, PT, R6, 0x43efffff, PT ;  /* 0x43efffff0600780c */ /* 0x000fe40003f04070 */
[----:B------:R-:W-:Y:S01]  /*3970*/  SHF.R.U32.HI R5, RZ, 0x18, R0 ;  /* 0x00000018ff057819 */ /* 0x000fe20000011600 */
[----:B------:R-:W-:-:S10]  /*3980*/  HFMA2.MMA R0, -RZ, RZ, 0, 7.569789886474609375e-06 ;  /* 0x0000007fff007435 */ /* 0x000fd400000001ff */
[----:B------:R-:W-:Y:S05]  /*3990*/  @P0 BRA `(.L_x_79) ;  /* 0x00000000001c0947 */ /* 0x000fea0003800000 */
[----:B------:R-:W-:-:S13]  /*39a0*/  ISETP.GE.U32.AND P0, PT, R6, 0x3c800000, PT ;  /* 0x3c8000000600780c */ /* 0x000fda0003f06070 */
[----:B------:R-:W-:-:S04]  /*39b0*/  @P0 SHF.R.U32.HI R0, RZ, 0x14, R4 ;  /* 0x00000014ff000819 */ /* 0x000fc80000011604 */
[----:B------:R-:W-:-:S04]  /*39c0*/  @P0 LOP3.LUT R3, R0, 0x1, RZ, 0xc0, !PT ;  /* 0x0000000100030812 */ /* 0x000fc800078ec0ff */
[----:B------:R-:W-:Y:S01]  /*39d0*/  @P0 IADD3 R0, R4, 0x407ffff, R3 ;  /* 0x0407ffff04000810 */ /* 0x000fe20007ffe003 */
[----:B------:R-:W-:-:S03]  /*39e0*/  @!P0 FADD.FTZ R3, R6, 16384 ;  /* 0x4680000006038421 */ /* 0x000fc60000010000 */
[----:B------:R-:W-:Y:S01]  /*39f0*/  @P0 SHF.R.U32.HI R0, RZ, 0x14, R0 ;  /* 0x00000014ff000819 */ /* 0x000fe20000011600 */
[----:B------:R-:W-:-:S07]  /*3a00*/  @!P0 VIADD R0, R3, 0xb9800000 ;  /* 0xb980000003008836 */ /* 0x000fce0000000000 */
.L_x_79:
[----:B------:R-:W-:Y:S05]  /*3a10*/  BSYNC B0 ;  /* 0x0000000000007941 */ /* 0x000fea0003800000 */
.L_x_78:
[----:B------:R-:W-:-:S05]  /*3a20*/  LOP3.LUT R5, R0, R5, RZ, 0xfc, !PT ;  /* 0x0000000500057212 */ /* 0x000fca00078efcff */
[----:B------:R0:W-:Y:S01]  /*3a30*/  STG.E.U8 desc[UR36][R16.64], R5 ;  /* 0x0000000510007986 */ /* 0x0001e2000c101124 */
[----:B------:R-:W-:Y:S05]  /*3a40*/  BRA `(.L_x_66) ;  /* 0x0000000400f07947 */ /* 0x000fea0003800000 */
.L_x_77:
[----:B------:R-:W-:Y:S01]  /*3a50*/  LOP3.LUT R5, R4, 0x7fffffff, RZ, 0xc0, !PT ;  /* 0x7fffffff04057812 */ /* 0x000fe200078ec0ff */
[----:B------:R-:W-:Y:S03]  /*3a60*/  BSSY B0, `(.L_x_80) ;  /* 0x000000e000007945 */ /* 0x000fe60003800000 */
[----:B------:R-:W-:-:S13]  /*3a70*/  ISETP.GT.U32.AND P0, PT, R5, 0x477fffff, PT ;  /* 0x477fffff0500780c */ /* 0x000fda0003f04070 */
[----:B------:R-:W-:Y:S05]  /*3a80*/  @P0 BRA `(.L_x_81) ;  /* 0x0000000000200947 */ /* 0x000fea0003800000 */
[----:B------:R-:W-:-:S13]  /*3a90*/  ISETP.GE.U32.AND P0, PT, R5, 0x38800000, PT ;  /* 0x388000000500780c */ /* 0x000fda0003f06070 */
[----:B------:R-:W-:-:S04]  /*3aa0*/  @P0 SHF.R.U32.HI R0, RZ, 0x15, R4 ;  /* 0x00000015ff000819 */ /* 0x000fc80000011604 */
[----:B------:R-:W-:-:S04]  /*3ab0*/  @P0 LOP3.LUT R3, R0, 0x1, RZ, 0xc0, !PT ;  /* 0x0000000100030812 */ /* 0x000fc800078ec0ff */
[----:B------:R-:W-:Y:S01]  /*3ac0*/  @P0 IADD3 R0, R4, 0x80fffff, R3 ;  /* 0x080fffff04000810 */ /* 0x000fe20007ffe003 */
[----:B------:R-:W-:-:S03]  /*3ad0*/  @!P0 FADD.FTZ R3, R5, 128 ;  /* 0x4300000005038421 */ /* 0x000fc60000010000 */
[----:B------:R-:W-:Y:S02]  /*3ae0*/  @P0 SHF.R.U32.HI R0, RZ, 0x15, R0 ;  /* 0x00000015ff000819 */ /* 0x000fe40000011600 */
[----:B------:R-:W-:Y:S01]  /*3af0*/  @!P0 IADD3 R0, R3, -0x43000000, RZ ;  /* 0xbd00000003008810 */ /* 0x000fe20007ffe0ff */
[----:B------:R-:W-:Y:S06]  /*3b00*/  BRA `(.L_x_82) ;  /* 0x00000000000c7947 */ /* 0x000fec0003800000 */
.L_x_81:
[----:B------:R-:W-:Y:S01]  /*3b10*/  IMAD.MOV.U32 R0, RZ, RZ, 0x7f ;  /* 0x0000007fff007424 */ /* 0x000fe200078e00ff */
[----:B------:R-:W-:-:S04]  /*3b20*/  ISETP.GT.U32.AND P0, PT, R5, 0x7f800000, PT ;  /* 0x7f8000000500780c */ /* 0x000fc80003f04070 */
[----:B------:R-:W-:-:S09]  /*3b30*/  SEL R0, R0, 0x7c, P0 ;  /* 0x0000007c00007807 */ /* 0x000fd20000000000 */
.L_x_82:
[----:B------:R-:W-:Y:S05]  /*3b40*/  BSYNC B0 ;  /* 0x0000000000007941 */ /* 0x000fea0003800000 */
.L_x_80:
[----:B------:R-:W-:-:S04]  /*3b50*/  LOP3.LUT R4, R4, 0x80000000, RZ, 0xc0, !PT ;  /* 0x8000000004047812 */ /* 0x000fc800078ec0ff */
[----:B------:R-:W-:-:S04]  /*3b60*/  SHF.R.U32.HI R3, RZ, 0x18, R4 ;  /* 0x00000018ff037819 */ /* 0x000fc80000011604 */
[----:B------:R-:W-:-:S05]  /*3b70*/  LOP3.LUT R3, R0, R3, RZ, 0xfc, !PT ;  /* 0x0000000300037212 */ /* 0x000fca00078efcff */
[----:B------:R0:W-:Y:S01]  /*3b80*/  STG.E.U8 desc[UR36][R16.64], R3 ;  /* 0x0000000310007986 */ /* 0x0001e2000c101124 */
[----:B------:R-:W-:Y:S05]  /*3b90*/  BRA `(.L_x_66) ;  /* 0x00000004009c7947 */ /* 0x000fea0003800000 */
.L_x_76:
[----:B------:R-:W-:-:S05]  /*3ba0*/  F2FP.BF16.F32.PACK_AB R4, RZ, R4 ;  /* 0x00000004ff04723e */ /* 0x000fca00000010ff */
[----:B------:R0:W-:Y:S01]  /*3bb0*/  STG.E.U16 desc[UR36][R16.64], R4 ;  /* 0x0000000410007986 */ /* 0x0001e2000c101524 */
[----:B------:R-:W-:Y:S05]  /*3bc0*/  BRA `(.L_x_66) ;  /* 0x0000000400907947 */ /* 0x000fea0003800000 */
.L_x_73:
        /* <DEDUP_REMOVED lines=8> */
[----:B------:R-:W0:Y:S02]  /*3c50*/  F2I.FTZ.U32.TRUNC.NTZ R3, R4 ;  /* 0x0000000400037305 */ /* 0x000e24000021f000 */
[----:B0-----:R4:W-:Y:S01]  /*3c60*/  STG.E.U16 desc[UR36][R16.64], R3 ;  /* 0x0000000310007986 */ /* 0x0019e2000c101524 */
[----:B------:R-:W-:Y:S05]  /*3c70*/  BRA `(.L_x_66) ;  /* 0x0000000400647947 */ /* 0x000fea0003800000 */
.L_x_85:
[----:B------:R-:W-:Y:S01]  /*3c80*/  LOP3.LUT R3, R4, 0x7fffffff, RZ, 0xc0, !PT ;  /* 0x7fffffff04037812 */ /* 0x000fe200078ec0ff */
[----:B------:R-:W-:Y:S01]  /*3c90*/  BSSY B0, `(.L_x_86) ;  /* 0x0000013000007945 */ /* 0x000fe20003800000 */
[----:B------:R-:W-:Y:S02]  /*3ca0*/  MOV R8, 0x80 ;  /* 0x0000008000087802 */ /* 0x000fe40000000f00 */
[----:B------:R-:W-:-:S13]  /*3cb0*/  ISETP.GT.U32.AND P0, PT, R3, 0x437fffff, PT ;  /* 0x437fffff0300780c */ /* 0x000fda0003f04070 */
[----:B------:R-:W-:Y:S05]  /*3cc0*/  @P0 BRA `(.L_x_87) ;  /* 0x00000000003c0947 */ /* 0x000fea0003800000 */
[----:B------:R-:W-:-:S13]  /*3cd0*/  ISETP.GE.U32.AND P0, PT, R3, 0x3c000000, PT ;  /* 0x3c0000000300780c */ /* 0x000fda0003f06070 */
[----:B------:R-:W-:-:S04]  /*3ce0*/  @P0 SHF.R.U32.HI R0, RZ, 0x14, R4 ;  /* 0x00000014ff000819 */ /* 0x000fc80000011604 */
[----:B------:R-:W-:-:S04]  /*3cf0*/  @P0 LOP3.LUT R5, R0, 0x1, RZ, 0xc0, !PT ;  /* 0x0000000100050812 */ /* 0x000fc800078ec0ff */
[----:B------:R-:W-:-:S04]  /*3d00*/  @P0 IADD3 R0, R4, 0x487ffff, R5 ;  /* 0x0487ffff04000810 */ /* 0x000fc80007ffe005 */
[----:B------:R-:W-:-:S04]  /*3d10*/  @P0 SHF.R.U32.HI R0, RZ, 0x14, R0 ;  /* 0x00000014ff000819 */ /* 0x000fc80000011600 */
[----:B------:R-:W-:Y:S01]  /*3d20*/  @P0 LOP3.LUT R0, R0, 0xff, RZ, 0xc0, !PT ;  /* 0x000000ff00000812 */ /* 0x000fe200078ec0ff */
[----:B------:R-:W-:Y:S06]  /*3d30*/  @P0 BRA `(.L_x_88) ;  /* 0x0000000000100947 */ /* 0x000fec0003800000 */
[----:B------:R-:W-:Y:S01]  /*3d40*/  FADD.FTZ R0, R3, 8192 ;  /* 0x4600000003007421 */ /* 0x000fe20000010000 */
[----:B------:R-:W-:-:S04]  /*3d50*/  PRMT R8, RZ, 0x7610, R8 ;  /* 0x00007610ff087816 */ /* 0x000fc80000000008 */
[----:B------:R-:W-:-:S13]  /*3d60*/  LOP3.LUT P0, R0, R0, 0xff, RZ, 0xc0, !PT ;  /* 0x000000ff00007812 */ /* 0x000fda000780c0ff */
[----:B------:R-:W-:Y:S05]  /*3d70*/  @!P0 BRA `(.L_x_87) ;  /* 0x0000000000108947 */ /* 0x000fea0003800000 */
.L_x_88:
[----:B------:R-:W-:-:S04]  /*3d80*/  LOP3.LUT R4, R4, 0x80000000, RZ, 0xc0, !PT ;  /* 0x8000000004047812 */ /* 0x000fc800078ec0ff */
[----:B------:R-:W-:-:S04]  /*3d90*/  SHF.R.U32.HI R3, RZ, 0x18, R4 ;  /* 0x00000018ff037819 */ /* 0x000fc80000011604 */
[----:B------:R-:W-:-:S04]  /*3da0*/  LOP3.LUT R0, R0, R3, RZ, 0xfc, !PT ;  /* 0x0000000300007212 */ /* 0x000fc800078efcff */
[----:B------:R-:W-:-:S07]  /*3db0*/  PRMT R8, R0, 0x7610, R8 ;  /* 0x0000761000087816 */ /* 0x000fce0000000008 */
.L_x_87:
[----:B------:R-:W-:Y:S05]  /*3dc0*/  BSYNC B0 ;  /* 0x0000000000007941 */ /* 0x000fea0003800000 */
.L_x_86:
[----:B------:R3:W-:Y:S01]  /*3dd0*/  STG.E.U8 desc[UR36][R16.64], R8 ;  /* 0x0000000810007986 */ /* 0x0007e2000c101124 */
[----:B------:R-:W-:Y:S05]  /*3de0*/  BRA `(.L_x_66) ;  /* 0x0000000400087947 */ /* 0x000fea0003800000 */
.L_x_84:
[----:B------:R-:W-:Y:S01]  /*3df0*/  LOP3.LUT R3, R4, 0x7fffffff, RZ, 0xc0, !PT ;  /* 0x7fffffff04037812 */ /* 0x000fe200078ec0ff */
[----:B------:R-:W-:Y:S01]  /*3e00*/  BSSY B0, `(.L_x_89) ;  /* 0x0000013000007945 */ /* 0x000fe20003800000 */
[----:B------:R-:W-:Y:S02]  /*3e10*/  IMAD.MOV.U32 R8, RZ, RZ, 0x80 ;  /* 0x00000080ff087424 */ /* 0x000fe400078e00ff */
        /* <DEDUP_REMOVED lines=13> */
.L_x_91:
[----:B------:R-:W-:-:S04]  /*3ef0*/  LOP3.LUT R4, R4, 0x80000000, RZ, 0xc0, !PT ;  /* 0x8000000004047812 */ /* 0x000fc800078ec0ff */
[----:B------:R-:W-:-:S04]  /*3f00*/  SHF.R.U32.HI R3, RZ, 0x18, R4 ;  /* 0x00000018ff037819 */ /* 0x000fc80000011604 */
[----:B------:R-:W-:-:S04]  /*3f10*/  LOP3.LUT R0, R0, R3, RZ, 0xfc, !PT ;  /* 0x0000000300007212 */ /* 0x000fc800078efcff */
[----:B------:R-:W-:-:S07]  /*3f20*/  PRMT R8, R0, 0x7610, R8 ;  /* 0x0000761000087816 */ /* 0x000fce0000000008 */
.L_x_90:
[----:B------:R-:W-:Y:S05]  /*3f30*/  BSYNC B0 ;  /* 0x0000000000007941 */ /* 0x000fea0003800000 */
.L_x_89:
[----:B------:R0:W-:Y:S01]  /*3f40*/  STG.E.U8 desc[UR36][R16.64], R8 ;  /* 0x0000000810007986 */ /* 0x0001e2000c101124 */
[----:B------:R-:W-:Y:S05]  /*3f50*/  BRA `(.L_x_66) ;  /* 0x0000000000ac7947 */ /* 0x000fea0003800000 */
.L_x_83:
[----:B------:R-:W-:-:S13]  /*3f60*/  ISETP.NE.AND P0, PT, R0, 0x1c, PT ;  /* 0x0000001c0000780c */ /* 0x000fda0003f05270 */
[----:B------:R-:W-:Y:S05]  /*3f70*/  @!P0 BRA `(.L_x_92) ;  /* 0x00000000009c8947 */ /* 0x000fea0003800000 */
[----:B------:R-:W-:-:S13]  /*3f80*/  ISETP.NE.AND P0, PT, R0, 0x1d, PT ;  /* 0x0000001d0000780c */ /* 0x000fda0003f05270 */
[----:B------:R-:W-:Y:S05]  /*3f90*/  @!P0 BRA `(.L_x_93) ;  /* 0x0000000000888947 */ /* 0x000fea0003800000 */
[----:B------:R-:W-:-:S13]  /*3fa0*/  ISETP.NE.AND P0, PT, R0, 0x2c, PT ;  /* 0x0000002c0000780c */ /* 0x000fda0003f05270 */
[----:B------:R-:W-:Y:S05]  /*3fb0*/  @P0 BRA `(.L_x_65) ;  /* 0x00000000003c0947 */ /* 0x000fea0003800000 */
[----:B------:R-:W-:-:S04]  /*3fc0*/  SHF.R.U32.HI R5, RZ, 0x17, R4 ;  /* 0x00000017ff057819 */ /* 0x000fc80000011604 */
[----:B------:R-:W-:-:S04]  /*3fd0*/  LOP3.LUT R3, R5, 0xff, RZ, 0xc0, !PT ;  /* 0x000000ff05037812 */ /* 0x000fc800078ec0ff */
[----:B------:R-:W-:-:S13]  /*3fe0*/  ISETP.NE.AND P2, PT, R3, 0xff, PT ;  /* 0x000000ff0300780c */ /* 0x000fda0003f45270 */
[--C-:B------:R-:W-:Y:S02]  /*3ff0*/  @P2 SHF.R.U32.HI R0, RZ, 0x16, R4.reuse ;  /* 0x00000016ff002819 */ /* 0x100fe40000011604 */
[----:B------:R-:W-:Y:S01]  /*4000*/  @P2 LOP3.LUT P0, RZ, R3, 0x3fffff, R4, 0xf8, !PT ;  /* 0x003fffff03ff2812 */ /* 0x000fe2000780f804 */
[----:B------:R-:W-:Y:S01]  /*4010*/  HFMA2.MMA R3, -RZ, RZ, 0, 1.5199184417724609375e-05 ;  /* 0x000000ffff037435 */ /* 0x000fe200000001ff */
[----:B------:R-:W-:-:S04]  /*4020*/  @P2 LOP3.LUT R0, R0, 0x1, RZ, 0xc0, !PT ;  /* 0x0000000100002812 */ /* 0x000fc800078ec0ff */
[----:B------:R-:W-:Y:S01]  /*4030*/  @P2 ISETP.EQ.U32.AND P1, PT, R0, 0x1, P0 ;  /* 0x000000010000280c */ /* 0x000fe20000722070 */
[----:B------:R-:W-:Y:S01]  /*4040*/  @P2 VIADD R0, R5, 0x1 ;  /* 0x0000000105002836 */ /* 0x000fe20000000000 */
[----:B------:R-:W-:Y:S02]  /*4050*/  PLOP3.LUT P0, PT, PT, PT, PT, 0x80, 0x0 ;  /* 0x000000000000781c */ /* 0x000fe40003f0f070 */
[----:B------:R-:W-:-:S13]  /*4060*/  @P2 PLOP3.LUT P0, PT, P1, PT, PT, 0x80, 0x0 ;  /* 0x000000000000281c */ /* 0x000fda0000f0f070 */
[----:B------:R-:W-:-:S05]  /*4070*/  @!P0 IADD3 R0, R5, RZ, RZ ;  /* 0x000000ff05008210 */ /* 0x000fca0007ffe0ff */
[----:B------:R-:W-:-:S05]  /*4080*/  @P2 IMAD.MOV.U32 R3, RZ, RZ, R0 ;  /* 0x000000ffff032224 */ /* 0x000fca00078e0000 */
[----:B------:R1:W-:Y:S01]  /*4090*/  STG.E.U8 desc[UR36][R16.64], R3 ;  /* 0x0000000310007986 */ /* 0x0003e2000c101124 */
[----:B------:R-:W-:Y:S05]  /*40a0*/  BRA `(.L_x_66) ;  /* 0x0000000000587947 */ /* 0x000fea0003800000 */
.L_x_65:
[----:B------:R-:W-:Y:S01]  /*40b0*/  MOV R0, 0x0 ;  /* 0x0000000000007802 */ /* 0x000fe20000000f00 */
[----:B------:R-:W-:Y:S01]  /*40c0*/  ULDC.64 UR4, c[0x4][0x108] ;  /* 0x0100420000047ab9 */ /* 0x000fe20000000a00 */
[----:B------:R-:W-:Y:S01]  /*40d0*/  ULDC.64 UR6, c[0x4][0x110] ;  /* 0x0100440000067ab9 */ /* 0x000fe20000000a00 */
[----:B------:R-:W-:Y:S01]  /*40e0*/  MOV R4, UR4 ;  /* 0x0000000400047c02 */ /* 0x000fe20008000f00 */
[----:B------:R0:W1:Y:S01]  /*40f0*/  LDC.64 R14, c[0x4][R0] ;  /* 0x01000000000e7b82 */ /* 0x0000620000000a00 */
[----:B------:R-:W-:Y:S01]  /*4100*/  IMAD.U32 R5, RZ, RZ, UR5 ;  /* 0x00000005ff057e24 */ /* 0x000fe2000f8e00ff */
[----:B------:R-:W-:Y:S01]  /*4110*/  ULDC.64 UR4, c[0x4][0x20] ;  /* 0x0100080000047ab9 */ /* 0x000fe20000000a00 */
[----:B------:R-:W-:Y:S01]  /*4120*/  HFMA2.MMA R8, -RZ, RZ, 0, 6.020069122314453125e-06 ;  /* 0x00000065ff087435 */ /* 0x000fe200000001ff */
        /* <DEDUP_REMOVED lines=8> */
.L_x_94:
[----:B------:R-:W-:Y:S05]  /*41b0*/  BRA `(.L_x_66) ;  /* 0x0000000000147947 */ /* 0x000fea0003800000 */
.L_x_93:
[----:B------:R-:W0:Y:S02]  /*41c0*/  F2I.U64.TRUNC R4, R4 ;  /* 0x0000000400047311 */ /* 0x000e24000020d800 */
[----:B0-----:R2:W-:Y:S01]  /*41d0*/  STG.E.64 desc[UR36][R16.64], R4 ;  /* 0x0000000410007986 */ /* 0x0015e2000c101b24 */
[----:B------:R-:W-:Y:S05]  /*41e0*/  BRA `(.L_x_66) ;  /* 0x0000000000087947 */ /* 0x000fea0003800000 */
.L_x_92:
[----:B------:R-:W0:Y:S02]  /*41f0*/  F2I.FTZ.U32.TRUNC.NTZ R3, R4 ;  /* 0x0000000400037305 */ /* 0x000e24000021f000 */
[----:B0-----:R0:W-:Y:S02]  /*4200*/  STG.E desc[UR36][R16.64], R3 ;  /* 0x0000000310007986 */ /* 0x0011e4000c101924 */
.L_x_66:
[----:B------:R-:W-:-:S05]  /*4210*/  IMAD R2, R19, 0x200, R2 ;  /* 0x0000020013027824 */ /* 0x000fca00078e0202 */
[----:B01234-:R-:W-:-:S07]  /*4220*/  IADD3 R17, R2, 0x80, RZ ;  /* 0x0000008002117810 */ /* 0x01ffce0007ffe0ff */
.L_x_1:
[----:B------:R-:W-:Y:S05]  /*4230*/  BSYNC B6 ;  /* 0x0000000000067941 */ /* 0x000fea0003800000 */
.L_x_0:
[----:B------:R-:W-:Y:S01]  /*4240*/  ULDC UR4, c[0x0][0x210] ;  /* 0x0000840000047ab9 */ /* 0x000fe20000000800 */
[----:B------:R-:W-:Y:S01]  /*4250*/  BSSY B6, `(.L_x_95) ;  /* 0x000041c000067945 */ /* 0x000fe20003800000 */
[----:B------:R-:W-:-:S13]  /*4260*/  ISETP.GE.AND P0, PT, R17, UR4, PT ;  /* 0x0000000411007c0c */ /* 0x000fda000bf06270 */
[----:B------:R-:W-:Y:S05]  /*4270*/  @P0 BRA `(.L_x_96) ;  /* 0x0000004000640947 */ /* 0x000fea0003800000 */
[----:B------:R-:W0:Y:S01]  /*4280*/  LDC R6, c[0x0][0x218] ;  /* 0x00008600ff067b82 */ /* 0x000e220000000800 */
[----:B------:R-:W-:Y:S01]  /*4290*/  HFMA2.MMA R0, -RZ, RZ, 0, 0 ;  /* 0x00000000ff007435 */ /* 0x000fe200000001ff */
[----:B------:R-:W-:Y:S02]  /*42a0*/  IMAD.MOV.U32 R16, RZ, RZ, RZ ;  /* 0x000000ffff107224 */ /* 0x000fe400078e00ff */
[----:B------:R-:W-:Y:S01]  /*42b0*/  IMAD.MOV.U32 R18, RZ, RZ, RZ ;  /* 0x000000ffff127224 */ /* 0x000fe200078e00ff */
[----:B0-----:R-:W-:-:S13]  /*42c0*/  ISETP.NE.AND P0, PT, R6, RZ, PT ;  /* 0x000000ff0600720c */ /* 0x001fda0003f05270 */
[----:B------:R-:W-:Y:S05]  /*42d0*/  @!P0 BRA `(.L_x_97) ;  /* 0x0000001400708947 */ /* 0x000fea0003800000 */
[----:B------:R-:W-:Y:S01]  /*42e0*/  MOV R16, RZ ;  /* 0x000000ff00107202 */ /* 0x000fe20000000f00 */
[----:B------:R-:W-:Y:S01]  /*42f0*/  ULDC.64 UR4, c[0x0][0x220] ;  /* 0x0000880000047ab9 */ /* 0x000fe20000000a00 */
[----:B------:R-:W-:Y:S01]  /*4300*/  ISETP.NE.AND P0, PT, R6, 0x1, PT ;  /* 0x000000010600780c */ /* 0x000fe20003f05270 */
[----:B------:R-:W-:Y:S02]  /*4310*/  ULDC UR6, c[0x0][0x350] ;  /* 0x0000d40000067ab9 */ /* 0x000fe40000000800 */
[----:B------:R-:W-:Y:S01]  /*4320*/  IMAD.HI.U32 R2, R17, UR4, R16 ;  /* 0x0000000411027c27 */ /* 0x000fe2000f8e0010 */
[----:B------:R-:W-:-:S04]  /*4330*/  ULDC UR4, c[0x0][0x21c] ;  /* 0x0000870000047ab9 */ /* 0x000fc80000000800 */
[----:B------:R-:W-:-:S05]  /*4340*/  SHF.R.U32.HI R3, RZ, UR5, R2 ;  /* 0x00000005ff037c19 */ /* 0x000fca0008011602 */
[----:B------:R-:W-:-:S04]  /*4350*/  IMAD.MOV R16, RZ, RZ, -R3 ;  /* 0x000000ffff107224 */ /* 0x000fc800078e0a03 */
[----:B------:R-:W-:Y:S01]  /*4360*/  IMAD R16, R16, UR4, R17 ;  /* 0x0000000410107c24 */ /* 0x000fe2000f8e0211 */
[----:B------:R-:W-:-:S03]  /*4370*/  ULDC.64 UR4, c[0x0][0x348] ;  /* 0x0000d20000047ab9 */ /* 0x000fc60000000a00 */
[C---:B------:R-:W-:Y:S02]  /*4380*/  IMAD R18, R16.reuse, UR4, RZ ;  /* 0x0000000410127c24 */ /* 0x040fe4000f8e02ff */
[C---:B------:R-:W-:Y:S02]  /*4390*/  IMAD R0, R16.reuse, UR5, RZ ;  /* 0x0000000510007c24 */ /* 0x040fe4000f8e02ff */
[----:B------:R-:W-:Y:S01]  /*43a0*/  IMAD R16, R16, UR6, RZ ;  /* 0x0000000610107c24 */ /* 0x000fe2000f8e02ff */
[----:B------:R-:W-:Y:S06]  /*43b0*/  @!P0 BRA `(.L_x_97) ;  /* 0x0000001400388947 */ /* 0x000fec0003800000 */
[----:B------:R-:W-:Y:S01]  /*43c0*/  MOV R2, RZ ;  /* 0x000000ff00027202 */ /* 0x000fe20000000f00 */
[----:B------:R-:W-:Y:S01]  /*43d0*/  ULDC.64 UR6, c[0x0][0x228] ;  /* 0x00008a0000067ab9 */ /* 0x000fe20000000a00 */
[----:B------:R-:W-:Y:S01]  /*43e0*/  ULDC UR4, c[0x0][0x230] ;  /* 0x00008c0000047ab9 */ /* 0x000fe20000000800 */
[----:B------:R-:W-:Y:S02]  /*43f0*/  ISETP.NE.AND P0, PT, R6, 0x2, PT ;  /* 0x000000020600780c */ /* 0x000fe40003f05270 */
[----:B------:R-:W-:-:S05]  /*4400*/  IMAD.HI.U32 R4, R3, UR7, R2 ;  /* 0x0000000703047c27 */ /* 0x000fca000f8e0002 */
[----:B------:R-:W-:Y:S01]  /*4410*/  SHF.R.U32.HI R5, RZ, UR4, R4 ;  /* 0x00000004ff057c19 */ /* 0x000fe20008011604 */
[----:B------:R-:W-:-:S04]  /*4420*/  ULDC UR4, c[0x0][0x354] ;  /* 0x0000d50000047ab9 */ /* 0x000fc80000000800 */
[----:B------:R-:W-:-:S04]  /*4430*/  IMAD.MOV R2, RZ, RZ, -R5 ;  /* 0x000000ffff027224 */ /* 0x000fc800078e0a05 */
[----:B------:R-:W-:Y:S01]  /*4440*/  IMAD R3, R2, UR6, R3 ;  /* 0x0000000602037c24 */ /* 0x000fe2000f8e0203 */
[----:B------:R-:W-:-:S03]  /*4450*/  ULDC.64 UR6, c[0x0][0x358] ;  /* 0x0000d60000067ab9 */ /* 0x000fc60000000a00 */
[C---:B------:R-:W-:Y:S02]  /*4460*/  IMAD R18, R3.reuse, UR4, R18 ;  /* 0x0000000403127c24 */ /* 0x040fe4000f8e0212 */
[C---:B------:R-:W-:Y:S02]  /*4470*/  IMAD R0, R3.reuse, UR6, R0 ;  /* 0x0000000603007c24 */ /* 0x040fe4000f8e0200 */
[----:B------:R-:W-:Y:S01]  /*4480*/  IMAD R16, R3, UR7, R16 ;  /* 0x0000000703107c24 */ /* 0x000fe2000f8e0210 */
[----:B------:R-:W-:Y:S06]  /*4490*/  @!P0 BRA `(.L_x_97) ;  /* 0x0000001400008947 */ /* 0x000fec0003800000 */
[----:B------:R-:W-:Y:S01]  /*44a0*/  HFMA2.MMA R4, -RZ, RZ, 0, 0 ;  /* 0x00000000ff047435 */ /* 0x000fe200000001ff */
[----:B------:R-:W-:Y:S01]  /*44b0*/  ULDC.64 UR4, c[0x0][0x238] ;  /* 0x00008e0000047ab9 */ /* 0x000fe20000000a00 */
[----:B------:R-:W-:Y:S01]  /*44c0*/  ISETP.NE.AND P0, PT, R6, 0x3, PT ;  /* 0x000000030600780c */ /* 0x000fe20003f05270 */
[----:B------:R-:W-:-:S07]  /*44d0*/  ULDC UR6, c[0x0][0x368] ;  /* 0x0000da0000067ab9 */ /* 0x000fce0000000800 */
[----:B------:R-:W-:Y:S01]  /*44e0*/  IMAD.HI.U32 R2, R5, UR4, R4 ;  /* 0x0000000405027c27 */ /* 0x000fe2000f8e0004 */
[----:B------:R-:W-:-:S04]  /*44f0*/  ULDC UR4, c[0x0][0x234] ;  /* 0x00008d0000047ab9 */ /* 0x000fc80000000800 */
[----:B------:R-:W-:-:S05]  /*4500*/  SHF.R.U32.HI R3, RZ, UR5, R2 ;  /* 0x00000005ff037c19 */ /* 0x000fca0008011602 */
[----:B------:R-:W-:-:S04]  /*4510*/  IMAD.MOV R4, RZ, RZ, -R3 ;  /* 0x000000ffff047224 */ /* 0x000fc800078e0a03 */
[----:B------:R-:W-:Y:S01]  /*4520*/  IMAD R5, R4, UR4, R5 ;  /* 0x0000000404057c24 */ /* 0x000fe2000f8e0205 */
[----:B------:R-:W-:-:S03]  /*4530*/  ULDC.64 UR4, c[0x0][0x360] ;  /* 0x0000d80000047ab9 */ /* 0x000fc60000000a00 */
[C---:B------:R-:W-:Y:S02]  /*4540*/  IMAD R18, R5.reuse, UR4, R18 ;  /* 0x0000000405127c24 */ /* 0x040fe4000f8e0212 */
[C---:B------:R-:W-:Y:S02]  /*4550*/  IMAD R0, R5.reuse, UR5, R0 ;  /* 0x0000000505007c24 */ /* 0x040fe4000f8e0200 */
[----:B------:R-:W-:Y:S01]  /*4560*/  IMAD R16, R5, UR6, R16 ;  /* 0x0000000605107c24 */ /* 0x000fe2000f8e0210 */
        /* <DEDUP_REMOVED lines=31> */
[----:B------:R-:W-:Y:S01]  /*4760*/  ULDC UR4, c[0x0][0x260] ;  /* 0x0000980000047ab9 */ /* 0x000fe20000000800 */
[----:B------:R-:W-:-:S07]  /*4770*/  ISETP.NE.AND P0, PT, R6, 0x6, PT ;  /* 0x000000060600780c */ /* 0x000fce0003f05270 */
        /* <DEDUP_REMOVED lines=264> */
[----:B------:R-:W-:-:S03]  /*5800*/  ULDC UR6, c[0x0][0x470] ;  /* 0x00011c0000067ab9 */ /* 0x000fc60000000800 */
        /* <DEDUP_REMOVED lines=8> */
[----:B------:R-:W-:-:S07]  /*5890*/  IMAD R16, R5, UR6, R16 ;  /* 0x0000000605107c24 */ /* 0x000fce000f8e0210 */
.L_x_97:
        /* <DEDUP_REMOVED lines=22> */
.L_x_102:
[----:B------:R-:W2:Y:S02]  /*5a00*/  LDG.E.U8 R2, desc[UR36][R2.64] ;  /* 0x0000002402027981 */ /* 0x000ea4000c1e1100 */
[----:B--2---:R-:W-:Y:S01]  /*5a10*/  I2FP.F32.U32 R22, R2 ;  /* 0x0000000200167245 */ /* 0x004fe20000201000 */
[----:B------:R-:W-:Y:S06]  /*5a20*/  BRA `(.L_x_104) ;  /* 0x0000000c002c7947 */ /* 0x000fec0003800000 */
.L_x_101:
        /* <DEDUP_REMOVED lines=9> */
.L_x_106:
[----:B------:R-:W2:Y:S02]  /*5ac0*/  LDG.E R2, desc[UR36][R2.64] ;  /* 0x0000002402027981 */ /* 0x000ea4000c1e1900 */
[----:B--2---:R-:W-:Y:S01]  /*5ad0*/  I2FP.F32.S32 R22, R2 ;  /* 0x0000000200167245 */ /* 0x004fe20000201400 */
[----:B------:R-:W-:Y:S06]  /*5ae0*/  BRA `(.L_x_104) ;  /* 0x0000000800fc7947 */ /* 0x000fec0003800000 */
.L_x_105:
[----:B------:R-:W2:Y:S02]  /*5af0*/  LDG.E.U16 R2, desc[UR36][R2.64] ;  /* 0x0000002402027981 */ /* 0x000ea4000c1e1500 */
[----:B--2---:R2:W3:Y:S01]  /*5b00*/  I2F.S16 R22, R2 ;  /* 0x0000000200167306 */ /* 0x0044e20000101400 */
[----:B------:R-:W-:Y:S05]  /*5b10*/  BRA `(.L_x_104) ;  /* 0x0000000800f07947 */ /* 0x000fea0003800000 */
.L_x_100:
        /* <DEDUP_REMOVED lines=8> */
.L_x_108:
[----:B------:R-:W2:Y:S02]  /*5ba0*/  LDG.E.U16 R2, desc[UR36][R2.64] ;  /* 0x0000002402027981 */ /* 0x000ea4000c1e1500 */
[----:B--2---:R-:W-:Y:S01]  /*5bb0*/  HADD2.F32 R22, -RZ, R2.H0_H0 ;  /* 0x20000002ff167230 */ /* 0x004fe20000004100 */
[----:B------:R-:W-:Y:S06]  /*5bc0*/  BRA `(.L_x_104) ;  /* 0x0000000800c47947 */ /* 0x000fec0003800000 */
.L_x_107:
        /* <DEDUP_REMOVED lines=8> */
.L_x_110:
[----:B------:R-:W2:Y:S02]  /*5c50*/  LDG.E.U16 R2, desc[UR36][R2.64] ;  /* 0x0000002402027981 */ /* 0x000ea4000c1e1500 */
[----:B--2---:R-:W-:Y:S01]  /*5c60*/  HADD2.F32 R22, -RZ, R2.H0_H0 ;  /* 0x20000002ff167230 */ /* 0x004fe20000004100 */
[----:B------:R-:W-:Y:S06]  /*5c70*/  BRA `(.L_x_104) ;  /* 0x0000000800987947 */ /* 0x000fec0003800000 */
.L_x_109:
[----:B------:R-:W2:Y:S01]  /*5c80*/  LDG.E.64 R2, desc[UR36][R2.64] ;  /* 0x0000002402027981 */ /* 0x000ea2000c1e1b00 */
[----:B------:R-:W-:Y:S01]  /*5c90*/  UMOV UR4, 0xf0000000 ;  /* 0xf000000000047882 */ /* 0x000fe20000000000 */
[----:B------:R-:W-:Y:S01]  /*5ca0*/  UMOV UR5, 0x380fffff ;  /* 0x380fffff00057882 */ /* 0x000fe20000000000 */
[----:B--2---:R-:W0:Y:S01]  /*5cb0*/  F2F.F32.F64 R22, R2 ;  /* 0x0000000200167310 */ /* 0x004e220000301000 */
[----:B------:R-:W-:-:S14]  /*5cc0*/  DSETP.GEU.AND P0, PT, |R2|, UR4, PT ;  /* 0x0000000402007e2a */ /* 0x000fdc000bf0e200 */
[----:B0-----:R-:W-:Y:S01]  /*5cd0*/  @!P0 FMUL R22, R22, 1.175494350822287508e-38 ;  /* 0x0080000016168820 */ /* 0x001fe20000400000 */
[----:B------:R-:W-:Y:S06]  /*5ce0*/  BRA `(.L_x_104) ;  /* 0x00000008007c7947 */ /* 0x000fec0003800000 */
.L_x_99:
        /* <DEDUP_REMOVED lines=12> */
.L_x_113:
[----:B------:R-:W2:Y:S01]  /*5db0*/  LDG.E.64 R2, desc[UR36][R2.64] ;  /* 0x0000002402027981 */ /* 0x000ea2000c1e1b00 */
[----:B------:R-:W-:Y:S01]  /*5dc0*/  UMOV UR4, 0xf0000000 ;  /* 0xf000000000047882 */ /* 0x000fe20000000000 */
[----:B------:R-:W-:Y:S01]  /*5dd0*/  UMOV UR5, 0x380fffff ;  /* 0x380fffff00057882 */ /* 0x000fe20000000000 */
[----:B--2---:R-:W0:Y:S01]  /*5de0*/  F2F.F32.F64 R22, R2 ;  /* 0x0000000200167310 */ /* 0x004e220000301000 */
[----:B------:R-:W-:-:S14]  /*5df0*/  DSETP.GEU.AND P0, PT, |R2|, UR4, PT ;  /* 0x0000000402007e2a */ /* 0x000fdc000bf0e200 */
[----:B0-----:R-:W-:Y:S01]  /*5e00*/  @!P0 FMUL R22, R22, 1.175494350822287508e-38 ;  /* 0x0080000016168820 */ /* 0x001fe20000400000 */
[----:B------:R-:W-:Y:S06]  /*5e10*/  BRA `(.L_x_104) ;  /* 0x0000000800307947 */ /* 0x000fec0003800000 */
.L_x_112:
[----:B------:R-:W-:-:S13]  /*5e20*/  ISETP.NE.AND P0, PT, R4, 0xf, PT ;  /* 0x0000000f0400780c */ /* 0x000fda0003f05270 */
[----:B------:R-:W-:Y:S05]  /*5e30*/  @!P0 BRA `(.L_x_114) ;  /* 0x0000000000948947 */ /* 0x000fea0003800000 */
[----:B------:R-:W-:-:S13]  /*5e40*/  ISETP.NE.AND P0, PT, R4, 0x17, PT ;  /* 0x000000170400780c */ /* 0x000fda0003f05270 */
[----:B------:R-:W-:Y:S05]  /*5e50*/  @!P0 BRA `(.L_x_115) ;  /* 0x0000000000588947 */ /* 0x000fea0003800000 */
[----:B------:R-:W-:-:S13]  /*5e60*/  ISETP.NE.AND P0, PT, R4, 0x18, PT ;  /* 0x000000180400780c */ /* 0x000fda0003f05270 */
[----:B------:R-:W-:Y:S05]  /*5e70*/  @P0 BRA `(.L_x_103) ;  /* 0x0000000400bc0947 */ /* 0x000fea0003800000 */
[----:B------:R-:W2:Y:S01]  /*5e80*/  LDG.E.U8 R22, desc[UR36][R2.64] ;  /* 0x0000002402167981 */ /* 0x000ea2000c1e1100 */
[----:B------:R-:W-:Y:S02]  /*5e90*/  MOV R6, 0xff800000 ;  /* 0xff80000000067802 */ /* 0x000fe40000000f00 */
[----:B--2---:R-:W-:-:S04]  /*5ea0*/  SHF.L.U32 R22, R22, 0x18, RZ ;  /* 0x0000001816167819 */ /* 0x004fc800000006ff */
[----:B------:R-:W-:-:S04]  /*5eb0*/  LOP3.LUT R0, R22, 0x7f000000, RZ, 0xc0, !PT ;  /* 0x7f00000016007812 */ /* 0x000fc800078ec0ff */
[----:B------:R-:W0:Y:S01]  /*5ec0*/  FLO.U32 R4, R0 ;  /* 0x0000000000047300 */ /* 0x000e2200000e0000 */
[----:B------:R-:W-:-:S04]  /*5ed0*/  IADD3 R2, R0, -0x1, RZ ;  /* 0xffffffff00027810 */ /* 0x000fc80007ffe0ff */
[----:B------:R-:W-:Y:S02]  /*5ee0*/  SHF.R.S32.HI R2, RZ, 0x1f, R2 ;  /* 0x0000001fff027819 */ /* 0x000fe40000011402 */
[----:B0-----:R-:W-:-:S04]  /*5ef0*/  IADD3 R4, -R4, 0x1f, RZ ;  /* 0x0000001f04047810 */ /* 0x001fc80007ffe1ff */
[C---:B------:R-:W-:Y:S01]  /*5f00*/  ISETP.GT.U32.AND P0, PT, R4.reuse, 0x4, PT ;  /* 0x000000040400780c */ /* 0x040fe20003f04070 */
[----:B------:R-:W-:-:S05]  /*5f10*/  VIADD R4, R4, 0xfffffffc ;  /* 0xfffffffc04047836 */ /* 0x000fca0000000000 */
[----:B------:R-:W-:Y:S01]  /*5f20*/  SEL R5, R4, RZ, P0 ;  /* 0x000000ff04057207 */ /* 0x000fe20000000000 */
[----:B------:R-:W-:-:S04]  /*5f30*/  VIADD R4, R0, 0x1000000 ;  /* 0x0100000000047836 */ /* 0x000fc80000000000 */
[----:B------:R-:W-:Y:S01]  /*5f40*/  IMAD R6, R5, R6, 0x3c000000 ;  /* 0x3c00000005067424 */ /* 0x000fe200078e0206 */
[----:B------:R-:W-:Y:S02]  /*5f50*/  SHF.L.U32 R5, R0, R5, RZ ;  /* 0x0000000500057219 */ /* 0x000fe400000006ff */
[----:B------:R-:W-:Y:S02]  /*5f60*/  SHF.R.S32.HI R4, RZ, 0x8, R4 ;  /* 0x00000008ff047819 */ /* 0x000fe40000011404 */
[----:B------:R-:W-:-:S04]  /*5f70*/  LEA.HI R5, R5, R6, RZ, 0x1c ;  /* 0x0000000605057211 */ /* 0x000fc800078fe0ff */
[----:B------:R-:W-:-:S04]  /*5f80*/  LOP3.LUT R5, R5, 0x7f800000, R4, 0xf8, !PT ;  /* 0x7f80000005057812 */ /* 0x000fc800078ef804 */
[----:B------:R-:W-:-:S04]  /*5f90*/  LOP3.LUT R5, R5, R2, RZ, 0x30, !PT ;  /* 0x0000000205057212 */ /* 0x000fc800078e30ff */
[----:B------:R-:W-:Y:S01]  /*5fa0*/  LOP3.LUT R22, R5, 0x80000000, R22, 0xf8, !PT ;  /* 0x8000000005167812 */ /* 0x000fe200078ef816 */
[----:B------:R-:W-:Y:S06]  /*5fb0*/  BRA `(.L_x_104) ;  /* 0x0000000400c87947 */ /* 0x000fec0003800000 */
.L_x_115:
[----:B------:R-:W2:Y:S02]  /*5fc0*/  LDG.E.U8 R2, desc[UR36][R2.64] ;  /* 0x0000002402027981 */ /* 0x000ea4000c1e1100 */
[C---:B--2---:R-:W-:Y:S01]  /*5fd0*/  IMAD.SHL.U32 R0, R2.reuse, 0x2000000, RZ ;  /* 0x0200000002007824 */ /* 0x044fe200078e00ff */
[----:B------:R-:W-:-:S04]  /*5fe0*/  SHF.L.U32 R5, R2, 0x18, RZ ;  /* 0x0000001802057819 */ /* 0x000fc800000006ff */
[----:B------:R-:W-:-:S13]  /*5ff0*/  ISETP.GE.U32.AND P0, PT, R0, 0x8000000, PT ;  /* 0x080000000000780c */ /* 0x000fda0003f06070 */
[C---:B------:R-:W-:Y:S01]  /*6000*/  @!P0 IMAD.SHL.U32 R0, R2.reuse, 0x100, RZ ;  /* 0x0000010002008824 */ /* 0x040fe200078e00ff */
[----:B------:R-:W-:-:S04]  /*6010*/  @P0 SHF.L.U32 R4, R2, 0x15, RZ ;  /* 0x0000001502040819 */ /* 0x000fc800000006ff */
[----:B------:R-:W-:Y:S02]  /*6020*/  @!P0 LOP3.LUT R0, R0, 0x7f00, RZ, 0xc0, !PT ;  /* 0x00007f0000008812 */ /* 0x000fe400078ec0ff */
[----:B------:R-:W-:Y:S02]  /*6030*/  @P0 LOP3.LUT R4, R4, 0x70000000, RZ, 0xfc, !PT ;  /* 0x7000000004040812 */ /* 0x000fe400078efcff */
[----:B------:R-:W-:-:S03]  /*6040*/  @!P0 LOP3.LUT R0, R0, 0x3f000000, RZ, 0xfc, !PT ;  /* 0x3f00000000008812 */ /* 0x000fc600078efcff */
[----:B------:R-:W-:Y:S02]  /*6050*/  @P0 FMUL.FTZ R22, R4, 1.9259299443872358531e-34 ;  /* 0x0780000004160820 */ /* 0x000fe40000410000 */
[----:B------:R-:W-:-:S05]  /*6060*/  @!P0 FADD.FTZ R22, R0, -0.5 ;  /* 0xbf00000000168421 */ /* 0x000fca0000010000 */
[----:B------:R-:W-:Y:S01]  /*6070*/  LOP3.LUT R22, R22, 0x80000000, R5, 0xf8, !PT ;  /* 0x8000000016167812 */ /* 0x000fe200078ef805 */
[----:B------:R-:W-:Y:S06]  /*6080*/  BRA `(.L_x_104) ;  /* 0x0000000400947947 */ /* 0x000fec0003800000 */
.L_x_114:
[----:B------:R-:W2:Y:S02]  /*6090*/  LDG.E.U16 R2, desc[UR36][R2.64] ;  /* 0x0000002402027981 */ /* 0x000ea4000c1e1500 */
[----:B--2---:R-:W-:Y:S01]  /*60a0*/  IMAD.U32 R22, R2, 0x10000, RZ ;  /* 0x0001000002167824 */ /* 0x004fe200078e00ff */
[----:B------:R-:W-:Y:S06]  /*60b0*/  BRA `(.L_x_104) ;  /* 0x0000000400887947 */ /* 0x000fec0003800000 */
.L_x_111:
        /* <DEDUP_REMOVED lines=11> */
.L_x_118:
        /* <DEDUP_REMOVED lines=20> */
.L_x_120:
[----:B------:R-:W-:Y:S05]  /*62b0*/  BSYNC B0 ;  /* 0x0000000000007941 */ /* 0x000fea0003800000 */
.L_x_119:
[----:B------:R-:W-:Y:S02]  /*62c0*/  LEA R3, R0, 0x3b800000, 0x17 ;  /* 0x3b80000000037811 */ /* 0x000fe400078eb8ff */
[----:B------:R-:W-:-:S04]  /*62d0*/  SHF.L.U32 R2, R2, 0x14, RZ ;  /* 0x0000001402027819 */ /* 0x000fc800000006ff */
[----:B------:R-:W-:Y:S01]  /*62e0*/  LOP3.LUT R22, R3, R2, R22, 0xfe, !PT ;  /* 0x0000000203167212 */ /* 0x000fe200078efe16 */
[----:B------:R-:W-:Y:S06]  /*62f0*/  BRA `(.L_x_104) ;  /* 0x0000000000f87947 */ /* 0x000fec0003800000 */
.L_x_117:
        /* <DEDUP_REMOVED lines=20> */
.L_x_122:
[----:B------:R-:W-:Y:S05]  /*6440*/  BSYNC B0 ;  /* 0x0000000000007941 */ /* 0x000fea0003800000 */
.L_x_121:
[----:B------:R-:W-:Y:S01]  /*6450*/  IMAD.SHL.U32 R2, R2, 0x200000, RZ ;  /* 0x0020000002027824 */ /* 0x000fe200078e00ff */
[----:B------:R-:W-:-:S04]  /*6460*/  LEA R3, R0, 0x37800000, 0x17 ;  /* 0x3780000000037811 */ /* 0x000fc800078eb8ff */
[----:B------:R-:W-:Y:S01]  /*6470*/  LOP3.LUT R22, R3, R2, R22, 0xfe, !PT ;  /* 0x0000000203167212 */ /* 0x000fe200078efe16 */
[----:B------:R-:W-:Y:S06]  /*6480*/  BRA `(.L_x_104) ;  /* 0x0000000000947947 */ /* 0x000fec0003800000 */
.L_x_116:
[----:B------:R-:W-:-:S13]  /*6490*/  ISETP.NE.AND P0, PT, R4, 0x1c, PT ;  /* 0x0000001c0400780c */ /* 0x000fda0003f05270 */
[----:B------:R-:W-:Y:S05]  /*64a0*/  @!P0 BRA `(.L_x_123) ;  /* 0x0000000000848947 */ /* 0x000fea0003800000 */
[----:B------:R-:W-:-:S13]  /*64b0*/  ISETP.NE.AND P0, PT, R4, 0x1d, PT ;  /* 0x0000001d0400780c */ /* 0x000fda0003f05270 */
[----:B------:R-:W-:Y:S05]  /*64c0*/  @!P0 BRA `(.L_x_124) ;  /* 0x0000000000708947 */ /* 0x000fea0003800000 */
[----:B------:R-:W-:-:S13]  /*64d0*/  ISETP.NE.AND P0, PT, R4, 0x2c, PT ;  /* 0x0000002c0400780c */ /* 0x000fda0003f05270 */
[----:B------:R-:W-:Y:S05]  /*64e0*/  @P0 BRA `(.L_x_103) ;  /* 0x0000000000200947 */ /* 0x000fea0003800000 */
[----:B------:R-:W2:Y:S01]  /*64f0*/  LDG.E.U8 R2, desc[UR36][R2.64] ;  /* 0x0000002402027981 */ /* 0x000ea2000c1e1100 */
[----:B------:R-:W-:Y:S01]  /*6500*/  HFMA2.MMA R22, -RZ, RZ, 3.814697265625e-06, 0 ;  /* 0x00400000ff167435 */ /* 0x000fe200000001ff */
[----:B--2---:R-:W-:-:S13]  /*6510*/  ISETP.NE.AND P0, PT, R2, RZ, PT ;  /* 0x000000ff0200720c */ /* 0x004fda0003f05270 */
[----:B------:R-:W-:Y:S05]  /*6520*/  @!P0 BRA `(.L_x_104) ;  /* 0x00000000006c8947 */ /* 0x000fea0003800000 */
[----:B------:R-:W-:-:S13]  /*6530*/  ISETP.NE.AND P0, PT, R2, 0xff, PT ;  /* 0x000000ff0200780c */ /* 0x000fda0003f05270 */
[----:B------:R-:W-:Y:S01]  /*6540*/  @!P0 IMAD.MOV.U32 R22, RZ, RZ, 0x7f800001 ;  /* 0x7f800001ff168424 */ /* 0x000fe200078e00ff */
[----:B------:R-:W-:Y:S01]  /*6550*/  @P0 SHF.L.U32 R22, R2, 0x17, RZ ;  /* 0x0000001702160819 */ /* 0x000fe200000006ff */
[----:B------:R-:W-:Y:S06]  /*6560*/  BRA `(.L_x_104) ;  /* 0x00000000005c7947 */ /* 0x000fec0003800000 */
.L_x_103:
[----:B------:R-:W-:Y:S01]  /*6570*/  MOV R0, 0x0 ;  /* 0x0000000000007802 */ /* 0x000fe20000000f00 */
[----:B------:R-:W-:Y:S01]  /*6580*/  ULDC.64 UR4, c[0x4][0x108] ;  /* 0x0100420000047ab9 */ /* 0x000fe20000000a00 */
[----:B------:R-:W-:Y:S01]  /*6590*/  ULDC.64 UR6, c[0x4][0x18] ;  /* 0x0100060000067ab9 */ /* 0x000fe20000000a00 */
[----:B------:R-:W-:Y:S01]  /*65a0*/  IMAD.U32 R4, RZ, RZ, UR4 ;  /* 0x00000004ff047e24 */ /* 0x000fe2000f8e00ff */
[----:B------:R0:W1:Y:S01]  /*65b0*/  LDC.64 R2, c[0x4][R0] ;  /* 0x0100000000027b82 */ /* 0x0000620000000a00 */
[----:B------:R-:W-:Y:S01]  /*65c0*/  MOV R5, UR5 ;  /* 0x0000000500057c02 */ /* 0x000fe20008000f00 */
[----:B------:R-:W-:Y:S01]  /*65d0*/  ULDC.64 UR4, c[0x4][0x110] ;  /* 0x0100440000047ab9 */ /* 0x000fe20000000a00 */
[----:B------:R-:W-:Y:S01]  /*65e0*/  HFMA2.MMA R12, -RZ, RZ, 0, 5.9604644775390625e-08 ;  /* 0x00000001ff0c7435 */ /* 0x000fe200000001ff */
[----:B------:R-:W-:Y:S01]  /*65f0*/  IMAD.U32 R6, RZ, RZ, UR4 ;  /* 0x00000004ff067e24 */ /* 0x000fe2000f8e00ff */
[----:B------:R-:W-:Y:S01]  /*6600*/  MOV R7, UR5 ;  /* 0x0000000500077c02 */ /* 0x000fe20008000f00 */
[----:B------:R-:W-:Y:S01]  /*6610*/  IMAD.U32 R10, RZ, RZ, UR6 ;  /* 0x00000006ff0a7e24 */ /* 0x000fe2000f8e00ff */
[----:B------:R-:W-:Y:S01]  /*6620*/  MOV R11, UR7 ;  /* 0x00000007000b7c02 */ /* 0x000fe20008000f00 */
[----:B------:R-:W-:-:S02]  /*6630*/  IMAD.MOV.U32 R8, RZ, RZ, 0x4e ;  /* 0x0000004eff087424 */ /* 0x000fc400078e00ff */
[----:B0-----:R-:W-:-:S07]  /*6640*/  IMAD.MOV.U32 R13, RZ, RZ, RZ ;  /* 0x000000ffff0d7224 */ /* 0x001fce00078e00ff */
[----:B------:R-:W-:-:S07]  /*6650*/  LEPC R20, `(.L_x_125) ;  /* 0x000000001014794e */ /* 0x000fce0000000000 */
[----:B-1----:R-:W-:Y:S05]  /*6660*/  CALL.ABS.NOINC R2 ;  /* 0x0000000002007343 */ /* 0x002fea0003c00000 */
.L_x_125:
[----:B------:R-:W-:Y:S01]  /*6670*/  MOV R22, RZ ;  /* 0x000000ff00167202 */ /* 0x000fe20000000f00 */
[----:B------:R-:W-:Y:S06]  /*6680*/  BRA `(.L_x_104) ;  /* 0x0000000000147947 */ /* 0x000fec0003800000 */
.L_x_124:
[----:B------:R-:W2:Y:S02]  /*6690*/  LDG.E.64 R22, desc[UR36][R2.64] ;  /* 0x0000002402167981 */ /* 0x000ea4000c1e1b00 */
[----:B--2---:R0:W1:Y:S01]  /*66a0*/  I2F.U64 R22, R22 ;  /* 0x0000001600167312 */ /* 0x0040620000301000 */
[----:B------:R-:W-:Y:S05]  /*66b0*/  BRA `(.L_x_104) ;  /* 0x0000000000087947 */ /* 0x000fea0003800000 */
.L_x_123:
[----:B------:R-:W2:Y:S02]  /*66c0*/  LDG.E R2, desc[UR36][R2.64] ;  /* 0x0000002402027981 */ /* 0x000ea4000c1e1900 */
[----:B--2---:R-:W-:-:S07]  /*66d0*/  I2FP.F32.U32 R22, R2 ;  /* 0x0000000200167245 */ /* 0x004fce0000201000 */
.L_x_104:
[----:B------:R-:W-:Y:S05]  /*66e0*/  BSYNC B7 ;  /* 0x0000000000077941 */ /* 0x000fea0003800000 */
.L_x_98:
[----:B------:R-:W4:Y:S01]  /*66f0*/  LDC.U8 R4, c[0x0][0x493] ;  /* 0x000124c0ff047b82 */ /* 0x000f220000000000 */
[----:B------:R-:W-:Y:S01]  /*6700*/  ULDC.64 UR4, c[0x0][0x488] ;  /* 0x0001220000047ab9 */ /* 0x000fe20000000a00 */
[----:B------:R-:W-:Y:S01]  /*6710*/  BSSY B7, `(.L_x_126) ;  /* 0x00000df000077945 */ /* 0x000fe20003800000 */
[----:B0-2---:R-:W-:-:S05]  /*6720*/  IADD3 R2, P0, R16, UR4, RZ ;  /* 0x0000000410027c10 */ /* 0x005fca000ff1e0ff */
[----:B------:R-:W-:Y:S01]  /*6730*/  IMAD.X R3, RZ, RZ, UR5, P0 ;  /* 0x00000005ff037e24 */ /* 0x000fe200080e06ff */
        /* <DEDUP_REMOVED lines=12> */
[----:B--2---:R-:W4:Y:S01]  /*6800*/  I2F.S16 R0, R0 ;  /* 0x0000000000007306 */ /* 0x004f220000101400 */
[----:B------:R-:W-:Y:S05]  /*6810*/  BRA `(.L_x_132) ;  /* 0x0000000c00387947 */ /* 0x000fea0003800000 */
.L_x_130:
[----:B------:R-:W2:Y:S02]  /*6820*/  LDG.E.U8 R0, desc[UR36][R2.64] ;  /* 0x0000002402007981 */ /* 0x000ea4000c1e1100 */
[----:B--2---:R-:W-:Y:S01]  /*6830*/  I2FP.F32.U32 R0, R0 ;  /* 0x0000000000007245 */ /* 0x004fe20000201000 */
[----:B------:R-:W-:Y:S06]  /*6840*/  BRA `(.L_x_132) ;  /* 0x0000000c002c7947 */ /* 0x000fec0003800000 */
.L_x_129:
        /* <DEDUP_REMOVED lines=9> */
.L_x_134:
[----:B------:R-:W2:Y:S02]  /*68e0*/  LDG.E R0, desc[UR36][R2.64] ;  /* 0x0000002402007981 */ /* 0x000ea4000c1e1900 */
[----:B--2---:R-:W-:Y:S01]  /*68f0*/  I2FP.F32.S32 R0, R0 ;  /* 0x0000000000007245 */ /* 0x004fe20000201400 */
[----:B------:R-:W-:Y:S06]  /*6900*/  BRA `(.L_x_132) ;  /* 0x0000000800fc7947 */ /* 0x000fec0003800000 */
.L_x_133:
[----:B------:R-:W2:Y:S02]  /*6910*/  LDG.E.U16 R0, desc[UR36][R2.64] ;  /* 0x0000002402007981 */ /* 0x000ea4000c1e1500 */
[----:B--2---:R-:W0:Y:S01]  /*6920*/  I2F.S16 R0, R0 ;  /* 0x0000000000007306 */ /* 0x004e220000101400 */
[----:B------:R-:W-:Y:S05]  /*6930*/  BRA `(.L_x_132) ;  /* 0x0000000800f07947 */ /* 0x000fea0003800000 */
.L_x_128:
        /* <DEDUP_REMOVED lines=8> */
.L_x_136:
[----:B------:R-:W2:Y:S02]  /*69c0*/  LDG.E.U16 R0, desc[UR36][R2.64] ;  /* 0x0000002402007981 */ /* 0x000ea4000c1e1500 */
[----:B--2---:R-:W-:Y:S01]  /*69d0*/  HADD2.F32 R0, -RZ, R0.H0_H0 ;  /* 0x20000000ff007230 */ /* 0x004fe20000004100 */
[----:B------:R-:W-:Y:S06]  /*69e0*/  BRA `(.L_x_132) ;  /* 0x0000000800c47947 */ /* 0x000fec0003800000 */
.L_x_135:
        /* <DEDUP_REMOVED lines=8> */
.L_x_138:
[----:B------:R-:W2:Y:S02]  /*6a70*/  LDG.E.U16 R0, desc[UR36][R2.64] ;  /* 0x0000002402007981 */ /* 0x000ea4000c1e1500 */
[----:B--2---:R-:W-:Y:S01]  /*6a80*/  HADD2.F32 R0, -RZ, R0.H0_H0 ;  /* 0x20000000ff007230 */ /* 0x004fe20000004100 */
[----:B------:R-:W-:Y:S06]  /*6a90*/  BRA `(.L_x_132) ;  /* 0x0000000800987947 */ /* 0x000fec0003800000 */
.L_x_137:
[----:B------:R-:W2:Y:S01]  /*6aa0*/  LDG.E.64 R2, desc[UR36][R2.64] ;  /* 0x0000002402027981 */ /* 0x000ea2000c1e1b00 */
[----:B------:R-:W-:Y:S01]  /*6ab0*/  UMOV UR4, 0xf0000000 ;  /* 0xf000000000047882 */ /* 0x000fe20000000000 */
[----:B------:R-:W-:Y:S01]  /*6ac0*/  UMOV UR5, 0x380fffff ;  /* 0x380fffff00057882 */ /* 0x000fe20000000000 */
[----:B--2---:R-:W0:Y:S01]  /*6ad0*/  F2F.F32.F64 R0, R2 ;  /* 0x0000000200007310 */ /* 0x004e220000301000 */
[----:B------:R-:W-:-:S14]  /*6ae0*/  DSETP.GEU.AND P0, PT, |R2|, UR4, PT ;  /* 0x0000000402007e2a */ /* 0x000fdc000bf0e200 */
[----:B0-----:R-:W-:Y:S01]  /*6af0*/  @!P0 FMUL R0, R0, 1.175494350822287508e-38 ;  /* 0x0080000000008820 */ /* 0x001fe20000400000 */
[----:B------:R-:W-:Y:S06]  /*6b00*/  BRA `(.L_x_132) ;  /* 0x00000008007c7947 */ /* 0x000fec0003800000 */
.L_x_127:
        /* <DEDUP_REMOVED lines=12> */
.L_x_141:
[----:B------:R-:W2:Y:S01]  /*6bd0*/  LDG.E.64 R2, desc[UR36][R2.64] ;  /* 0x0000002402027981 */ /* 0x000ea2000c1e1b00 */
[----:B------:R-:W-:Y:S01]  /*6be0*/  UMOV UR4, 0xf0000000 ;  /* 0xf000000000047882 */ /* 0x000fe20000000000 */
[----:B------:R-:W-:Y:S01]  /*6bf0*/  UMOV UR5, 0x380fffff ;  /* 0x380fffff00057882 */ /* 0x000fe20000000000 */
[----:B--2---:R-:W0:Y:S01]  /*6c00*/  F2F.F32.F64 R0, R2 ;  /* 0x0000000200007310 */ /* 0x004e220000301000 */
[----:B------:R-:W-:-:S14]  /*6c10*/  DSETP.GEU.AND P0, PT, |R2|, UR4, PT ;  /* 0x0000000402007e2a */ /* 0x000fdc000bf0e200 */
[----:B0-----:R-:W-:Y:S01]  /*6c20*/  @!P0 FMUL R0, R0, 1.175494350822287508e-38 ;  /* 0x0080000000008820 */ /* 0x001fe20000400000 */
[----:B------:R-:W-:Y:S06]  /*6c30*/  BRA `(.L_x_132) ;  /* 0x0000000800307947 */ /* 0x000fec0003800000 */
.L_x_140:
        /* <DEDUP_REMOVED lines=11> */
[C---:B------:R-:W-:Y:S01]  /*6cf0*/  VIADD R6, R4.reuse, 0x1000000 ;  /* 0x0100000004067836 */ /* 0x040fe20000000000 */
[----:B------:R-:W-:-:S04]  /*6d00*/  IADD3 R2, R4, -0x1, RZ ;  /* 0xffffffff04027810 */ /* 0x000fc80007ffe0ff */
[----:B------:R-:W-:Y:S02]  /*6d10*/  SHF.R.S32.HI R6, RZ, 0x8, R6 ;  /* 0x00000008ff067819 */ /* 0x000fe40000011406 */
[----:B------:R-:W-:Y:S02]  /*6d20*/  SHF.R.S32.HI R2, RZ, 0x1f, R2 ;  /* 0x0000001fff027819 */ /* 0x000fe40000011402 */
[----:B0-----:R-:W-:-:S04]  /*6d30*/  IADD3 R5, -R5, 0x1f, RZ ;  /* 0x0000001f05057810 */ /* 0x001fc80007ffe1ff */
[C---:B------:R-:W-:Y:S01]  /*6d40*/  ISETP.GT.U32.AND P0, PT, R5.reuse, 0x4, PT ;  /* 0x000000040500780c */ /* 0x040fe20003f04070 */
[----:B------:R-:W-:-:S05]  /*6d50*/  VIADD R5, R5, 0xfffffffc ;  /* 0xfffffffc05057836 */ /* 0x000fca0000000000 */
        /* <DEDUP_REMOVED lines=8> */
.L_x_143:
        /* <DEDUP_REMOVED lines=13> */
.L_x_142:
[----:B------:R-:W2:Y:S02]  /*6eb0*/  LDG.E.U16 R0, desc[UR36][R2.64] ;  /* 0x0000002402007981 */ /* 0x000ea4000c1e1500 */
[----:B--2---:R-:W-:Y:S01]  /*6ec0*/  IMAD.U32 R0, R0, 0x10000, RZ ;  /* 0x0001000000007824 */ /* 0x004fe200078e00ff */
[----:B------:R-:W-:Y:S06]  /*6ed0*/  BRA `(.L_x_132) ;  /* 0x0000000400887947 */ /* 0x000fec0003800000 */
.L_x_139:
        /* <DEDUP_REMOVED lines=11> */
.L_x_146:
        /* <DEDUP_REMOVED lines=20> */
.L_x_148:
[----:B------:R-:W-:Y:S05]  /*70d0*/  BSYNC B0 ;  /* 0x0000000000007941 */ /* 0x000fea0003800000 */
.L_x_147:
[----:B------:R-:W-:Y:S02]  /*70e0*/  LEA R3, R0, 0x3b800000, 0x17 ;  /* 0x3b80000000037811 */ /* 0x000fe400078eb8ff */
[----:B------:R-:W-:-:S04]  /*70f0*/  SHF.L.U32 R0, R2, 0x14, RZ ;  /* 0x0000001402007819 */ /* 0x000fc800000006ff */
[----:B------:R-:W-:Y:S01]  /*7100*/  LOP3.LUT R0, R3, R0, R4, 0xfe, !PT ;  /* 0x0000000003007212 */ /* 0x000fe200078efe04 */
[----:B------:R-:W-:Y:S06]  /*7110*/  BRA `(.L_x_132) ;  /* 0x0000000000f87947 */ /* 0x000fec0003800000 */
.L_x_145:
        /* <DEDUP_REMOVED lines=20> */
.L_x_150:
[----:B------:R-:W-:Y:S05]  /*7260*/  BSYNC B0 ;  /* 0x0000000000007941 */ /* 0x000fea0003800000 */
.L_x_149:
[----:B------:R-:W-:Y:S01]  /*7270*/  LEA R3, R0, 0x37800000, 0x17 ;  /* 0x3780000000037811 */ /* 0x000fe200078eb8ff */
[----:B------:R-:W-:-:S05]  /*7280*/  IMAD.SHL.U32 R0, R2, 0x200000, RZ ;  /* 0x0020000002007824 */ /* 0x000fca00078e00ff */
[----:B------:R-:W-:Y:S01]  /*7290*/  LOP3.LUT R0, R3, R0, R4, 0xfe, !PT ;  /* 0x0000000003007212 */ /* 0x000fe200078efe04 */
[----:B------:R-:W-:Y:S06]  /*72a0*/  BRA `(.L_x_132) ;  /* 0x0000000000947947 */ /* 0x000fec0003800000 */
.L_x_144:
        /* <DEDUP_REMOVED lines=14> */
.L_x_131:
[----:B------:R-:W-:Y:S01]  /*7390*/  MOV R0, 0x0 ;  /* 0x0000000000007802 */ /* 0x000fe20000000f00 */
[----:B------:R-:W-:Y:S01]  /*73a0*/  ULDC.64 UR4, c[0x4][0x108] ;  /* 0x0100420000047ab9 */ /* 0x000fe20000000a00 */
[----:B------:R-:W-:Y:S01]  /*73b0*/  ULDC.64 UR6, c[0x4][0x18] ;  /* 0x0100060000067ab9 */ /* 0x000fe20000000a00 */
[----:B------:R-:W-:Y:S01]  /*73c0*/  IMAD.U32 R4, RZ, RZ, UR4 ;  /* 0x00000004ff047e24 */ /* 0x000fe2000f8e00ff */
[----:B------:R0:W2:Y:S01]  /*73d0*/  LDC.64 R2, c[0x4][R0] ;  /* 0x0100000000027b82 */ /* 0x0000a20000000a00 */
        /* <DEDUP_REMOVED lines=10> */
[----:B-123-5:R-:W-:Y:S05]  /*7480*/  CALL.ABS.NOINC R2 ;  /* 0x0000000002007343 */ /* 0x02efea0003c00000 */
.L_x_153:
[----:B------:R-:W-:Y:S01]  /*7490*/  MOV R0, RZ ;  /* 0x000000ff00007202 */ /* 0x000fe20000000f00 */
[----:B------:R-:W-:Y:S06]  /*74a0*/  BRA `(.L_x_132) ;  /* 0x0000000000147947 */ /* 0x000fec0003800000 */
.L_x_152:
[----:B------:R-:W2:Y:S02]  /*74b0*/  LDG.E.64 R2, desc[UR36][R2.64] ;  /* 0x0000002402027981 */ /* 0x000ea4000c1e1b00 */
[----:B--2---:R0:W2:Y:S01]  /*74c0*/  I2F.U64 R0, R2 ;  /* 0x0000000200007312 */ /* 0x0040a20000301000 */
[----:B------:R-:W-:Y:S05]  /*74d0*/  BRA `(.L_x_132) ;  /* 0x0000000000087947 */ /* 0x000fea0003800000 */
.L_x_151:
[----:B------:R-:W2:Y:S02]  /*74e0*/  LDG.E R0, desc[UR36][R2.64] ;  /* 0x0000002402007981 */ /* 0x000ea4000c1e1900 */
[----:B--2---:R-:W-:-:S07]  /*74f0*/  I2FP.F32.U32 R0, R0 ;  /* 0x0000000000007245 */ /* 0x004fce0000201000 */
.L_x_132:
[----:B------:R-:W-:Y:S05]  /*7500*/  BSYNC B7 ;  /* 0x0000000000077941 */ /* 0x000fea0003800000 */
.L_x_126:
[----:B------:R-:W-:Y:S02]  /*7510*/  ULDC.U8 UR4, c[0x0][0x490] ;  /* 0x0001240000047ab9 */ /* 0x000fe40000000000 */
[----:B------:R-:W-:-:S13]  /*7520*/  ISETP.NE.AND P0, PT, RZ, UR4, PT ;  /* 0x00000004ff007c0c */ /* 0x000fda000bf05270 */
[----:B------:R-:W-:Y:S05]  /*7530*/  @!P0 BRA `(.L_x_154) ;  /* 0x0000000000148947 */ /* 0x000fea0003800000 */
[----:B-1-3-5:R-:W-:Y:S01]  /*7540*/  IMAD.MOV.U32 R4, RZ, RZ, R22 ;  /* 0x000000ffff047224 */ /* 0x02afe200078e0016 */
[----:B------:R-:W-:-:S07]  /*7550*/  MOV R8, 0x7570 ;  /* 0x0000757000087802 */ /* 0x000fce0000000f00 */
[----:B0-2-4-:R-:W-:Y:S05]  /*7560*/  CALL.REL.NOINC `($_ZN2at6native18elementwise_kernelILi128ELi4EZNS0_15gpu_kernel_implIN48_GLOBAL__N__08322988_15_IGammaKernel_cu_cb51a28d10CalcIgammaIfEEEEvRNS_18TensorIteratorBaseERKT_EUliE_EEviT1_$_ZN46_INTERNAL_08322988_15_IGammaKernel_cu_cb51a28d48_GLOBAL__N__08322988_15_IGammaKernel_cu_cb51a28d12calc_igammacIfEET_S2_S2_) ;  /* 0x0000017000b47944 */ /* 0x015fea0003c00000 */
[----:B------:R-:W-:Y:S01]  /*7570*/  MOV R2, R4 ;  /* 0x0000000400027202 */ /* 0x000fe20000000f00 */
[----:B------:R-:W-:Y:S06]  /*7580*/  BRA `(.L_x_155) ;  /* 0x0000000000107947 */ /* 0x000fec0003800000 */
.L_x_154:
[----:B01-3-5:R-:W-:Y:S01]  /*7590*/  IMAD.MOV.U32 R3, RZ, RZ, R22 ;  /* 0x000000ffff037224 */ /* 0x02bfe200078e0016 */
[----:B------:R-:W-:-:S07]  /*75a0*/  MOV R6, 0x75c0 ;  /* 0x000075c000067802 */ /* 0x000fce0000000f00 */
[----:B--2-4-:R-:W-:Y:S05]  /*75b0*/  CALL.REL.NOINC `($_ZN2at6native18elementwise_kernelILi128ELi4EZNS0_15gpu_kernel_implIN48_GLOBAL__N__08322988_15_IGammaKernel_cu_cb51a28d10CalcIgammaIfEEEEvRNS_18TensorIteratorBaseERKT_EUliE_EEviT1_$_ZN46_INTERNAL_08322988_15_IGammaKernel_cu_cb51a28d48_GLOBAL__N__08322988_15_IGammaKernel_cu_cb51a28d11calc_igammaIfEET_S2_S2_) ;  /* 0x0000009000807944 */ /* 0x014fea0003c00000 */
[----:B------:R-:W-:-:S07]  /*75c0*/  MOV R2, R4 ;  /* 0x0000000400027202 */ /* 0x000fce0000000f00 */
.L_x_155:
        /* <DEDUP_REMOVED lines=15> */
.L_x_159:
[----:B------:R-:W0:Y:S02]  /*76c0*/  F2I.S64.TRUNC R2, R2 ;  /* 0x0000000200027311 */ /* 0x000e24000020d900 */
[----:B0-----:R-:W-:-:S05]  /*76d0*/  IMAD.MOV.U32 R5, RZ, RZ, R2 ;  /* 0x000000ffff057224 */ /* 0x001fca00078e0002 */
[----:B------:R0:W-:Y:S01]  /*76e0*/  STG.E.U8 desc[UR36][R18.64], R5 ;  /* 0x0000000512007986 */ /* 0x0001e2000c101124 */
[----:B------:R-:W-:Y:S05]  /*76f0*/  BRA `(.L_x_161) ;  /* 0x0000000c00407947 */ /* 0x000fea0003800000 */
.L_x_158:
        /* <DEDUP_REMOVED lines=9> */
.L_x_163:
[----:B------:R-:W0:Y:S02]  /*7790*/  F2I.FTZ.TRUNC.NTZ R3, R2 ;  /* 0x0000000200037305 */ /* 0x000e24000021f100 */
[----:B0-----:R0:W-:Y:S01]  /*77a0*/  STG.E desc[UR36][R18.64], R3 ;  /* 0x0000000312007986 */ /* 0x0011e2000c101924 */
[----:B------:R-:W-:Y:S05]  /*77b0*/  BRA `(.L_x_161) ;  /* 0x0000000c00107947 */ /* 0x000fea0003800000 */
.L_x_162:
[----:B------:R-:W0:Y:S02]  /*77c0*/  F2I.FTZ.TRUNC.NTZ R3, R2 ;  /* 0x0000000200037305 */ /* 0x000e24000021f100 */
[----:B0-----:R0:W-:Y:S01]  /*77d0*/  STG.E.U16 desc[UR36][R18.64], R3 ;  /* 0x0000000312007986 */ /* 0x0011e2000c101524 */
[----:B------:R-:W-:Y:S05]  /*77e0*/  BRA `(.L_x_161) ;  /* 0x0000000c00047947 */ /* 0x000fea0003800000 */
.L_x_157:
        /* <DEDUP_REMOVED lines=8> */
.L_x_165:
[----:B------:R-:W-:-:S05]  /*7870*/  F2FP.F16.F32.PACK_AB R2, RZ, R2 ;  /* 0x00000002ff02723e */ /* 0x000fca00000000ff */
[----:B------:R0:W-:Y:S01]  /*7880*/  STG.E.U16 desc[UR36][R18.64], R2 ;  /* 0x0000000212007986 */ /* 0x0001e2000c101524 */
[----:B------:R-:W-:Y:S05]  /*7890*/  BRA `(.L_x_161) ;  /* 0x0000000800d87947 */ /* 0x000fea0003800000 */
.L_x_164:
[----:B------:R-:W-:-:S13]  /*78a0*/  ISETP.NE.AND P0, PT, R0, 0x7, PT ;  /* 0x000000070000780c */ /* 0x000fda0003f05270 */
[----:B------:R-:W-:Y:S05]  /*78b0*/  @!P0 BRA `(.L_x_166) ;  /* 0x00000000002c8947 */ /* 0x000fea0003800000 */
[----:B------:R-:W-:-:S13]  /*78c0*/  ISETP.NE.AND P0, PT, R0, 0x8, PT ;  /* 0x000000080000780c */ /* 0x000fda0003f05270 */
[----:B------:R-:W-:Y:S05]  /*78d0*/  @!P0 BRA `(.L_x_167) ;  /* 0x0000000000148947 */ /* 0x000fea0003800000 */
[----:B------:R-:W-:-:S13]  /*78e0*/  ISETP.NE.AND P0, PT, R0, 0x9, PT ;  /* 0x000000090000780c */ /* 0x000fda0003f05270 */
[----:B------:R-:W-:Y:S05]  /*78f0*/  @P0 BRA `(.L_x_160) ;  /* 0x0000000800680947 */ /* 0x000fea0003800000 */
[----:B------:R-:W-:-:S07]  /*7900*/  HFMA2.MMA R3, -RZ, RZ, 0, 0 ;  /* 0x00000000ff037435 */ /* 0x000fce00000001ff */
[----:B------:R0:W-:Y:S01]  /*7910*/  STG.E.64 desc[UR36][R18.64], R2 ;  /* 0x0000000212007986 */ /* 0x0001e2000c101b24 */
[----:B------:R-:W-:Y:S05]  /*7920*/  BRA `(.L_x_161) ;  /* 0x0000000800b47947 */ /* 0x000fea0003800000 */
.L_x_167:
[----:B------:R-:W-:-:S04]  /*7930*/  F2FP.F16.F32.PACK_AB R3, RZ, R2 ;  /* 0x00000002ff03723e */ /* 0x000fc800000000ff */
[----:B------:R-:W-:-:S05]  /*7940*/  PRMT R3, R3, 0x5410, RZ ;  /* 0x0000541003037816 */ /* 0x000fca00000000ff */
[----:B------:R0:W-:Y:S01]  /*7950*/  STG.E desc[UR36][R18.64], R3 ;  /* 0x0000000312007986 */ /* 0x0001e2000c101924 */
[----:B------:R-:W-:Y:S05]  /*7960*/  BRA `(.L_x_161) ;  /* 0x0000000800a47947 */ /* 0x000fea0003800000 */
.L_x_166:
[----:B------:R-:W-:-:S06]  /*7970*/  FMUL.FTZ R2, R2, 1 ;  /* 0x3f80000002027820 */ /* 0x000fcc0000410000 */
[----:B------:R-:W0:Y:S02]  /*7980*/  F2F.F64.F32 R2, R2 ;  /* 0x0000000200027310 */ /* 0x000e240000201800 */
[----:B0-----:R0:W-:Y:S01]  /*7990*/  STG.E.64 desc[UR36][R18.64], R2 ;  /* 0x0000000212007986 */ /* 0x0011e2000c101b24 */
[----:B------:R-:W-:Y:S05]  /*79a0*/  BRA `(.L_x_161) ;  /* 0x0000000800947947 */ /* 0x000fea0003800000 */
.L_x_156:
        /* <DEDUP_REMOVED lines=12> */
.L_x_170:
[----:B------:R-:W-:Y:S01]  /*7a70*/  FMUL.FTZ R4, R2, 1 ;  /* 0x3f80000002047820 */ /* 0x000fe20000410000 */
[----:B------:R-:W-:-:S05]  /*7a80*/  CS2R R6, SRZ ;  /* 0x0000000000067805 */ /* 0x000fca000001ff00 */
[----:B------:R-:W0:Y:S02]  /*7a90*/  F2F.F64.F32 R4, R4 ;  /* 0x0000000400047310 */ /* 0x000e240000201800 */
[----:B0-----:R0:W-:Y:S01]  /*7aa0*/  STG.E.128 desc[UR36][R18.64], R4 ;  /* 0x0000000412007986 */ /* 0x0011e2000c101d24 */
[----:B------:R-:W-:Y:S05]  /*7ab0*/  BRA `(.L_x_161) ;  /* 0x0000000800507947 */ /* 0x000fea0003800000 */
.L_x_169:
        /* <DEDUP_REMOVED lines=11> */
[----:B------:R-:W-:-:S10]  /*7b70*/  IMAD.MOV.U32 R0, RZ, RZ, 0x7f ;  /* 0x0000007fff007424 */ /* 0x000fd400078e00ff */
[----:B------:R-:W-:Y:S05]  /*7b80*/  @P0 BRA `(.L_x_174) ;  /* 0x00000000001c0947 */ /* 0x000fea0003800000 */
[----:B------:R-:W-:-:S13]  /*7b90*/  ISETP.GE.U32.AND P0, PT, R4, 0x3c800000, PT ;  /* 0x3c8000000400780c */ /* 0x000fda0003f06070 */
[----:B------:R-:W-:-:S04]  /*7ba0*/  @P0 SHF.R.U32.HI R0, RZ, 0x14, R2 ;  /* 0x00000014ff000819 */ /* 0x000fc80000011602 */
[----:B------:R-:W-:-:S04]  /*7bb0*/  @P0 LOP3.LUT R3, R0, 0x1, RZ, 0xc0, !PT ;  /* 0x0000000100030812 */ /* 0x000fc800078ec0ff */
[----:B------:R-:W-:Y:S01]  /*7bc0*/  @P0 IADD3 R3, R2, 0x407ffff, R3 ;  /* 0x0407ffff02030810 */ /* 0x000fe20007ffe003 */
[----:B------:R-:W-:-:S03]  /*7bd0*/  @!P0 FADD.FTZ R2, R4, 16384 ;  /* 0x4680000004028421 */ /* 0x000fc60000010000 */
[----:B------:R-:W-:Y:S02]  /*7be0*/  @P0 SHF.R.U32.HI R0, RZ, 0x14, R3 ;  /* 0x00000014ff000819 */ /* 0x000fe40000011603 */
[----:B------:R-:W-:-:S07]  /*7bf0*/  @!P0 IADD3 R0, R2, -0x46800000, RZ ;  /* 0xb980000002008810 */ /* 0x000fce0007ffe0ff */
.L_x_174:
[----:B------:R-:W-:Y:S05]  /*7c00*/  BSYNC B0 ;  /* 0x0000000000007941 */ /* 0x000fea0003800000 */
.L_x_173:
[----:B------:R-:W-:-:S05]  /*7c10*/  LOP3.LUT R5, R0, R5, RZ, 0xfc, !PT ;  /* 0x0000000500057212 */ /* 0x000fca00078efcff */
[----:B------:R0:W-:Y:S01]  /*7c20*/  STG.E.U8 desc[UR36][R18.64], R5 ;  /* 0x0000000512007986 */ /* 0x0001e2000c101124 */
[----:B------:R-:W-:Y:S05]  /*7c30*/  BRA `(.L_x_161) ;  /* 0x0000000400f07947 */ /* 0x000fea0003800000 */
.L_x_172:
        /* <DEDUP_REMOVED lines=9> */
[----:B------:R-:W-:Y:S01]  /*7cd0*/  @P0 SHF.R.U32.HI R0, RZ, 0x15, R0 ;  /* 0x00000015ff000819 */ /* 0x000fe20000011600 */
[----:B------:R-:W-:Y:S01]  /*7ce0*/  @!P0 VIADD R0, R3, 0xbd000000 ;  /* 0xbd00000003008836 */ /* 0x000fe20000000000 */
[----:B------:R-:W-:Y:S06]  /*7cf0*/  BRA `(.L_x_177) ;  /* 0x00000000000c7947 */ /* 0x000fec0003800000 */
.L_x_176:
[----:B------:R-:W-:Y:S02]  /*7d00*/  ISETP.GT.U32.AND P0, PT, R4, 0x7f800000, PT ;  /* 0x7f8000000400780c */ /* 0x000fe40003f04070 */
[----:B------:R-:W-:-:S04]  /*7d10*/  MOV R0, 0x7f ;  /* 0x0000007f00007802 */ /* 0x000fc80000000f00 */
[----:B------:R-:W-:-:S07]  /*7d20*/  SEL R0, R0, 0x7c, P0 ;  /* 0x0000007c00007807 */ /* 0x000fce0000000000 */
.L_x_177:
[----:B------:R-:W-:Y:S05]  /*7d30*/  BSYNC B0 ;  /* 0x0000000000007941 */ /* 0x000fea0003800000 */
.L_x_175:
[----:B------:R-:W-:-:S04]  /*7d40*/  LOP3.LUT R2, R2, 0x80000000, RZ, 0xc0, !PT ;  /* 0x8000000002027812 */ /* 0x000fc800078ec0ff */
[----:B------:R-:W-:-:S04]  /*7d50*/  SHF.R.U32.HI R3, RZ, 0x18, R2 ;  /* 0x00000018ff037819 */ /* 0x000fc80000011602 */
[----:B------:R-:W-:-:S05]  /*7d60*/  LOP3.LUT R3, R0, R3, RZ, 0xfc, !PT ;  /* 0x0000000300037212 */ /* 0x000fca00078efcff */
[----:B------:R0:W-:Y:S01]  /*7d70*/  STG.E.U8 desc[UR36][R18.64], R3 ;  /* 0x0000000312007986 */ /* 0x0001e2000c101124 */
[----:B------:R-:W-:Y:S05]  /*7d80*/  BRA `(.L_x_161) ;  /* 0x00000004009c7947 */ /* 0x000fea0003800000 */
.L_x_171:
[----:B------:R-:W-:-:S05]  /*7d90*/  F2FP.BF16.F32.PACK_AB R2, RZ, R2 ;  /* 0x00000002ff02723e */ /* 0x000fca00000010ff */
[----:B------:R0:W-:Y:S01]  /*7da0*/  STG.E.U16 desc[UR36][R18.64], R2 ;  /* 0x0000000212007986 */ /* 0x0001e2000c101524 */
[----:B------:R-:W-:Y:S05]  /*7db0*/  BRA `(.L_x_161) ;  /* 0x0000000400907947 */ /* 0x000fea0003800000 */
.L_x_168:
        /* <DEDUP_REMOVED lines=11> */
.L_x_180:
        /* <DEDUP_REMOVED lines=16> */
.L_x_183:
[----:B------:R-:W-:-:S04]  /*7f70*/  LOP3.LUT R2, R2, 0x80000000, RZ, 0xc0, !PT ;  /* 0x8000000002027812 */ /* 0x000fc800078ec0ff */
[----:B------:R-:W-:-:S04]  /*7f80*/  SHF.R.U32.HI R3, RZ, 0x18, R2 ;  /* 0x00000018ff037819 */ /* 0x000fc80000011602 */
[----:B------:R-:W-:-:S04]  /*7f90*/  LOP3.LUT R0, R0, R3, RZ, 0xfc, !PT ;  /* 0x0000000300007212 */ /* 0x000fc800078efcff */
[----:B------:R-:W-:-:S07]  /*7fa0*/  PRMT R9, R0, 0x7610, R9 ;  /* 0x0000761000097816 */ /* 0x000fce0000000009 */
.L_x_182:
[----:B------:R-:W-:Y:S05]  /*7fb0*/  BSYNC B0 ;  /* 0x0000000000007941 */ /* 0x000fea0003800000 */
.L_x_181:
[----:B------:R3:W-:Y:S01]  /*7fc0*/  STG.E.U8 desc[UR36][R18.64], R9 ;  /* 0x0000000912007986 */ /* 0x0007e2000c101124 */
[----:B------:R-:W-:Y:S05]  /*7fd0*/  BRA `(.L_x_161) ;  /* 0x0000000400087947 */ /* 0x000fea0003800000 */
.L_x_179:
[----:B------:R-:W-:Y:S01]  /*7fe0*/  LOP3.LUT R3, R2, 0x7fffffff, RZ, 0xc0, !PT ;  /* 0x7fffffff02037812 */ /* 0x000fe200078ec0ff */
[----:B------:R-:W-:Y:S01]  /*7ff0*/  BSSY B0, `(.L_x_184) ;  /* 0x0000013000007945 */ /* 0x000fe20003800000 */
[----:B------:R-:W-:Y:S02]  /*8000*/  HFMA2.MMA R9, -RZ, RZ, 0, 7.62939453125e-06 ;  /* 0x00000080ff097435 */ /* 0x000fe400000001ff */
        /* <DEDUP_REMOVED lines=13> */
.L_x_186:
[----:B------:R-:W-:-:S04]  /*80e0*/  LOP3.LUT R2, R2, 0x80000000, RZ, 0xc0, !PT ;  /* 0x8000000002027812 */ /* 0x000fc800078ec0ff */
[----:B------:R-:W-:-:S04]  /*80f0*/  SHF.R.U32.HI R3, RZ, 0x18, R2 ;  /* 0x00000018ff037819 */ /* 0x000fc80000011602 */
[----:B------:R-:W-:-:S04]  /*8100*/  LOP3.LUT R0, R0, R3, RZ, 0xfc, !PT ;  /* 0x0000000300007212 */ /* 0x000fc800078efcff */
[----:B------:R-:W-:-:S07]  /*8110*/  PRMT R9, R0, 0x7610, R9 ;  /* 0x0000761000097816 */ /* 0x000fce0000000009 */
.L_x_185:
[----:B------:R-:W-:Y:S05]  /*8120*/  BSYNC B0 ;  /* 0x0000000000007941 */ /* 0x000fea0003800000 */
.L_x_184:
[----:B------:R0:W-:Y:S01]  /*8130*/  STG.E.U8 desc[UR36][R18.64], R9 ;  /* 0x0000000912007986 */ /* 0x0001e2000c101124 */
[----:B------:R-:W-:Y:S05]  /*8140*/  BRA `(.L_x_161) ;  /* 0x0000000000ac7947 */ /* 0x000fea0003800000 */
.L_x_178:
        /* <DEDUP_REMOVED lines=11> */
[----:B------:R-:W-:Y:S01]  /*8200*/  IMAD.MOV.U32 R3, RZ, RZ, 0xff ;  /* 0x000000ffff037424 */ /* 0x000fe200078e00ff */
[----:B------:R-:W-:-:S04]  /*8210*/  @P2 LOP3.LUT R0, R0, 0x1, RZ, 0xc0, !PT ;  /* 0x0000000100002812 */ /* 0x000fc800078ec0ff */
[----:B------:R-:W-:Y:S02]  /*8220*/  @P2 ISETP.EQ.U32.AND P1, PT, R0, 0x1, P0 ;  /* 0x000000010000280c */ /* 0x000fe40000722070 */
[----:B------:R-:W-:Y:S02]  /*8230*/  PLOP3.LUT P0, PT, PT, PT, PT, 0x80, 0x0 ;  /* 0x000000000000781c */ /* 0x000fe40003f0f070 */
[----:B------:R-:W-:Y:S02]  /*8240*/  @P2 PLOP3.LUT P0, PT, P1, PT, PT, 0x80, 0x0 ;  /* 0x000000000000281c */ /* 0x000fe40000f0f070 */
[----:B------:R-:W-:-:S11]  /*8250*/  @P2 IADD3 R0, R4, 0x1, RZ ;  /* 0x0000000104002810 */ /* 0x000fd60007ffe0ff */
[----:B------:R-:W-:-:S05]  /*8260*/  @!P0 IMAD.MOV R0, RZ, RZ, R4 ;  /* 0x000000ffff008224 */ /* 0x000fca00078e0204 */
[----:B------:R-:W-:-:S05]  /*8270*/  @P2 MOV R3, R0 ;  /* 0x0000000000032202 */ /* 0x000fca0000000f00 */
[----:B------:R1:W-:Y:S01]  /*8280*/  STG.E.U8 desc[UR36][R18.64], R3 ;  /* 0x0000000312007986 */ /* 0x0003e2000c101124 */
[----:B------:R-:W-:Y:S05]  /*8290*/  BRA `(.L_x_161) ;  /* 0x0000000000587947 */ /* 0x000fea0003800000 */
.L_x_160:
        /* <DEDUP_REMOVED lines=16> */
.L_x_189:
[----:B------:R-:W-:Y:S05]  /*83a0*/  BRA `(.L_x_161) ;  /* 0x0000000000147947 */ /* 0x000fea0003800000 */
.L_x_188:
[----:B------:R-:W0:Y:S02]  /*83b0*/  F2I.U64.TRUNC R2, R2 ;  /* 0x0000000200027311 */ /* 0x000e24000020d800 */
[----:B0-----:R2:W-:Y:S01]  /*83c0*/  STG.E.64 desc[UR36][R18.64], R2 ;  /* 0x0000000212007986 */ /* 0x0015e2000c101b24 */
[----:B------:R-:W-:Y:S05]  /*83d0*/  BRA `(.L_x_161) ;  /* 0x0000000000087947 */ /* 0x000fea0003800000 */
.L_x_187:
[----:B------:R-:W0:Y:S02]  /*83e0*/  F2I.FTZ.U32.TRUNC.NTZ R3, R2 ;  /* 0x0000000200037305 */ /* 0x000e24000021f000 */
[----:B0-----:R0:W-:Y:S02]  /*83f0*/  STG.E desc[UR36][R18.64], R3 ;  /* 0x0000000312007986 */ /* 0x0011e4000c101924 */
.L_x_161:
[----:B------:R-:W-:-:S07]  /*8400*/  IADD3 R17, R17, 0x80, RZ ;  /* 0x0000008011117810 */ /* 0x000fce0007ffe0ff */
.L_x_96:
[----:B------:R-:W-:Y:S05]  /*8410*/  BSYNC B6 ;  /* 0x0000000000067941 */ /* 0x000fea0003800000 */
.L_x_95:
[----:B------:R-:W-:Y:S01]  /*8420*/  ULDC UR4, c[0x0][0x210] ;  /* 0x0000840000047ab9 */ /* 0x000fe20000000800 */
[----:B------:R-:W-:Y:S01]  /*8430*/  BSSY B6, `(.L_x_190) ;  /* 0x000041c000067945 */ /* 0x000fe20003800000 */
[----:B------:R-:W-:-:S13]  /*8440*/  ISETP.GE.AND P0, PT, R17, UR4, PT ;  /* 0x0000000411007c0c */ /* 0x000fda000bf06270 */
[----:B------:R-:W-:Y:S05]  /*8450*/  @P0 BRA `(.L_x_191) ;  /* 0x0000004000640947 */ /* 0x000fea0003800000 */
[----:B0-----:R-:W0:Y:S01]  /*8460*/  LDC R6, c[0x0][0x218] ;  /* 0x00008600ff067b82 */ /* 0x001e220000000800 */
[----:B------:R-:W-:Y:S01]  /*8470*/  IMAD.MOV.U32 R16, RZ, RZ, RZ ;  /* 0x000000ffff107224 */ /* 0x000fe200078e00ff */
[----:B------:R-:W-:Y:S01]  /*8480*/  MOV R0, RZ ;  /* 0x000000ff00007202 */ /* 0x000fe20000000f00 */
[----:B-1234-:R-:W-:Y:S01]  /*8490*/  IMAD.MOV.U32 R18, RZ, RZ, RZ ;  /* 0x000000ffff127224 */ /* 0x01efe200078e00ff */
[----:B0-----:R-:W-:-:S13]  /*84a0*/  ISETP.NE.AND P0, PT, R6, RZ, PT ;  /* 0x000000ff0600720c */ /* 0x001fda0003f05270 */
[----:B------:R-:W-:Y:S05]  /*84b0*/  @!P0 BRA `(.L_x_192) ;  /* 0x0000001400708947 */ /* 0x000fea0003800000 */
        /* <DEDUP_REMOVED lines=338> */
[----:B------:R-:W-:-:S08]  /*99e0*/  ULDC UR6, c[0x0][0x470] ;  /* 0x00011c0000067ab9 */ /* 0x000fd00000000800 */
        /* <DEDUP_REMOVED lines=9> */
.L_x_192:
        /* <DEDUP_REMOVED lines=22> */
.L_x_197:
[----:B------:R-:W2:Y:S02]  /*9be0*/  LDG.E.U8 R2, desc[UR36][R2.64] ;  /* 0x0000002402027981 */ /* 0x000ea4000c1e1100 */
[----:B--2---:R-:W-:Y:S01]  /*9bf0*/  I2FP.F32.U32 R22, R2 ;  /* 0x0000000200167245 */ /* 0x004fe20000201000 */
[----:B------:R-:W-:Y:S06]  /*9c00*/  BRA `(.L_x_199) ;  /* 0x0000000c002c7947 */ /* 0x000fec0003800000 */
.L_x_196:
[----:B------:R-:W-:-:S13]  /*9c10*/  ISETP.NE.AND P0, PT, R4, 0x2, PT ;  /* 0x000000020400780c */ /* 0x000fda0003f05270 */
[----:B------:R-:W-:Y:S05]  /*9c20*/  @!P0 BRA `(.L_x_200) ;  /* 0x0000000000288947 */ /* 0x000fea0003800000 */
[----:B------:R-:W-:-:S13]  /*9c30*/  ISETP.NE.AND P0, PT, R4, 0x3, PT ;  /* 0x000000030400780c */ /* 0x000fda0003f05270 */
[----:B------:R-:W-:Y:S05]  /*9c40*/  @!P0 BRA `(.L_x_201) ;  /* 0x0000000000148947 */ /* 0x000fea0003800000 */
[----:B------:R-:W-:-:S13]  /*9c50*/  ISETP.NE.AND P0, PT, R4, 0x4, PT ;  /* 0x000000040400780c */ /* 0x000fda0003f05270 */
[----:B------:R-:W-:Y:S05]  /*9c60*/  @P0 BRA `(.L_x_198) ;  /* 0x0000000800b80947 */ /* 0x000fea0003800000 */
[----:B------:R-:W2:Y:S02]  /*9c70*/  LDG.E.64 R22, desc[UR36][R2.64] ;  /* 0x0000002402167981 */ /* 0x000ea4000c1e1b00 */
[----:B--2---:R2:W3:Y:S01]  /*9c80*/  I2F.S64 R22, R22 ;  /* 0x0000001600167312 */ /* 0x0044e20000301400 */
[----:B------:R-:W-:Y:S05]  /*9c90*/  BRA `(.L_x_199) ;  /* 0x0000000c00087947 */ /* 0x000fea0003800000 */
.L_x_201:
[----:B------:R-:W2:Y:S02]  /*9ca0*/  LDG.E R2, desc[UR36][R2.64] ;  /* 0x0000002402027981 */ /* 0x000ea4000c1e1900 */
[----:B--2---:R-:W-:Y:S01]  /*9cb0*/  I2FP.F32.S32 R22, R2 ;  /* 0x0000000200167245 */ /* 0x004fe20000201400 */
[----:B------:R-:W-:Y:S06]  /*9cc0*/  BRA `(.L_x_199) ;  /* 0x0000000800fc7947 */ /* 0x000fec0003800000 */
.L_x_200:
[----:B------:R-:W2:Y:S02]  /*9cd0*/  LDG.E.U16 R2, desc[UR36][R2.64] ;  /* 0x0000002402027981 */ /* 0x000ea4000c1e1500 */
[----:B--2---:R4:W0:Y:S01]  /*9ce0*/  I2F.S16 R22, R2 ;  /* 0x0000000200167306 */ /* 0x0048220000101400 */
[----:B------:R-:W-:Y:S05]  /*9cf0*/  BRA `(.L_x_199) ;  /* 0x0000000800f07947 */ /* 0x000fea0003800000 */
.L_x_195:
        /* <DEDUP_REMOVED lines=8> */
.L_x_203:
[----:B------:R-:W2:Y:S02]  /*9d80*/  LDG.E.U16 R2, desc[UR36][R2.64] ;  /* 0x0000002402027981 */ /* 0x000ea4000c1e1500 */
[----:B--2---:R-:W-:Y:S01]  /*9d90*/  HADD2.F32 R22, -RZ, R2.H0_H0 ;  /* 0x20000002ff167230 */ /* 0x004fe20000004100 */
[----:B------:R-:W-:Y:S06]  /*9da0*/  BRA `(.L_x_199) ;  /* 0x0000000800c47947 */ /* 0x000fec0003800000 */
.L_x_202:
        /* <DEDUP_REMOVED lines=8> */
.L_x_205:
[----:B------:R-:W2:Y:S02]  /*9e30*/  LDG.E.U16 R2, desc[UR36][R2.64] ;  /* 0x0000002402027981 */ /* 0x000ea4000c1e1500 */
[----:B--2---:R-:W-:Y:S01]  /*9e40*/  HADD2.F32 R22, -RZ, R2.H0_H0 ;  /* 0x20000002ff167230 */ /* 0x004fe20000004100 */
[----:B------:R-:W-:Y:S06]  /*9e50*/  BRA `(.L_x_199) ;  /* 0x0000000800987947 */ /* 0x000fec0003800000 */
.L_x_204:
[----:B------:R-:W2:Y:S01]  /*9e60*/  LDG.E.64 R2, desc[UR36][R2.64] ;  /* 0x0000002402027981 */ /* 0x000ea2000c1e1b00 */
[----:B------:R-:W-:Y:S01]  /*9e70*/  UMOV UR4, 0xf0000000 ;  /* 0xf000000000047882 */ /* 0x000fe20000000000 */
[----:B------:R-:W-:Y:S01]  /*9e80*/  UMOV UR5, 0x380fffff ;  /* 0x380fffff00057882 */ /* 0x000fe20000000000 */
[----:B--2---:R-:W0:Y:S01]  /*9e90*/  F2F.F32.F64 R22, R2 ;  /* 0x0000000200167310 */ /* 0x004e220000301000 */
[----:B------:R-:W-:-:S14]  /*9ea0*/  DSETP.GEU.AND P0, PT, |R2|, UR4, PT ;  /* 0x0000000402007e2a */ /* 0x000fdc000bf0e200 */
[----:B0-----:R-:W-:Y:S01]  /*9eb0*/  @!P0 FMUL R22, R22, 1.175494350822287508e-38 ;  /* 0x0080000016168820 */ /* 0x001fe20000400000 */
[----:B------:R-:W-:Y:S06]  /*9ec0*/  BRA `(.L_x_199) ;  /* 0x00000008007c7947 */ /* 0x000fec0003800000 */
.L_x_194:
        /* <DEDUP_REMOVED lines=12> */
.L_x_208:
[----:B------:R-:W2:Y:S01]  /*9f90*/  LDG.E.64 R2, desc[UR36][R2.64] ;  /* 0x0000002402027981 */ /* 0x000ea2000c1e1b00 */
[----:B------:R-:W-:Y:S01]  /*9fa0*/  UMOV UR4, 0xf0000000 ;  /* 0xf000000000047882 */ /* 0x000fe20000000000 */
[----:B------:R-:W-:Y:S01]  /*9fb0*/  UMOV UR5, 0x380fffff ;  /* 0x380fffff00057882 */ /* 0x000fe20000000000 */
[----:B--2---:R-:W0:Y:S01]  /*9fc0*/  F2F.F32.F64 R22, R2 ;  /* 0x0000000200167310 */ /* 0x004e220000301000 */
[----:B------:R-:W-:-:S14]  /*9fd0*/  DSETP.GEU.AND P0, PT, |R2|, UR4, PT ;  /* 0x0000000402007e2a */ /* 0x000fdc000bf0e200 */
[----:B0-----:R-:W-:Y:S01]  /*9fe0*/  @!P0 FMUL R22, R22, 1.175494350822287508e-38 ;  /* 0x0080000016168820 */ /* 0x001fe20000400000 */
[----:B------:R-:W-:Y:S06]  /*9ff0*/  BRA `(.L_x_199) ;  /* 0x0000000800307947 */ /* 0x000fec0003800000 */
.L_x_207:
        /* <DEDUP_REMOVED lines=26> */
.L_x_210:
        /* <DEDUP_REMOVED lines=13> */
.L_x_209:
[----:B------:R-:W2:Y:S02]  /*a270*/  LDG.E.U16 R2, desc[UR36][R2.64] ;  /* 0x0000002402027981 */ /* 0x000ea4000c1e1500 */
[----:B--2---:R-:W-:Y:S01]  /*a280*/  IMAD.U32 R22, R2, 0x10000, RZ ;  /* 0x0001000002167824 */ /* 0x004fe200078e00ff */
[----:B------:R-:W-:Y:S06]  /*a290*/  BRA `(.L_x_199) ;  /* 0x0000000400887947 */ /* 0x000fec0003800000 */
.L_x_206:
        /* <DEDUP_REMOVED lines=11> */
.L_x_213:
        /* <DEDUP_REMOVED lines=20> */
.L_x_215:
[----:B------:R-:W-:Y:S05]  /*a490*/  BSYNC B0 ;  /* 0x0000000000007941 */ /* 0x000fea0003800000 */
.L_x_214:
[----:B------:R-:W-:Y:S02]  /*a4a0*/  LEA R3, R0, 0x3b800000, 0x17 ;  /* 0x3b80000000037811 */ /* 0x000fe400078eb8ff */
[----:B------:R-:W-:-:S04]  /*a4b0*/  SHF.L.U32 R2, R2, 0x14, RZ ;  /* 0x0000001402027819 */ /* 0x000fc800000006ff */
[----:B------:R-:W-:Y:S01]  /*a4c0*/  LOP3.LUT R22, R3, R2, R22, 0xfe, !PT ;  /* 0x0000000203167212 */ /* 0x000fe200078efe16 */
[----:B------:R-:W-:Y:S06]  /*a4d0*/  BRA `(.L_x_199) ;  /* 0x0000000000f87947 */ /* 0x000fec0003800000 */
.L_x_212:
        /* <DEDUP_REMOVED lines=20> */
.L_x_217:
[----:B------:R-:W-:Y:S05]  /*a620*/  BSYNC B0 ;  /* 0x0000000000007941 */ /* 0x000fea0003800000 */
.L_x_216:
[----:B------:R-:W-:Y:S01]  /*a630*/  IMAD.SHL.U32 R2, R2, 0x200000, RZ ;  /* 0x0020000002027824 */ /* 0x000fe200078e00ff */
[----:B------:R-:W-:-:S04]  /*a640*/  LEA R3, R0, 0x37800000, 0x17 ;  /* 0x3780000000037811 */ /* 0x000fc800078eb8ff */
[----:B------:R-:W-:Y:S01]  /*a650*/  LOP3.LUT R22, R3, R2, R22, 0xfe, !PT ;  /* 0x0000000203167212 */ /* 0x000fe200078efe16 */
[----:B------:R-:W-:Y:S06]  /*a660*/  BRA `(.L_x_199) ;  /* 0x0000000000947947 */ /* 0x000fec0003800000 */
.L_x_211:
        /* <DEDUP_REMOVED lines=14> */
.L_x_198:
        /* <DEDUP_REMOVED lines=16> */
.L_x_220:
[----:B------:R-:W-:Y:S01]  /*a850*/  MOV R22, RZ ;  /* 0x000000ff00167202 */ /* 0x000fe20000000f00 */
[----:B------:R-:W-:Y:S06]  /*a860*/  BRA `(.L_x_199) ;  /* 0x0000000000147947 */ /* 0x000fec0003800000 */
.L_x_219:
[----:B------:R-:W2:Y:S02]  /*a870*/  LDG.E.64 R22, desc[UR36][R2.64] ;  /* 0x0000002402167981 */ /* 0x000ea4000c1e1b00 */
[----:B--2---:R0:W1:Y:S01]  /*a880*/  I2F.U64 R22, R22 ;  /* 0x0000001600167312 */ /* 0x0040620000301000 */
[----:B------:R-:W-:Y:S05]  /*a890*/  BRA `(.L_x_199) ;  /* 0x0000000000087947 */ /* 0x000fea0003800000 */
.L_x_218:
[----:B------:R-:W2:Y:S02]  /*a8a0*/  LDG.E R2, desc[UR36][R2.64] ;  /* 0x0000002402027981 */ /* 0x000ea4000c1e1900 */
[----:B--2---:R-:W-:-:S07]  /*a8b0*/  I2FP.F32.U32 R22, R2 ;  /* 0x0000000200167245 */ /* 0x004fce0000201000 */
.L_x_199:
[----:B------:R-:W-:Y:S05]  /*a8c0*/  BSYNC B7 ;  /* 0x0000000000077941 */ /* 0x000fea0003800000 */
.L_x_193:
[----:B------:R-:W2:Y:S01]  /*a8d0*/  LDC.U8 R4, c[0x0][0x493] ;  /* 0x000124c0ff047b82 */ /* 0x000ea20000000000 */
[----:B------:R-:W-:Y:S01]  /*a8e0*/  ULDC.64 UR4, c[0x0][0x488] ;  /* 0x0001220000047ab9 */ /* 0x000fe20000000a00 */
[----:B------:R-:W-:Y:S01]  /*a8f0*/  BSSY B7, `(.L_x_221) ;  /* 0x00000df000077945 */ /* 0x000fe20003800000 */
[----:B0---4-:R-:W-:-:S05]  /*a900*/  IADD3 R2, P0, R16, UR4, RZ ;  /* 0x0000000410027c10 */ /* 0x011fca000ff1e0ff */
[----:B------:R-:W-:Y:S01]  /*a910*/  IMAD.X R3, RZ, RZ, UR5, P0 ;  /* 0x00000005ff037e24 */ /* 0x000fe200080e06ff */
[----:B--2---:R-:W-:-:S04]  /*a920*/  PRMT R0, R4, 0x9910, RZ ;  /* 0x0000991004007816 */ /* 0x004fc800000000ff */
        /* <DEDUP_REMOVED lines=13> */
.L_x_225:
[----:B------:R-:W2:Y:S02]  /*aa00*/  LDG.E.U8 R0, desc[UR36][R2.64] ;  /* 0x0000002402007981 */ /* 0x000ea4000c1e1100 */
[----:B--2---:R-:W-:Y:S01]  /*aa10*/  I2FP.F32.U32 R0, R0 ;  /* 0x0000000000007245 */ /* 0x004fe20000201000 */
[----:B------:R-:W-:Y:S06]  /*aa20*/  BRA `(.L_x_227) ;  /* 0x0000000c002c7947 */ /* 0x000fec0003800000 */
.L_x_224:
        /* <DEDUP_REMOVED lines=9> */
.L_x_229:
[----:B------:R-:W2:Y:S02]  /*aac0*/  LDG.E R0, desc[UR36][R2.64] ;  /* 0x0000002402007981 */ /* 0x000ea4000c1e1900 */
[----:B--2---:R-:W-:Y:S01]  /*aad0*/  I2FP.F32.S32 R0, R0 ;  /* 0x0000000000007245 */ /* 0x004fe20000201400 */
[----:B------:R-:W-:Y:S06]  /*aae0*/  BRA `(.L_x_227) ;  /* 0x0000000800fc7947 */ /* 0x000fec0003800000 */
.L_x_228:
[----:B------:R-:W2:Y:S02]  /*aaf0*/  LDG.E.U16 R0, desc[UR36][R2.64] ;  /* 0x0000002402007981 */ /* 0x000ea4000c1e1500 */
[----:B--2---:R-:W4:Y:S01]  /*ab00*/  I2F.S16 R0, R0 ;  /* 0x0000000000007306 */ /* 0x004f220000101400 */
[----:B------:R-:W-:Y:S05]  /*ab10*/  BRA `(.L_x_227) ;  /* 0x0000000800f07947 */ /* 0x000fea0003800000 */
.L_x_223:
        /* <DEDUP_REMOVED lines=8> */
.L_x_231:
[----:B------:R-:W2:Y:S02]  /*aba0*/  LDG.E.U16 R0, desc[UR36][R2.64] ;  /* 0x0000002402007981 */ /* 0x000ea4000c1e1500 */
[----:B--2---:R-:W-:Y:S01]  /*abb0*/  HADD2.F32 R0, -RZ, R0.H0_H0 ;  /* 0x20000000ff007230 */ /* 0x004fe20000004100 */
[----:B------:R-:W-:Y:S06]  /*abc0*/  BRA `(.L_x_227) ;  /* 0x0000000800c47947 */ /* 0x000fec0003800000 */
.L_x_230:
        /* <DEDUP_REMOVED lines=8> */
.L_x_233:
[----:B------:R-:W2:Y:S02]  /*ac50*/  LDG.E.U16 R0, desc[UR36][R2.64] ;  /* 0x0000002402007981 */ /* 0x000ea4000c1e1500 */
[----:B--2---:R-:W-:Y:S01]  /*ac60*/  HADD2.F32 R0, -RZ, R0.H0_H0 ;  /* 0x20000000ff007230 */ /* 0x004fe20000004100 */
[----:B------:R-:W-:Y:S06]  /*ac70*/  BRA `(.L_x_227) ;  /* 0x0000000800987947 */ /* 0x000fec0003800000 */
.L_x_232:
[----:B------:R-:W2:Y:S01]  /*ac80*/  LDG.E.64 R2, desc[UR36][R2.64] ;  /* 0x0000002402027981 */ /* 0x000ea2000c1e1b00 */
[----:B------:R-:W-:Y:S01]  /*ac90*/  UMOV UR4, 0xf0000000 ;  /* 0xf000000000047882 */ /* 0x000fe20000000000 */
[----:B------:R-:W-:Y:S01]  /*aca0*/  UMOV UR5, 0x380fffff ;  /* 0x380fffff00057882 */ /* 0x000fe20000000000 */
[----:B--2---:R-:W0:Y:S01]  /*acb0*/  F2F.F32.F64 R0, R2 ;  /* 0x0000000200007310 */ /* 0x004e220000301000 */
[----:B------:R-:W-:-:S14]  /*acc0*/  DSETP.GEU.AND P0, PT, |R2|, UR4, PT ;  /* 0x0000000402007e2a */ /* 0x000fdc000bf0e200 */
[----:B0-----:R-:W-:Y:S01]  /*acd0*/  @!P0 FMUL R0, R0, 1.175494350822287508e-38 ;  /* 0x0080000000008820 */ /* 0x001fe20000400000 */
[----:B------:R-:W-:Y:S06]  /*ace0*/  BRA `(.L_x_227) ;  /* 0x00000008007c7947 */ /* 0x000fec0003800000 */
.L_x_222:
        /* <DEDUP_REMOVED lines=12> */
.L_x_236:
[----:B------:R-:W2:Y:S01]  /*adb0*/  LDG.E.64 R2, desc[UR36][R2.64] ;  /* 0x0000002402027981 */ /* 0x000ea2000c1e1b00 */
[----:B------:R-:W-:Y:S01]  /*adc0*/  UMOV UR4, 0xf0000000 ;  /* 0xf000000000047882 */ /* 0x000fe20000000000 */
[----:B------:R-:W-:Y:S01]  /*add0*/  UMOV UR5, 0x380fffff ;  /* 0x380fffff00057882 */ /* 0x000fe20000000000 */
[----:B--2---:R-:W0:Y:S01]  /*ade0*/  F2F.F32.F64 R0, R2 ;  /* 0x0000000200007310 */ /* 0x004e220000301000 */
[----:B------:R-:W-:-:S14]  /*adf0*/  DSETP.GEU.AND P0, PT, |R2|, UR4, PT ;  /* 0x0000000402007e2a */ /* 0x000fdc000bf0e200 */
[----:B0-----:R-:W-:Y:S01]  /*ae00*/  @!P0 FMUL R0, R0, 1.175494350822287508e-38 ;  /* 0x0080000000008820 */ /* 0x001fe20000400000 */
[----:B------:R-:W-:Y:S06]  /*ae10*/  BRA `(.L_x_227) ;  /* 0x0000000800307947 */ /* 0x000fec0003800000 */
.L_x_235:
        /* <DEDUP_REMOVED lines=26> */
.L_x_238:
        /* <DEDUP_REMOVED lines=13> */
.L_x_237:
[----:B------:R-:W2:Y:S02]  /*b090*/  LDG.E.U16 R0, desc[UR36][R2.64] ;  /* 0x0000002402007981 */ /* 0x000ea4000c1e1500 */
[----:B--2---:R-:W-:Y:S01]  /*b0a0*/  IMAD.U32 R0, R0, 0x10000, RZ ;  /* 0x0001000000007824 */ /* 0x004fe200078e00ff */
[----:B------:R-:W-:Y:S06]  /*b0b0*/  BRA `(.L_x_227) ;  /* 0x0000000400887947 */ /* 0x000fec0003800000 */
.L_x_234:
        /* <DEDUP_REMOVED lines=11> */
.L_x_241:
        /* <DEDUP_REMOVED lines=20> */
.L_x_243:
[----:B------:R-:W-:Y:S05]  /*b2b0*/  BSYNC B0 ;  /* 0x0000000000007941 */ /* 0x000fea0003800000 */
.L_x_242:
[----:B------:R-:W-:Y:S02]  /*b2c0*/  LEA R3, R0, 0x3b800000, 0x17 ;  /* 0x3b80000000037811 */ /* 0x000fe400078eb8ff */
[----:B------:R-:W-:-:S04]  /*b2d0*/  SHF.L.U32 R0, R2, 0x14, RZ ;  /* 0x0000001402007819 */ /* 0x000fc800000006ff */
[----:B------:R-:W-:Y:S01]  /*b2e0*/  LOP3.LUT R0, R3, R0, R4, 0xfe, !PT ;  /* 0x0000000003007212 */ /* 0x000fe200078efe04 */
[----:B------:R-:W-:Y:S06]  /*b2f0*/  BRA `(.L_x_227) ;  /* 0x0000000000f87947 */ /* 0x000fec0003800000 */
.L_x_240:
        /* <DEDUP_REMOVED lines=20> */
.L_x_245:
[----:B------:R-:W-:Y:S05]  /*b440*/  BSYNC B0 ;  /* 0x0000000000007941 */ /* 0x000fea0003800000 */
.L_x_244:
[----:B------:R-:W-:Y:S01]  /*b450*/  LEA R3, R0, 0x37800000, 0x17 ;  /* 0x3780000000037811 */ /* 0x000fe200078eb8ff */
[----:B------:R-:W-:-:S05]  /*b460*/  IMAD.SHL.U32 R0, R2, 0x200000, RZ ;  /* 0x0020000002007824 */ /* 0x000fca00078e00ff */
[----:B------:R-:W-:Y:S01]  /*b470*/  LOP3.LUT R0, R3, R0, R4, 0xfe, !PT ;  /* 0x0000000003007212 */ /* 0x000fe200078efe04 */
[----:B------:R-:W-:Y:S06]  /*b480*/  BRA `(.L_x_227) ;  /* 0x0000000000947947 */ /* 0x000fec0003800000 */
.L_x_239:
        /* <DEDUP_REMOVED lines=14> */
.L_x_226:
        /* <DEDUP_REMOVED lines=16> */
.L_x_248:
[----:B------:R-:W-:Y:S01]  /*b670*/  MOV R0, RZ ;  /* 0x000000ff00007202 */ /* 0x000fe20000000f00 */
[----:B------:R-:W-:Y:S06]  /*b680*/  BRA `(.L_x_227) ;  /* 0x0000000000147947 */ /* 0x000fec0003800000 */
.L_x_247:
[----:B------:R-:W2:Y:S02]  /*b690*/  LDG.E.64 R2, desc[UR36][R2.64] ;  /* 0x0000002402027981 */ /* 0x000ea4000c1e1b00 */
[----:B--2---:R0:W2:Y:S01]  /*b6a0*/  I2F.U64 R0, R2 ;  /* 0x0000000200007312 */ /* 0x0040a20000301000 */
[----:B------:R-:W-:Y:S05]  /*b6b0*/  BRA `(.L_x_227) ;  /* 0x0000000000087947 */ /* 0x000fea0003800000 */
.L_x_246:
[----:B------:R-:W2:Y:S02]  /*b6c0*/  LDG.E R0, desc[UR36][R2.64] ;  /* 0x0000002402007981 */ /* 0x000ea4000c1e1900 */
[----:B--2---:R-:W-:-:S07]  /*b6d0*/  I2FP.F32.U32 R0, R0 ;  /* 0x0000000000007245 */ /* 0x004fce0000201000 */
.L_x_227:
[----:B------:R-:W-:Y:S05]  /*b6e0*/  BSYNC B7 ;  /* 0x0000000000077941 */ /* 0x000fea0003800000 */
.L_x_221:
        /* <DEDUP_REMOVED lines=8> */
.L_x_249:
[----:B0123-5:R-:W-:Y:S01]  /*b770*/  IMAD.MOV.U32 R3, RZ, RZ, R22 ;  /* 0x000000ffff037224 */ /* 0x02ffe200078e0016 */
[----:B------:R-:W-:-:S07]  /*b780*/  MOV R6, 0xb7a0 ;  /* 0x0000b7a000067802 */ /* 0x000fce0000000f00 */
[----:B----4-:R-:W-:Y:S05]  /*b790*/  CALL.REL.NOINC `($_ZN2at6native18elementwise_kernelILi128ELi4EZNS0_15gpu_kernel_implIN48_GLOBAL__N__08322988_15_IGammaKernel_cu_cb51a28d10CalcIgammaIfEEEEvRNS_18TensorIteratorBaseERKT_EUliE_EEviT1_$_ZN46_INTERNAL_08322988_15_IGammaKernel_cu_cb51a28d48_GLOBAL__N__08322988_15_IGammaKernel_cu_cb51a28d11calc_igammaIfEET_S2_S2_) ;  /* 0x0000005000087944 */ /* 0x010fea0003c00000 */
[----:B------:R-:W-:-:S07]  /*b7a0*/  MOV R2, R4 ;  /* 0x0000000400027202 */ /* 0x000fce0000000f00 */
.L_x_250:
        /* <DEDUP_REMOVED lines=15> */
.L_x_254:
[----:B------:R-:W0:Y:S02]  /*b8a0*/  F2I.S64.TRUNC R2, R2 ;  /* 0x0000000200027311 */ /* 0x000e24000020d900 */
[----:B0-----:R-:W-:-:S05]  /*b8b0*/  IMAD.MOV.U32 R5, RZ, RZ, R2 ;  /* 0x000000ffff057224 */ /* 0x001fca00078e0002 */
[----:B------:R0:W-:Y:S01]  /*b8c0*/  STG.E.U8 desc[UR36][R18.64], R5 ;  /* 0x0000000512007986 */ /* 0x0001e2000c101124 */
[----:B------:R-:W-:Y:S05]  /*b8d0*/  BRA `(.L_x_256) ;  /* 0x0000000c00407947 */ /* 0x000fea0003800000 */
.L_x_253:
        /* <DEDUP_REMOVED lines=9> */
.L_x_258:
[----:B------:R-:W0:Y:S02]  /*b970*/  F2I.FTZ.TRUNC.NTZ R3, R2 ;  /* 0x0000000200037305 */ /* 0x000e24000021f100 */
[----:B0-----:R0:W-:Y:S01]  /*b980*/  STG.E desc[UR36][R18.64], R3 ;  /* 0x0000000312007986 */ /* 0x0011e2000c101924 */
[----:B------:R-:W-:Y:S05]  /*b990*/  BRA `(.L_x_256) ;  /* 0x0000000c00107947 */ /* 0x000fea0003800000 */
.L_x_257:
[----:B------:R-:W0:Y:S02]  /*b9a0*/  F2I.FTZ.TRUNC.NTZ R3, R2 ;  /* 0x0000000200037305 */ /* 0x000e24000021f100 */
[----:B0-----:R0:W-:Y:S01]  /*b9b0*/  STG.E.U16 desc[UR36][R18.64], R3 ;  /* 0x0000000312007986 */ /* 0x0011e2000c101524 */
[----:B------:R-:W-:Y:S05]  /*b9c0*/  BRA `(.L_x_256) ;  /* 0x0000000c00047947 */ /* 0x000fea0003800000 */
.L_x_252:
        /* <DEDUP_REMOVED lines=8> */
.L_x_260:
[----:B------:R-:W-:-:S05]  /*ba50*/  F2FP.F16.F32.PACK_AB R2, RZ, R2 ;  /* 0x00000002ff02723e */ /* 0x000fca00000000ff */
[----:B------:R4:W-:Y:S01]  /*ba60*/  STG.E.U16 desc[UR36][R18.64], R2 ;  /* 0x0000000212007986 */ /* 0x0009e2000c101524 */
[----:B------:R-:W-:Y:S05]  /*ba70*/  BRA `(.L_x_256) ;  /* 0x0000000800d87947 */ /* 0x000fea0003800000 */
.L_x_259:
        /* <DEDUP_REMOVED lines=9> */
.L_x_262:
[----:B------:R-:W-:-:S04]  /*bb10*/  F2FP.F16.F32.PACK_AB R3, RZ, R2 ;  /* 0x00000002ff03723e */ /* 0x000fc800000000ff */
[----:B------:R-:W-:-:S05]  /*bb20*/  PRMT R3, R3, 0x5410, RZ ;  /* 0x0000541003037816 */ /* 0x000fca00000000ff */
[----:B------:R2:W-:Y:S01]  /*bb30*/  STG.E desc[UR36][R18.64], R3 ;  /* 0x0000000312007986 */ /* 0x0005e2000c101924 */
[----:B------:R-:W-:Y:S05]  /*bb40*/  BRA `(.L_x_256) ;  /* 0x0000000800a47947 */ /* 0x000fea0003800000 */
.L_x_261:
[----:B------:R-:W-:-:S06]  /*bb50*/  FMUL.FTZ R2, R2, 1 ;  /* 0x3f80000002027820 */ /* 0x000fcc0000410000 */
[----:B------:R-:W0:Y:S02]  /*bb60*/  F2F.F64.F32 R2, R2 ;  /* 0x0000000200027310 */ /* 0x000e240000201800 */
[----:B0-----:R0:W-:Y:S01]  /*bb70*/  STG.E.64 desc[UR36][R18.64], R2 ;  /* 0x0000000212007986 */ /* 0x0011e2000c101b24 */
[----:B------:R-:W-:Y:S05]  /*bb80*/  BRA `(.L_x_256) ;  /* 0x0000000800947947 */ /* 0x000fea0003800000 */
.L_x_251:
        /* <DEDUP_REMOVED lines=12> */
.L_x_265:
[----:B------:R-:W-:Y:S01]  /*bc50*/  FMUL.FTZ R4, R2, 1 ;  /* 0x3f80000002047820 */ /* 0x000fe20000410000 */
[----:B------:R-:W-:-:S05]  /*bc60*/  CS2R R6, SRZ ;  /* 0x0000000000067805 */ /* 0x000fca000001ff00 */
[----:B------:R-:W0:Y:S02]  /*bc70*/  F2F.F64.F32 R4, R4 ;  /* 0x0000000400047310 */ /* 0x000e240000201800 */
[----:B0-----:R0:W-:Y:S01]  /*bc80*/  STG.E.128 desc[UR36][R18.64], R4 ;  /* 0x0000000412007986 */ /* 0x0011e2000c101d24 */
[----:B------:R-:W-:Y:S05]  /*bc90*/  BRA `(.L_x_256) ;  /* 0x0000000800507947 */ /* 0x000fea0003800000 */
.L_x_264:
        /* <DEDUP_REMOVED lines=20> */
.L_x_269:
[----:B------:R-:W-:Y:S05]  /*bde0*/  BSYNC B0 ;  /* 0x0000000000007941 */ /* 0x000fea0003800000 */
.L_x_268:
[----:B------:R-:W-:-:S05]  /*bdf0*/  LOP3.LUT R5, R0, R5, RZ, 0xfc, !PT ;  /* 0x0000000500057212 */ /* 0x000fca00078efcff */
[----:B------:R0:W-:Y:S01]  /*be00*/  STG.E.U8 desc[UR36][R18.64], R5 ;  /* 0x0000000512007986 */ /* 0x0001e2000c101124 */
[----:B------:R-:W-:Y:S05]  /*be10*/  BRA `(.L_x_256) ;  /* 0x0000000400f07947 */ /* 0x000fea0003800000 */
.L_x_267:
        /* <DEDUP_REMOVED lines=12> */
.L_x_271:
[----:B------:R-:W-:Y:S02]  /*bee0*/  ISETP.GT.U32.AND P0, PT, R4, 0x7f800000, PT ;  /* 0x7f8000000400780c */ /* 0x000fe40003f04070 */
[----:B------:R-:W-:-:S04]  /*bef0*/  MOV R0, 0x7f ;  /* 0x0000007f00007802 */ /* 0x000fc80000000f00 */
[----:B------:R-:W-:-:S07]  /*bf00*/  SEL R0, R0, 0x7c, P0 ;  /* 0x0000007c00007807 */ /* 0x000fce0000000000 */
.L_x_272:
[----:B------:R-:W-:Y:S05]  /*bf10*/  BSYNC B0 ;  /* 0x0000000000007941 */ /* 0x000fea0003800000 */
.L_x_270:
[----:B------:R-:W-:-:S04]  /*bf20*/  LOP3.LUT R2, R2, 0x80000000, RZ, 0xc0, !PT ;  /* 0x8000000002027812 */ /* 0x000fc800078ec0ff */
[----:B------:R-:W-:-:S04]  /*bf30*/  SHF.R.U32.HI R3, RZ, 0x18, R2 ;  /* 0x00000018ff037819 */ /* 0x000fc80000011602 */
[----:B------:R-:W-:-:S05]  /*bf40*/  LOP3.LUT R3, R0, R3, RZ, 0xfc, !PT ;  /* 0x0000000300037212 */ /* 0x000fca00078efcff */
[----:B------:R0:W-:Y:S01]  /*bf50*/  STG.E.U8 desc[UR36][R18.64], R3 ;  /* 0x0000000312007986 */ /* 0x0001e2000c101124 */
[----:B------:R-:W-:Y:S05]  /*bf60*/  BRA `(.L_x_256) ;  /* 0x00000004009c7947 */ /* 0x000fea0003800000 */
.L_x_266:
[----:B------:R-:W-:-:S05]  /*bf70*/  F2FP.BF16.F32.PACK_AB R2, RZ, R2 ;  /* 0x00000002ff02723e */ /* 0x000fca00000010ff */
[----:B------:R0:W-:Y:S01]  /*bf80*/  STG.E.U16 desc[UR36][R18.64], R2 ;  /* 0x0000000212007986 */ /* 0x0001e2000c101524 */
[----:B------:R-:W-:Y:S05]  /*bf90*/  BRA `(.L_x_256) ;  /* 0x0000000400907947 */ /* 0x000fea0003800000 */
.L_x_263:
        /* <DEDUP_REMOVED lines=11> */
.L_x_275:
        /* <DEDUP_REMOVED lines=16> */
.L_x_278:
[----:B------:R-:W-:-:S04]  /*c150*/  LOP3.LUT R2, R2, 0x80000000, RZ, 0xc0, !PT ;  /* 0x8000000002027812 */ /* 0x000fc800078ec0ff */
[----:B------:R-:W-:-:S04]  /*c160*/  SHF.R.U32.HI R3, RZ, 0x18, R2 ;  /* 0x00000018ff037819 */ /* 0x000fc80000011602 */
[----:B------:R-:W-:-:S04]  /*c170*/  LOP3.LUT R0, R0, R3, RZ, 0xfc, !PT ;  /* 0x0000000300007212 */ /* 0x000fc800078efcff */
[----:B------:R-:W-:-:S07]  /*c180*/  PRMT R9, R0, 0x7610, R9 ;  /* 0x0000761000097816 */ /* 0x000fce0000000009 */
.L_x_277:
[----:B------:R-:W-:Y:S05]  /*c190*/  BSYNC B0 ;  /* 0x0000000000007941 */ /* 0x000fea0003800000 */
.L_x_276:
[----:B------:R0:W-:Y:S01]  /*c1a0*/  STG.E.U8 desc[UR36][R18.64], R9 ;  /* 0x0000000912007986 */ /* 0x0001e2000c101124 */
[----:B------:R-:W-:Y:S05]  /*c1b0*/  BRA `(.L_x_256) ;  /* 0x0000000400087947 */ /* 0x000fea0003800000 */
.L_x_274:
        /* <DEDUP_REMOVED lines=16> */
.L_x_281:
[----:B------:R-:W-:-:S04]  /*c2c0*/  LOP3.LUT R2, R2, 0x80000000, RZ, 0xc0, !PT ;  /* 0x8000000002027812 */ /* 0x000fc800078ec0ff */
[----:B------:R-:W-:-:S04]  /*c2d0*/  SHF.R.U32.HI R3, RZ, 0x18, R2 ;  /* 0x00000018ff037819 */ /* 0x000fc80000011602 */
[----:B------:R-:W-:-:S04]  /*c2e0*/  LOP3.LUT R0, R0, R3, RZ, 0xfc, !PT ;  /* 0x0000000300007212 */ /* 0x000fc800078efcff */
[----:B------:R-:W-:-:S07]  /*c2f0*/  PRMT R9, R0, 0x7610, R9 ;  /* 0x0000761000097816 */ /* 0x000fce0000000009 */
.L_x_280:
[----:B------:R-:W-:Y:S05]  /*c300*/  BSYNC B0 ;  /* 0x0000000000007941 */ /* 0x000fea0003800000 */
.L_x_279:
[----:B------:R0:W-:Y:S01]  /*c310*/  STG.E.U8 desc[UR36][R18.64], R9 ;  /* 0x0000000912007986 */ /* 0x0001e2000c101124 */
[----:B------:R-:W-:Y:S05]  /*c320*/  BRA `(.L_x_256) ;  /* 0x0000000000ac7947 */ /* 0x000fea0003800000 */
.L_x_273:
        /* <DEDUP_REMOVED lines=21> */
.L_x_255:
        /* <DEDUP_REMOVED lines=16> */
.L_x_284:
[----:B------:R-:W-:Y:S05]  /*c580*/  BRA `(.L_x_256) ;  /* 0x0000000000147947 */ /* 0x000fea0003800000 */
.L_x_283:
[----:B------:R-:W0:Y:S02]  /*c590*/  F2I.U64.TRUNC R2, R2 ;  /* 0x0000000200027311 */ /* 0x000e24000020d800 */
[----:B0-----:R0:W-:Y:S01]  /*c5a0*/  STG.E.64 desc[UR36][R18.64], R2 ;  /* 0x0000000212007986 */ /* 0x0011e2000c101b24 */
[----:B------:R-:W-:Y:S05]  /*c5b0*/  BRA `(.L_x_256) ;  /* 0x0000000000087947 */ /* 0x000fea0003800000 */
.L_x_282:
[----:B------:R-:W0:Y:S02]  /*c5c0*/  F2I.FTZ.U32.TRUNC.NTZ R3, R2 ;  /* 0x0000000200037305 */ /* 0x000e24000021f000 */
[----:B0-----:R0:W-:Y:S02]  /*c5d0*/  STG.E desc[UR36][R18.64], R3 ;  /* 0x0000000312007986 */ /* 0x0011e4000c101924 */
.L_x_256:
[----:B------:R-:W-:-:S07]  /*c5e0*/  IADD3 R17, R17, 0x80, RZ ;  /* 0x0000008011117810 */ /* 0x000fce0007ffe0ff */
.L_x_191:
[----:B------:R-:W-:Y:S05]  /*c5f0*/  BSYNC B6 ;  /* 0x0000000000067941 */ /* 0x000fea0003800000 */
.L_x_190:
[----:B------:R-:W-:Y:S02]  /*c600*/  ULDC UR4, c[0x0][0x210] ;  /* 0x0000840000047ab9 */ /* 0x000fe40000000800 */
[----:B------:R-:W-:-:S13]  /*c610*/  ISETP.GE.AND P0, PT, R17, UR4, PT ;  /* 0x0000000411007c0c */ /* 0x000fda000bf06270 */
[----:B------:R-:W-:Y:S05]  /*c620*/  @P0 EXIT ;  /* 0x000000000000094d */ /* 0x000fea0003800000 */
[----:B0-----:R-:W0:Y:S01]  /*c630*/  LDC R6, c[0x0][0x218] ;  /* 0x00008600ff067b82 */ /* 0x001e220000000800 */
[----:B-1234-:R-:W-:Y:S01]  /*c640*/  IMAD.MOV.U32 R18, RZ, RZ, RZ ;  /* 0x000000ffff127224 */ /* 0x01efe200078e00ff */
[----:B------:R-:W-:Y:S01]  /*c650*/  MOV R0, RZ ;  /* 0x000000ff00007202 */ /* 0x000fe20000000f00 */
[----:B------:R-:W-:Y:S01]  /*c660*/  IMAD.MOV.U32 R16, RZ, RZ, RZ ;  /* 0x000000ffff107224 */ /* 0x000fe200078e00ff */
        /* <DEDUP_REMOVED lines=350> */
.L_x_285:
        /* <DEDUP_REMOVED lines=20> */
[----:B--2---:R4:W0:Y:S01]  /*dd90*/  I2F.S16 R19, R2 ;  /* 0x0000000200137306 */ /* 0x0048220000101400 */
[----:B------:R-:W-:Y:S05]  /*dda0*/  BRA `(.L_x_292) ;  /* 0x0000000c00387947 */ /* 0x000fea0003800000 */
.L_x_290:
[----:B------:R-:W2:Y:S02]  /*ddb0*/  LDG.E.U8 R2, desc[UR36][R2.64] ;  /* 0x0000002402027981 */ /* 0x000ea4000c1e1100 */
[----:B--2---:R-:W-:Y:S01]  /*ddc0*/  I2FP.F32.U32 R19, R2 ;  /* 0x0000000200137245 */ /* 0x004fe20000201000 */
[----:B------:R-:W-:Y:S06]  /*ddd0*/  BRA `(.L_x_292) ;  /* 0x0000000c002c7947 */ /* 0x000fec0003800000 */
.L_x_289:
        /* <DEDUP_REMOVED lines=9> */
.L_x_294:
[----:B------:R-:W2:Y:S02]  /*de70*/  LDG.E R2, desc[UR36][R2.64] ;  /* 0x0000002402027981 */ /* 0x000ea4000c1e1900 */
[----:B--2---:R-:W-:Y:S01]  /*de80*/  I2FP.F32.S32 R19, R2 ;  /* 0x0000000200137245 */ /* 0x004fe20000201400 */
[----:B------:R-:W-:Y:S06]  /*de90*/  BRA `(.L_x_292) ;  /* 0x0000000800fc7947 */ /* 0x000fec0003800000 */
.L_x_293:
[----:B------:R-:W2:Y:S02]  /*dea0*/  LDG.E.U16 R2, desc[UR36][R2.64] ;  /* 0x0000002402027981 */ /* 0x000ea4000c1e1500 */
[----:B--2---:R0:W1:Y:S01]  /*deb0*/  I2F.S16 R19, R2 ;  /* 0x0000000200137306 */ /* 0x0040620000101400 */
[----:B------:R-:W-:Y:S05]  /*dec0*/  BRA `(.L_x_292) ;  /* 0x0000000800f07947 */ /* 0x000fea0003800000 */
.L_x_288:
        /* <DEDUP_REMOVED lines=8> */
.L_x_296:
[----:B------:R-:W2:Y:S02]  /*df50*/  LDG.E.U16 R2, desc[UR36][R2.64] ;  /* 0x0000002402027981 */ /* 0x000ea4000c1e1500 */
[----:B--2---:R-:W-:Y:S01]  /*df60*/  HADD2.F32 R19, -RZ, R2.H0_H0 ;  /* 0x20000002ff137230 */ /* 0x004fe20000004100 */
[----:B------:R-:W-:Y:S06]  /*df70*/  BRA `(.L_x_292) ;  /* 0x0000000800c47947 */ /* 0x000fec0003800000 */
.L_x_295:
        /* <DEDUP_REMOVED lines=8> */
.L_x_298:
[----:B------:R-:W2:Y:S02]  /*e000*/  LDG.E.U16 R2, desc[UR36][R2.64] ;  /* 0x0000002402027981 */ /* 0x000ea4000c1e1500 */
[----:B--2---:R-:W-:Y:S01]  /*e010*/  HADD2.F32 R19, -RZ, R2.H0_H0 ;  /* 0x20000002ff137230 */ /* 0x004fe20000004100 */
[----:B------:R-:W-:Y:S06]  /*e020*/  BRA `(.L_x_292) ;  /* 0x0000000800987947 */ /* 0x000fec0003800000 */
.L_x_297:
[----:B------:R-:W2:Y:S01]  /*e030*/  LDG.E.64 R2, desc[UR36][R2.64] ;  /* 0x0000002402027981 */ /* 0x000ea2000c1e1b00 */
[----:B------:R-:W-:Y:S01]  /*e040*/  UMOV UR4, 0xf0000000 ;  /* 0xf000000000047882 */ /* 0x000fe20000000000 */
[----:B------:R-:W-:Y:S01]  /*e050*/  UMOV UR5, 0x380fffff ;  /* 0x380fffff00057882 */ /* 0x000fe20000000000 */
[----:B--2---:R-:W0:Y:S01]  /*e060*/  F2F.F32.F64 R19, R2 ;  /* 0x0000000200137310 */ /* 0x004e220000301000 */
[----:B------:R-:W-:-:S14]  /*e070*/  DSETP.GEU.AND P0, PT, |R2|, UR4, PT ;  /* 0x0000000402007e2a */ /* 0x000fdc000bf0e200 */
[----:B0-----:R-:W-:Y:S01]  /*e080*/  @!P0 FMUL R19, R19, 1.175494350822287508e-38 ;  /* 0x0080000013138820 */ /* 0x001fe20000400000 */
[----:B------:R-:W-:Y:S06]  /*e090*/  BRA `(.L_x_292) ;  /* 0x00000008007c7947 */ /* 0x000fec0003800000 */
.L_x_287:
        /* <DEDUP_REMOVED lines=12> */
.L_x_301:
[----:B------:R-:W2:Y:S01]  /*e160*/  LDG.E.64 R2, desc[UR36][R2.64] ;  /* 0x0000002402027981 */ /* 0x000ea2000c1e1b00 */
[----:B------:R-:W-:Y:S01]  /*e170*/  UMOV UR4, 0xf0000000 ;  /* 0xf000000000047882 */ /* 0x000fe20000000000 */
[----:B------:R-:W-:Y:S01]  /*e180*/  UMOV UR5, 0x380fffff ;  /* 0x380fffff00057882 */ /* 0x000fe20000000000 */
[----:B--2---:R-:W0:Y:S01]  /*e190*/  F2F.F32.F64 R19, R2 ;  /* 0x0000000200137310 */ /* 0x004e220000301000 */
[----:B------:R-:W-:-:S14]  /*e1a0*/  DSETP.GEU.AND P0, PT, |R2|, UR4, PT ;  /* 0x0000000402007e2a */ /* 0x000fdc000bf0e200 */
[----:B0-----:R-:W-:Y:S01]  /*e1b0*/  @!P0 FMUL R19, R19, 1.175494350822287508e-38 ;  /* 0x0080000013138820 */ /* 0x001fe20000400000 */
[----:B------:R-:W-:Y:S06]  /*e1c0*/  BRA `(.L_x_292) ;  /* 0x0000000800307947 */ /* 0x000fec0003800000 */
.L_x_300:
        /* <DEDUP_REMOVED lines=26> */
.L_x_303:
[----:B------:R-:W2:Y:S02]  /*e370*/  LDG.E.U8 R2, desc[UR36][R2.64] ;  /* 0x0000002402027981 */ /* 0x000ea4000c1e1100 */
[----:B--2---:R-:W-:-:S05]  /*e380*/  IMAD.SHL.U32 R0, R2, 0x2000000, RZ ;  /* 0x0200000002007824 */ /* 0x004fca00078e00ff */
[----:B------:R-:W-:-:S13]  /*e390*/  ISETP.GE.U32.AND P0, PT, R0, 0x8000000, PT ;  /* 0x080000000000780c */ /* 0x000fda0003f06070 */
[C---:B------:R-:W-:Y:S01]  /*e3a0*/  @!P0 IMAD.SHL.U32 R0, R2.reuse, 0x100, RZ ;  /* 0x0000010002008824 */ /* 0x040fe200078e00ff */
[----:B------:R-:W-:-:S04]  /*e3b0*/  @P0 SHF.L.U32 R4, R2, 0x15, RZ ;  /* 0x0000001502040819 */ /* 0x000fc800000006ff */
[----:B------:R-:W-:Y:S02]  /*e3c0*/  @!P0 LOP3.LUT R0, R0, 0x7f00, RZ, 0xc0, !PT ;  /* 0x00007f0000008812 */ /* 0x000fe400078ec0ff */
[----:B------:R-:W-:Y:S02]  /*e3d0*/  @P0 LOP3.LUT R4, R4, 0x70000000, RZ, 0xfc, !PT ;  /* 0x7000000004040812 */ /* 0x000fe400078efcff */
[----:B------:R-:W-:-:S03]  /*e3e0*/  @!P0 LOP3.LUT R0, R0, 0x3f000000, RZ, 0xfc, !PT ;  /* 0x3f00000000008812 */ /* 0x000fc600078efcff */
[----:B------:R-:W-:Y:S02]  /*e3f0*/  @P0 FMUL.FTZ R19, R4, 1.9259299443872358531e-34 ;  /* 0x0780000004130820 */ /* 0x000fe40000410000 */
[----:B------:R-:W-:Y:S01]  /*e400*/  @!P0 FADD.FTZ R19, R0, -0.5 ;  /* 0xbf00000000138421 */ /* 0x000fe20000010000 */
[----:B------:R-:W-:-:S04]  /*e410*/  SHF.L.U32 R0, R2, 0x18, RZ ;  /* 0x0000001802007819 */ /* 0x000fc800000006ff */
[----:B------:R-:W-:Y:S01]  /*e420*/  LOP3.LUT R19, R19, 0x80000000, R0, 0xf8, !PT ;  /* 0x8000000013137812 */ /* 0x000fe200078ef800 */
[----:B------:R-:W-:Y:S06]  /*e430*/  BRA `(.L_x_292) ;  /* 0x0000000400947947 */ /* 0x000fec0003800000 */
.L_x_302:
[----:B------:R-:W2:Y:S02]  /*e440*/  LDG.E.U16 R2, desc[UR36][R2.64] ;  /* 0x0000002402027981 */ /* 0x000ea4000c1e1500 */
[----:B--2---:R-:W-:Y:S01]  /*e450*/  IMAD.U32 R19, R2, 0x10000, RZ ;  /* 0x0001000002137824 */ /* 0x004fe200078e00ff */
[----:B------:R-:W-:Y:S06]  /*e460*/  BRA `(.L_x_292) ;  /* 0x0000000400887947 */ /* 0x000fec0003800000 */
.L_x_299:
        /* <DEDUP_REMOVED lines=11> */
.L_x_306:
        /* <DEDUP_REMOVED lines=20> */
.L_x_308:
[----:B------:R-:W-:Y:S05]  /*e660*/  BSYNC B0 ;  /* 0x0000000000007941 */ /* 0x000fea0003800000 */
.L_x_307:
[----:B------:R-:W-:Y:S02]  /*e670*/  LEA R0, R0, 0x3b800000, 0x17 ;  /* 0x3b80000000007811 */ /* 0x000fe400078eb8ff */
[----:B------:R-:W-:-:S04]  /*e680*/  SHF.L.U32 R2, R2, 0x14, RZ ;  /* 0x0000001402027819 */ /* 0x000fc800000006ff */
[----:B------:R-:W-:Y:S01]  /*e690*/  LOP3.LUT R19, R0, R2, R19, 0xfe, !PT ;  /* 0x0000000200137212 */ /* 0x000fe200078efe13 */
[----:B------:R-:W-:Y:S06]  /*e6a0*/  BRA `(.L_x_292) ;  /* 0x0000000000f87947 */ /* 0x000fec0003800000 */
.L_x_305:
        /* <DEDUP_REMOVED lines=20> */
.L_x_310:
[----:B------:R-:W-:Y:S05]  /*e7f0*/  BSYNC B0 ;  /* 0x0000000000007941 */ /* 0x000fea0003800000 */
.L_x_309:
[----:B------:R-:W-:Y:S01]  /*e800*/  IMAD.SHL.U32 R2, R2, 0x200000, RZ ;  /* 0x0020000002027824 */ /* 0x000fe200078e00ff */
[----:B------:R-:W-:-:S04]  /*e810*/  LEA R0, R0, 0x37800000, 0x17 ;  /* 0x3780000000007811 */ /* 0x000fc800078eb8ff */
[----:B------:R-:W-:Y:S01]  /*e820*/  LOP3.LUT R19, R0, R2, R19, 0xfe, !PT ;  /* 0x0000000200137212 */ /* 0x000fe200078efe13 */
[----:B------:R-:W-:Y:S06]  /*e830*/  BRA `(.L_x_292) ;  /* 0x0000000000947947 */ /* 0x000fec0003800000 */
.L_x_304:
        /* <DEDUP_REMOVED lines=14> */
.L_x_291:
        /* <DEDUP_REMOVED lines=16> */
.L_x_313:
[----:B------:R-:W-:Y:S01]  /*ea20*/  MOV R19, RZ ;  /* 0x000000ff00137202 */ /* 0x000fe20000000f00 */
[----:B------:R-:W-:Y:S06]  /*ea30*/  BRA `(.L_x_292) ;  /* 0x0000000000147947 */ /* 0x000fec0003800000 */
.L_x_312:
[----:B------:R-:W2:Y:S02]  /*ea40*/  LDG.E.64 R2, desc[UR36][R2.64] ;  /* 0x0000002402027981 */ /* 0x000ea4000c1e1b00 */
[----:B--2---:R0:W1:Y:S01]  /*ea50*/  I2F.U64 R19, R2 ;  /* 0x0000000200137312 */ /* 0x0040620000301000 */
[----:B------:R-:W-:Y:S05]  /*ea60*/  BRA `(.L_x_292) ;  /* 0x0000000000087947 */ /* 0x000fea0003800000 */
.L_x_311:
[----:B------:R-:W2:Y:S02]  /*ea70*/  LDG.E R2, desc[UR36][R2.64] ;  /* 0x0000002402027981 */ /* 0x000ea4000c1e1900 */
[----:B--2---:R-:W-:-:S07]  /*ea80*/  I2FP.F32.U32 R19, R2 ;  /* 0x0000000200137245 */ /* 0x004fce0000201000 */
.L_x_292:
[----:B------:R-:W-:Y:S05]  /*ea90*/  BSYNC B6 ;  /* 0x0000000000067941 */ /* 0x000fea0003800000 */
.L_x_286:
[----:B------:R-:W1:Y:S01]  /*eaa0*/  LDC.U8 R4, c[0x0][0x493] ;  /* 0x000124c0ff047b82 */ /* 0x000e620000000000 */
[----:B------:R-:W-:Y:S01]  /*eab0*/  ULDC.64 UR4, c[0x0][0x488] ;  /* 0x0001220000047ab9 */ /* 0x000fe20000000a00 */
[----:B------:R-:W-:Y:S01]  /*eac0*/  BSSY B6, `(.L_x_314) ;  /* 0x00000df000067945 */ /* 0x000fe20003800000 */
[----:B0-2-4-:R-:W-:-:S05]  /*ead0*/  IADD3 R2, P0, R18, UR4, RZ ;  /* 0x0000000412027c10 */ /* 0x015fca000ff1e0ff */
[----:B------:R-:W-:Y:S01]  /*eae0*/  IMAD.X R3, RZ, RZ, UR5, P0 ;  /* 0x00000005ff037e24 */ /* 0x000fe200080e06ff */
[----:B-1----:R-:W-:-:S04]  /*eaf0*/  PRMT R0, R4, 0x9910, RZ ;  /* 0x0000991004007816 */ /* 0x002fc800000000ff */
        /* <DEDUP_REMOVED lines=13> */
.L_x_318:
[----:B------:R-:W2:Y:S02]  /*ebd0*/  LDG.E.U8 R0, desc[UR36][R2.64] ;  /* 0x0000002402007981 */ /* 0x000ea4000c1e1100 */
[----:B--2---:R-:W-:Y:S01]  /*ebe0*/  I2FP.F32.U32 R0, R0 ;  /* 0x0000000000007245 */ /* 0x004fe20000201000 */
[----:B------:R-:W-:Y:S06]  /*ebf0*/  BRA `(.L_x_320) ;  /* 0x0000000c002c7947 */ /* 0x000fec0003800000 */
.L_x_317:
[----:B------:R-:W-:-:S13]  /*ec00*/  ISETP.NE.AND P0, PT, R0, 0x2, PT ;  /* 0x000000020000780c */ /* 0x000fda0003f05270 */
[----:B------:R-:W-:Y:S05]  /*ec10*/  @!P0 BRA `(.L_x_321) ;  /* 0x0000000000288947 */ /* 0x000fea0003800000 */
[----:B------:R-:W-:-:S13]  /*ec20*/  ISETP.NE.AND P0, PT, R0, 0x3, PT ;  /* 0x000000030000780c */ /* 0x000fda0003f05270 */
[----:B------:R-:W-:Y:S05]  /*ec30*/  @!P0 BRA `(.L_x_322) ;  /* 0x0000000000148947 */ /* 0x000fea0003800000 */
[----:B------:R-:W-:-:S13]  /*ec40*/  ISETP.NE.AND P0, PT, R0, 0x4, PT ;  /* 0x000000040000780c */ /* 0x000fda0003f05270 */
[----:B------:R-:W-:Y:S05]  /*ec50*/  @P0 BRA `(.L_x_319) ;  /* 0x0000000800b80947 */ /* 0x000fea0003800000 */
[----:B------:R-:W2:Y:S02]  /*ec60*/  LDG.E.64 R2, desc[UR36][R2.64] ;  /* 0x0000002402027981 */ /* 0x000ea4000c1e1b00 */
[----:B--2---:R2:W4:Y:S01]  /*ec70*/  I2F.S64 R0, R2 ;  /* 0x0000000200007312 */ /* 0x0045220000301400 */
[----:B------:R-:W-:Y:S05]  /*ec80*/  BRA `(.L_x_320) ;  /* 0x0000000c00087947 */ /* 0x000fea0003800000 */
.L_x_322:
[----:B------:R-:W2:Y:S02]  /*ec90*/  LDG.E R0, desc[UR36][R2.64] ;  /* 0x0000002402007981 */ /* 0x000ea4000c1e1900 */
[----:B--2---:R-:W-:Y:S01]  /*eca0*/  I2FP.F32.S32 R0, R0 ;  /* 0x0000000000007245 */ /* 0x004fe20000201400 */
[----:B------:R-:W-:Y:S06]  /*ecb0*/  BRA `(.L_x_320) ;  /* 0x0000000800fc7947 */ /* 0x000fec0003800000 */
.L_x_321:
[----:B------:R-:W2:Y:S02]  /*ecc0*/  LDG.E.U16 R0, desc[UR36][R2.64] ;  /* 0x0000002402007981 */ /* 0x000ea4000c1e1500 */
[----:B--2---:R-:W0:Y:S01]  /*ecd0*/  I2F.S16 R0, R0 ;  /* 0x0000000000007306 */ /* 0x004e220000101400 */
[----:B------:R-:W-:Y:S05]  /*ece0*/  BRA `(.L_x_320) ;  /* 0x0000000800f07947 */ /* 0x000fea0003800000 */
.L_x_316:
        /* <DEDUP_REMOVED lines=8> */
.L_x_324:
[----:B------:R-:W2:Y:S02]  /*ed70*/  LDG.E.U16 R0, desc[UR36][R2.64] ;  /* 0x0000002402007981 */ /* 0x000ea4000c1e1500 */
[----:B--2---:R-:W-:Y:S01]  /*ed80*/  HADD2.F32 R0, -RZ, R0.H0_H0 ;  /* 0x20000000ff007230 */ /* 0x004fe20000004100 */
[----:B------:R-:W-:Y:S06]  /*ed90*/  BRA `(.L_x_320) ;  /* 0x0000000800c47947 */ /* 0x000fec0003800000 */
.L_x_323:
        /* <DEDUP_REMOVED lines=8> */
.L_x_326:
[----:B------:R-:W2:Y:S02]  /*ee20*/  LDG.E.U16 R0, desc[UR36][R2.64] ;  /* 0x0000002402007981 */ /* 0x000ea4000c1e1500 */
[----:B--2---:R-:W-:Y:S01]  /*ee30*/  HADD2.F32 R0, -RZ, R0.H0_H0 ;  /* 0x20000000ff007230 */ /* 0x004fe20000004100 */
[----:B------:R-:W-:Y:S06]  /*ee40*/  BRA `(.L_x_320) ;  /* 0x0000000800987947 */ /* 0x000fec0003800000 */
.L_x_325:
[----:B------:R-:W2:Y:S01]  /*ee50*/  LDG.E.64 R2, desc[UR36][R2.64] ;  /* 0x0000002402027981 */ /* 0x000ea2000c1e1b00 */
[----:B------:R-:W-:Y:S01]  /*ee60*/  UMOV UR4, 0xf0000000 ;  /* 0xf000000000047882 */ /* 0x000fe20000000000 */
[----:B------:R-:W-:Y:S01]  /*ee70*/  UMOV UR5, 0x380fffff ;  /* 0x380fffff00057882 */ /* 0x000fe20000000000 */
[----:B--2---:R-:W0:Y:S01]  /*ee80*/  F2F.F32.F64 R0, R2 ;  /* 0x0000000200007310 */ /* 0x004e220000301000 */
[----:B------:R-:W-:-:S14]  /*ee90*/  DSETP.GEU.AND P0, PT, |R2|, UR4, PT ;  /* 0x0000000402007e2a */ /* 0x000fdc000bf0e200 */
[----:B0-----:R-:W-:Y:S01]  /*eea0*/  @!P0 FMUL R0, R0, 1.175494350822287508e-38 ;  /* 0x0080000000008820 */ /* 0x001fe20000400000 */
[----:B------:R-:W-:Y:S06]  /*eeb0*/  BRA `(.L_x_320) ;  /* 0x00000008007c7947 */ /* 0x000fec0003800000 */
.L_x_315:
        /* <DEDUP_REMOVED lines=12> */
.L_x_329:
[----:B------:R-:W2:Y:S01]  /*ef80*/  LDG.E.64 R2, desc[UR36][R2.64] ;  /* 0x0000002402027981 */ /* 0x000ea2000c1e1b00 */
[----:B------:R-:W-:Y:S01]  /*ef90*/  UMOV UR4, 0xf0000000 ;  /* 0xf000000000047882 */ /* 0x000fe20000000000 */
[----:B------:R-:W-:Y:S01]  /*efa0*/  UMOV UR5, 0x380fffff ;  /* 0x380fffff00057882 */ /* 0x000fe20000000000 */
[----:B--2---:R-:W0:Y:S01]  /*efb0*/  F2F.F32.F64 R0, R2 ;  /* 0x0000000200007310 */ /* 0x004e220000301000 */
[----:B------:R-:W-:-:S14]  /*efc0*/  DSETP.GEU.AND P0, PT, |R2|, UR4, PT ;  /* 0x0000000402007e2a */ /* 0x000fdc000bf0e200 */
[----:B0-----:R-:W-:Y:S01]  /*efd0*/  @!P0 FMUL R0, R0, 1.175494350822287508e-38 ;  /* 0x0080000000008820 */ /* 0x001fe20000400000 */
[----:B------:R-:W-:Y:S06]  /*efe0*/  BRA `(.L_x_320) ;  /* 0x0000000800307947 */ /* 0x000fec0003800000 */
.L_x_328:
        /* <DEDUP_REMOVED lines=26> */
.L_x_331:
        /* <DEDUP_REMOVED lines=13> */
.L_x_330:
[----:B------:R-:W2:Y:S02]  /*f260*/  LDG.E.U16 R0, desc[UR36][R2.64] ;  /* 0x0000002402007981 */ /* 0x000ea4000c1e1500 */
[----:B--2---:R-:W-:Y:S01]  /*f270*/  IMAD.U32 R0, R0, 0x10000, RZ ;  /* 0x0001000000007824 */ /* 0x004fe200078e00ff */
[----:B------:R-:W-:Y:S06]  /*f280*/  BRA `(.L_x_320) ;  /* 0x0000000400887947 */ /* 0x000fec0003800000 */
.L_x_327:
        /* <DEDUP_REMOVED lines=11> */
.L_x_334:
        /* <DEDUP_REMOVED lines=20> */
.L_x_336:
[----:B------:R-:W-:Y:S05]  /*f480*/  BSYNC B0 ;  /* 0x0000000000007941 */ /* 0x000fea0003800000 */
.L_x_335:
[----:B------:R-:W-:Y:S02]  /*f490*/  LEA R3, R0, 0x3b800000, 0x17 ;  /* 0x3b80000000037811 */ /* 0x000fe400078eb8ff */
[----:B------:R-:W-:-:S04]  /*f4a0*/  SHF.L.U32 R0, R2, 0x14, RZ ;  /* 0x0000001402007819 */ /* 0x000fc800000006ff */
[----:B------:R-:W-:Y:S01]  /*f4b0*/  LOP3.LUT R0, R3, R0, R4, 0xfe, !PT ;  /* 0x0000000003007212 */ /* 0x000fe200078efe04 */
[----:B------:R-:W-:Y:S06]  /*f4c0*/  BRA `(.L_x_320) ;  /* 0x0000000000f87947 */ /* 0x000fec0003800000 */
.L_x_333:
        /* <DEDUP_REMOVED lines=20> */
.L_x_338:
[----:B------:R-:W-:Y:S05]  /*f610*/  BSYNC B0 ;  /* 0x0000000000007941 */ /* 0x000fea0003800000 */
.L_x_337:
[----:B------:R-:W-:Y:S01]  /*f620*/  LEA R3, R0, 0x37800000, 0x17 ;  /* 0x3780000000037811 */ /* 0x000fe200078eb8ff */
[----:B------:R-:W-:-:S05]  /*f630*/  IMAD.SHL.U32 R0, R2, 0x200000, RZ ;  /* 0x0020000002007824 */ /* 0x000fca00078e00ff */
[----:B------:R-:W-:Y:S01]  /*f640*/  LOP3.LUT R0, R3, R0, R4, 0xfe, !PT ;  /* 0x0000000003007212 */ /* 0x000fe200078efe04 */
[----:B------:R-:W-:Y:S06]  /*f650*/  BRA `(.L_x_320) ;  /* 0x0000000000947947 */ /* 0x000fec0003800000 */
.L_x_332:
        /* <DEDUP_REMOVED lines=14> */
.L_x_319:
        /* <DEDUP_REMOVED lines=15> */
[----:B-1-3-5:R-:W-:Y:S05]  /*f830*/  CALL.ABS.NOINC R2 ;  /* 0x0000000002007343 */ /* 0x02afea0003c00000 */
.L_x_341:
[----:B------:R-:W-:Y:S01]  /*f840*/  MOV R0, RZ ;  /* 0x000000ff00007202 */ /* 0x000fe20000000f00 */
[----:B------:R-:W-:Y:S06]  /*f850*/  BRA `(.L_x_320) ;  /* 0x0000000000147947 */ /* 0x000fec0003800000 */
.L_x_340:
[----:B------:R-:W2:Y:S02]  /*f860*/  LDG.E.64 R2, desc[UR36][R2.64] ;  /* 0x0000002402027981 */ /* 0x000ea4000c1e1b00 */
[----:B--2---:R0:W1:Y:S01]  /*f870*/  I2F.U64 R0, R2 ;  /* 0x0000000200007312 */ /* 0x0040620000301000 */
[----:B------:R-:W-:Y:S05]  /*f880*/  BRA `(.L_x_320) ;  /* 0x0000000000087947 */ /* 0x000fea0003800000 */
.L_x_339:
[----:B------:R-:W2:Y:S02]  /*f890*/  LDG.E R0, desc[UR36][R2.64] ;  /* 0x0000002402007981 */ /* 0x000ea4000c1e1900 */
[----:B--2---:R-:W-:-:S07]  /*f8a0*/  I2FP.F32.U32 R0, R0 ;  /* 0x0000000000007245 */ /* 0x004fce0000201000 */
.L_x_320:
[----:B------:R-:W-:Y:S05]  /*f8b0*/  BSYNC B6 ;  /* 0x0000000000067941 */ /* 0x000fea0003800000 */
.L_x_314:
[----:B------:R-:W-:Y:S02]  /*f8c0*/  ULDC.U8 UR4, c[0x0][0x490] ;  /* 0x0001240000047ab9 */ /* 0x000fe40000000000 */
[----:B------:R-:W-:-:S13]  /*f8d0*/  ISETP.NE.AND P0, PT, RZ, UR4, PT ;  /* 0x00000004ff007c0c */ /* 0x000fda000bf05270 */
[----:B------:R-:W-:Y:S05]  /*f8e0*/  @!P0 BRA `(.L_x_342) ;  /* 0x0000000000148947 */ /* 0x000fea0003800000 */
[----:B---3-5:R-:W-:Y:S01]  /*f8f0*/  IMAD.MOV.U32 R4, RZ, RZ, R19 ;  /* 0x000000ffff047224 */ /* 0x028fe200078e0013 */
[----:B------:R-:W-:-:S07]  /*f900*/  MOV R8, 0xf920 ;  /* 0x0000f92000087802 */ /* 0x000fce0000000f00 */
[----:B012-4-:R-:W-:Y:S05]  /*f910*/  CALL.REL.NOINC `($_ZN2at6native18elementwise_kernelILi128ELi4EZNS0_15gpu_kernel_implIN48_GLOBAL__N__08322988_15_IGammaKernel_cu_cb51a28d10CalcIgammaIfEEEEvRNS_18TensorIteratorBaseERKT_EUliE_EEviT1_$_ZN46_INTERNAL_08322988_15_IGammaKernel_cu_cb51a28d48_GLOBAL__N__08322988_15_IGammaKernel_cu_cb51a28d12calc_igammacIfEET_S2_S2_) ;  /* 0x000000ec00c87944 */ /* 0x017fea0003c00000 */
[----:B------:R-:W-:Y:S01]  /*f920*/  MOV R2, R4 ;  /* 0x0000000400027202 */ /* 0x000fe20000000f00 */
[----:B------:R-:W-:Y:S06]  /*f930*/  BRA `(.L_x_343) ;  /* 0x0000000000107947 */ /* 0x000fec0003800000 */
.L_x_342:
[----:B0-23-5:R-:W-:Y:S01]  /*f940*/  IMAD.MOV.U32 R3, RZ, RZ, R19 ;  /* 0x000000ffff037224 */ /* 0x02dfe200078e0013 */
[----:B------:R-:W-:-:S07]  /*f950*/  MOV R6, 0xf970 ;  /* 0x0000f97000067802 */ /* 0x000fce0000000f00 */
[----:B-1--4-:R-:W-:Y:S05]  /*f960*/  CALL.REL.NOINC `($_ZN2at6native18elementwise_kernelILi128ELi4EZNS0_15gpu_kernel_implIN48_GLOBAL__N__08322988_15_IGammaKernel_cu_cb51a28d10CalcIgammaIfEEEEvRNS_18TensorIteratorBaseERKT_EUliE_EEviT1_$_ZN46_INTERNAL_08322988_15_IGammaKernel_cu_cb51a28d48_GLOBAL__N__08322988_15_IGammaKernel_cu_cb51a28d11calc_igammaIfEET_S2_S2_) ;  /* 0x0000000c00947944 */ /* 0x012fea0003c00000 */
[----:B------:R-:W-:-:S07]  /*f970*/  MOV R2, R4 ;  /* 0x0000000400027202 */ /* 0x000fce0000000f00 */
.L_x_343:
        /* <DEDUP_REMOVED lines=13> */
[----:B0-----:R-:W-:Y:S01]  /*fa50*/  STG.E.U8 desc[UR36][R16.64], R3 ;  /* 0x0000000310007986 */ /* 0x001fe2000c101124 */
[----:B------:R-:W-:Y:S05]  /*fa60*/  EXIT ;  /* 0x000000000000794d */ /* 0x000fea0003800000 */
.L_x_347:
[----:B------:R-:W0:Y:S02]  /*fa70*/  F2I.S64.TRUNC R2, R2 ;  /* 0x0000000200027311 */ /* 0x000e24000020d900 */
[----:B0-----:R-:W-:-:S05]  /*fa80*/  IMAD.MOV.U32 R5, RZ, RZ, R2 ;  /* 0x000000ffff057224 */ /* 0x001fca00078e0002 */
[----:B------:R-:W-:Y:S01]  /*fa90*/  STG.E.U8 desc[UR36][R16.64], R5 ;  /* 0x0000000510007986 */ /* 0x000fe2000c101124 */
[----:B------:R-:W-:Y:S05]  /*faa0*/  EXIT ;  /* 0x000000000000794d */ /* 0x000fea0003800000 */
.L_x_346:
[----:B------:R-:W-:-:S13]  /*fab0*/  ISETP.NE.AND P0, PT, R0, 0x2, PT ;  /* 0x000000020000780c */ /* 0x000fda0003f05270 */
[----:B------:R-:W-:Y:S05]  /*fac0*/  @!P0 BRA `(.L_x_349) ;  /* 0x0000000000288947 */ /* 0x000fea0003800000 */
[----:B------:R-:W-:-:S13]  /*fad0*/  ISETP.NE.AND P0, PT, R0, 0x3, PT ;  /* 0x000000030000780c */ /* 0x000fda0003f05270 */
[----:B------:R-:W-:Y:S05]  /*fae0*/  @!P0 BRA `(.L_x_350) ;  /* 0x0000000000148947 */ /* 0x000fea0003800000 */
[----:B------:R-:W-:-:S13]  /*faf0*/  ISETP.NE.AND P0, PT, R0, 0x4, PT ;  /* 0x000000040000780c */ /* 0x000fda0003f05270 */
[----:B------:R-:W-:Y:S05]  /*fb00*/  @P0 BRA `(.L_x_348) ;  /* 0x0000000800d00947 */ /* 0x000fea0003800000 */
[----:B------:R-:W0:Y:S02]  /*fb10*/  F2I.S64.TRUNC R2, R2 ;  /* 0x0000000200027311 */ /* 0x000e24000020d900 */
[----:B0-----:R-:W-:Y:S01]  /*fb20*/  STG.E.64 desc[UR36][R16.64], R2 ;  /* 0x0000000210007986 */ /* 0x001fe2000c101b24 */
[----:B------:R-:W-:Y:S05]  /*fb30*/  EXIT ;  /* 0x000000000000794d */ /* 0x000fea0003800000 */
.L_x_350:
[----:B------:R-:W0:Y:S02]  /*fb40*/  F2I.FTZ.TRUNC.NTZ R3, R2 ;  /* 0x0000000200037305 */ /* 0x000e24000021f100 */
[----:B0-----:R-:W-:Y:S01]  /*fb50*/  STG.E desc[UR36][R16.64], R3 ;  /* 0x0000000310007986 */ /* 0x001fe2000c101924 */
[----:B------:R-:W-:Y:S05]  /*fb60*/  EXIT ;  /* 0x000000000000794d */ /* 0x000fea0003800000 */
.L_x_349:
[----:B------:R-:W0:Y:S02]  /*fb70*/  F2I.FTZ.TRUNC.NTZ R3, R2 ;  /* 0x0000000200037305 */ /* 0x000e24000021f100 */
[----:B0-----:R-:W-:Y:S01]  /*fb80*/  STG.E.U16 desc[UR36][R16.64], R3 ;  /* 0x0000000310007986 */ /* 0x001fe2000c101524 */
[----:B------:R-:W-:Y:S05]  /*fb90*/  EXIT ;  /* 0x000000000000794d */ /* 0x000fea0003800000 */
.L_x_345:
[----:B------:R-:W-:-:S13]  /*fba0*/  ISETP.GT.AND P0, PT, R0, 0x6, PT ;  /* 0x000000060000780c */ /* 0x000fda0003f04270 */
[----:B------:R-:W-:Y:S05]  /*fbb0*/  @P0 BRA `(.L_x_351) ;  /* 0x0000000000240947 */ /* 0x000fea0003800000 */
[----:B------:R-:W-:-:S13]  /*fbc0*/  ISETP.NE.AND P0, PT, R0, 0x5, PT ;  /* 0x000000050000780c */ /* 0x000fda0003f05270 */
[----:B------:R-:W-:Y:S05]  /*fbd0*/  @!P0 BRA `(.L_x_352) ;  /* 0x0000000000108947 */ /* 0x000fea0003800000 */
[----:B------:R-:W-:-:S13]  /*fbe0*/  ISETP.NE.AND P0, PT, R0, 0x6, PT ;  /* 0x000000060000780c */ /* 0x000fda0003f05270 */
[----:B------:R-:W-:Y:S05]  /*fbf0*/  @P0 BRA `(.L_x_348) ;  /* 0x0000000800940947 */ /* 0x000fea0003800000 */
[----:B------:R-:W-:Y:S01]  /*fc00*/  STG.E desc[UR36][R16.64], R2 ;  /* 0x0000000210007986 */ /* 0x000fe2000c101924 */
[----:B------:R-:W-:Y:S05]  /*fc10*/  EXIT ;  /* 0x000000000000794d */ /* 0x000fea0003800000 */
.L_x_352:
[----:B------:R-:W-:-:S05]  /*fc20*/  F2FP.F16.F32.PACK_AB R2, RZ, R2 ;  /* 0x00000002ff02723e */ /* 0x000fca00000000ff */
[----:B------:R-:W-:Y:S01]  /*fc30*/  STG.E.U16 desc[UR36][R16.64], R2 ;  /* 0x0000000210007986 */ /* 0x000fe2000c101524 */
[----:B------:R-:W-:Y:S05]  /*fc40*/  EXIT ;  /* 0x000000000000794d */ /* 0x000fea0003800000 */
.L_x_351:
[----:B------:R-:W-:-:S13]  /*fc50*/  ISETP.NE.AND P0, PT, R0, 0x7, PT ;  /* 0x000000070000780c */ /* 0x000fda0003f05270 */
[----:B------:R-:W-:Y:S05]  /*fc60*/  @!P0 BRA `(.L_x_353) ;  /* 0x00000000002c8947 */ /* 0x000fea0003800000 */
[----:B------:R-:W-:-:S13]  /*fc70*/  ISETP.NE.AND P0, PT, R0, 0x8, PT ;  /* 0x000000080000780c */ /* 0x000fda0003f05270 */
[----:B------:R-:W-:Y:S05]  /*fc80*/  @!P0 BRA `(.L_x_354) ;  /* 0x0000000000148947 */ /* 0x000fea0003800000 */
[----:B------:R-:W-:-:S13]  /*fc90*/  ISETP.NE.AND P0, PT, R0, 0x9, PT ;  /* 0x000000090000780c */ /* 0x000fda0003f05270 */
[----:B------:R-:W-:Y:S05]  /*fca0*/  @P0 BRA `(.L_x_348) ;  /* 0x0000000800680947 */ /* 0x000fea0003800000 */
[----:B------:R-:W-:-:S07]  /*fcb0*/  HFMA2.MMA R3, -RZ, RZ, 0, 0 ;  /* 0x00000000ff037435 */ /* 0x000fce00000001ff */
[----:B------:R-:W-:Y:S01]  /*fcc0*/  STG.E.64 desc[UR36][R16.64], R2 ;  /* 0x0000000210007986 */ /* 0x000fe2000c101b24 */
[----:B------:R-:W-:Y:S05]  /*fcd0*/  EXIT ;  /* 0x000000000000794d */ /* 0x000fea0003800000 */
.L_x_354:
[----:B------:R-:W-:-:S04]  /*fce0*/  F2FP.F16.F32.PACK_AB R3, RZ, R2 ;  /* 0x00000002ff03723e */ /* 0x000fc800000000ff */
[----:B------:R-:W-:-:S05]  /*fcf0*/  PRMT R3, R3, 0x5410, RZ ;  /* 0x0000541003037816 */ /* 0x000fca00000000ff */
[----:B------:R-:W-:Y:S01]  /*fd00*/  STG.E desc[UR36][R16.64], R3 ;  /* 0x0000000310007986 */ /* 0x000fe2000c101924 */
[----:B------:R-:W-:Y:S05]  /*fd10*/  EXIT ;  /* 0x000000000000794d */ /* 0x000fea0003800000 */
.L_x_353:
[----:B------:R-:W-:-:S06]  /*fd20*/  FMUL.FTZ R2, R2, 1 ;  /* 0x3f80000002027820 */ /* 0x000fcc0000410000 */
[----:B------:R-:W0:Y:S02]  /*fd30*/  F2F.F64.F32 R2, R2 ;  /* 0x0000000200027310 */ /* 0x000e240000201800 */
[----:B0-----:R-:W-:Y:S01]  /*fd40*/  STG.E.64 desc[UR36][R16.64], R2 ;  /* 0x0000000210007986 */ /* 0x001fe2000c101b24 */
[----:B------:R-:W-:Y:S05]  /*fd50*/  EXIT ;  /* 0x000000000000794d */ /* 0x000fea0003800000 */
.L_x_344:
        /* <DEDUP_REMOVED lines=10> */
[----:B------:R-:W-:Y:S01]  /*fe00*/  STG.E.U8 desc[UR36][R16.64], R3 ;  /* 0x0000000310007986 */ /* 0x000fe2000c101124 */
[----:B------:R-:W-:Y:S05]  /*fe10*/  EXIT ;  /* 0x000000000000794d */ /* 0x000fea0003800000 */
.L_x_357:
[----:B------:R-:W-:Y:S01]  /*fe20*/  FMUL.FTZ R4, R2, 1 ;  /* 0x3f80000002047820 */ /* 0x000fe20000410000 */
[----:B------:R-:W-:-:S05]  /*fe30*/  CS2R R6, SRZ ;  /* 0x0000000000067805 */ /* 0x000fca000001ff00 */
[----:B------:R-:W0:Y:S02]  /*fe40*/  F2F.F64.F32 R4, R4 ;  /* 0x0000000400047310 */ /* 0x000e240000201800 */
[----:B0-----:R-:W-:Y:S01]  /*fe50*/  STG.E.128 desc[UR36][R16.64], R4 ;  /* 0x0000000410007986 */ /* 0x001fe2000c101d24 */
[----:B------:R-:W-:Y:S05]  /*fe60*/  EXIT ;  /* 0x000000000000794d */ /* 0x000fea0003800000 */
.L_x_356:
        /* <DEDUP_REMOVED lines=20> */
.L_x_361:
[----:B------:R-:W-:Y:S05]  /*ffb0*/  BSYNC B0 ;  /* 0x0000000000007941 */ /* 0x000fea0003800000 */
.L_x_360:
[----:B------:R-:W-:-:S05]  /*ffc0*/  LOP3.LUT R5, R0, R5, RZ, 0xfc, !PT ;  /* 0x0000000500057212 */ /* 0x000fca00078efcff */
[----:B------:R-:W-:Y:S01]  /*ffd0*/  STG.E.U8 desc[UR36][R16.64], R5 ;  /* 0x0000000510007986 */ /* 0x000fe2000c101124 */
[----:B------:R-:W-:Y:S05]  /*ffe0*/  EXIT ;  /* 0x000000000000794d */ /* 0x000fea0003800000 */
.L_x_359:
        /* <DEDUP_REMOVED lines=12> */
.L_x_363:
[----:B------:R-:W-:Y:S02]  /*100b0*/  ISETP.GT.U32.AND P0, PT, R4, 0x7f800000, PT ;  /* 0x7f8000000400780c */ /* 0x000fe40003f04070 */
[----:B------:R-:W-:-:S04]  /*100c0*/  MOV R0, 0x7f ;  /* 0x0000007f00007802 */ /* 0x000fc80000000f00 */
[----:B------:R-:W-:-:S07]  /*100d0*/  SEL R0, R0, 0x7c, P0 ;  /* 0x0000007c00007807 */ /* 0x000fce0000000000 */
.L_x_364:
[----:B------:R-:W-:Y:S05]  /*100e0*/  BSYNC B0 ;  /* 0x0000000000007941 */ /* 0x000fea0003800000 */
.L_x_362:
[----:B------:R-:W-:-:S04]  /*100f0*/  LOP3.LUT R2, R2, 0x80000000, RZ, 0xc0, !PT ;  /* 0x8000000002027812 */ /* 0x000fc800078ec0ff */
[----:B------:R-:W-:-:S04]  /*10100*/  SHF.R.U32.HI R3, RZ, 0x18, R2 ;  /* 0x00000018ff037819 */ /* 0x000fc80000011602 */
[----:B------:R-:W-:-:S05]  /*10110*/  LOP3.LUT R3, R0, R3, RZ, 0xfc, !PT ;  /* 0x0000000300037212 */ /* 0x000fca00078efcff */
[----:B------:R-:W-:Y:S01]  /*10120*/  STG.E.U8 desc[UR36][R16.64], R3 ;  /* 0x0000000310007986 */ /* 0x000fe2000c101124 */
[----:B------:R-:W-:Y:S05]  /*10130*/  EXIT ;  /* 0x000000000000794d */ /* 0x000fea0003800000 */
.L_x_358:
[----:B------:R-:W-:-:S05]  /*10140*/  F2FP.BF16.F32.PACK_AB R2, RZ, R2 ;  /* 0x00000002ff02723e */ /* 0x000fca00000010ff */
[----:B------:R-:W-:Y:S01]  /*10150*/  STG.E.U16 desc[UR36][R16.64], R2 ;  /* 0x0000000210007986 */ /* 0x000fe2000c101524 */
[----:B------:R-:W-:Y:S05]  /*10160*/  EXIT ;  /* 0x000000000000794d */ /* 0x000fea0003800000 */
.L_x_355:
        /* <DEDUP_REMOVED lines=9> */
[----:B0-----:R-:W-:Y:S01]  /*10200*/  STG.E.U16 desc[UR36][R16.64], R3 ;  /* 0x0000000310007986 */ /* 0x001fe2000c101524 */
[----:B------:R-:W-:Y:S05]  /*10210*/  EXIT ;  /* 0x000000000000794d */ /* 0x000fea0003800000 */
.L_x_367:
        /* <DEDUP_REMOVED lines=16> */
.L_x_370:
[----:B------:R-:W-:-:S04]  /*10320*/  LOP3.LUT R2, R2, 0x80000000, RZ, 0xc0, !PT ;  /* 0x8000000002027812 */ /* 0x000fc800078ec0ff */
[----:B------:R-:W-:-:S04]  /*10330*/  SHF.R.U32.HI R3, RZ, 0x18, R2 ;  /* 0x00000018ff037819 */ /* 0x000fc80000011602 */
[----:B------:R-:W-:-:S04]  /*10340*/  LOP3.LUT R0, R0, R3, RZ, 0xfc, !PT ;  /* 0x0000000300007212 */ /* 0x000fc800078efcff */
[----:B------:R-:W-:-:S07]  /*10350*/  PRMT R8, R0, 0x7610, R8 ;  /* 0x0000761000087816 */ /* 0x000fce0000000008 */
.L_x_369:
[----:B------:R-:W-:Y:S05]  /*10360*/  BSYNC B0 ;  /* 0x0000000000007941 */ /* 0x000fea0003800000 */
.L_x_368:
[----:B------:R-:W-:Y:S01]  /*10370*/  STG.E.U8 desc[UR36][R16.64], R8 ;  /* 0x0000000810007986 */ /* 0x000fe2000c101124 */
[----:B------:R-:W-:Y:S05]  /*10380*/  EXIT ;  /* 0x000000000000794d */ /* 0x000fea0003800000 */
.L_x_366:
        /* <DEDUP_REMOVED lines=16> */
.L_x_373:
[----:B------:R-:W-:-:S04]  /*10490*/  LOP3.LUT R2, R2, 0x80000000, RZ, 0xc0, !PT ;  /* 0x8000000002027812 */ /* 0x000fc800078ec0ff */
[----:B------:R-:W-:-:S04]  /*104a0*/  SHF.R.U32.HI R3, RZ, 0x18, R2 ;  /* 0x00000018ff037819 */ /* 0x000fc80000011602 */
[----:B------:R-:W-:-:S04]  /*104b0*/  LOP3.LUT R0, R0, R3, RZ, 0xfc, !PT ;  /* 0x0000000300007212 */ /* 0x000fc800078efcff */
[----:B------:R-:W-:-:S07]  /*104c0*/  PRMT R8, R0, 0x7610, R8 ;  /* 0x0000761000087816 */ /* 0x000fce0000000008 */
.L_x_372:
[----:B------:R-:W-:Y:S05]  /*104d0*/  BSYNC B0 ;  /* 0x0000000000007941 */ /* 0x000fea0003800000 */
.L_x_371:
[----:B------:R-:W-:Y:S01]  /*104e0*/  STG.E.U8 desc[UR36][R16.64], R8 ;  /* 0x0000000810007986 */ /* 0x000fe2000c101124 */
[----:B------:R-:W-:Y:S05]  /*104f0*/  EXIT ;  /* 0x000000000000794d */ /* 0x000fea0003800000 */
.L_x_365:
        /* <DEDUP_REMOVED lines=19> */
[----:B------:R-:W-:Y:S01]  /*10630*/  STG.E.U8 desc[UR36][R16.64], R3 ;  /* 0x0000000310007986 */ /* 0x000fe2000c101124 */
[----:B------:R-:W-:Y:S05]  /*10640*/  EXIT ;  /* 0x000000000000794d */ /* 0x000fea0003800000 */
.L_x_348:
        /* <DEDUP_REMOVED lines=16> */
.L_x_376:
[----:B------:R-:W-:Y:S05]  /*10750*/  EXIT ;  /* 0x000000000000794d */ /* 0x000fea0003800000 */
.L_x_375:
[----:B------:R-:W0:Y:S02]  /*10760*/  F2I.U64.TRUNC R2, R2 ;  /* 0x0000000200027311 */ /* 0x000e24000020d800 */
[----:B0-----:R-:W-:Y:S01]  /*10770*/  STG.E.64 desc[UR36][R16.64], R2 ;  /* 0x0000000210007986 */ /* 0x001fe2000c101b24 */
[----:B------:R-:W-:Y:S05]  /*10780*/  EXIT ;  /* 0x000000000000794d */ /* 0x000fea0003800000 */
.L_x_374:
[----:B------:R-:W0:Y:S02]  /*10790*/  F2I.FTZ.U32.TRUNC.NTZ R3, R2 ;  /* 0x0000000200037305 */ /* 0x000e24000021f000 */
[----:B0-----:R-:W-:Y:S01]  /*107a0*/  STG.E desc[UR36][R16.64], R3 ;  /* 0x0000000310007986 */ /* 0x001fe2000c101924 */
[----:B------:R-:W-:Y:S05]  /*107b0*/  EXIT ;  /* 0x000000000000794d */ /* 0x000fea0003800000 */
        .type           $_ZN2at6native18elementwise_kernelILi128ELi4EZNS0_15gpu_kernel_implIN48_GLOBAL__N__08322988_15_IGammaKernel_cu_cb51a28d10CalcIgammaIfEEEEvRNS_18TensorIteratorBaseERKT_EUliE_EEviT1_$_ZN46_INTERNAL_08322988_15_IGammaKernel_cu_cb51a28d48_GLOBAL__N__08322988_15_IGammaKernel_cu_cb51a28d11calc_igammaIfEET_S2_S2_,@function
        .size           $_ZN2at6native18elementwise_kernelILi128ELi4EZNS0_15gpu_kernel_implIN48_GLOBAL__N__08322988_15_IGammaKernel_cu_cb51a28d10CalcIgammaIfEEEEvRNS_18TensorIteratorBaseERKT_EUliE_EEviT1_$_ZN46_INTERNAL_08322988_15_IGammaKernel_cu_cb51a28d48_GLOBAL__N__08322988_15_IGammaKernel_cu_cb51a28d11calc_igammaIfEET_S2_S2_,($_ZN2at6native18elementwise_kernelILi128ELi4EZNS0_15gpu_kernel_implIN48_GLOBAL__N__08322988_15_IGammaKernel_cu_cb51a28d10CalcIgammaIfEEEEvRNS_18TensorIteratorBaseERKT_EUliE_EEviT1_$_ZN46_INTERNAL_08322988_15_IGammaKernel_cu_cb51a28d48_GLOBAL__N__08322988_15_IGammaKernel_cu_cb51a28d12calc_igammacIfEET_S2_S2_ - $_ZN2at6native18elementwise_kernelILi128ELi4EZNS0_15gpu_kernel_implIN48_GLOBAL__N__08322988_15_IGammaKernel_cu_cb51a28d10CalcIgammaIfEEEEvRNS_18TensorIteratorBaseERKT_EUliE_EEviT1_$_ZN46_INTERNAL_08322988_15_IGammaKernel_cu_cb51a28d48_GLOBAL__N__08322988_15_IGammaKernel_cu_cb51a28d11calc_igammaIfEET_S2_S2_)
$_ZN2at6native18elementwise_kernelILi128ELi4EZNS0_15gpu_kernel_implIN48_GLOBAL__N__08322988_15_IGammaKernel_cu_cb51a28d10CalcIgammaIfEEEEvRNS_18TensorIteratorBaseERKT_EUliE_EEviT1_$_ZN46_INTERNAL_08322988_15_IGammaKernel_cu_cb51a28d48_GLOBAL__N__08322988_15_IGammaKernel_cu_cb51a28d11calc_igammaIfEET_S2_S2_:
[----:B------:R-:W-:Y:S01]  /*107c0*/  FSETP.GEU.FTZ.AND P0, PT, R3, RZ, PT ;  /* 0x000000ff0300720b */ /* 0x000fe20003f1e000 */
[----:B------:R-:W-:Y:S01]  /*107d0*/  BSSY B0, `(.L_x_377) ;  /* 0x0000e04000007945 */ /* 0x000fe20003800000 */
[----:B------:R-:W-:Y:S02]  /*107e0*/  FSETP.GEU.FTZ.AND P1, PT, R0, RZ, PT ;  /* 0x000000ff0000720b */ /* 0x000fe40003f3e000 */
[----:B------:R-:W-:Y:S02]  /*107f0*/  MOV R4, 0x7fc00000 ;  /* 0x7fc0000000047802 */ /* 0x000fe40000000f00 */
[----:B------:R-:W-:-:S13]  /*10800*/  PLOP3.LUT P0, PT, P0, P1, PT, 0x2a, 0x0 ;  /* 0x000000000000781c */ /* 0x000fda0000702572 */
[----:B------:R-:W-:Y:S05]  /*10810*/  @P0 BRA `(.L_x_378) ;  /* 0x000000dc00fc0947 */ /* 0x000fea0003800000 */
[----:B------:R-:W-:-:S13]  /*10820*/  FSETP.NEU.FTZ.AND P0, PT, R3, RZ, PT ;  /* 0x000000ff0300720b */ /* 0x000fda0003f1d000 */
[----:B------:R-:W-:Y:S05]  /*10830*/  @!P0 BRA `(.L_x_379) ;  /* 0x000000dc00e88947 */ /* 0x000fea0003800000 */
[----:B------:R-:W-:Y:S01]  /*10840*/  FSETP.NEU.FTZ.AND P0, PT, R0, RZ, PT ;  /* 0x000000ff0000720b */ /* 0x000fe20003f1d000 */
[----:B------:R-:W-:-:S12]  /*10850*/  IMAD.MOV.U32 R4, RZ, RZ, RZ ;  /* 0x000000ffff047224 */ /* 0x000fd800078e00ff */
[----:B------:R-:W-:Y:S05]  /*10860*/  @!P0 BRA `(.L_x_378) ;  /* 0x000000dc00e88947 */ /* 0x000fea0003800000 */
[----:B------:R-:W-:-:S13]  /*10870*/  FSETP.NEU.FTZ.AND P0, PT, |R3|, +INF , PT ;  /* 0x7f8000000300780b */ /* 0x000fda0003f1d200 */
[----:B------:R-:W-:-:S04]  /*10880*/  @!P0 FSETP.NEU.FTZ.AND P1, PT, |R0|, +INF , PT ;  /* 0x7f8000000000880b */ /* 0x000fc80003f3d200 */
[----:B------:R-:W-:Y:S01]  /*10890*/  @!P0 FSEL R4, RZ, +QNAN , P1 ;  /* 0x7fc00000ff048808 */ /* 0x000fe20000800000 */
[----:B------:R-:W-:Y:S08]  /*108a0*/  @!P0 BRA `(.L_x_378) ;  /* 0x000000dc00d88947 */ /* 0x000ff00003800000 */
[----:B------:R-:W-:Y:S01]  /*108b0*/  FSETP.NEU.FTZ.AND P0, PT, |R0|, +INF , PT ;  /* 0x7f8000000000780b */ /* 0x000fe20003f1d200 */
[----:B------:R-:W-:-:S12]  /*108c0*/  HFMA2.MMA R4, -RZ, RZ, 1.875, 0 ;  /* 0x3f800000ff047435 */ /* 0x000fd800000001ff */
[----:B------:R-:W-:Y:S05]  /*108d0*/  @!P0 BRA `(.L_x_378) ;  /* 0x000000dc00cc8947 */ /* 0x000fea0003800000 */
[----:B------:R-:W0:Y:S01]  /*108e0*/  MUFU.RCP R27, R3 ;  /* 0x00000003001b7308 */ /* 0x000e220000001000 */
[C---:B------:R-:W-:Y:S01]  /*108f0*/  FADD.FTZ R26, -R3.reuse, R0 ;  /* 0x00000000031a7221 */ /* 0x040fe20000010100 */
[C---:B------:R-:W-:Y:S02]  /*10900*/  FSETP.GEU.FTZ.AND P2, PT, R3.reuse, 200, PT ;  /* 0x434800000300780b */ /* 0x040fe40003f5e000 */
[----:B------:R-:W-:Y:S01]  /*10910*/  FSETP.GT.FTZ.AND P0, PT, R3, 20, PT ;  /* 0x41a000000300780b */ /* 0x000fe20003f14000 */
[----:B0-----:R-:W-:-:S05]  /*10920*/  FMUL.FTZ R7, |R26|, R27 ;  /* 0x0000001b1a077220 */ /* 0x001fca0000410200 */
[----:B------:R-:W-:-:S04]  /*10930*/  FSETP.GEU.FTZ.AND P1, PT, R7, 0.30000001192092895508, PT ;  /* 0x3e99999a0700780b */ /* 0x000fc80003f3e000 */
[----:B------:R-:W-:-:S13]  /*10940*/  PLOP3.LUT P0, PT, P1, P0, P2, 0x4, 0x0 ;  /* 0x000000000000781c */ /* 0x000fda0000f00024 */
[----:B------:R-:W-:Y:S05]  /*10950*/  @P0 BRA `(.L_x_380) ;  /* 0x00000080002c0947 */ /* 0x000fea0003800000 */
[----:B------:R-:W0:Y:S01]  /*10960*/  MUFU.SQRT R5, R3 ;  /* 0x0000000300057308 */ /* 0x000e220000002000 */
[----:B------:R-:W-:Y:S01]  /*10970*/  FSETP.GT.FTZ.AND P1, PT, R3, 200, PT ;  /* 0x434800000300780b */ /* 0x000fe20003f34000 */
[----:B------:R-:W-:-:S06]  /*10980*/  IMAD.MOV.U32 R24, RZ, RZ, 0x3f800000 ;  /* 0x3f800000ff187424 */ /* 0x000fcc00078e00ff */
[----:B0-----:R-:W0:Y:S02]  /*10990*/  MUFU.RCP R4, R5 ;  /* 0x0000000500047308 */ /* 0x001e240000001000 */
[----:B0-----:R-:W-:-:S05]  /*109a0*/  FMUL.FTZ R4, R4, 4.5 ;  /* 0x4090000004047820 */ /* 0x001fca0000410000 */
[----:B------:R-:W-:Y:S01]  /*109b0*/  FSETP.GEU.FTZ.AND P0, PT, R7, R4, PT ;  /* 0x000000040700720b */ /* 0x000fe20003f1e000 */
[----:B------:R-:W-:-:S12]  /*109c0*/  FADD.FTZ R4, |R3|, -RZ ;  /* 0x800000ff03047221 */ /* 0x000fd80000010200 */
[----:B------:R-:W-:Y:S05]  /*109d0*/  @!P0 BRA P1, `(.L_x_381) ;  /* 0x0000002000988947 */ /* 0x000fea0000800000 */
[C---:B------:R-:W-:Y:S02]  /*109e0*/  FSETP.GT.FTZ.AND P1, PT, R0.reuse, 1, PT ;  /* 0x3f8000000000780b */ /* 0x040fe40003f34000 */
[----:B------:R-:W-:-:S13]  /*109f0*/  FSETP.GT.FTZ.AND P0, PT, R0, R3, PT ;  /* 0x000000030000720b */ /* 0x000fda0003f14000 */
[----:B------:R-:W-:Y:S05]  /*10a00*/  @P0 BRA P1, `(.L_x_382) ;  /* 0x0000002000780947 */ /* 0x000fea0000800000 */
[C---:B------:R-:W-:Y:S01]  /*10a10*/  FMUL.FTZ R5, |R3|.reuse, 1 ;  /* 0x3f80000003057820 */ /* 0x040fe20000410200 */
[----:B------:R-:W-:Y:S01]  /*10a20*/  FADD.FTZ R30, R3, -R0 ;  /* 0x80000000031e7221 */ /* 0x000fe20000010000 */
[----:B------:R-:W-:Y:S01]  /*10a30*/  UMOV UR4, 0x9999999a ;  /* 0x9999999a00047882 */ /* 0x000fe20000000000 */
[----:B------:R-:W-:Y:S01]  /*10a40*/  UMOV UR5, 0x3fd99999 ;  /* 0x3fd9999900057882 */ /* 0x000fe20000000000 */
[----:B------:R-:W0:Y:S01]  /*10a50*/  F2F.F64.F32 R10, R5 ;  /* 0x00000005000a7310 */ /* 0x000e220000201800 */
[----:B------:R-:W-:Y:S01]  /*10a60*/  FMUL.FTZ R8, |R30|, 1 ;  /* 0x3f8000001e087820 */ /* 0x000fe20000410200 */
[----:B------:R-:W-:Y:S06]  /*10a70*/  BSSY B1, `(.L_x_383) ;  /* 0x0000200000017945 */ /* 0x000fec0003800000 */
[----:B------:R-:W1:Y:S01]  /*10a80*/  F2F.F64.F32 R8, R8 ;  /* 0x0000000800087310 */ /* 0x000e620000201800 */
[----:B0-----:R-:W-:-:S08]  /*10a90*/  DMUL R10, R10, UR4 ;  /* 0x000000040a0a7c28 */ /* 0x001fd00008000000 */
[----:B-1----:R-:W-:-:S14]  /*10aa0*/  DSETP.GEU.AND P0, PT, R10, R8, PT ;  /* 0x000000080a00722a */ /* 0x002fdc0003f0e000 */
[----:B------:R-:W-:Y:S05]  /*10ab0*/  @!P0 BRA `(.L_x_384) ;  /* 0x0000001000748947 */ /* 0x000fea0003800000 */
[----:B------:R-:W-:Y:S01]  /*10ac0*/  FSETP.GT.FTZ.AND P0, PT, |R3|, 1, PT ;  /* 0x3f8000000300780b */ /* 0x000fe20003f14200 */
[----:B------:R-:W-:Y:S01]  /*10ad0*/  IMAD.MOV.U32 R11, RZ, RZ, 0x47946fa6 ;  /* 0x47946fa6ff0b7424 */ /* 0x000fe200078e00ff */
[----:B------:R-:W-:Y:S01]  /*10ae0*/  MOV R10, 0x45d95fff ;  /* 0x45d95fff000a7802 */ /* 0x000fe20000000f00 */
[----:B------:R-:W-:Y:S01]  /*10af0*/  IMAD.MOV.U32 R5, RZ, RZ, 0x3f0284fc ;  /* 0x3f0284fcff057424 */ /* 0x000fe200078e00ff */
[----:B------:R-:W-:Y:S01]  /*10b00*/  MOV R4, 0x3bc6a26b ;  /* 0x3bc6a26b00047802 */ /* 0x000fe20000000f00 */
[----:B------:R-:W-:Y:S01]  /*10b10*/  IMAD.MOV.U32 R9, RZ, RZ, 0x43e0f8e7 ;  /* 0x43e0f8e7ff097424 */ /* 0x000fe200078e00ff */
[----:B------:R-:W-:Y:S01]  /*10b20*/  MOV R8, 0x419c28d0 ;  /* 0x419c28d000087802 */ /* 0x000fe20000000f00 */
[----:B------:R0:W-:Y:S01]  /*10b30*/  STL.64 [R1+0x10], R10 ;  /* 0x0000100a01007387 */ /* 0x0001e20000100a00 */
[----:B------:R-:W-:Y:S01]  /*10b40*/  MOV R12, 0x4912f03a ;  /* 0x4912f03a000c7802 */ /* 0x000fe20000000f00 */
[----:B------:R-:W-:Y:S01]  /*10b50*/  IMAD.MOV.U32 R13, RZ, RZ, 0x4a5481c1 ;  /* 0x4a5481c1ff0d7424 */ /* 0x000fe200078e00ff */
[----:B------:R-:W-:Y:S01]  /*10b60*/  MOV R14, 0x4b5edd0a ;  /* 0x4b5edd0a000e7802 */ /* 0x000fe20000000f00 */
[----:B------:R1:W-:Y:S01]  /*10b70*/  STL.64 [R1], R4 ;  /* 0x0000000401007387 */ /* 0x0003e20000100a00 */
[----:B------:R-:W-:Y:S01]  /*10b80*/  IMAD.MOV.U32 R15, RZ, RZ, 0x4c255322 ;  /* 0x4c255322ff0f7424 */ /* 0x000fe200078e00ff */
[----:B------:R-:W-:Y:S01]  /*10b90*/  MOV R20, 0x4ca4b97f ;  /* 0x4ca4b97f00147802 */ /* 0x000fe20000000f00 */
[----:B------:R-:W-:Y:S01]  /*10ba0*/  IMAD.MOV.U32 R21, RZ, RZ, 0x4cc5f8af ;  /* 0x4cc5f8afff157424 */ /* 0x000fe200078e00ff */
[----:B------:R2:W-:Y:S01]  /*10bb0*/  STL.64 [R1+0x8], R8 ;  /* 0x0000080801007387 */ /* 0x0005e20000100a00 */
[----:B------:R-:W-:Y:S01]  /*10bc0*/  MOV R22, 0x42840000 ;  /* 0x4284000000167802 */ /* 0x000fe20000000f00 */
[----:B------:R-:W-:Y:S01]  /*10bd0*/  IMAD.MOV.U32 R23, RZ, RZ, 0x44f0a000 ;  /* 0x44f0a000ff177424 */ /* 0x000fe200078e00ff */
[----:B------:R-:W-:Y:S01]  /*10be0*/  MOV R28, 0x4c2f75b4 ;  /* 0x4c2f75b4001c7802 */ /* 0x000fe20000000f00 */
[----:B------:R3:W-:Y:S01]  /*10bf0*/  STL [R1+0x9c4], R24 ;  /* 0x0009c41801007387 */ /* 0x0007e20000100800 */
[----:B0-----:R-:W-:Y:S01]  /*10c00*/  MOV R10, 0x1 ;  /* 0x00000001000a7802 */ /* 0x001fe20000000f00 */
[----:B------:R-:W-:Y:S01]  /*10c10*/  IMAD.MOV.U32 R25, RZ, RZ, 0x48ae85e0 ;  /* 0x48ae85e0ff197424 */ /* 0x000fe200078e00ff */
[----:B------:R-:W-:Y:S01]  /*10c20*/  @P0 MOV R10, 0xffffffff ;  /* 0xffffffff000a0802 */ /* 0x000fe20000000f00 */
[C---:B-1----:R-:W-:Y:S01]  /*10c30*/  VIADD R4, R1.reuse, 0x9c4 ;  /* 0x000009c401047836 */ /* 0x042fe20000000000 */
[----:B------:R0:W-:Y:S01]  /*10c40*/  STL.64 [R1+0x18], R12 ;  /* 0x0000180c01007387 */ /* 0x0001e20000100a00 */
[----:B------:R-:W-:Y:S01]  /*10c50*/  @P0 VIADD R4, R1, 0x9f4 ;  /* 0x000009f401040836 */ /* 0x000fe20000000000 */
[----:B------:R-:W-:Y:S01]  /*10c60*/  SHF.L.U32 R11, R10, 0x2, RZ ;  /* 0x000000020a0b7819 */ /* 0x000fe200000006ff */
[----:B--2---:R-:W-:Y:S01]  /*10c70*/  IMAD.MOV.U32 R9, RZ, RZ, 0x4b4b8b8f ;  /* 0x4b4b8b8fff097424 */ /* 0x004fe200078e00ff */
[----:B------:R-:W-:Y:S01]  /*10c80*/  MOV R8, 0x4a20fbd8 ;  /* 0x4a20fbd800087802 */ /* 0x000fe20000000f00 */
[----:B------:R1:W-:Y:S01]  /*10c90*/  STL.64 [R1+0x20], R14 ;  /* 0x0000200e01007387 */ /* 0x0003e20000100a00 */
[----:B---3--:R-:W-:Y:S01]  /*10ca0*/  MOV R24, 0x46ff3c00 ;  /* 0x46ff3c0000187802 */ /* 0x008fe20000000f00 */
[----:B------:R-:W-:Y:S01]  /*10cb0*/  IMAD.MOV.U32 R29, RZ, RZ, 0x4cc8c38c ;  /* 0x4cc8c38cff1d7424 */ /* 0x000fe200078e00ff */
[----:B------:R-:W-:Y:S01]  /*10cc0*/  MOV R32, 0x4d0fed36 ;  /* 0x4d0fed3600207802 */ /* 0x000fe20000000f00 */
[----:B------:R-:W-:Y:S01]  /*10cd0*/  IMAD.MOV.U32 R33, RZ, RZ, 0x4ce5eb4c ;  /* 0x4ce5eb4cff217424 */ /* 0x000fe200078e00ff */
[----:B------:R-:W-:Y:S01]  /*10ce0*/  IADD3 R5, R4, R11, RZ ;  /* 0x0000000b04057210 */ /* 0x000fe20007ffe0ff */
[----:B------:R2:W-:Y:S01]  /*10cf0*/  STL.64 [R1+0x9d8], R8 ;  /* 0x0009d80801007387 */ /* 0x0005e20000100a00 */
[----:B0-----:R-:W-:-:S02]  /*10d00*/  IMAD.MOV.U32 R12, RZ, RZ, 0x4c5914c6 ;  /* 0x4c5914c6ff0c7424 */ /* 0x001fc400078e00ff */
[----:B------:R-:W-:Y:S01]  /*10d10*/  IADD3 R4, R5, R11, RZ ;  /* 0x0000000b05047210 */ /* 0x000fe20007ffe0ff */
[----:B------:R-:W-:Y:S01]  /*10d20*/  STL.64 [R1+0x28], R20 ;  /* 0x0000281401007387 */ /* 0x000fe20000100a00 */
[----:B-1----:R-:W-:Y:S01]  /*10d30*/  IMAD.MOV.U32 R14, RZ, RZ, 0x4c184540 ;  /* 0x4c184540ff0e7424 */ /* 0x002fe200078e00ff */
[----:B------:R-:W-:Y:S02]  /*10d40*/  MOV R15, RZ ;  /* 0x000000ff000f7202 */ /* 0x000fe40000000f00 */
[----:B------:R-:W-:Y:S01]  /*10d50*/  STL.64 [R1+0x9c8], R22 ;  /* 0x0009c81601007387 */ /* 0x000fe20000100a00 */
[----:B--2---:R-:W-:-:S03]  /*10d60*/  IMAD.MOV.U32 R9, RZ, RZ, RZ ;  /* 0x000000ffff097224 */ /* 0x004fc600078e00ff */
[----:B------:R-:W-:Y:S01]  /*10d70*/  STL.64 [R1+0x9d0], R24 ;  /* 0x0009d01801007387 */ /* 0x000fe20000100a00 */
[----:B------:R-:W-:-:S03]  /*10d80*/  @P0 IMAD.MOV.U32 R9, RZ, RZ, 0xc ;  /* 0x0000000cff090424 */ /* 0x000fc600078e00ff */
[----:B------:R-:W-:Y:S01]  /*10d90*/  STL.64 [R1+0x9e0], R28 ;  /* 0x0009e01c01007387 */ /* 0x000fe20000100a00 */
[----:B------:R-:W-:-:S03]  /*10da0*/  IADD3 R7, R4, R11, RZ ;  /* 0x0000000b04077210 */ /* 0x000fc60007ffe0ff */
[----:B------:R-:W-:Y:S04]  /*10db0*/  STL.64 [R1+0x9e8], R32 ;  /* 0x0009e82001007387 */ /* 0x000fe80000100a00 */
[----:B------:R0:W-:Y:S04]  /*10dc0*/  STL.64 [R1+0x9f0], R14 ;  /* 0x0009f00e01007387 */ /* 0x0001e80000100a00 */
[----:B------:R1:W-:Y:S01]  /*10dd0*/  STL [R1+0x30], R12 ;  /* 0x0000300c01007387 */ /* 0x0003e20000100800 */
[----:B------:R-:W-:-:S03]  /*10de0*/  IMAD.IADD R10, R9, 0x1, R10 ;  /* 0x00000001090a7824 */ /* 0x000fc600078e020a */
[----:B------:R-:W2:Y:S01]  /*10df0*/  LDL R5, [R5] ;  /* 0x0000000005057983 */ /* 0x000ea20000100800 */
[----:B------:R-:W-:-:S03]  /*10e00*/  IADD3 R9, R7, R11, RZ ;  /* 0x0000000b07097210 */ /* 0x000fc60007ffe0ff */
[----:B------:R-:W3:Y:S01]  /*10e10*/  LDL R4, [R4] ;  /* 0x0000000004047983 */ /* 0x000ee20000100800 */
[----:B------:R-:W-:Y:S01]  /*10e20*/  IMAD.U32 R10, R10, 0x4, R1 ;  /* 0x000000040a0a7824 */ /* 0x000fe200078e0001 */
[-C--:B------:R-:W-:Y:S02]  /*10e30*/  IADD3 R8, R9, R11.reuse, RZ ;  /* 0x0000000b09087210 */ /* 0x080fe40007ffe0ff */
[----:B------:R-:W4:Y:S01]  /*10e40*/  LDL R7, [R7] ;  /* 0x0000000007077983 */ /* 0x000f220000100800 */
[----:B------:R-:W-:Y:S01]  /*10e50*/  IMAD.IADD R50, R11, 0x1, R10 ;  /* 0x000000010b327824 */ /* 0x000fe200078e020a */
[-C--:B------:R-:W-:Y:S02]  /*10e60*/  IADD3 R48, R8, R11.reuse, RZ ;  /* 0x0000000b08307210 */ /* 0x080fe40007ffe0ff */
[----:B------:R-:W5:Y:S01]  /*10e70*/  LDL R52, [R9] ;  /* 0x0000000009347983 */ /* 0x000f620000100800 */
[----:B------:R-:W-:Y:S01]  /*10e80*/  IMAD.IADD R46, R50, 0x1, R11 ;  /* 0x00000001322e7824 */ /* 0x000fe200078e020b */
[----:B------:R-:W-:-:S02]  /*10e90*/  IADD3 R44, R48, R11, RZ ;  /* 0x0000000b302c7210 */ /* 0x000fc40007ffe0ff */
[----:B------:R1:W5:Y:S01]  /*10ea0*/  LDL R13, [R10] ;  /* 0x000000000a0d7983 */ /* 0x0003620000100800 */
[----:B------:R-:W-:-:S03]  /*10eb0*/  IMAD.IADD R42, R46, 0x1, R11 ;  /* 0x000000012e2a7824 */ /* 0x000fc600078e020b */
[----:B0-----:R0:W5:Y:S01]  /*10ec0*/  LDL R15, [R8] ;  /* 0x00000000080f7983 */ /* 0x0011620000100800 */
[----:B------:R-:W-:-:S03]  /*10ed0*/  IADD3 R40, R44, R11, RZ ;  /* 0x0000000b2c287210 */ /* 0x000fc60007ffe0ff */
[----:B------:R-:W5:Y:S01]  /*10ee0*/  LDL R50, [R50] ;  /* 0x0000000032327983 */ /* 0x000f620000100800 */
[----:B------:R-:W-:-:S03]  /*10ef0*/  IMAD.IADD R38, R42, 0x1, R11 ;  /* 0x000000012a267824 */ /* 0x000fc600078e020b */
[----:B------:R-:W5:Y:S01]  /*10f00*/  LDL R48, [R48] ;  /* 0x0000000030307983 */ /* 0x000f620000100800 */
        /* <DEDUP_REMOVED lines=15> */
[----:B------:R-:W5:Y:S04]  /*11000*/  LDL R32, [R32] ;  /* 0x0000000020207983 */ /* 0x000f680000100800 */
[----:B------:R-:W5:Y:S04]  /*11010*/  LDL R28, [R28] ;  /* 0x000000001c1c7983 */ /* 0x000f680000100800 */
[----:B------:R-:W5:Y:S01]  /*11020*/  LDL R24, [R24] ;  /* 0x0000000018187983 */ /* 0x000f620000100800 */
[----:B-1----:R-:W-:-:S03]  /*11030*/  IADD3 R12, R21, R11, RZ ;  /* 0x0000000b150c7210 */ /* 0x002fc60007ffe0ff */
[----:B------:R-:W5:Y:S04]  /*11040*/  LDL R22, [R22] ;  /* 0x0000000016167983 */ /* 0x000f680000100800 */
[----:B------:R-:W5:Y:S01]  /*11050*/  LDL R20, [R20] ;  /* 0x0000000014147983 */ /* 0x000f620000100800 */
[----:B------:R-:W-:-:S03]  /*11060*/  IMAD.IADD R10, R12, 0x1, R11 ;  /* 0x000000010c0a7824 */ /* 0x000fc600078e020b */
[----:B------:R-:W5:Y:S02]  /*11070*/  LDL R14, [R21] ;  /* 0x00000000150e7983 */ /* 0x000f640000100800 */
[----:B0-----:R-:W-:Y:S02]  /*11080*/  IADD3 R8, R10, R11, RZ ;  /* 0x0000000b0a087210 */ /* 0x001fe40007ffe0ff */
[----:B------:R-:W5:Y:S04]  /*11090*/  LDL R12, [R12] ;  /* 0x000000000c0c7983 */ /* 0x000f680000100800 */
[----:B------:R-:W5:Y:S04]  /*110a0*/  LDL R10, [R10] ;  /* 0x000000000a0a7983 */ /* 0x000f680000100800 */
[----:B------:R-:W5:Y:S01]  /*110b0*/  LDL R8, [R8] ;  /* 0x0000000008087983 */ /* 0x000f620000100800 */
[----:B------:R-:W-:Y:S01]  /*110c0*/  IMAD.MOV.U32 R9, RZ, RZ, R3 ;  /* 0x000000ffff097224 */ /* 0x000fe200078e0003 */
[----:B------:R-:W-:-:S02]  /*110d0*/  @P0 MOV R9, R27 ;  /* 0x0000001b00090202 */ /* 0x000fc40000000f00 */
[----:B------:R-:W-:-:S05]  /*110e0*/  FSET.BF.LEU.FTZ.AND R11, |R3|, 1, PT ;  /* 0x3f800000030b780a */ /* 0x000fca000381b200 */
[----:B--2---:R-:W-:-:S04]  /*110f0*/  FFMA.FTZ R5, R11, R9, R5 ;  /* 0x000000090b057223 */ /* 0x004fc80000010005 */
[-C--:B---3--:R-:W-:Y:S01]  /*11100*/  FFMA.FTZ R5, R5, R9.reuse, R4 ;  /* 0x0000000905057223 */ /* 0x088fe20000010004 */
[----:B------:R-:W-:Y:S01]  /*11110*/  IMAD.MOV.U32 R4, RZ, RZ, 0x3bc6a26b ;  /* 0x3bc6a26bff047424 */ /* 0x000fe200078e00ff */
[----:B------:R-:W-:Y:S02]  /*11120*/  @P0 MOV R4, 0x4c5914c6 ;  /* 0x4c5914c600040802 */ /* 0x000fe40000000f00 */
[----:B----4-:R-:W-:-:S04]  /*11130*/  FFMA.FTZ R5, R5, R9, R7 ;  /* 0x0000000905057223 */ /* 0x010fc80000010007 */
[-C--:B-----5:R-:W-:Y:S01]  /*11140*/  FFMA.FTZ R52, R5, R9.reuse, R52 ;  /* 0x0000000905347223 */ /* 0x0a0fe20000010034 */
[----:B------:R-:W-:Y:S01]  /*11150*/  FADD.FTZ R5, R3, 6.0246801376342773438 ;  /* 0x40c0ca2e03057421 */ /* 0x000fe20000010000 */
[----:B------:R-:W-:Y:S02]  /*11160*/  FFMA.FTZ R13, R9, R4, R13 ;  /* 0x00000004090d7223 */ /* 0x000fe4000001000d */
[----:B------:R-:W0:Y:S01]  /*11170*/  @P0 MUFU.LG2 R4, R3 ;  /* 0x0000000300040308 */ /* 0x000e220000000c00 */
[-C--:B------:R-:W-:Y:S01]  /*11180*/  FFMA.FTZ R15, R52, R9.reuse, R15 ;  /* 0x00000009340f7223 */ /* 0x080fe2000001000f */
[----:B------:R-:W-:-:S03]  /*11190*/  FFMA.FTZ R13, R13, R9, R50 ;  /* 0x000000090d0d7223 */ /* 0x000fc60000010032 */
[-C--:B------:R-:W-:Y:S01]  /*111a0*/  FFMA.FTZ R15, R15, R9.reuse, R48 ;  /* 0x000000090f0f7223 */ /* 0x080fe20000010030 */
[-C--:B------:R-:W-:Y:S01]  /*111b0*/  FFMA.FTZ R13, R13, R9.reuse, R46 ;  /* 0x000000090d0d7223 */ /* 0x080fe2000001002e */
[----:B0-----:R-:W-:Y:S02]  /*111c0*/  @P0 FMUL.FTZ R4, RZ, R4 ;  /* 0x00000004ff040220 */ /* 0x001fe40000410000 */
[-C--:B------:R-:W-:Y:S01]  /*111d0*/  FFMA.FTZ R15, R15, R9.reuse, R44 ;  /* 0x000000090f0f7223 */ /* 0x080fe2000001002c */
[----:B------:R-:W-:-:S03]  /*111e0*/  FFMA.FTZ R13, R13, R9, R42 ;  /* 0x000000090d0d7223 */ /* 0x000fc6000001002a */
[----:B------:R-:W0:Y:S01]  /*111f0*/  @P0 MUFU.EX2 R4, R4 ;  /* 0x0000000400040308 */ /* 0x000e220000000800 */
[-C--:B------:R-:W-:Y:S01]  /*11200*/  FFMA.FTZ R15, R15, R9.reuse, R40 ;  /* 0x000000090f0f7223 */ /* 0x080fe20000010028 */
[----:B------:R-:W-:-:S03]  /*11210*/  FFMA.FTZ R13, R13, R9, R38 ;  /* 0x000000090d0d7223 */ /* 0x000fc60000010026 */
[-C--:B------:R-:W-:Y:S01]  /*11220*/  FFMA.FTZ R15, R15, R9.reuse, R36 ;  /* 0x000000090f0f7223 */ /* 0x080fe20000010024 */
[----:B------:R-:W-:-:S03]  /*11230*/  FFMA.FTZ R13, R13, R9, R34 ;  /* 0x000000090d0d7223 */ /* 0x000fc60000010022 */
[-C--:B------:R-:W-:Y:S01]  /*11240*/  FFMA.FTZ R15, R15, R9.reuse, R32 ;  /* 0x000000090f0f7223 */ /* 0x080fe20000010020 */
[----:B------:R-:W-:-:S03]  /*11250*/  FFMA.FTZ R13, R13, R9, R28 ;  /* 0x000000090d0d7223 */ /* 0x000fc6000001001c */
[-C--:B------:R-:W-:Y:S01]  /*11260*/  FFMA.FTZ R15, R15, R9.reuse, R24 ;  /* 0x000000090f0f7223 */ /* 0x080fe20000010018 */
[----:B------:R-:W-:-:S03]  /*11270*/  FFMA.FTZ R13, R13, R9, R22 ;  /* 0x000000090d0d7223 */ /* 0x000fc60000010016 */
[-C--:B------:R-:W-:Y:S01]  /*11280*/  FFMA.FTZ R11, R15, R9.reuse, R20 ;  /* 0x000000090f0b7223 */ /* 0x080fe20000010014 */
[----:B------:R-:W-:-:S05]  /*11290*/  FFMA.FTZ R13, R13, R9, R14 ;  /* 0x000000090d0d7223 */ /* 0x000fca000001000e */
[----:B------:R-:W1:Y:S01]  /*112a0*/  MUFU.RCP R11, R11 ;  /* 0x0000000b000b7308 */ /* 0x000e620000001000 */
[----:B------:R-:W-:Y:S01]  /*112b0*/  FFMA.FTZ R13, R13, R9, R12 ;  /* 0x000000090d0d7223 */ /* 0x000fe2000001000c */
[----:B------:R-:W-:-:S03]  /*112c0*/  FADD.FTZ R12, R5, -0.5 ;  /* 0xbf000000050c7421 */ /* 0x000fc60000010000 */
[----:B------:R-:W-:Y:S01]  /*112d0*/  FFMA.FTZ R13, R13, R9, R10 ;  /* 0x000000090d0d7223 */ /* 0x000fe2000001000a */
[----:B------:R-:W-:-:S03]  /*112e0*/  FMUL.FTZ R7, R12, 0.36787945032119750977 ;  /* 0x3ebc5ab20c077820 */ /* 0x000fc60000410000 */
[----:B------:R-:W-:-:S03]  /*112f0*/  FFMA.FTZ R8, R13, R9, R8 ;  /* 0x000000090d087223 */ /* 0x000fc60000010008 */
[----:B------:R-:W-:Y:S01]  /*11300*/  MUFU.SQRT R7, R7 ;  /* 0x0000000700077308 */ /* 0x000fe20000002000 */
[C---:B0-----:R-:W-:Y:S01]  /*11310*/  @P0 FMUL.FTZ R4, R8.reuse, R4 ;  /* 0x0000000408040220 */ /* 0x041fe20000410000 */
[----:B-1----:R-:W-:-:S03]  /*11320*/  @!P0 FMUL.FTZ R5, R8, R11 ;  /* 0x0000000b08058220 */ /* 0x002fc60000410000 */
[----:B------:R-:W-:Y:S01]  /*11330*/  @P0 FMUL.FTZ R5, R4, R11 ;  /* 0x0000000b04050220 */ /* 0x000fe20000410000 */
[----:B------:R-:W-:-:S03]  /*11340*/  FSETP.GEU.FTZ.AND P0, PT, R0, 200, PT ;  /* 0x434800000000780b */ /* 0x000fc60003f1e000 */
[----:B------:R-:W0:Y:S02]  /*11350*/  MUFU.RCP R4, R5 ;  /* 0x0000000500047308 */ /* 0x000e240000001000 */
[----:B0-----:R-:W-:-:S08]  /*11360*/  FMUL.FTZ R4, R7, R4 ;  /* 0x0000000407047220 */ /* 0x001fd00000410000 */
[----:B------:R-:W-:Y:S05]  /*11370*/  @!P2 BRA !P0, `(.L_x_385) ;  /* 0x00000008001ca947 */ /* 0x000fea0004000000 */
[----:B------:R0:W1:Y:S01]  /*11380*/  MUFU.RCP R8, R12 ;  /* 0x0000000c00087308 */ /* 0x0000620000001000 */
[----:B------:R-:W-:Y:S01]  /*11390*/  FADD.FTZ R26, R26, -6.0246801376342773438 ;  /* 0xc0c0ca2e1a1a7421 */ /* 0x000fe20000010000 */
[----:B------:R-:W-:Y:S01]  /*113a0*/  FMUL.FTZ R22, R12, 1 ;  /* 0x3f8000000c167820 */ /* 0x000fe20000410000 */
[----:B------:R-:W-:Y:S01]  /*113b0*/  MOV R11, 0x3e800000 ;  /* 0x3e800000000b7802 */ /* 0x000fe20000000f00 */
[----:B------:R-:W-:Y:S01]  /*113c0*/  BSSY B2, `(.L_x_386) ;  /* 0x0000029000027945 */ /* 0x000fe20003800000 */
[----:B------:R-:W-:-:S03]  /*113d0*/  FADD.FTZ R5, R26, 0.5 ;  /* 0x3f0000001a057421 */ /* 0x000fc60000010000 */
[----:B------:R-:W2:Y:S01]  /*113e0*/  F2F.F64.F32 R22, R22 ;  /* 0x0000001600167310 */ /* 0x000ea20000201800 */
[----:B0-----:R-:W-:Y:S01]  /*113f0*/  HFMA2.MMA R12, -RZ, RZ, 1.3056640625, -1.8671875 ;  /* 0x3d39bf78ff0c7435 */ /* 0x001fe200000001ff */
[----:B-1----:R-:W-:-:S04]  /*11400*/  FMUL.FTZ R5, R5, R8 ;  /* 0x0000000805057220 */ /* 0x002fc80000410000 */
[C---:B------:R-:W-:Y:S01]  /*11410*/  FADD.FTZ.RZ R7, R5.reuse, 1 ;  /* 0x3f80000005077421 */ /* 0x040fe2000001c000 */
[----:B------:R-:W-:Y:S01]  /*11420*/  ISETP.GE.U32.AND P0, PT, R5, 0x7f800000, PT ;  /* 0x7f8000000500780c */ /* 0x000fe20003f06070 */
[----:B--2---:R-:W0:Y:S02]  /*11430*/  MUFU.RCP64H R9, R23 ;  /* 0x0000001700097308 */ /* 0x004e240000001800 */
[----:B------:R-:W-:-:S05]  /*11440*/  VIADD R7, R7, 0xc0c00000 ;  /* 0xc0c0000007077836 */ /* 0x000fca0000000000 */
[----:B------:R-:W-:-:S04]  /*11450*/  LOP3.LUT R14, R7, 0xff800000, RZ, 0xc0, !PT ;  /* 0xff800000070e7812 */ /* 0x000fc800078ec0ff */
[----:B------:R-:W-:Y:S01]  /*11460*/  IADD3 R8, -R14, 0x40800000, RZ ;  /* 0x408000000e087810 */ /* 0x000fe20007ffe1ff */
[----:B------:R-:W-:Y:S01]  /*11470*/  IMAD.IADD R7, R5, 0x1, -R14 ;  /* 0x0000000105077824 */ /* 0x000fe200078e0a0e */
[----:B------:R-:W-:-:S03]  /*11480*/  I2FP.F32.S32 R14, R14 ;  /* 0x0000000e000e7245 */ /* 0x000fc60000201400 */
[----:B------:R-:W-:Y:S02]  /*11490*/  FFMA.FTZ R8, R8, R11, -1 ;  /* 0xbf80000008087423 */ /* 0x000fe4000001000b */
[----:B------:R-:W-:Y:S02]  /*114a0*/  FMUL.FTZ R14, R14, 1.1920928955078125e-07 ;  /* 0x340000000e0e7820 */ /* 0x000fe40000410000 */
[----:B------:R-:W-:Y:S01]  /*114b0*/  FADD.FTZ R7, R7, R8 ;  /* 0x0000000807077221 */ /* 0x000fe20000010000 */
[----:B------:R-:W-:-:S03]  /*114c0*/  IMAD.MOV.U32 R8, RZ, RZ, 0x1 ;  /* 0x00000001ff087424 */ /* 0x000fc600078e00ff */
[----:B------:R-:W-:-:S03]  /*114d0*/  FFMA.FTZ R12, R7, -R12, 0.10546888411045074463 ;  /* 0x3dd80012070c7423 */ /* 0x000fc6000001080c */
[----:B0-----:R-:W-:Y:S01]  /*114e0*/  DFMA R10, -R22, R8, 1 ;  /* 0x3ff00000160a742b */ /* 0x001fe20000000108 */
[----:B------:R-:W-:-:S04]  /*114f0*/  FFMA.FTZ R12, R7, R12, -0.13229703903198242188 ;  /* 0xbe0778e0070c7423 */ /* 0x000fc8000001000c */
[----:B------:R-:W-:-:S03]  /*11500*/  FFMA.FTZ R12, R7, R12, 0.14491446316242218018 ;  /* 0x3e146475070c7423 */ /* 0x000fc6000001000c */
[----:B------:R-:W-:Y:S01]  /*11510*/  DFMA R10, R10, R10, R10 ;  /* 0x0000000a0a0a722b */ /* 0x000fe2000000000a */
[----:B------:R-:W-:-:S04]  /*11520*/  FFMA.FTZ R12, R7, R12, -0.16641564667224884033 ;  /* 0xbe2a68dd070c7423 */ /* 0x000fc8000001000c */
[----:B------:R-:W-:-:S03]  /*11530*/  FFMA.FTZ R12, R7, R12, 0.19988867640495300293 ;  /* 0x3e4caf9e070c7423 */ /* 0x000fc6000001000c */
[----:B------:R-:W-:Y:S01]  /*11540*/  DFMA R10, R8, R10, R8 ;  /* 0x0000000a080a722b */ /* 0x000fe20000000008 */
[----:B------:R-:W-:Y:S01]  /*11550*/  FFMA.FTZ R12, R7, R12, -0.25000196695327758789 ;  /* 0xbe800042070c7423 */ /* 0x000fe2000001000c */
[----:B------:R-:W-:-:S03]  /*11560*/  FMUL.FTZ R9, R0, 1 ;  /* 0x3f80000000097820 */ /* 0x000fc60000410000 */
[----:B------:R-:W-:-:S03]  /*11570*/  FFMA.FTZ R8, R7, R12, 0.33333510160446166992 ;  /* 0x3eaaaae607087423 */ /* 0x000fc6000001000c */
[----:B------:R-:W-:Y:S01]  /*11580*/  DFMA R12, -R22, R10, 1 ;  /* 0x3ff00000160c742b */ /* 0x000fe2000000010a */
[C---:B------:R-:W-:Y:S02]  /*11590*/  FFMA.FTZ R20, R7.reuse, R8, -0.5 ;  /* 0xbf00000007147423 */ /* 0x040fe40000010008 */
[----:B------:R-:W0:Y:S02]  /*115a0*/  F2F.F64.F32 R8, R9 ;  /* 0x0000000900087310 */ /* 0x000e240000201800 */
[----:B------:R-:W-:-:S03]  /*115b0*/  FMUL.FTZ R20, R7, R20 ;  /* 0x0000001407147220 */ /* 0x000fc60000410000 */
[----:B------:R-:W-:Y:S01]  /*115c0*/  DFMA R10, R10, R12, R10 ;  /* 0x0000000c0a0a722b */ /* 0x000fe2000000000a */
[----:B------:R-:W-:-:S04]  /*115d0*/  FFMA.FTZ R7, R7, R20, R7 ;  /* 0x0000001407077223 */ /* 0x000fc80000010007 */
[----:B------:R-:W-:Y:S01]  /*115e0*/  FFMA.FTZ R14, R14, 0.69314718246459960938, R7 ;  /* 0x3f3172180e0e7823 */ /* 0x000fe20000010007 */
[----:B------:R-:W-:Y:S06]  /*115f0*/  @!P0 BRA `(.L_x_387) ;  /* 0x0000000000148947 */ /* 0x000fec0003800000 */
[C---:B------:R-:W-:Y:S02]  /*11600*/  ISETP.GE.AND P0, PT, R5.reuse, -0x407fffff, PT ;  /* 0xbf8000010500780c */ /* 0x040fe40003f06270 */
[----:B------:R-:W-:-:S11]  /*11610*/  FSETP.NEU.FTZ.AND P1, PT, R5, RZ, PT ;  /* 0x000000ff0500720b */ /* 0x000fd60003f3d000 */
[----:B------:R-:W-:-:S05]  /*11620*/  @P0 MOV R12, 0x7f800000 ;  /* 0x7f800000000c0802 */ /* 0x000fca0000000f00 */
[----:B------:R-:W-:-:S05]  /*11630*/  @P0 FFMA.FTZ R14, R5, R12, +INF ;  /* 0x7f800000050e0423 */ /* 0x000fca000001000c */
[----:B------:R-:W-:-:S07]  /*11640*/  FSEL R14, R14, -RZ, P1 ;  /* 0x800000ff0e0e7208 */ /* 0x000fce0000800000 */
.L_x_387:
[----:B------:R-:W-:Y:S05]  /*11650*/  BSYNC B2 ;  /* 0x0000000000027941 */ /* 0x000fea0003800000 */
.L_x_386:
[----:B------:R-:W-:Y:S01]  /*11660*/  UMOV UR4, 0xc0000000 ;  /* 0xc000000000047882 */ /* 0x000fe20000000000 */
[----:B------:R-:W-:Y:S01]  /*11670*/  UMOV UR5, 0x40161945 ;  /* 0x4016194500057882 */ /* 0x000fe20000000000 */
[----:B------:R-:W-:Y:S01]  /*11680*/  FADD.FTZ R14, -R5, R14 ;  /* 0x0000000e050e7221 */ /* 0x000fe20000010100 */
[----:B0-----:R-:W-:Y:S01]  /*11690*/  DMUL R24, R8, -UR4 ;  /* 0x8000000408187c28 */ /* 0x001fe20008000000 */
[----:B------:R-:W-:Y:S07]  /*116a0*/  BSSY B3, `(.L_x_388) ;  /* 0x000000e000037945 */ /* 0x000fee0003800000 */
[----:B------:R-:W-:-:S02]  /*116b0*/  DMUL R8, R24, R10 ;  /* 0x0000000a18087228 */ /* 0x000fc40000000000 */
[----:B------:R-:W-:-:S06]  /*116c0*/  FSETP.GEU.AND P1, PT, |R25|, 6.5827683646048100446e-37, PT ;  /* 0x036000001900780b */ /* 0x000fcc0003f2e200 */
[----:B------:R-:W-:-:S08]  /*116d0*/  DFMA R12, -R22, R8, R24 ;  /* 0x00000008160c722b */ /* 0x000fd00000000118 */
[----:B------:R-:W-:Y:S01]  /*116e0*/  DFMA R10, R10, R12, R8 ;  /* 0x0000000c0a0a722b */ /* 0x000fe20000000008 */
[----:B------:R-:W-:-:S06]  /*116f0*/  FMUL.FTZ R8, R3, R14 ;  /* 0x0000000e03087220 */ /* 0x000fcc0000410000 */
[----:B------:R-:W0:Y:S03]  /*11700*/  F2F.F64.F32 R8, R8 ;  /* 0x0000000800087310 */ /* 0x000e260000201800 */
[----:B------:R-:W-:-:S05]  /*11710*/  FFMA R5, RZ, R23, R11 ;  /* 0x00000017ff057223 */ /* 0x000fca000000000b */
[----:B------:R-:W-:-:S13]  /*11720*/  FSETP.GT.AND P0, PT, |R5|, 1.469367938527859385e-39, PT ;  /* 0x001000000500780b */ /* 0x000fda0003f04200 */
[----:B0-----:R-:W-:Y:S05]  /*11730*/  @P0 BRA P1, `(.L_x_389) ;  /* 0x0000000000100947 */ /* 0x001fea0000800000 */
[----:B------:R-:W-:-:S07]  /*11740*/  MOV R10, 0x11760 ;  /* 0x00011760000a7802 */ /* 0x000fce0000000f00 */
[----:B------:R-:W-:Y:S05]  /*11750*/  CALL.REL.NOINC `($__internal_0_$__cuda_sm20_div_rn_f64_full) ;  /* 0x0000025400e47944 */ /* 0x000fea0003c00000 */
[----:B------:R-:W-:Y:S01]  /*11760*/  IMAD.MOV.U32 R10, RZ, RZ, R28 ;  /* 0x000000ffff0a7224 */ /* 0x000fe200078e001c */
[----:B------:R-:W-:-:S07]  /*11770*/  MOV R11, R29 ;  /* 0x0000001d000b7202 */ /* 0x000fce0000000f00 */
.L_x_389:
[----:B------:R-:W-:Y:S05]  /*11780*/  BSYNC B3 ;  /* 0x0000000000037941 */ /* 0x000fea0003800000 */
.L_x_388:
[----:B------:R-:W-:Y:S01]  /*11790*/  DADD R10, R8, R10 ;  /* 0x00000000080a7229 */ /* 0x000fe2000000000a */
[----:B------:R-:W-:Y:S01]  /*117a0*/  UMOV UR4, 0xfefa39ef ;  /* 0xfefa39ef00047882 */ /* 0x000fe20000000000 */
[----:B------:R-:W-:Y:S01]  /*117b0*/  IMAD.MOV.U32 R8, RZ, RZ, 0x652b82fe ;  /* 0x652b82feff087424 */ /* 0x000fe200078e00ff */
[----:B------:R-:W-:Y:S01]  /*117c0*/  MOV R9, 0x3ff71547 ;  /* 0x3ff7154700097802 */ /* 0x000fe20000000f00 */
[----:B------:R-:W-:Y:S01]  /*117d0*/  UMOV UR5, 0x3fe62e42 ;  /* 0x3fe62e4200057882 */ /* 0x000fe20000000000 */
[----:B------:R-:W-:Y:S04]  /*117e0*/  BSSY B2, `(.L_x_390) ;  /* 0x0000039000027945 */ /* 0x000fe80003800000 */
[----:B------:R-:W-:Y:S01]  /*117f0*/  DFMA R8, R10, R8, 6.75539944105574400000e+15 ;  /* 0x433800000a08742b */ /* 0x000fe20000000008 */
[----:B------:R-:W-:-:S07]  /*11800*/  FSETP.GEU.FTZ.AND P0, PT, |R11|, 4.1917929649353027344, PT ;  /* 0x4086232b0b00780b */ /* 0x000fce0003f1e200 */
[----:B------:R-:W-:-:S08]  /*11810*/  DADD R12, R8, -6.75539944105574400000e+15 ;  /* 0xc3380000080c7429 */ /* 0x000fd00000000000 */
[----:B------:R-:W-:Y:S01]  /*11820*/  DFMA R14, R12, -UR4, R10 ;  /* 0x800000040c0e7c2b */ /* 0x000fe2000800000a */
[----:B------:R-:W-:Y:S01]  /*11830*/  UMOV UR4, 0x3b39803f ;  /* 0x3b39803f00047882 */ /* 0x000fe20000000000 */
[----:B------:R-:W-:-:S06]  /*11840*/  UMOV UR5, 0x3c7abc9e ;  /* 0x3c7abc9e00057882 */ /* 0x000fcc0000000000 */
[----:B------:R-:W-:Y:S01]  /*11850*/  DFMA R14, R12, -UR4, R14 ;  /* 0x800000040c0e7c2b */ /* 0x000fe2000800000e */
[----:B------:R-:W-:Y:S01]  /*11860*/  UMOV UR4, 0x69ce2bdf ;  /* 0x69ce2bdf00047882 */ /* 0x000fe20000000000 */
[----:B------:R-:W-:Y:S01]  /*11870*/  IMAD.MOV.U32 R12, RZ, RZ, -0x35dec16 ;  /* 0xfca213eaff0c7424 */ /* 0x000fe200078e00ff */
[----:B------:R-:W-:Y:S01]  /*11880*/  MOV R13, 0x3e928af3 ;  /* 0x3e928af3000d7802 */ /* 0x000fe20000000f00 */
[----:B------:R-:W-:-:S05]  /*11890*/  UMOV UR5, 0x3e5ade15 ;  /* 0x3e5ade1500057882 */ /* 0x000fca0000000000 */
[----:B------:R-:W-:Y:S01]  /*118a0*/  DFMA R12, R14, UR4, R12 ;  /* 0x000000040e0c7c2b */ /* 0x000fe2000800000c */
[----:B------:R-:W-:Y:S01]  /*118b0*/  UMOV UR4, 0x62401315 ;  /* 0x6240131500047882 */ /* 0x000fe20000000000 */
[----:B------:R-:W-:-:S06]  /*118c0*/  UMOV UR5, 0x3ec71dee ;  /* 0x3ec71dee00057882 */ /* 0x000fcc0000000000 */
[----:B------:R-:W-:Y:S01]  /*118d0*/  DFMA R12, R14, R12, UR4 ;  /* 0x000000040e0c7e2b */ /* 0x000fe2000800000c */
        /* <DEDUP_REMOVED lines=20> */
[----:B------:R-:W-:-:S08]  /*11a20*/  DFMA R12, R14, R12, UR4 ;  /* 0x000000040e0c7e2b */ /* 0x000fd0000800000c */
[----:B------:R-:W-:-:S08]  /*11a30*/  DFMA R12, R14, R12, 1 ;  /* 0x3ff000000e0c742b */ /* 0x000fd0000000000c */
[----:B------:R-:W-:Y:S01]  /*11a40*/  DFMA R14, R14, R12, 1 ;  /* 0x3ff000000e0e742b */ /* 0x000fe2000000000c */
[----:B------:R-:W-:-:S06]  /*11a50*/  FMUL.FTZ R12, R4, 1 ;  /* 0x3f800000040c7820 */ /* 0x000fcc0000410000 */
[----:B------:R-:W0:Y:S03]  /*11a60*/  F2F.F64.F32 R12, R12 ;  /* 0x0000000c000c7310 */ /* 0x000e260000201800 */
[----:B------:R-:W-:Y:S01]  /*11a70*/  IMAD R5, R8, 0x100000, R15 ;  /* 0x0010000008057824 */ /* 0x000fe200078e020f */
[----:B------:R-:W-:Y:S01]  /*11a80*/  MOV R4, R14 ;  /* 0x0000000e00047202 */ /* 0x000fe20000000f00 */
[----:B------:R-:W-:Y:S06]  /*11a90*/  @!P0 BRA `(.L_x_391) ;  /* 0x0000000000348947 */ /* 0x000fec0003800000 */
[----:B------:R-:W-:Y:S01]  /*11aa0*/  FSETP.GEU.FTZ.AND P0, PT, |R11|, 4.2275390625, PT ;  /* 0x408748000b00780b */ /* 0x000fe20003f1e200 */
[C---:B------:R-:W-:Y:S02]  /*11ab0*/  DADD R20, R10.reuse, +INF ;  /* 0x7ff000000a147429 */ /* 0x040fe40000000000 */
[----:B------:R-:W-:-:S08]  /*11ac0*/  DSETP.GEU.AND P1, PT, R10, RZ, PT ;  /* 0x000000ff0a00722a */ /* 0x000fd00003f2e000 */
[----:B------:R-:W-:Y:S02]  /*11ad0*/  FSEL R5, R21, RZ, P1 ;  /* 0x000000ff15057208 */ /* 0x000fe40000800000 */
[----:B------:R-:W-:Y:S02]  /*11ae0*/  @!P0 LEA.HI R4, R8, R8, RZ, 0x1 ;  /* 0x0000000808048211 */ /* 0x000fe400078f08ff */
[----:B------:R-:W-:Y:S02]  /*11af0*/  @!P0 MOV R10, RZ ;  /* 0x000000ff000a8202 */ /* 0x000fe40000000f00 */
[----:B------:R-:W-:Y:S02]  /*11b00*/  @!P0 SHF.R.S32.HI R9, RZ, 0x1, R4 ;  /* 0x00000001ff098819 */ /* 0x000fe40000011404 */
[----:B------:R-:W-:-:S03]  /*11b10*/  FSEL R4, R20, RZ, P1 ;  /* 0x000000ff14047208 */ /* 0x000fc60000800000 */
[----:B------:R-:W-:Y:S01]  /*11b20*/  @!P0 IMAD.IADD R8, R8, 0x1, -R9 ;  /* 0x0000000108088824 */ /* 0x000fe200078e0a09 */
[----:B------:R-:W-:-:S04]  /*11b30*/  @!P0 LEA R9, R9, R15, 0x14 ;  /* 0x0000000f09098211 */ /* 0x000fc800078ea0ff */
[----:B------:R-:W-:Y:S01]  /*11b40*/  @!P0 LEA R11, R8, 0x3ff00000, 0x14 ;  /* 0x3ff00000080b8811 */ /* 0x000fe200078ea0ff */
[----:B------:R-:W-:-:S06]  /*11b50*/  @!P0 IMAD.MOV.U32 R8, RZ, RZ, R14 ;  /* 0x000000ffff088224 */ /* 0x000fcc00078e000e */
[----:B------:R-:W-:-:S11]  /*11b60*/  @!P0 DMUL R4, R8, R10 ;  /* 0x0000000a08048228 */ /* 0x000fd60000000000 */
.L_x_391:
[----:B------:R-:W-:Y:S05]  /*11b70*/  BSYNC B2 ;  /* 0x0000000000027941 */ /* 0x000fea0003800000 */
.L_x_390:
[----:B0-----:R-:W-:Y:S01]  /*11b80*/  DMUL R12, R12, R4 ;  /* 0x000000040c0c7228 */ /* 0x001fe20000000000 */
[----:B------:R-:W-:Y:S01]  /*11b90*/  UMOV UR4, 0xf0000000 ;  /* 0xf000000000047882 */ /* 0x000fe20000000000 */
[----:B------:R-:W-:-:S04]  /*11ba0*/  UMOV UR5, 0x380fffff ;  /* 0x380fffff00057882 */ /* 0x000fc80000000000 */
[----:B------:R-:W0:Y:S02]  /*11bb0*/  F2F.F32.F64 R7, R12 ;  /* 0x0000000c00077310 */ /* 0x000e240000301000 */
[----:B------:R-:W-:-:S14]  /*11bc0*/  DSETP.GEU.AND P0, PT, |R12|, UR4, PT ;  /* 0x000000040c007e2a */ /* 0x000fdc000bf0e200 */
[----:B0-----:R-:W-:Y:S01]  /*11bd0*/  @!P0 FMUL R7, R7, 1.175494350822287508e-38 ;  /* 0x0080000007078820 */ /* 0x001fe20000400000 */
[----:B------:R-:W-:Y:S06]  /*11be0*/  BRA `(.L_x_392) ;  /* 0x0000000c00a07947 */ /* 0x000fec0003800000 */
.L_x_385:
[----:B------:R-:W0:Y:S01]  /*11bf0*/  MUFU.RCP R5, R12 ;  /* 0x0000000c00057308 */ /* 0x000e220000001000 */
[----:B------:R-:W-:-:S07]  /*11c00*/  FMUL.FTZ R30, R30, 1.4426950216293334961 ;  /* 0x3fb8aa3b1e1e7820 */ /* 0x000fce0000410000 */
[----:B------:R-:W-:Y:S01]  /*11c10*/  MUFU.EX2 R30, R30 ;  /* 0x0000001e001e7308 */ /* 0x000fe20000000800 */
[----:B0-----:R-:W-:-:S07]  /*11c20*/  FMUL.FTZ R5, R0, R5 ;  /* 0x0000000500057220 */ /* 0x001fce0000410000 */
[----:B------:R-:W0:Y:S02]  /*11c30*/  MUFU.LG2 R8, R5 ;  /* 0x0000000500087308 */ /* 0x000e240000000c00 */
[----:B0-----:R-:W-:-:S06]  /*11c40*/  FMUL.FTZ R8, R3, R8 ;  /* 0x0000000803087220 */ /* 0x001fcc0000410000 */
[----:B------:R-:W0:Y:S02]  /*11c50*/  MUFU.EX2 R7, R8 ;  /* 0x0000000800077308 */ /* 0x000e240000000800 */
[----:B0-----:R-:W-:-:S04]  /*11c60*/  FMUL.FTZ R7, R30, R7 ;  /* 0x000000071e077220 */ /* 0x001fc80000410000 */
[----:B------:R-:W-:Y:S01]  /*11c70*/  FMUL.FTZ R7, R4, R7 ;  /* 0x0000000704077220 */ /* 0x000fe20000410000 */
[----:B------:R-:W-:Y:S06]  /*11c80*/  BRA `(.L_x_392) ;  /* 0x0000000c00787947 */ /* 0x000fec0003800000 */
.L_x_384:
[----:B------:R-:W-:Y:S01]  /*11c90*/  FSETP.GE.FTZ.AND P0, PT, |R3|, 3, PT ;  /* 0x404000000300780b */ /* 0x000fe20003f16200 */
[----:B------:R-:W-:-:S12]  /*11ca0*/  BSSY B2, `(.L_x_393) ;  /* 0x000007c000027945 */ /* 0x000fd80003800000 */
[----:B------:R-:W-:Y:S05]  /*11cb0*/  @!P0 BRA `(.L_x_394) ;  /* 0x0000000000dc8947 */ /* 0x000fea0003800000 */
[----:B------:R-:W-:-:S13]  /*11cc0*/  FSETP.GE.FTZ.AND P0, PT, |R3|, 7.8000001907348632812, PT ;  /* 0x40f9999a0300780b */ /* 0x000fda0003f16200 */
[----:B------:R-:W-:Y:S05]  /*11cd0*/  @!P0 BRA `(.L_x_395) ;  /* 0x0000000000a08947 */ /* 0x000fea0003800000 */
[C---:B------:R-:W-:Y:S01]  /*11ce0*/  FMUL.FTZ R5, |R3|.reuse, 8388608 ;  /* 0x4b00000003057820 */ /* 0x040fe20000410200 */
[----:B------:R-:W-:Y:S01]  /*11cf0*/  FSETP.GEU.FTZ.AND P0, PT, |R3|, 1.175494350822287508e-38, PT ;  /* 0x008000000300780b */ /* 0x000fe20003f1e200 */
[----:B------:R-:W-:Y:S01]  /*11d00*/  IMAD.MOV.U32 R8, RZ, RZ, 0x3e055027 ;  /* 0x3e055027ff087424 */ /* 0x000fe200078e00ff */
[----:B------:R-:W0:Y:S02]  /*11d10*/  MUFU.RCP R11, R4 ;  /* 0x00000004000b7308 */ /* 0x000e240000001000 */
[----:B------:R-:W-:-:S04]  /*11d20*/  FSEL R12, R5, R4, !P0 ;  /* 0x00000004050c7208 */ /* 0x000fc80004000000 */
[C---:B------:R-:W-:Y:S01]  /*11d30*/  ISETP.GE.U32.AND P1, PT, R12.reuse, 0x7f800000, PT ;  /* 0x7f8000000c00780c */ /* 0x040fe20003f26070 */
[----:B------:R-:W-:-:S05]  /*11d40*/  VIADD R5, R12, 0xc0d55555 ;  /* 0xc0d555550c057836 */ /* 0x000fca0000000000 */
[----:B------:R-:W-:-:S04]  /*11d50*/  LOP3.LUT R7, R5, 0xff800000, RZ, 0xc0, !PT ;  /* 0xff80000005077812 */ /* 0x000fc800078ec0ff */
[----:B------:R-:W-:-:S05]  /*11d60*/  IADD3 R5, R12, -R7, RZ ;  /* 0x800000070c057210 */ /* 0x000fca0007ffe0ff */
[----:B------:R-:W-:Y:S01]  /*11d70*/  FADD.FTZ R9, R5, -1 ;  /* 0xbf80000005097421 */ /* 0x000fe20000010000 */
[----:B------:R-:W-:Y:S02]  /*11d80*/  FSEL R5, RZ, -23, P0 ;  /* 0xc1b80000ff057808 */ /* 0x000fe40000000000 */
[----:B------:R-:W-:Y:S01]  /*11d90*/  FSETP.NEU.FTZ.AND P0, PT, R12, RZ, PT ;  /* 0x000000ff0c00720b */ /* 0x000fe20003f1d000 */
[----:B------:R-:W-:-:S04]  /*11da0*/  FFMA.FTZ R8, R9, -R8, 0.14084610342979431152 ;  /* 0x3e1039f609087423 */ /* 0x000fc80000010808 */
[----:B------:R-:W-:-:S04]  /*11db0*/  FFMA.FTZ R8, R9, R8, -0.12148627638816833496 ;  /* 0xbdf8cdcc09087423 */ /* 0x000fc80000010008 */
[----:B------:R-:W-:-:S04]  /*11dc0*/  FFMA.FTZ R8, R9, R8, 0.13980610668659210205 ;  /* 0x3e0f295509087423 */ /* 0x000fc80000010008 */
[----:B------:R-:W-:-:S04]  /*11dd0*/  FFMA.FTZ R8, R9, R8, -0.16684235632419586182 ;  /* 0xbe2ad8b909087423 */ /* 0x000fc80000010008 */
[----:B------:R-:W-:-:S04]  /*11de0*/  FFMA.FTZ R8, R9, R8, 0.20012299716472625732 ;  /* 0x3e4ced0b09087423 */ /* 0x000fc80000010008 */
[----:B------:R-:W-:-:S04]  /*11df0*/  FFMA.FTZ R8, R9, R8, -0.24999669194221496582 ;  /* 0xbe7fff2209087423 */ /* 0x000fc80000010008 */
[----:B------:R-:W-:-:S04]  /*11e00*/  FFMA.FTZ R8, R9, R8, 0.33333182334899902344 ;  /* 0x3eaaaa7809087423 */ /* 0x000fc80000010008 */
[----:B------:R-:W-:Y:S01]  /*11e10*/  FFMA.FTZ R10, R9, R8, -0.5 ;  /* 0xbf000000090a7423 */ /* 0x000fe20000010008 */
[----:B------:R-:W-:Y:S01]  /*11e20*/  I2FP.F32.S32 R8, R7 ;  /* 0x0000000700087245 */ /* 0x000fe20000201400 */
[----:B0-----:R-:W-:Y:S02]  /*11e30*/  FMUL.FTZ R7, R11, R11 ;  /* 0x0000000b0b077220 */ /* 0x001fe40000410000 */
[C---:B------:R-:W-:Y:S02]  /*11e40*/  FMUL.FTZ R10, R9.reuse, R10 ;  /* 0x0000000a090a7220 */ /* 0x040fe40000410000 */
[----:B------:R-:W-:Y:S01]  /*11e50*/  FFMA.FTZ R5, R8, 1.1920928955078125e-07, R5 ;  /* 0x3400000008057823 */ /* 0x000fe20000010005 */
[----:B------:R-:W-:Y:S02]  /*11e60*/  IMAD.MOV.U32 R8, RZ, RZ, 0x3a4be755 ;  /* 0x3a4be755ff087424 */ /* 0x000fe400078e00ff */
[----:B------:R-:W-:Y:S01]  /*11e70*/  FFMA.FTZ R10, R9, R10, R9 ;  /* 0x0000000a090a7223 */ /* 0x000fe20000010009 */
[----:B------:R-:W-:Y:S01]  /*11e80*/  @P1 MOV R9, 0x7f800000 ;  /* 0x7f80000000091802 */ /* 0x000fe20000000f00 */
[----:B------:R-:W-:-:S02]  /*11e90*/  FFMA.FTZ R8, R7, R8, -0.0027776553761214017868 ;  /* 0xbb36095307087423 */ /* 0x000fc40000010008 */
[----:B------:R-:W-:Y:S02]  /*11ea0*/  FFMA.FTZ R5, R5, 0.69314718246459960938, R10 ;  /* 0x3f31721805057823 */ /* 0x000fe4000001000a */
[----:B------:R-:W-:Y:S01]  /*11eb0*/  @P1 FFMA.FTZ R5, R12, R9, +INF ;  /* 0x7f8000000c051423 */ /* 0x000fe20000010009 */
[----:B------:R-:W-:Y:S01]  /*11ec0*/  FFMA.FTZ R10, R7, R8, 0.083333276212215423584 ;  /* 0x3daaaaa3070a7423 */ /* 0x000fe20000010008 */
[----:B------:R-:W-:Y:S02]  /*11ed0*/  FADD.FTZ R8, |R3|, -0.5 ;  /* 0xbf00000003087421 */ /* 0x000fe40000010200 */
[----:B------:R-:W-:Y:S01]  /*11ee0*/  FMUL.FTZ R5, R5, 0.5 ;  /* 0x3f00000005057820 */ /* 0x000fe20000410000 */
[----:B------:R-:W-:-:S04]  /*11ef0*/  FFMA.FTZ R10, R11, R10, 0.91893851757049560547 ;  /* 0x3f6b3f8e0b0a7423 */ /* 0x000fc8000001000a */
[----:B------:R-:W-:-:S05]  /*11f00*/  FSEL R5, R5, -INF , P0 ;  /* 0xff80000005057808 */ /* 0x000fca0000000000 */
[----:B------:R-:W-:-:S04]  /*11f10*/  FMUL.FTZ R5, R5, R8 ;  /* 0x0000000805057220 */ /* 0x000fc80000410000 */
[----:B------:R-:W-:Y:S01]  /*11f20*/  FADD.FTZ R10, R5, R10 ;  /* 0x0000000a050a7221 */ /* 0x000fe20000010000 */
[----:B------:R-:W-:-:S04]  /*11f30*/  FADD.FTZ R5, -R4, R5 ;  /* 0x0000000504057221 */ /* 0x000fc80000010100 */
[----:B------:R-:W-:Y:S01]  /*11f40*/  FADD.FTZ R7, R5, R10 ;  /* 0x0000000a05077221 */ /* 0x000fe20000010000 */
[----:B------:R-:W-:Y:S06]  /*11f50*/  BRA `(.L_x_396) ;  /* 0x0000000400407947 */ /* 0x000fec0003800000 */
.L_x_395:
[----:B------:R-:W-:Y:S01]  /*11f60*/  FADD.FTZ R7, |R3|, -3 ;  /* 0xc040000003077421 */ /* 0x000fe20000010200 */
[----:B------:R-:W-:-:S03]  /*11f70*/  HFMA2.MMA R10, -RZ, RZ, 4.23046875, 0.62255859375 ;  /* 0x443b38fbff0a7435 */ /* 0x000fc600000001ff */
[----:B------:R-:W-:-:S04]  /*11f80*/  FADD.FTZ R8, R7, -259.2509765625 ;  /* 0xc381a02007087421 */ /* 0x000fc80000010000 */
[----:B------:R-:W-:-:S04]  /*11f90*/  FFMA.FTZ R8, R7, R8, -10777.1796875 ;  /* 0xc62864b807087423 */ /* 0x000fc80000010008 */
[----:B------:R-:W-:-:S04]  /*11fa0*/  FFMA.FTZ R8, R7, R8, -92685.046875 ;  /* 0xc7b5068607087423 */ /* 0x000fc80000010008 */
[C---:B------:R-:W-:Y:S01]  /*11fb0*/  FFMA.FTZ R5, R7.reuse, R8, -206353.578125 ;  /* 0xc849846507057423 */ /* 0x040fe20000010008 */
[----:B------:R-:W-:-:S04]  /*11fc0*/  FFMA.FTZ R8, R7, -R10, -12349.7421875 ;  /* 0xc640f6f807087423 */ /* 0x000fc8000001080a */
[C---:B------:R-:W-:Y:S01]  /*11fd0*/  FFMA.FTZ R8, R7.reuse, R8, -41061.375 ;  /* 0xc720656007087423 */ /* 0x040fe20000010008 */
[----:B------:R-:W0:Y:S03]  /*11fe0*/  MUFU.RCP R5, R5 ;  /* 0x0000000500057308 */ /* 0x000e260000001000 */
[----:B------:R-:W-:-:S04]  /*11ff0*/  FFMA.FTZ R8, R7, R8, -48310.6640625 ;  /* 0xc73cb6aa07087423 */ /* 0x000fc80000010008 */
[----:B------:R-:W-:-:S04]  /*12000*/  FFMA.FTZ R8, R7, R8, -143033.40625 ;  /* 0xc80bae5a07087423 */ /* 0x000fc80000010008 */
[----:B0-----:R-:W-:Y:S01]  /*12010*/  FFMA.FTZ R7, R8, R5, R7 ;  /* 0x0000000508077223 */ /* 0x001fe20000010007 */
[----:B------:R-:W-:Y:S06]  /*12020*/  BRA `(.L_x_396) ;  /* 0x00000004000c7947 */ /* 0x000fec0003800000 */
.L_x_394:
[----:B------:R-:W-:-:S13]  /*12030*/  FSETP.GE.FTZ.AND P0, PT, |R3|, 1.5, PT ;  /* 0x3fc000000300780b */ /* 0x000fda0003f16200 */
[----:B------:R-:W-:Y:S05]  /*12040*/  @!P0 BRA `(.L_x_397) ;  /* 0x0000000000348947 */ /* 0x000fea0003800000 */
[----:B------:R-:W-:Y:S02]  /*12050*/  IMAD.MOV.U32 R8, RZ, RZ, 0x385007fa ;  /* 0x385007faff087424 */ /* 0x000fe400078e00ff */
[----:B------:R-:W-:-:S04]  /*12060*/  FADD.FTZ R7, |R3|, -2 ;  /* 0xc000000003077421 */ /* 0x000fc80000010200 */
[----:B------:R-:W-:-:S04]  /*12070*/  FFMA.FTZ R8, R7, R8, -0.00022089484264142811298 ;  /* 0xb967a00207087423 */ /* 0x000fc80000010008 */
[----:B------:R-:W-:-:S04]  /*12080*/  FFMA.FTZ R8, R7, R8, 0.00054131424985826015472 ;  /* 0x3a0de6fc07087423 */ /* 0x000fc80000010008 */
[----:B------:R-:W-:-:S04]  /*12090*/  FFMA.FTZ R8, R7, R8, -0.0012045169714838266373 ;  /* 0xba9de0e207087423 */ /* 0x000fc80000010008 */
[----:B------:R-:W-:-:S04]  /*120a0*/  FFMA.FTZ R8, R7, R8, 0.0028842517640441656113 ;  /* 0x3b3d05b707087423 */ /* 0x000fc80000010008 */
[----:B------:R-:W-:-:S04]  /*120b0*/  FFMA.FTZ R8, R7, R8, -0.0073827579617500305176 ;  /* 0xbbf1eb1007087423 */ /* 0x000fc80000010008 */
[----:B------:R-:W-:-:S04]  /*120c0*/  FFMA.FTZ R8, R7, R8, 0.020581319928169250488 ;  /* 0x3ca89a2807087423 */ /* 0x000fc80000010008 */
[----:B------:R-:W-:-:S04]  /*120d0*/  FFMA.FTZ R8, R7, R8, -0.06735248863697052002 ;  /* 0xbd89f01a07087423 */ /* 0x000fc80000010008 */
[----:B------:R-:W-:-:S04]  /*120e0*/  FFMA.FTZ R8, R7, R8, 0.32246702909469604492 ;  /* 0x3ea51a6607087423 */ /* 0x000fc80000010008 */
[----:B------:R-:W-:-:S04]  /*120f0*/  FFMA.FTZ R8, R7, R8, 0.42278432846069335938 ;  /* 0x3ed8773007087423 */ /* 0x000fc80000010008 */
[----:B------:R-:W-:Y:S01]  /*12100*/  FMUL.FTZ R7, R7, R8 ;  /* 0x0000000807077220 */ /* 0x000fe20000410000 */
[----:B------:R-:W-:Y:S06]  /*12110*/  BRA `(.L_x_396) ;  /* 0x0000000000d07947 */ /* 0x000fec0003800000 */
.L_x_397:
[----:B------:R-:W-:-:S13]  /*12120*/  FSETP.GE.FTZ.AND P0, PT, |R3|, 0.69999998807907104492, PT ;  /* 0x3f3333330300780b */ /* 0x000fda0003f16200 */
[----:B------:R-:W-:Y:S05]  /*12130*/  @!P0 BRA `(.L_x_398) ;  /* 0x0000000000388947 */ /* 0x000fea0003800000 */
[----:B------:R-:W-:Y:S01]  /*12140*/  MOV R8, 0x3d3bef76 ;  /* 0x3d3bef7600087802 */ /* 0x000fe20000000f00 */
[----:B------:R-:W-:-:S04]  /*12150*/  FADD.FTZ R7, -R4, 1 ;  /* 0x3f80000004077421 */ /* 0x000fc80000010100 */
[----:B------:R-:W-:-:S04]  /*12160*/  FFMA.FTZ R8, R7, R8, 0.10373967140913009644 ;  /* 0x3dd4757707087423 */ /* 0x000fc80000010008 */
[----:B------:R-:W-:-:S04]  /*12170*/  FFMA.FTZ R8, R7, R8, 0.12280363589525222778 ;  /* 0x3dfb807907087423 */ /* 0x000fc80000010008 */
[----:B------:R-:W-:-:S04]  /*12180*/  FFMA.FTZ R8, R7, R8, 0.12752421200275421143 ;  /* 0x3e0295b507087423 */ /* 0x000fc80000010008 */
[----:B------:R-:W-:-:S04]  /*12190*/  FFMA.FTZ R8, R7, R8, 0.14321668446063995361 ;  /* 0x3e12a76507087423 */ /* 0x000fc80000010008 */
[----:B------:R-:W-:-:S04]  /*121a0*/  FFMA.FTZ R8, R7, R8, 0.16934357583522796631 ;  /* 0x3e2d686707087423 */ /* 0x000fc80000010008 */
[----:B------:R-:W-:-:S04]  /*121b0*/  FFMA.FTZ R8, R7, R8, 0.2074079364538192749 ;  /* 0x3e5462bf07087423 */ /* 0x000fc80000010008 */
[----:B------:R-:W-:-:S04]  /*121c0*/  FFMA.FTZ R8, R7, R8, 0.27058750391006469727 ;  /* 0x3e8a8a7207087423 */ /* 0x000fc80000010008 */
[----:B------:R-:W-:-:S04]  /*121d0*/  FFMA.FTZ R8, R7, R8, 0.40068542957305908203 ;  /* 0x3ecd26a407087423 */ /* 0x000fc80000010008 */
[----:B------:R-:W-:-:S04]  /*121e0*/  FFMA.FTZ R8, R7, R8, 0.82246696949005126953 ;  /* 0x3f528d3207087423 */ /* 0x000fc80000010008 */
[----:B------:R-:W-:-:S04]  /*121f0*/  FFMA.FTZ R8, R7, R8, 0.57721567153930664062 ;  /* 0x3f13c46807087423 */ /* 0x000fc80000010008 */
[----:B------:R-:W-:Y:S01]  /*12200*/  FMUL.FTZ R7, R7, R8 ;  /* 0x0000000807077220 */ /* 0x000fe20000410000 */
[----:B------:R-:W-:Y:S06]  /*12210*/  BRA `(.L_x_396) ;  /* 0x0000000000907947 */ /* 0x000fec0003800000 */
.L_x_398:
[----:B------:R-:W-:Y:S01]  /*12220*/  IMAD.MOV.U32 R8, RZ, RZ, 0x3b6b1c86 ;  /* 0x3b6b1c86ff087424 */ /* 0x000fe200078e00ff */
[----:B------:R-:W-:-:S03]  /*12230*/  HFMA2.MMA R10, -RZ, RZ, 1.5048828125, 33.21875 ;  /* 0x3e055027ff0a7435 */ /* 0x000fc600000001ff */
[----:B------:R-:W-:-:S04]  /*12240*/  FFMA.FTZ R8, |R3|, R8, -0.0054712854325771331787 ;  /* 0xbbb3487803087423 */ /* 0x000fc80000010208 */
[----:B------:R-:W-:-:S04]  /*12250*/  FFMA.FTZ R8, |R3|, R8, -0.044627126306295394897 ;  /* 0xbd36caef03087423 */ /* 0x000fc80000010208 */
[----:B------:R-:W-:-:S04]  /*12260*/  FFMA.FTZ R8, |R3|, R8, 0.16731770336627960205 ;  /* 0x3e2b555503087423 */ /* 0x000fc80000010208 */
[----:B------:R-:W-:-:S04]  /*12270*/  FFMA.FTZ R8, |R3|, R8, -0.042135979980230331421 ;  /* 0xbd2c96c703087423 */ /* 0x000fc80000010208 */
[----:B------:R-:W-:-:S04]  /*12280*/  FFMA.FTZ R8, |R3|, R8, -0.6558672785758972168 ;  /* 0xbf27e6eb03087423 */ /* 0x000fc80000010208 */
[----:B------:R-:W-:-:S04]  /*12290*/  FFMA.FTZ R8, |R3|, R8, 0.57721537351608276367 ;  /* 0x3f13c46303087423 */ /* 0x000fc80000010208 */
[----:B------:R-:W-:-:S04]  /*122a0*/  FMUL.FTZ R8, |R3|, R8 ;  /* 0x0000000803087220 */ /* 0x000fc80000410200 */
[----:B------:R-:W-:-:S05]  /*122b0*/  FFMA.FTZ R8, |R3|, R8, |R3| ;  /* 0x0000000803087223 */ /* 0x000fca0000010603 */
[----:B------:R-:W-:-:S13]  /*122c0*/  FSETP.GEU.FTZ.AND P0, PT, R8, 1.175494350822287508e-38, PT ;  /* 0x008000000800780b */ /* 0x000fda0003f1e000 */
[----:B------:R-:W-:-:S05]  /*122d0*/  @!P0 FMUL.FTZ R8, R8, 8388608 ;  /* 0x4b00000008088820 */ /* 0x000fca0000410000 */
[C---:B------:R-:W-:Y:S02]  /*122e0*/  IADD3 R5, R8.reuse, -0x3f2aaaab, RZ ;  /* 0xc0d5555508057810 */ /* 0x040fe40007ffe0ff */
[----:B------:R-:W-:Y:S02]  /*122f0*/  ISETP.GE.U32.AND P1, PT, R8, 0x7f800000, PT ;  /* 0x7f8000000800780c */ /* 0x000fe40003f26070 */
[----:B------:R-:W-:-:S05]  /*12300*/  LOP3.LUT R7, R5, 0xff800000, RZ, 0xc0, !PT ;  /* 0xff80000005077812 */ /* 0x000fca00078ec0ff */
[----:B------:R-:W-:-:S04]  /*12310*/  IMAD.IADD R5, R8, 0x1, -R7 ;  /* 0x0000000108057824 */ /* 0x000fc800078e0a07 */
        /* <DEDUP_REMOVED lines=10> */
[C---:B------:R-:W-:Y:S01]  /*123c0*/  FFMA.FTZ R12, R9.reuse, R10, -0.5 ;  /* 0xbf000000090c7423 */ /* 0x040fe2000001000a */
[----:B------:R-:W-:Y:S01]  /*123d0*/  I2FP.F32.S32 R10, R7 ;  /* 0x00000007000a7245 */ /* 0x000fe20000201400 */
[----:B------:R-:W-:Y:S02]  /*123e0*/  @P1 IMAD.MOV.U32 R7, RZ, RZ, 0x7f800000 ;  /* 0x7f800000ff071424 */ /* 0x000fe400078e00ff */
[C---:B------:R-:W-:Y:S02]  /*123f0*/  FMUL.FTZ R12, R9.reuse, R12 ;  /* 0x0000000c090c7220 */ /* 0x040fe40000410000 */
[----:B------:R-:W-:Y:S02]  /*12400*/  FFMA.FTZ R5, R10, 1.1920928955078125e-07, R5 ;  /* 0x340000000a057823 */ /* 0x000fe40000010005 */
[----:B------:R-:W-:-:S04]  /*12410*/  FFMA.FTZ R12, R9, R12, R9 ;  /* 0x0000000c090c7223 */ /* 0x000fc80000010009 */
[----:B------:R-:W-:Y:S01]  /*12420*/  FFMA.FTZ R5, R5, 0.69314718246459960938, R12 ;  /* 0x3f31721805057823 */ /* 0x000fe2000001000c */
[----:B------:R-:W-:-:S04]  /*12430*/  @P1 FFMA.FTZ R5, R8, R7, +INF ;  /* 0x7f80000008051423 */ /* 0x000fc80000010007 */
[----:B------:R-:W-:-:S05]  /*12440*/  FADD.FTZ R5, -R5, -RZ ;  /* 0x800000ff05057221 */ /* 0x000fca0000010100 */
[----:B------:R-:W-:-:S07]  /*12450*/  FSEL R7, R5, +INF , P0 ;  /* 0x7f80000005077808 */ /* 0x000fce0000000000 */
.L_x_396:
[----:B------:R-:W-:Y:S05]  /*12460*/  BSYNC B2 ;  /* 0x0000000000027941 */ /* 0x000fea0003800000 */
.L_x_393:
[----:B------:R-:W-:Y:S01]  /*12470*/  FSETP.GE.FTZ.AND P0, PT, R3, RZ, PT ;  /* 0x000000ff0300720b */ /* 0x000fe20003f16000 */
[----:B------:R-:W-:Y:S01]  /*12480*/  BSSY B2, `(.L_x_399) ;  /* 0x0000056000027945 */ /* 0x000fe20003800000 */
[----:B------:R-:W-:-:S11]  /*12490*/  MOV R5, R7 ;  /* 0x0000000700057202 */ /* 0x000fd60000000f00 */
[----:B------:R-:W-:Y:S05]  /*124a0*/  @P0 BRA `(.L_x_400) ;  /* 0x00000004004c0947 */ /* 0x000fea0003800000 */
[----:B------:R-:W0:Y:S01]  /*124b0*/  FRND.FTZ.FLOOR R8, R4 ;  /* 0x0000000400087307 */ /* 0x000e220000215000 */
[----:B------:R-:W-:Y:S01]  /*124c0*/  IMAD.MOV.U32 R5, RZ, RZ, 0x7f800000 ;  /* 0x7f800000ff057424 */ /* 0x000fe200078e00ff */
[----:B0-----:R-:W-:-:S13]  /*124d0*/  FSETP.NEU.FTZ.AND P0, PT, |R3|, R8, PT ;  /* 0x000000080300720b */ /* 0x001fda0003f1d200 */
[----:B------:R-:W-:Y:S05]  /*124e0*/  @!P0 BRA `(.L_x_400) ;  /* 0x00000004003c8947 */ /* 0x000fea0003800000 */
[----:B------:R-:W-:Y:S02]  /*124f0*/  FSETP.GEU.FTZ.AND P0, PT, |R3|, 9.999999682655225389e-20, PT ;  /* 0x1fec1e4a0300780b */ /* 0x000fe40003f1e200 */
[----:B------:R-:W-:-:S11]  /*12500*/  MOV R5, 0x7f800000 ;  /* 0x7f80000000057802 */ /* 0x000fd60000000f00 */
[----:B------:R-:W-:Y:S05]  /*12510*/  @!P0 BRA `(.L_x_401) ;  /* 0x0000000000c88947 */ /* 0x000fea0003800000 */
[----:B------:R-:W-:Y:S01]  /*12520*/  FADD.FTZ R4, |R3|, |R3| ;  /* 0x4000000303047221 */ /* 0x000fe20000010200 */
[----:B------:R-:W-:Y:S01]  /*12530*/  HFMA2.MMA R10, -RZ, RZ, 1.0078125, -8.98838043212890625e-05 ;  /* 0x3c0885e4ff0a7435 */ /* 0x000fe200000001ff */
[----:B------:R-:W-:Y:S01]  /*12540*/  IMAD.MOV.U32 R9, RZ, RZ, -0x46b2bead ;  /* 0xb94d4153ff097424 */ /* 0x000fe200078e00ff */
[----:B------:R-:W-:Y:S01]  /*12550*/  MOV R12, 0x3e2aaaa8 ;  /* 0x3e2aaaa8000c7802 */ /* 0x000fe20000000f00 */
[----:B------:R-:W0:Y:S08]  /*12560*/  F2I.NTZ R14, R4 ;  /* 0x00000004000e7305 */ /* 0x000e300000203100 */
[----:B------:R-:W1:Y:S01]  /*12570*/  FRND R8, R4 ;  /* 0x0000000400087307 */ /* 0x000e620000201000 */
[----:B0-----:R-:W-:-:S02]  /*12580*/  LOP3.LUT P1, RZ, R14, 0x1, RZ, 0xc0, !PT ;  /* 0x000000010eff7812 */ /* 0x001fc4000782c0ff */
[----:B------:R-:W-:Y:S02]  /*12590*/  LOP3.LUT P0, RZ, R14, 0x2, RZ, 0xc0, !PT ;  /* 0x000000020eff7812 */ /* 0x000fe4000780c0ff */
[----:B------:R-:W-:Y:S01]  /*125a0*/  FSEL R10, R10, 0.041666727513074874878, !P1 ;  /* 0x3d2aaabb0a0a7808 */ /* 0x000fe20004800000 */
[----:B-1----:R-:W-:-:S04]  /*125b0*/  FFMA.FTZ R8, -R8, 0.5, |R3| ;  /* 0x3f00000008087823 */ /* 0x002fc80000010503 */
[----:B------:R-:W-:-:S04]  /*125c0*/  FMUL.FTZ R8, R8, 3.1415927410125732422 ;  /* 0x40490fdb08087820 */ /* 0x000fc80000410000 */
[----:B------:R-:W-:Y:S02]  /*125d0*/  @P1 IMAD.MOV.U32 R11, RZ, RZ, 0x37cbac00 ;  /* 0x37cbac00ff0b1424 */ /* 0x000fe400078e00ff */
[C---:B------:R-:W-:Y:S01]  /*125e0*/  FMUL.FTZ R13, R8.reuse, R8 ;  /* 0x00000008080d7220 */ /* 0x040fe20000410000 */
[----:B------:R-:W-:Y:S02]  /*125f0*/  FSEL R4, R8, 1, !P1 ;  /* 0x3f80000008047808 */ /* 0x000fe40004800000 */
[----:B------:R-:W-:Y:S01]  /*12600*/  FSEL R8, -R12, -0.4999999701976776123, !P1 ;  /* 0xbeffffff0c087808 */ /* 0x000fe20004800100 */
[----:B------:R-:W-:Y:S01]  /*12610*/  @P1 FFMA.FTZ R9, R13, R11, -0.0013887860113754868507 ;  /* 0xbab607ed0d091423 */ /* 0x000fe2000001000b */
[----:B------:R-:W-:-:S03]  /*12620*/  IMAD.MOV.U32 R11, RZ, RZ, 0x3e055027 ;  /* 0x3e055027ff0b7424 */ /* 0x000fc600078e00ff */
[C---:B------:R-:W-:Y:S01]  /*12630*/  FFMA.FTZ R9, R13.reuse, R9, R10 ;  /* 0x000000090d097223 */ /* 0x040fe2000001000a */
[----:B------:R-:W-:-:S03]  /*12640*/  FFMA.FTZ R10, R13, R4, RZ ;  /* 0x000000040d0a7223 */ /* 0x000fc600000100ff */
[----:B------:R-:W-:-:S04]  /*12650*/  FFMA.FTZ R9, R13, R9, R8 ;  /* 0x000000090d097223 */ /* 0x000fc80000010008 */
[----:B------:R-:W-:-:S04]  /*12660*/  FFMA.FTZ R4, R9, R10, R4 ;  /* 0x0000000a09047223 */ /* 0x000fc80000010004 */
[----:B------:R-:W-:-:S04]  /*12670*/  @P0 FFMA.FTZ R4, R4, -1, RZ ;  /* 0xbf80000004040823 */ /* 0x000fc800000100ff */
[----:B------:R-:W-:-:S05]  /*12680*/  FMUL.FTZ R4, |R3|, |R4| ;  /* 0x4000000403047220 */ /* 0x000fca0000410200 */
[----:B------:R-:W-:-:S13]  /*12690*/  FSETP.GEU.FTZ.AND P0, PT, R4, 1.175494350822287508e-38, PT ;  /* 0x008000000400780b */ /* 0x000fda0003f1e000 */
[----:B------:R-:W-:-:S04]  /*126a0*/  @!P0 FMUL.FTZ R4, R4, 8388608 ;  /* 0x4b00000004048820 */ /* 0x000fc80000410000 */
[----:B------:R-:W-:-:S05]  /*126b0*/  VIADD R8, R4, 0xc0d55555 ;  /* 0xc0d5555504087836 */ /* 0x000fca0000000000 */
[----:B------:R-:W-:-:S04]  /*126c0*/  LOP3.LUT R9, R8, 0xff800000, RZ, 0xc0, !PT ;  /* 0xff80000008097812 */ /* 0x000fc800078ec0ff */
[-C--:B------:R-:W-:Y:S02]  /*126d0*/  IADD3 R8, R4, -R9.reuse, RZ ;  /* 0x8000000904087210 */ /* 0x080fe40007ffe0ff */
[----:B------:R-:W-:-:S03]  /*126e0*/  I2FP.F32.S32 R9, R9 ;  /* 0x0000000900097245 */ /* 0x000fc60000201400 */
[----:B------:R-:W-:Y:S01]  /*126f0*/  FADD.FTZ R10, R8, -1 ;  /* 0xbf800000080a7421 */ /* 0x000fe20000010000 */
[----:B------:R-:W-:Y:S02]  /*12700*/  FSEL R8, RZ, -23, P0 ;  /* 0xc1b80000ff087808 */ /* 0x000fe40000000000 */
[----:B------:R-:W-:Y:S01]  /*12710*/  ISETP.GE.U32.AND P0, PT, R4, 0x7f800000, PT ;  /* 0x7f8000000400780c */ /* 0x000fe20003f06070 */
[C---:B------:R-:W-:Y:S02]  /*12720*/  FFMA.FTZ R11, R10.reuse, -R11, 0.14084610342979431152 ;  /* 0x3e1039f60a0b7423 */ /* 0x040fe4000001080b */
[----:B------:R-:W-:Y:S02]  /*12730*/  FFMA.FTZ R8, R9, 1.1920928955078125e-07, R8 ;  /* 0x3400000009087823 */ /* 0x000fe40000010008 */
[----:B------:R-:W-:-:S04]  /*12740*/  FFMA.FTZ R11, R10, R11, -0.12148627638816833496 ;  /* 0xbdf8cdcc0a0b7423 */ /* 0x000fc8000001000b */
[----:B------:R-:W-:-:S04]  /*12750*/  FFMA.FTZ R11, R10, R11, 0.13980610668659210205 ;  /* 0x3e0f29550a0b7423 */ /* 0x000fc8000001000b */
[----:B------:R-:W-:-:S04]  /*12760*/  FFMA.FTZ R11, R10, R11, -0.16684235632419586182 ;  /* 0xbe2ad8b90a0b7423 */ /* 0x000fc8000001000b */
[----:B------:R-:W-:-:S04]  /*12770*/  FFMA.FTZ R11, R10, R11, 0.20012299716472625732 ;  /* 0x3e4ced0b0a0b7423 */ /* 0x000fc8000001000b */
[----:B------:R-:W-:-:S04]  /*12780*/  FFMA.FTZ R11, R10, R11, -0.24999669194221496582 ;  /* 0xbe7fff220a0b7423 */ /* 0x000fc8000001000b */
[----:B------:R-:W-:-:S04]  /*12790*/  FFMA.FTZ R11, R10, R11, 0.33333182334899902344 ;  /* 0x3eaaaa780a0b7423 */ /* 0x000fc8000001000b */
[----:B------:R-:W-:-:S04]  /*127a0*/  FFMA.FTZ R11, R10, R11, -0.5 ;  /* 0xbf0000000a0b7423 */ /* 0x000fc8000001000b */
[----:B------:R-:W-:-:S04]  /*127b0*/  FMUL.FTZ R11, R10, R11 ;  /* 0x0000000b0a0b7220 */ /* 0x000fc80000410000 */
[----:B------:R-:W-:-:S04]  /*127c0*/  FFMA.FTZ R11, R10, R11, R10 ;  /* 0x0000000b0a0b7223 */ /* 0x000fc8000001000a */
[----:B------:R-:W-:Y:S01]  /*127d0*/  FFMA.FTZ R8, R8, 0.69314718246459960938, R11 ;  /* 0x3f31721808087823 */ /* 0x000fe2000001000b */
[C---:B------:R-:W-:Y:S01]  /*127e0*/  @P0 FFMA.FTZ R8, R4.reuse, R5, +INF ;  /* 0x7f80000004080423 */ /* 0x040fe20000010005 */
[----:B------:R-:W-:-:S03]  /*127f0*/  FSETP.NEU.FTZ.AND P0, PT, R4, RZ, PT ;  /* 0x000000ff0400720b */ /* 0x000fc60003f1d000 */
[----:B------:R-:W-:-:S05]  /*12800*/  FADD.FTZ R8, -R8, 1.1447298526763916016 ;  /* 0x3f92868208087421 */ /* 0x000fca0000010100 */
[----:B------:R-:W-:-:S05]  /*12810*/  FSEL R8, R8, +INF , P0 ;  /* 0x7f80000008087808 */ /* 0x000fca0000000000 */
[----:B------:R-:W-:Y:S01]  /*12820*/  FFMA.FTZ R5, R8, 1, -R7 ;  /* 0x3f80000008057823 */ /* 0x000fe20000010807 */
[----:B------:R-:W-:Y:S06]  /*12830*/  BRA `(.L_x_400) ;  /* 0x0000000000687947 */ /* 0x000fec0003800000 */
.L_x_401:
[----:B------:R-:W-:Y:S01]  /*12840*/  FSETP.GEU.FTZ.AND P0, PT, |R3|, 1.175494350822287508e-38, PT ;  /* 0x008000000300780b */ /* 0x000fe20003f1e200 */
[----:B------:R-:W-:-:S03]  /*12850*/  HFMA2.MMA R9, -RZ, RZ, 1.5048828125, 33.21875 ;  /* 0x3e055027ff097435 */ /* 0x000fc600000001ff */
[----:B------:R-:W-:-:S09]  /*12860*/  FSEL R10, RZ, -23, P0 ;  /* 0xc1b80000ff0a7808 */ /* 0x000fd20000000000 */
[----:B------:R-:W-:-:S05]  /*12870*/  @!P0 FMUL.FTZ R4, |R3|, 8388608 ;  /* 0x4b00000003048820 */ /* 0x000fca0000410200 */
[C---:B------:R-:W-:Y:S02]  /*12880*/  IADD3 R7, R4.reuse, -0x3f2aaaab, RZ ;  /* 0xc0d5555504077810 */ /* 0x040fe40007ffe0ff */
[----:B------:R-:W-:Y:S02]  /*12890*/  ISETP.GE.U32.AND P0, PT, R4, 0x7f800000, PT ;  /* 0x7f8000000400780c */ /* 0x000fe40003f06070 */
[----:B------:R-:W-:-:S05]  /*128a0*/  LOP3.LUT R7, R7, 0xff800000, RZ, 0xc0, !PT ;  /* 0xff80000007077812 */ /* 0x000fca00078ec0ff */
[----:B------:R-:W-:Y:S01]  /*128b0*/  IMAD.IADD R8, R4, 0x1, -R7 ;  /* 0x0000000104087824 */ /* 0x000fe200078e0a07 */
[----:B------:R-:W-:-:S03]  /*128c0*/  I2FP.F32.S32 R7, R7 ;  /* 0x0000000700077245 */ /* 0x000fc60000201400 */
[----:B------:R-:W-:Y:S02]  /*128d0*/  FADD.FTZ R8, R8, -1 ;  /* 0xbf80000008087421 */ /* 0x000fe40000010000 */
[----:B------:R-:W-:Y:S02]  /*128e0*/  FFMA.FTZ R7, R7, 1.1920928955078125e-07, R10 ;  /* 0x3400000007077823 */ /* 0x000fe4000001000a */
[----:B------:R-:W-:-:S04]  /*128f0*/  FFMA.FTZ R9, R8, -R9, 0.14084610342979431152 ;  /* 0x3e1039f608097423 */ /* 0x000fc80000010809 */
        /* <DEDUP_REMOVED lines=12> */
[----:B------:R-:W-:-:S05]  /*129c0*/  FADD.FTZ R7, -R7, -RZ ;  /* 0x800000ff07077221 */ /* 0x000fca0000010100 */
[----:B------:R-:W-:-:S07]  /*129d0*/  FSEL R5, R7, +INF , P0 ;  /* 0x7f80000007057808 */ /* 0x000fce0000000000 */
.L_x_400:
[----:B------:R-:W-:Y:S05]  /*129e0*/  BSYNC B2 ;  /* 0x0000000000027941 */ /* 0x000fea0003800000 */
.L_x_399:
[----:B------:R-:W0:Y:S01]  /*129f0*/  MUFU.LG2 R4, R0 ;  /* 0x0000000000047308 */ /* 0x000e220000000c00 */
[----:B------:R-:W-:Y:S02]  /*12a00*/  IMAD.MOV.U32 R7, RZ, RZ, RZ ;  /* 0x000000ffff077224 */ /* 0x000fe400078e00ff */
[----:B0-----:R-:W-:-:S04]  /*12a10*/  FMUL.FTZ R4, R4, 0.69314718246459960938 ;  /* 0x3f31721804047820 */ /* 0x001fc80000410000 */
[----:B------:R-:W-:-:S04]  /*12a20*/  FFMA.FTZ R4, R3, R4, -R0 ;  /* 0x0000000403047223 */ /* 0x000fc80000010800 */
[----:B------:R-:W-:-:S05]  /*12a30*/  FADD.FTZ R4, R4, -R5 ;  /* 0x8000000504047221 */ /* 0x000fca0000010000 */
[----:B------:R-:W-:-:S13]  /*12a40*/  FSETP.GEU.FTZ.AND P0, PT, R4, -88.72283935546875, PT ;  /* 0xc2b172180400780b */ /* 0x000fda0003f1e000 */
[----:B------:R-:W-:-:S04]  /*12a50*/  @P0 FMUL.FTZ R4, R4, 1.4426950216293334961 ;  /* 0x3fb8aa3b04040820 */ /* 0x000fc80000410000 */
[----:B------:R0:W1:Y:S03]  /*12a60*/  @P0 MUFU.EX2 R7, R4 ;  /* 0x0000000400070308 */ /* 0x0000660000000800 */
.L_x_392:
[----:B------:R-:W-:Y:S05]  /*12a70*/  BSYNC B1 ;  /* 0x0000000000017941 */ /* 0x000fea0003800000 */
.L_x_383:
[----:B-1----:R-:W-:Y:S02]  /*12a80*/  FSETP.NEU.FTZ.AND P0, PT, R7, RZ, PT ;  /* 0x000000ff0700720b */ /* 0x002fe40003f1d000 */
[----:B0-----:R-:W-:-:S11]  /*12a90*/  MOV R4, RZ ;  /* 0x000000ff00047202 */ /* 0x001fd60000000f00 */
[----:B------:R-:W-:Y:S05]  /*12aa0*/  @!P0 BRA `(.L_x_378) ;  /* 0x000000bc00588947 */ /* 0x000fea0003800000 */
[----:B------:R-:W-:Y:S01]  /*12ab0*/  HFMA2.MMA R5, -RZ, RZ, 1.875, 0 ;  /* 0x3f800000ff057435 */ /* 0x000fe200000001ff */
[----:B------:R-:W-:Y:S01]  /*12ac0*/  BSSY B1, `(.L_x_402) ;  /* 0x000000e000017945 */ /* 0x000fe20003800000 */
[----:B------:R-:W-:Y:S01]  /*12ad0*/  IMAD.MOV.U32 R4, RZ, RZ, RZ ;  /* 0x000000ffff047224 */ /* 0x000fe200078e00ff */
[----:B------:R-:W-:Y:S01]  /*12ae0*/  MOV R10, 0x3f800000 ;  /* 0x3f800000000a7802 */ /* 0x000fe20000000f00 */
[----:B------:R-:W-:-:S07]  /*12af0*/  IMAD.MOV.U32 R8, RZ, RZ, R3 ;  /* 0x000000ffff087224 */ /* 0x000fce00078e0003 */
.L_x_403:
[----:B------:R-:W-:Y:S01]  /*12b00*/  FADD.FTZ R8, R8, 1 ;  /* 0x3f80000008087421 */ /* 0x000fe20000010000 */
[----:B------:R-:W-:-:S03]  /*12b10*/  VIADD R4, R4, 0x1 ;  /* 0x0000000104047836 */ /* 0x000fc60000000000 */
[----:B------:R-:W0:Y:S02]  /*12b20*/  MUFU.RCP R9, R8 ;  /* 0x0000000800097308 */ /* 0x000e240000001000 */
[----:B------:R-:W-:Y:S01]  /*12b30*/  ISETP.LT.U32.AND P1, PT, R4, 0x7d0, PT ;  /* 0x000007d00400780c */ /* 0x000fe20003f21070 */
[----:B0-----:R-:W-:-:S04]  /*12b40*/  FMUL.FTZ R12, R0, R9 ;  /* 0x00000009000c7220 */ /* 0x001fc80000410000 */
[----:B------:R-:W-:-:S04]  /*12b50*/  FMUL.FTZ R5, R12, R5 ;  /* 0x000000050c057220 */ /* 0x000fc80000410000 */
[----:B------:R-:W-:-:S04]  /*12b60*/  FADD.FTZ R10, R5, R10 ;  /* 0x0000000a050a7221 */ /* 0x000fc80000010000 */
[----:B------:R-:W-:-:S05]  /*12b70*/  FMUL.FTZ R12, R10, 5.9604644775390625e-08 ;  /* 0x338000000a0c7820 */ /* 0x000fca0000410000 */
[----:B------:R-:W-:-:S13]  /*12b80*/  FSETP.GTU.FTZ.AND P0, PT, R5, R12, PT ;  /* 0x0000000c0500720b */ /* 0x000fda0003f1c000 */
[----:B------:R-:W-:Y:S05]  /*12b90*/  @P0 BRA P1, `(.L_x_403) ;  /* 0xfffffffc00d80947 */ /* 0x000fea000083ffff */
[----:B------:R-:W-:Y:S05]  /*12ba0*/  BSYNC B1 ;  /* 0x0000000000017941 */ /* 0x000fea0003800000 */
.L_x_402:
[----:B------:R-:W0:Y:S01]  /*12bb0*/  MUFU.RCP R3, R3 ;  /* 0x0000000300037308 */ /* 0x000e220000001000 */
[----:B------:R-:W-:-:S04]  /*12bc0*/  FMUL.FTZ R4, R10, R7 ;  /* 0x000000070a047220 */ /* 0x000fc80000410000 */
[----:B0-----:R-:W-:Y:S01]  /*12bd0*/  FMUL.FTZ R4, R4, R3 ;  /* 0x0000000304047220 */ /* 0x001fe20000410000 */
[----:B------:R-:W-:Y:S06]  /*12be0*/  BRA `(.L_x_378) ;  /* 0x000000bc00087947 */ /* 0x000fec0003800000 */
.L_x_382:
[----:B------:R-:W-:Y:S02]  /*12bf0*/  MOV R4, R3 ;  /* 0x0000000300047202 */ /* 0x000fe40000000f00 */
[----:B------:R-:W-:-:S07]  /*12c00*/  MOV R8, 0x12c20 ;  /* 0x00012c2000087802 */ /* 0x000fce0000000f00 */
[----:B------:R-:W-:Y:S05]  /*12c10*/  CALL.REL.NOINC `($_ZN2at6native18elementwise_kernelILi128ELi4EZNS0_15gpu_kernel_implIN48_GLOBAL__N__08322988_15_IGammaKernel_cu_cb51a28d10CalcIgammaIfEEEEvRNS_18TensorIteratorBaseERKT_EUliE_EEviT1_$_ZN46_INTERNAL_08322988_15_IGammaKernel_cu_cb51a28d48_GLOBAL__N__08322988_15_IGammaKernel_cu_cb51a28d12calc_igammacIfEET_S2_S2_) ;  /* 0x000000bc00087944 */ /* 0x000fea0003c00000 */
[----:B------:R-:W-:Y:S01]  /*12c20*/  FADD.FTZ R4, -R4, 1 ;  /* 0x3f80000004047421 */ /* 0x000fe20000010100 */
[----:B------:R-:W-:Y:S06]  /*12c30*/  BRA `(.L_x_378) ;  /* 0x000000b800f47947 */ /* 0x000fec0003800000 */
.L_x_381:
[----:B------:R-:W-:Y:S01]  /*12c40*/  HFMA2.MMA R5, -RZ, RZ, 1.416015625, -0.052093505859375 ;  /* 0x3daaaaabff057435 */ /* 0x000fe200000001ff */
[----:B------:R-:W-:Y:S01]  /*12c50*/  IMAD.MOV.U32 R4, RZ, RZ, -0x41555555 ;  /* 0xbeaaaaabff047424 */ /* 0x000fe200078e00ff */
[----:B------:R-:W-:Y:S01]  /*12c60*/  HFMA2.MMA R11, -RZ, RZ, -0.65380859375, 8640 ;  /* 0xb93b7038ff0b7435 */ /* 0x000fe200000001ff */
[----:B------:R-:W-:Y:S01]  /*12c70*/  IMAD.MOV.U32 R10, RZ, RZ, 0x39b8ef1d ;  /* 0x39b8ef1dff0a7424 */ /* 0x000fe200078e00ff */
[----:B------:R-:W-:Y:S01]  /*12c80*/  HFMA2.MMA R15, -RZ, RZ, 0.33544921875, -0.410400390625 ;  /* 0x355eb691ff0f7435 */ /* 0x000fe200000001ff */
[----:B------:R-:W-:Y:S01]  /*12c90*/  IMAD.MOV.U32 R14, RZ, RZ, -0x4a0726e8 ;  /* 0xb5f8d918ff0e7424 */ /* 0x000fe200078e00ff */
[----:B------:R-:W-:Y:S01]  /*12ca0*/  MOV R9, 0x3a97b426 ;  /* 0x3a97b42600097802 */ /* 0x000fe20000000f00 */
[----:B------:R-:W-:Y:S01]  /*12cb0*/  IMAD.MOV.U32 R8, RZ, RZ, -0x438d462a ;  /* 0xbc72b9d6ff087424 */ /* 0x000fe200078e00ff */
[----:B------:R0:W-:Y:S01]  /*12cc0*/  STL.64 [R1], R4 ;  /* 0x0000000401007387 */ /* 0x0001e20000100a00 */
[----:B------:R-:W-:Y:S01]  /*12cd0*/  IMAD.MOV.U32 R12, RZ, RZ, 0x382462c5 ;  /* 0x382462c5ff0c7424 */ /* 0x000fe200078e00ff */
[----:B------:R-:W-:Y:S01]  /*12ce0*/  MOV R13, 0xb612a9b8 ;  /* 0xb612a9b8000d7802 */ /* 0x000fe20000000f00 */
[----:B------:R-:W-:Y:S01]  /*12cf0*/  IMAD.MOV.U32 R20, RZ, RZ, -0x4bc25033 ;  /* 0xb43dafcdff147424 */ /* 0x000fe200078e00ff */
[----:B------:R1:W-:Y:S01]  /*12d00*/  STL.64 [R1+0x10], R10 ;  /* 0x0000100a01007387 */ /* 0x0003e20000100a00 */
[----:B------:R-:W-:Y:S01]  /*12d10*/  MOV R21, 0x31e67ae7 ;  /* 0x31e67ae700157802 */ /* 0x000fe20000000f00 */
[----:B------:R-:W-:Y:S01]  /*12d20*/  HFMA2.MMA R23, -RZ, RZ, -0.174560546875, -0.0005855560302734375 ;  /* 0xb19690ccff177435 */ /* 0x000fe200000001ff */
[----:B------:R-:W-:Y:S01]  /*12d30*/  IMAD.MOV.U32 R22, RZ, RZ, 0x32304beb ;  /* 0x32304bebff167424 */ /* 0x000fe200078e00ff */
[----:B------:R2:W-:Y:S01]  /*12d40*/  STL.64 [R1+0x20], R14 ;  /* 0x0000200e01007387 */ /* 0x0005e20000100a00 */
[----:B------:R-:W-:Y:S01]  /*12d50*/  IMAD.MOV.U32 R24, RZ, RZ, 0x307b7337 ;  /* 0x307b7337ff187424 */ /* 0x000fe200078e00ff */
[----:B------:R-:W-:Y:S01]  /*12d60*/  MOV R25, 0xade06cdb ;  /* 0xade06cdb00197802 */ /* 0x000fe20000000f00 */
[----:B------:R-:W-:Y:S01]  /*12d70*/  BSSY B1, `(.L_x_404) ;  /* 0x00003e5000017945 */ /* 0x000fe20003800000 */
[----:B0-----:R-:W-:Y:S01]  /*12d80*/  HFMA2.MMA R5, -RZ, RZ, 0.0911865234375, 12.4609375 ;  /* 0x2dd64a3bff057435 */ /* 0x001fe200000001ff */
[----:B------:R0:W-:Y:S01]  /*12d90*/  STL.64 [R1+0x8], R8 ;  /* 0x0000080801007387 */ /* 0x0001e20000100a00 */
[----:B------:R-:W-:Y:S01]  /*12da0*/  IMAD.MOV.U32 R4, RZ, RZ, -0x517fc7ac ;  /* 0xae803854ff047424 */ /* 0x000fe200078e00ff */
[----:B-1----:R-:W-:Y:S01]  /*12db0*/  HFMA2.MMA R11, -RZ, RZ, -0.0477294921875, -4.87109375 ;  /* 0xaa1cc4dfff0b7435 */ /* 0x002fe200000001ff */
[----:B------:R-:W-:Y:S01]  /*12dc0*/  IMAD.MOV.U32 R10, RZ, RZ, 0x2abdd03b ;  /* 0x2abdd03bff0a7424 */ /* 0x000fe200078e00ff */
[----:B------:R1:W-:Y:S01]  /*12dd0*/  STL.64 [R1+0x18], R12 ;  /* 0x0000180c01007387 */ /* 0x0003e20000100a00 */
[----:B--2---:R-:W-:Y:S01]  /*12de0*/  HFMA2.MMA R15, -RZ, RZ, -0.8681640625, -0.7294921875 ;  /* 0xbaf2b9d6ff0f7435 */ /* 0x004fe200000001ff */
[----:B------:R-:W-:-:S02]  /*12df0*/  IMAD.MOV.U32 R14, RZ, RZ, -0x58f1ab76 ;  /* 0xa70e548aff0e7424 */ /* 0x000fc400078e00ff */
[----:B------:R2:W-:Y:S01]  /*12e00*/  STL.64 [R1+0x40], R4 ;  /* 0x0000400401007387 */ /* 0x0005e20000100a00 */
[----:B0-----:R-:W-:Y:S01]  /*12e10*/  IMAD.MOV.U32 R8, RZ, RZ, -0x534f1ac8 ;  /* 0xacb0e538ff087424 */ /* 0x001fe200078e00ff */
[----:B------:R-:W-:Y:S02]  /*12e20*/  MOV R9, 0x29f7cc00 ;  /* 0x29f7cc0000097802 */ /* 0x000fe40000000f00 */
[----:B------:R0:W-:Y:S01]  /*12e30*/  STL.64 [R1+0x50], R10 ;  /* 0x0000500a01007387 */ /* 0x0001e20000100a00 */
[----:B-1----:R-:W-:Y:S01]  /*12e40*/  IMAD.MOV.U32 R12, RZ, RZ, 0x2900827e ;  /* 0x2900827eff0c7424 */ /* 0x002fe200078e00ff */
[----:B------:R-:W-:Y:S02]  /*12e50*/  MOV R13, 0xa6141ff4 ;  /* 0xa6141ff4000d7802 */ /* 0x000fe40000000f00 */
[----:B------:R1:W-:Y:S01]  /*12e60*/  STL.64 [R1+0x48], R8 ;  /* 0x0000480801007387 */ /* 0x0003e20000100a00 */
[----:B--2---:R-:W-:Y:S01]  /*12e70*/  HFMA2.MMA R5, -RZ, RZ, 0.66748046875, -2.81640625 ;  /* 0x3957c1a2ff057435 */ /* 0x004fe200000001ff */
[----:B------:R-:W-:-:S02]  /*12e80*/  IMAD.MOV.U32 R4, RZ, RZ, -0x457e3585 ;  /* 0xba81ca7bff047424 */ /* 0x000fc400078e00ff */
[----:B------:R2:W-:Y:S01]  /*12e90*/  STL.64 [R1+0x60], R14 ;  /* 0x0000600e01007387 */ /* 0x0005e20000100a00 */
[----:B0-----:R-:W-:Y:S01]  /*12ea0*/  HFMA2.MMA R11, -RZ, RZ, 0.1968994140625, 62.5625 ;  /* 0x324d53d2ff0b7435 */ /* 0x001fe200000001ff */
[----:B------:R-:W-:Y:S02]  /*12eb0*/  IMAD.MOV.U32 R10, RZ, RZ, -0x4c88ee18 ;  /* 0xb37711e8ff0a7424 */ /* 0x000fe400078e00ff */
[----:B------:R0:W-:Y:S01]  /*12ec0*/  STL.64 [R1+0x28], R20 ;  /* 0x0000281401007387 */ /* 0x0001e20000100a00 */
[----:B-1----:R-:W-:Y:S01]  /*12ed0*/  IMAD.MOV.U32 R8, RZ, RZ, 0x319fac92 ;  /* 0x319fac92ff087424 */ /* 0x002fe200078e00ff */
[----:B------:R-:W-:Y:S02]  /*12ee0*/  MOV R9, 0x34140796 ;  /* 0x3414079600097802 */ /* 0x000fe40000000f00 */
[----:B------:R1:W-:Y:S01]  /*12ef0*/  STL.64 [R1+0x58], R12 ;  /* 0x0000580c01007387 */ /* 0x0003e20000100a00 */
[----:B--2---:R-:W-:Y:S01]  /*12f00*/  HFMA2.MMA R15, -RZ, RZ, -0.105224609375, 52.09375 ;  /* 0xaebc5283ff0f7435 */ /* 0x004fe200000001ff */
[----:B------:R-:W-:-:S02]  /*12f10*/  IMAD.MOV.U32 R14, RZ, RZ, 0x2fe4da1a ;  /* 0x2fe4da1aff0e7424 */ /* 0x000fc400078e00ff */
[----:B------:R2:W-:Y:S01]  /*12f20*/  STL.64 [R1+0x88], R8 ;  /* 0x0000880801007387 */ /* 0x0005e20000100a00 */
[----:B0-----:R-:W-:Y:S01]  /*12f30*/  IMAD.MOV.U32 R20, RZ, RZ, -0x449c71c7 ;  /* 0xbb638e39ff147424 */ /* 0x001fe200078e00ff */
[----:B------:R-:W-:Y:S02]  /*12f40*/  MOV R21, 0x3b2d602b ;  /* 0x3b2d602b00157802 */ /* 0x000fe40000000f00 */
[----:B------:R0:W-:Y:S01]  /*12f50*/  STL.64 [R1+0x70], R4 ;  /* 0x0000700401007387 */ /* 0x0001e20000100a00 */
[----:B-1----:R-:W-:Y:S01]  /*12f60*/  IMAD.MOV.U32 R12, RZ, RZ, -0x5265b022 ;  /* 0xad9a4fdeff0c7424 */ /* 0x002fe200078e00ff */
[----:B------:R-:W-:Y:S02]  /*12f70*/  MOV R13, 0xb08ab276 ;  /* 0xb08ab276000d7802 */ /* 0x000fe40000000f00 */
[----:B------:R1:W-:Y:S01]  /*12f80*/  STL.64 [R1+0x90], R10 ;  /* 0x0000900a01007387 */ /* 0x0003e20000100a00 */
[----:B--2---:R-:W-:Y:S01]  /*12f90*/  HFMA2.MMA R9, -RZ, RZ, -0.02960205078125, -131.5 ;  /* 0xa794d81cff097435 */ /* 0x004fe200000001ff */
[----:B------:R-:W-:-:S02]  /*12fa0*/  IMAD.MOV.U32 R8, RZ, RZ, 0x28b6c54f ;  /* 0x28b6c54fff087424 */ /* 0x000fc400078e00ff */
[----:B------:R2:W-:Y:S01]  /*12fb0*/  STL.64 [R1+0xa0], R14 ;  /* 0x0000a00e01007387 */ /* 0x0005e20000100a00 */
[----:B0-----:R-:W-:-:S03]  /*12fc0*/  HFMA2.MMA R5, -RZ, RZ, 0.055908203125, -13.5 ;  /* 0x2b28cac0ff057435 */ /* 0x001fc600000001ff */
[----:B------:R0:W-:Y:S01]  /*12fd0*/  STL.64 [R1+0x68], R20 ;  /* 0x0000681401007387 */ /* 0x0001e20000100a00 */
[----:B------:R-:W-:Y:S02]  /*12fe0*/  IMAD.MOV.U32 R4, RZ, RZ, -0x53b19868 ;  /* 0xac4e6798ff047424 */ /* 0x000fe400078e00ff */
[----:B-1----:R-:W-:Y:S01]  /*12ff0*/  IMAD.MOV.U32 R10, RZ, RZ, 0x3b877322 ;  /* 0x3b877322ff0a7424 */ /* 0x002fe200078e00ff */
[----:B------:R-:W-:Y:S01]  /*13000*/  MOV R11, 0xbb2fb934 ;  /* 0xbb2fb934000b7802 */ /* 0x000fe20000000f00 */
[----:B------:R1:W-:Y:S01]  /*13010*/  STL.64 [R1+0x98], R12 ;  /* 0x0000980c01007387 */ /* 0x0003e20000100a00 */
[----:B--2---:R-:W-:Y:S01]  /*13020*/  HFMA2.MMA R15, -RZ, RZ, 0.2210693359375, 0.00020277500152587890625 ;  /* 0x33130aa5ff0f7435 */ /* 0x004fe200000001ff */
[----:B------:R-:W-:Y:S02]  /*13030*/  IMAD.MOV.U32 R14, RZ, RZ, -0x48a9e97d ;  /* 0xb7561683ff0e7424 */ /* 0x000fe400078e00ff */
[----:B------:R2:W-:Y:S01]  /*13040*/  STL.64 [R1+0xc0], R8 ;  /* 0x0000c00801007387 */ /* 0x0005e20000100a00 */
[----:B0-----:R-:W-:Y:S01]  /*13050*/  IMAD.MOV.U32 R20, RZ, RZ, 0x29889f1d ;  /* 0x29889f1dff147424 */ /* 0x001fe200078e00ff */
[----:B------:R-:W-:-:S02]  /*13060*/  MOV R21, 0x2cfc020e ;  /* 0x2cfc020e00157802 */ /* 0x000fc40000000f00 */
[----:B------:R0:W-:Y:S01]  /*13070*/  STL.64 [R1+0xc8], R10 ;  /* 0x0000c80a01007387 */ /* 0x0001e20000100a00 */
[----:B-1----:R-:W-:Y:S01]  /*13080*/  IMAD.MOV.U32 R12, RZ, RZ, -0x471ed608 ;  /* 0xb8e129f8ff0c7424 */ /* 0x002fe200078e00ff */
[----:B------:R-:W-:Y:S02]  /*13090*/  MOV R13, 0x385dfa1f ;  /* 0x385dfa1f000d7802 */ /* 0x000fe40000000f00 */
[----:B------:R1:W-:Y:S01]  /*130a0*/  STL.64 [R1+0xb0], R4 ;  /* 0x0000b00401007387 */ /* 0x0003e20000100a00 */
[----:B--2---:R-:W-:Y:S01]  /*130b0*/  HFMA2.MMA R9, -RZ, RZ, 0.0587158203125, -0.16357421875 ;  /* 0x2b84b13cff097435 */ /* 0x004fe200000001ff */
[----:B------:R-:W-:Y:S02]  /*130c0*/  IMAD.MOV.U32 R8, RZ, RZ, -0x4f441d3f ;  /* 0xb0bbe2c1ff087424 */ /* 0x000fe400078e00ff */
[----:B------:R2:W-:Y:S01]  /*130d0*/  STL.64 [R1+0xa8], R20 ;  /* 0x0000a81401007387 */ /* 0x0005e20000100a00 */
[----:B0-----:R-:W-:Y:S01]  /*130e0*/  IMAD.MOV.U32 R10, RZ, RZ, 0x2f0d882b ;  /* 0x2f0d882bff0a7424 */ /* 0x001fe200078e00ff */
[----:B------:R-:W-:-:S02]  /*130f0*/  MOV R11, 0xae74bbc7 ;  /* 0xae74bbc7000b7802 */ /* 0x000fc40000000f00 */
[----:B------:R0:W-:Y:S01]  /*13100*/  STL.64 [R1+0xd8], R12 ;  /* 0x0000d80c01007387 */ /* 0x0001e20000100a00 */
[----:B-1----:R-:W-:Y:S01]  /*13110*/  IMAD.MOV.U32 R4, RZ, RZ, 0x35b82c49 ;  /* 0x35b82c49ff047424 */ /* 0x002fe200078e00ff */
[----:B------:R-:W-:Y:S02]  /*13120*/  MOV R5, 0xb5291658 ;  /* 0xb529165800057802 */ /* 0x000fe40000000f00 */
[----:B------:R1:W-:Y:S01]  /*13130*/  STL.64 [R1+0xe0], R14 ;  /* 0x0000e00e01007387 */ /* 0x0003e20000100a00 */
[----:B--2---:R-:W-:Y:S01]  /*13140*/  HFMA2.MMA R21, -RZ, RZ, -0.11529541015625, 0.0230712890625 ;  /* 0xaf6125e8ff157435 */ /* 0x004fe200000001ff */
[----:B------:R-:W-:Y:S02]  /*13150*/  IMAD.MOV.U32 R20, RZ, RZ, 0x34195641 ;  /* 0x34195641ff147424 */ /* 0x000fe400078e00ff */
[----:B------:R2:W-:Y:S01]  /*13160*/  STL.64 [R1+0x108], R10 ;  /* 0x0001080a01007387 */ /* 0x0005e20000100a00 */
[----:B0-----:R-:W-:Y:S01]  /*13170*/  HFMA2.MMA R13, -RZ, RZ, -0.029632568359375, 0.25244140625 ;  /* 0xa796340aff0d7435 */ /* 0x001fe200000001ff */
[----:B------:R-:W-:-:S02]  /*13180*/  IMAD.MOV.U32 R12, RZ, RZ, 0x2d52aed2 ;  /* 0x2d52aed2ff0c7424 */ /* 0x000fc400078e00ff */
[----:B------:R0:W-:Y:S01]  /*13190*/  STL.64 [R1+0xe8], R4 ;  /* 0x0000e80401007387 */ /* 0x0001e20000100a00 */
[----:B-1----:R-:W-:Y:S01]  /*131a0*/  IMAD.MOV.U32 R14, RZ, RZ, -0x54660630 ;  /* 0xab99f9d0ff0e7424 */ /* 0x002fe200078e00ff */
[----:B------:R-:W-:Y:S02]  /*131b0*/  MOV R15, 0x2b033afb ;  /* 0x2b033afb000f7802 */ /* 0x000fe40000000f00 */
[----:B------:R1:W-:Y:S01]  /*131c0*/  STL.64 [R1+0x100], R8 ;  /* 0x0001000801007387 */ /* 0x0003e20000100a00 */
[----:B--2---:R-:W-:Y:S01]  /*131d0*/  IMAD.MOV.U32 R10, RZ, RZ, -0x4b7f56af ;  /* 0xb480a951ff0a7424 */ /* 0x004fe200078e00ff */
[----:B------:R-:W-:Y:S02]  /*131e0*/  MOV R11, 0x3739efa3 ;  /* 0x3739efa3000b7802 */ /* 0x000fe40000000f00 */
[----:B------:R2:W-:Y:S01]  /*131f0*/  STL.64 [R1+0x118], R14 ;  /* 0x0001180e01007387 */ /* 0x0005e20000100a00 */
[----:B0-----:R-:W-:Y:S01]  /*13200*/  IMAD.MOV.U32 R4, RZ, RZ, 0x281f97f3 ;  /* 0x281f97f3ff047424 */ /* 0x001fe200078e00ff */
[----:B------:R-:W-:-:S02]  /*13210*/  MOV R5, 0x3a2a3eca ;  /* 0x3a2a3eca00057802 */ /* 0x000fc40000000f00 */
[----:B------:R0:W-:Y:S01]  /*13220*/  STL.64 [R1+0xf0], R20 ;  /* 0x0000f01401007387 */ /* 0x0001e20000100a00 */
[----:B-1----:R-:W-:-:S03]  /*13230*/  HFMA2.MMA R9, -RZ, RZ, -0.5771484375, -0.00124835968017578125 ;  /* 0xb89e951dff097435 */ /* 0x002fc600000001ff */
[----:B------:R1:W-:Y:S01]  /*13240*/  STL.64 [R1+0x110], R12 ;  /* 0x0001100c01007387 */ /* 0x0003e20000100a00 */
[----:B------:R-:W-:Y:S01]  /*13250*/  IMAD.MOV.U32 R8, RZ, RZ, 0x398c5cdb ;  /* 0x398c5cdbff087424 */ /* 0x000fe200078e00ff */
[----:B--2---:R-:W-:Y:S01]  /*13260*/  HFMA2.MMA R15, -RZ, RZ, -0.20751953125, 0.046112060546875 ;  /* 0xb2a429e7ff0f7435 */ /* 0x004fe200000001ff */
[----:B------:R-:W-:Y:S01]  /*13270*/  IMAD.MOV.U32 R14, RZ, RZ, 0x33adef47 ;  /* 0x33adef47ff0e7424 */ /* 0x000fe200078e00ff */
[----:B------:R2:W-:Y:S01]  /*13280*/  STL.64 [R1+0x140], R10 ;  /* 0x0001400a01007387 */ /* 0x0005e20000100a00 */
[----:B0-----:R-:W-:Y:S01]  /*13290*/  IMAD.MOV.U32 R20, RZ, RZ, 0x39709e72 ;  /* 0x39709e72ff147424 */ /* 0x001fe200078e00ff */
[----:B------:R-:W-:Y:S02]  /*132a0*/  MOV R21, 0xb9f5fd8c ;  /* 0xb9f5fd8c00157802 */ /* 0x000fe40000000f00 */
[----:B------:R0:W-:Y:S01]  /*132b0*/  STL.64 [R1+0x128], R4 ;  /* 0x0001280401007387 */ /* 0x0001e20000100a00 */
[----:B-1----:R-:W-:Y:S01]  /*132c0*/  IMAD.MOV.U32 R12, RZ, RZ, -0x520aee6d ;  /* 0xadf51193ff0c7424 */ /* 0x002fe200078e00ff */
[----:B------:R-:W-:-:S02]  /*132d0*/  MOV R13, 0xb43616e8 ;  /* 0xb43616e8000d7802 */ /* 0x000fc40000000f00 */
[----:B------:R1:W-:Y:S01]  /*132e0*/  STL.64 [R1+0x130], R20 ;  /* 0x0001301401007387 */ /* 0x0003e20000100a00 */
[----:B--2---:R-:W-:Y:S01]  /*132f0*/  IMAD.MOV.U32 R10, RZ, RZ, 0x248f2a67 ;  /* 0x248f2a67ff0a7424 */ /* 0x004fe200078e00ff */
[----:B------:R-:W-:Y:S02]  /*13300*/  MOV R11, 0x2a6f79fa ;  /* 0x2a6f79fa000b7802 */ /* 0x000fe40000000f00 */
[----:B------:R2:W-:Y:S01]  /*13310*/  STL.64 [R1+0x138], R8 ;  /* 0x0001380801007387 */ /* 0x0005e20000100a00 */
[----:B0-----:R-:W-:Y:S01]  /*13320*/  IMAD.MOV.U32 R4, RZ, RZ, 0x2c2861f8 ;  /* 0x2c2861f8ff047424 */ /* 0x001fe200078e00ff */
[----:B------:R-:W-:Y:S02]  /*13330*/  MOV R5, 0x310db352 ;  /* 0x310db35200057802 */ /* 0x000fe40000000f00 */
[----:B------:R0:W-:Y:S01]  /*13340*/  STL.64 [R1+0x150], R12 ;  /* 0x0001500c01007387 */ /* 0x0001e20000100a00 */
[----:B-1----:R-:W-:-:S03]  /*13350*/  HFMA2.MMA R21, -RZ, RZ, 0.115966796875, -149.25 ;  /* 0x2f6cd8aaff157435 */ /* 0x002fc600000001ff */
[----:B------:R1:W-:Y:S01]  /*13360*/  STL.64 [R1+0x158], R14 ;  /* 0x0001580e01007387 */ /* 0x0003e20000100a00 */
[----:B------:R-:W-:Y:S01]  /*13370*/  IMAD.MOV.U32 R20, RZ, RZ, -0x4f7df9d6 ;  /* 0xb082062aff147424 */ /* 0x000fe200078e00ff */
[----:B--2---:R-:W-:Y:S02]  /*13380*/  HFMA2.MMA R9, -RZ, RZ, -0.06402587890625, 7.30859375 ;  /* 0xac19474fff097435 */ /* 0x004fe400000001ff */
[----:B------:R2:W-:Y:S01]  /*13390*/  STL.64 [R1+0x180], R10 ;  /* 0x0001800a01007387 */ /* 0x0005e20000100a00 */
[----:B------:R-:W-:Y:S01]  /*133a0*/  IMAD.MOV.U32 R8, RZ, RZ, 0x2d2c3ebd ;  /* 0x2d2c3ebdff087424 */ /* 0x000fe200078e00ff */
[----:B0-----:R-:W-:Y:S02]  /*133b0*/  HFMA2.MMA R13, -RZ, RZ, 0.036865234375, 0.869140625 ;  /* 0x28b83af4ff0d7435 */ /* 0x001fe400000001ff */
[----:B------:R0:W-:Y:S01]  /*133c0*/  STL.64 [R1+0x160], R4 ;  /* 0x0001600401007387 */ /* 0x0001e20000100a00 */
[----:B------:R-:W-:Y:S02]  /*133d0*/  IMAD.MOV.U32 R12, RZ, RZ, -0x562d9389 ;  /* 0xa9d26c77ff0c7424 */ /* 0x000fe400078e00ff */
[----:B-1----:R-:W-:Y:S01]  /*133e0*/  IMAD.MOV.U32 R14, RZ, RZ, -0x459e0fa8 ;  /* 0xba61f058ff0e7424 */ /* 0x002fe200078e00ff */
[----:B------:R-:W-:Y:S01]  /*133f0*/  MOV R15, 0x3a4d87fb ;  /* 0x3a4d87fb000f7802 */ /* 0x000fe20000000f00 */
[----:B------:R1:W-:Y:S01]  /*13400*/  STL.64 [R1+0x168], R20 ;  /* 0x0001681401007387 */ /* 0x0003e20000100a00 */
[----:B--2---:R-:W-:Y:S01]  /*13410*/  HFMA2.MMA R11, -RZ, RZ, 0.0938720703125, 0.00019967555999755859375 ;  /* 0x2e020a8bff0b7435 */ /* 0x004fe200000001ff */
[----:B------:R-:W-:-:S02]  /*13420*/  IMAD.MOV.U32 R10, RZ, RZ, -0x4b89cc4a ;  /* 0xb47633b6ff0a7424 */ /* 0x000fc400078e00ff */
[----:B------:R2:W-:Y:S01]  /*13430*/  STL.64 [R1+0x190], R14 ;  /* 0x0001900e01007387 */ /* 0x0005e20000100a00 */
[----:B0-----:R-:W-:Y:S01]  /*13440*/  IMAD.MOV.U32 R4, RZ, RZ, 0x388b4846 ;  /* 0x388b4846ff047424 */ /* 0x001fe200078e00ff */
[----:B------:R-:W-:Y:S02]  /*13450*/  MOV R5, 0xb82671ff ;  /* 0xb82671ff00057802 */ /* 0x000fe40000000f00 */
[----:B------:R0:W-:Y:S01]  /*13460*/  STL.64 [R1+0x178], R8 ;  /* 0x0001780801007387 */ /* 0x0001e20000100a00 */
[----:B-1----:R-:W-:-:S03]  /*13470*/  HFMA2.MMA R21, -RZ, RZ, 0.11773681640625, -188.375 ;  /* 0x2f89d9e3ff157435 */ /* 0x002fc600000001ff */
[----:B------:R1:W-:Y:S01]  /*13480*/  STL.64 [R1+0x188], R12 ;  /* 0x0001880c01007387 */ /* 0x0003e20000100a00 */
[----:B------:R-:W-:Y:S02]  /*13490*/  IMAD.MOV.U32 R20, RZ, RZ, 0x373eda60 ;  /* 0x373eda60ff147424 */ /* 0x000fe400078e00ff */
[----:B--2---:R-:W-:Y:S01]  /*134a0*/  IMAD.MOV.U32 R14, RZ, RZ, -0x5027586f ;  /* 0xafd8a791ff0e7424 */ /* 0x004fe200078e00ff */
[----:B------:R-:W-:Y:S01]  /*134b0*/  MOV R15, 0x2f4c88ee ;  /* 0x2f4c88ee000f7802 */ /* 0x000fe20000000f00 */
[----:B------:R2:W-:Y:S01]  /*134c0*/  STL.64 [R1+0x1a0], R4 ;  /* 0x0001a00401007387 */ /* 0x0005e20000100a00 */
[----:B0-----:R-:W-:Y:S01]  /*134d0*/  IMAD.MOV.U32 R8, RZ, RZ, -0x4a1c71fc ;  /* 0xb5e38e04ff087424 */ /* 0x001fe200078e00ff */
[----:B------:R-:W-:Y:S02]  /*134e0*/  MOV R9, 0x356f1bed ;  /* 0x356f1bed00097802 */ /* 0x000fe40000000f00 */
[----:B------:R0:W-:Y:S01]  /*134f0*/  STL.64 [R1+0x1b8], R10 ;  /* 0x0001b80a01007387 */ /* 0x0001e20000100a00 */
[----:B-1----:R-:W-:Y:S01]  /*13500*/  HFMA2.MMA R13, -RZ, RZ, -0.050811767578125, -0.0056915283203125 ;  /* 0xaa819dd4ff0d7435 */ /* 0x002fe200000001ff */
[----:B------:R-:W-:-:S02]  /*13510*/  IMAD.MOV.U32 R12, RZ, RZ, 0x316cd4f9 ;  /* 0x316cd4f9ff0c7424 */ /* 0x000fc400078e00ff */
[----:B------:R1:W-:Y:S01]  /*13520*/  STL.64 [R1+0x1d0], R14 ;  /* 0x0001d00e01007387 */ /* 0x0003e20000100a00 */
[----:B--2---:R-:W-:Y:S01]  /*13530*/  HFMA2.MMA R5, -RZ, RZ, 0.0262451171875, 4.01953125 ;  /* 0x26b84405ff057435 */ /* 0x004fe200000001ff */
[----:B------:R-:W-:Y:S02]  /*13540*/  IMAD.MOV.U32 R4, RZ, RZ, -0x51c0682a ;  /* 0xae3f97d6ff047424 */ /* 0x000fe400078e00ff */
[----:B------:R2:W-:Y:S01]  /*13550*/  STL.64 [R1+0x30], R22 ;  /* 0x0000301601007387 */ /* 0x0005e20000100a00 */
[----:B0-----:R-:W-:Y:S01]  /*13560*/  HFMA2.MMA R11, -RZ, RZ, 0.69580078125, 465 ;  /* 0x39915f44ff0b7435 */ /* 0x001fe200000001ff */
[----:B------:R-:W-:Y:S02]  /*13570*/  IMAD.MOV.U32 R10, RZ, RZ, -0x476dc4fe ;  /* 0xb8923b02ff0a7424 */ /* 0x000fe400078e00ff */
[----:B------:R0:W-:Y:S01]  /*13580*/  STL.64 [R1+0x1b0], R8 ;  /* 0x0001b00801007387 */ /* 0x0001e20000100a00 */
[----:B-1----:R-:W-:Y:S01]  /*13590*/  HFMA2.MMA R15, -RZ, RZ, -0.4619140625, 0.00073146820068359375 ;  /* 0xb76411feff0f7435 */ /* 0x002fe200000001ff */
[----:B------:R-:W-:-:S02]  /*135a0*/  IMAD.MOV.U32 R14, RZ, RZ, 0x34185ee8 ;  /* 0x34185ee8ff0e7424 */ /* 0x000fc400078e00ff */
[----:B------:R1:W-:Y:S01]  /*135b0*/  STL.64 [R1+0x38], R24 ;  /* 0x0000381801007387 */ /* 0x0003e20000100a00 */
[----:B--2---:R-:W-:Y:S01]  /*135c0*/  IMAD.MOV.U32 R22, RZ, RZ, -0x4b283e5e ;  /* 0xb4d7c1a2ff167424 */ /* 0x004fe200078e00ff */
[----:B------:R-:W-:Y:S02]  /*135d0*/  MOV R23, 0xb797d257 ;  /* 0xb797d25700177802 */ /* 0x000fe40000000f00 */
[----:B------:R2:W-:Y:S01]  /*135e0*/  STL.64 [R1+0x1a8], R20 ;  /* 0x0001a81401007387 */ /* 0x0005e20000100a00 */
[----:B0-----:R-:W-:Y:S01]  /*135f0*/  IMAD.MOV.U32 R8, RZ, RZ, -0x569cc748 ;  /* 0xa96338b8ff087424 */ /* 0x001fe200078e00ff */
[----:B------:R-:W-:Y:S02]  /*13600*/  MOV R9, 0xb9b09456 ;  /* 0xb9b0945600097802 */ /* 0x000fe40000000f00 */
[----:B------:R0:W-:Y:S01]  /*13610*/  STL.64 [R1+0x1c8], R12 ;  /* 0x0001c80c01007387 */ /* 0x0001e20000100a00 */
[----:B-1----:R-:W-:Y:S01]  /*13620*/  HFMA2.MMA R25, -RZ, RZ, -0.365234375, 447.5 ;  /* 0xb5d85efeff197435 */ /* 0x002fe200000001ff */
[----:B------:R-:W-:-:S02]  /*13630*/  IMAD.MOV.U32 R24, RZ, RZ, 0x370054e5 ;  /* 0x370054e5ff187424 */ /* 0x000fc400078e00ff */
[----:B------:R1:W-:Y:S01]  /*13640*/  STL.64 [R1+0x1d8], R4 ;  /* 0x0001d80401007387 */ /* 0x0003e20000100a00 */
[----:B--2---:R-:W-:Y:S01]  /*13650*/  IMAD.MOV.U32 R20, RZ, RZ, 0x2ca4a32a ;  /* 0x2ca4a32aff147424 */ /* 0x004fe200078e00ff */
[----:B------:R-:W-:Y:S02]  /*13660*/  MOV R21, 0xac173d62 ;  /* 0xac173d6200157802 */ /* 0x000fe40000000f00 */
[----:B------:R2:W-:Y:S01]  /*13670*/  STL.64 [R1+0x1f8], R10 ;  /* 0x0001f80a01007387 */ /* 0x0005e20000100a00 */
[----:B0-----:R-:W-:Y:S01]  /*13680*/  IMAD.MOV.U32 R12, RZ, RZ, -0x46aefdea ;  /* 0xb9510216ff0c7424 */ /* 0x001fe200078e00ff */
[----:B------:R-:W-:Y:S02]  /*13690*/  MOV R13, 0x388e8f4e ;  /* 0x388e8f4e000d7802 */ /* 0x000fe40000000f00 */
[----:B------:R0:W-:Y:S01]  /*136a0*/  STL.64 [R1+0x78], R22 ;  /* 0x0000781601007387 */ /* 0x0001e20000100a00 */
[----:B-1----:R-:W-:Y:S01]  /*136b0*/  HFMA2.MMA R5, -RZ, RZ, 0.29541015625, 0.0001986026763916015625 ;  /* 0x34ba0a82ff057435 */ /* 0x002fe200000001ff */
[----:B------:R-:W-:-:S02]  /*136c0*/  IMAD.MOV.U32 R4, RZ, RZ, -0x504d3181 ;  /* 0xafb2ce7fff047424 */ /* 0x000fc400078e00ff */
[----:B------:R1:W-:Y:S01]  /*136d0*/  STL.64 [R1+0x1f0], R8 ;  /* 0x0001f00801007387 */ /* 0x0003e20000100a00 */
[----:B--2---:R-:W-:Y:S01]  /*136e0*/  IMAD.MOV.U32 R10, RZ, RZ, 0x315951d7 ;  /* 0x315951d7ff0a7424 */ /* 0x004fe200078e00ff */
[----:B------:R-:W-:Y:S02]  /*136f0*/  MOV R11, 0xb0578799 ;  /* 0xb0578799000b7802 */ /* 0x000fe40000000f00 */
[----:B------:R2:W-:Y:S01]  /*13700*/  STL.64 [R1+0x208], R14 ;  /* 0x0002080e01007387 */ /* 0x0005e20000100a00 */
[----:B0-----:R-:W-:Y:S01]  /*13710*/  IMAD.MOV.U32 R22, RZ, RZ, -0x5a86242d ;  /* 0xa579dbd3ff167424 */ /* 0x001fe200078e00ff */
[----:B------:R-:W-:Y:S02]  /*13720*/  MOV R23, 0xa960345a ;  /* 0xa960345a00177802 */ /* 0x000fe40000000f00 */
[----:B------:R0:W-:Y:S01]  /*13730*/  STL.64 [R1+0x1e0], R20 ;  /* 0x0001e01401007387 */ /* 0x0001e20000100a00 */
[----:B-1----:R-:W-:Y:S01]  /*13740*/  HFMA2.MMA R9, -RZ, RZ, -0.1826171875, -0.091796875 ;  /* 0xb1d8ade0ff097435 */ /* 0x002fe200000001ff */
[----:B------:R-:W-:-:S02]  /*13750*/  IMAD.MOV.U32 R8, RZ, RZ, -0x575df71d ;  /* 0xa8a208e3ff087424 */ /* 0x000fc400078e00ff */
[----:B------:R1:W-:Y:S01]  /*13760*/  STL.64 [R1+0x200], R12 ;  /* 0x0002000c01007387 */ /* 0x0003e20000100a00 */
[----:B--2---:R-:W-:-:S03]  /*13770*/  HFMA2.MMA R15, -RZ, RZ, -0.05987548828125, 3760 ;  /* 0xabaa6b58ff0f7435 */ /* 0x004fc600000001ff */
[----:B------:R2:W-:Y:S01]  /*13780*/  STL.64 [R1+0x80], R24 ;  /* 0x0000801801007387 */ /* 0x0005e20000100a00 */
[----:B------:R-:W-:Y:S02]  /*13790*/  IMAD.MOV.U32 R14, RZ, RZ, -0x5bd72013 ;  /* 0xa428dfedff0e7424 */ /* 0x000fe400078e00ff */
[----:B0-----:R-:W-:Y:S01]  /*137a0*/  IMAD.MOV.U32 R20, RZ, RZ, -0x4bb9ecc2 ;  /* 0xb446133eff147424 */ /* 0x001fe200078e00ff */
[----:B------:R-:W-:Y:S01]  /*137b0*/  MOV R21, 0x334f3181 ;  /* 0x334f318100157802 */ /* 0x000fe20000000f00 */
[----:B------:R0:W-:Y:S01]  /*137c0*/  STL.64 [R1+0x230], R10 ;  /* 0x0002300a01007387 */ /* 0x0001e20000100a00 */
[----:B-1----:R-:W-:Y:S01]  /*137d0*/  IMAD.MOV.U32 R12, RZ, RZ, -0x51b97f57 ;  /* 0xae4680a9ff0c7424 */ /* 0x002fe200078e00ff */
[----:B------:R-:W-:Y:S02]  /*137e0*/  MOV R13, 0x2d3dfaf5 ;  /* 0x2d3dfaf5000d7802 */ /* 0x000fe40000000f00 */
[----:B------:R1:W-:Y:S01]  /*137f0*/  STL.64 [R1+0x218], R4 ;  /* 0x0002180401007387 */ /* 0x0003e20000100a00 */
[----:B--2---:R-:W-:-:S03]  /*13800*/  HFMA2.MMA R25, -RZ, RZ, 0.37646484375, -160.625 ;  /* 0x3606d905ff197435 */ /* 0x004fc600000001ff */
[----:B------:R2:W-:Y:S01]  /*13810*/  STL.64 [R1+0xb8], R22 ;  /* 0x0000b81601007387 */ /* 0x0005e20000100a00 */
[----:B------:R-:W-:Y:S02]  /*13820*/  IMAD.MOV.U32 R24, RZ, RZ, 0x3a4a4588 ;  /* 0x3a4a4588ff187424 */ /* 0x000fe400078e00ff */
[----:B0-----:R-:W-:Y:S01]  /*13830*/  IMAD.MOV.U32 R10, RZ, RZ, -0x48663e86 ;  /* 0xb799c17aff0a7424 */ /* 0x001fe200078e00ff */
[----:B------:R-:W-:Y:S01]  /*13840*/  MOV R11, 0xb153a122 ;  /* 0xb153a122000b7802 */ /* 0x000fe20000000f00 */
[----:B------:R0:W-:Y:S01]  /*13850*/  STL.64 [R1+0x220], R20 ;  /* 0x0002201401007387 */ /* 0x0001e20000100a00 */
[----:B-1----:R-:W-:Y:S01]  /*13860*/  IMAD.MOV.U32 R4, RZ, RZ, 0x2b1fe612 ;  /* 0x2b1fe612ff047424 */ /* 0x002fe200078e00ff */
[----:B------:R-:W-:Y:S02]  /*13870*/  MOV R5, 0xaa152d8b ;  /* 0xaa152d8b00057802 */ /* 0x000fe40000000f00 */
[----:B------:R1:W-:Y:S01]  /*13880*/  STL.64 [R1+0x228], R8 ;  /* 0x0002280801007387 */ /* 0x0003e20000100a00 */
[----:B--2---:R-:W-:Y:S01]  /*13890*/  IMAD.MOV.U32 R22, RZ, RZ, -0x4d8de466 ;  /* 0xb2721b9aff167424 */ /* 0x004fe200078e00ff */
[----:B------:R-:W-:-:S02]  /*138a0*/  MOV R23, 0x31d606a3 ;  /* 0x31d606a300177802 */ /* 0x000fc40000000f00 */
[----:B------:R2:W-:Y:S04]  /*138b0*/  STL.64 [R1+0x240], R12 ;  /* 0x0002400c01007387 */ /* 0x0005e80000100a00 */
[----:B------:R3:W-:Y:S01]  /*138c0*/  STL.64 [R1+0x248], R14 ;  /* 0x0002480e01007387 */ /* 0x0007e20000100a00 */
[----:B0-----:R-:W-:Y:S01]  /*138d0*/  HFMA2.MMA R21, -RZ, RZ, -0.76318359375, 0.9521484375 ;  /* 0xba1b3b9eff157435 */ /* 0x001fe200000001ff */
[----:B------:R-:W-:Y:S01]  /*138e0*/  IMAD.MOV.U32 R20, RZ, RZ, 0x3a0b4779 ;  /* 0x3a0b4779ff147424 */ /* 0x000fe200078e00ff */
[----:B-1----:R-:W-:Y:S01]  /*138f0*/  HFMA2.MMA R9, -RZ, RZ, 0.55224609375, 447 ;  /* 0x386b5efcff097435 */ /* 0x002fe200000001ff */
[----:B------:R0:W-:Y:S01]  /*13900*/  STL.64 [R1+0x270], R10 ;  /* 0x0002700a01007387 */ /* 0x0001e20000100a00 */
[----:B------:R-:W-:Y:S01]  /*13910*/  IMAD.MOV.U32 R8, RZ, RZ, -0x4754ffb6 ;  /* 0xb8ab004aff087424 */ /* 0x000fe200078e00ff */
[----:B--2---:R-:W-:-:S02]  /*13920*/  HFMA2.MMA R13, -RZ, RZ, -0.376953125, 0.066162109375 ;  /* 0xb6082c3cff0d7435 */ /* 0x004fc400000001ff */
[----:B------:R1:W-:Y:S01]  /*13930*/  STL.64 [R1+0x250], R4 ;  /* 0x0002500401007387 */ /* 0x0003e20000100a00 */
[----:B------:R-:W-:Y:S02]  /*13940*/  IMAD.MOV.U32 R12, RZ, RZ, 0x36688aea ;  /* 0x36688aeaff0c7424 */ /* 0x000fe400078e00ff */
[----:B---3--:R-:W-:Y:S01]  /*13950*/  IMAD.MOV.U32 R14, RZ, RZ, 0x351b6448 ;  /* 0x351b6448ff0e7424 */ /* 0x008fe200078e00ff */
[----:B------:R-:W-:Y:S01]  /*13960*/  MOV R15, 0x2a83a738 ;  /* 0x2a83a738000f7802 */ /* 0x000fe20000000f00 */
[----:B------:R2:W-:Y:S01]  /*13970*/  STL.64 [R1+0xd0], R24 ;  /* 0x0000d01801007387 */ /* 0x0005e20000100a00 */
[----:B0-----:R-:W-:-:S03]  /*13980*/  HFMA2.MMA R11, -RZ, RZ, 0.08428955078125, -213.875 ;  /* 0x2d65daafff0b7435 */ /* 0x001fc600000001ff */
[----:B------:R0:W-:Y:S01]  /*13990*/  STL.64 [R1+0xf8], R22 ;  /* 0x0000f81601007387 */ /* 0x0001e20000100a00 */
[----:B------:R-:W-:Y:S02]  /*139a0*/  IMAD.MOV.U32 R10, RZ, RZ, -0x5215ac74 ;  /* 0xadea538cff0a7424 */ /* 0x000fe400078e00ff */
[----:B-1----:R-:W-:Y:S01]  /*139b0*/  IMAD.MOV.U32 R4, RZ, RZ, -0x4da878ae ;  /* 0xb2578752ff047424 */ /* 0x002fe200078e00ff */
[----:B------:R-:W-:Y:S01]  /*139c0*/  MOV R5, 0x29c2c5d5 ;  /* 0x29c2c5d500057802 */ /* 0x000fe20000000f00 */
[----:B------:R1:W-:Y:S01]  /*139d0*/  STL.64 [R1+0x280], R14 ;  /* 0x0002800e01007387 */ /* 0x0003e20000100a00 */
[----:B--2---:R-:W-:Y:S01]  /*139e0*/  HFMA2.MMA R25, -RZ, RZ, 0.0149993896484375, -0.005496978759765625 ;  /* 0x23ae9da1ff197435 */ /* 0x004fe200000001ff */
[----:B------:R-:W-:Y:S02]  /*139f0*/  IMAD.MOV.U32 R24, RZ, RZ, -0x5620f4f4 ;  /* 0xa9df0b0cff187424 */ /* 0x000fe400078e00ff */
[----:B------:R2:W-:Y:S01]  /*13a00*/  STL.64 [R1+0x258], R20 ;  /* 0x0002581401007387 */ /* 0x0005e20000100a00 */
[----:B0-----:R-:W-:Y:S01]  /*13a10*/  HFMA2.MMA R23, -RZ, RZ, 0.359130859375, 1.5318393707275390625e-05 ;  /* 0x35bf0101ff177435 */ /* 0x001fe200000001ff */
[----:B------:R-:W-:-:S02]  /*13a20*/  IMAD.MOV.U32 R22, RZ, RZ, -0x49419487 ;  /* 0xb6be6b79ff167424 */ /* 0x000fc400078e00ff */
[----:B------:R0:W-:Y:S01]  /*13a30*/  STL.64 [R1+0x268], R8 ;  /* 0x0002680801007387 */ /* 0x0001e20000100a00 */
[----:B-1----:R-:W-:-:S03]  /*13a40*/  IMAD.MOV.U32 R14, RZ, RZ, 0x3858ebaf ;  /* 0x3858ebafff0e7424 */ /* 0x002fc600078e00ff */
[----:B------:R1:W-:Y:S01]  /*13a50*/  STL.64 [R1+0x278], R12 ;  /* 0x0002780c01007387 */ /* 0x0003e20000100a00 */
[----:B------:R-:W-:Y:S01]  /*13a60*/  MOV R15, 0xb9af99c3 ;  /* 0xb9af99c3000f7802 */ /* 0x000fe20000000f00 */
[----:B--2---:R-:W-:Y:S02]  /*13a70*/  HFMA2.MMA R21, -RZ, RZ, -0.1380615234375, -0.58349609375 ;  /* 0xb06bb8abff157435 */ /* 0x004fe400000001ff */
[----:B------:R2:W-:Y:S01]  /*13a80*/  STL.64 [R1+0x290], R4 ;  /* 0x0002900401007387 */ /* 0x0005e20000100a00 */
[----:B------:R-:W-:Y:S02]  /*13a90*/  IMAD.MOV.U32 R20, RZ, RZ, 0x30e787cd ;  /* 0x30e787cdff147424 */ /* 0x000fe400078e00ff */
[----:B0-----:R-:W-:Y:S01]  /*13aa0*/  IMAD.MOV.U32 R8, RZ, RZ, 0x2f6d7999 ;  /* 0x2f6d7999ff087424 */ /* 0x001fe200078e00ff */
[----:B------:R-:W-:Y:S01]  /*13ab0*/  MOV R9, 0xa65b6fba ;  /* 0xa65b6fba00097802 */ /* 0x000fe20000000f00 */
[----:B------:R0:W-:Y:S01]  /*13ac0*/  STL.64 [R1+0x2a8], R10 ;  /* 0x0002a80a01007387 */ /* 0x0001e20000100a00 */
[----:B-1----:R-:W-:Y:S01]  /*13ad0*/  HFMA2.MMA R13, -RZ, RZ, 0.712890625, -0.0002586841583251953125 ;  /* 0x39b48c3dff0d7435 */ /* 0x002fe200000001ff */
[----:B------:R-:W-:-:S02]  /*13ae0*/  IMAD.MOV.U32 R12, RZ, RZ, 0x2acfbe8a ;  /* 0x2acfbe8aff0c7424 */ /* 0x000fc400078e00ff */
[----:B------:R1:W-:Y:S01]  /*13af0*/  STL.64 [R1+0x120], R24 ;  /* 0x0001201801007387 */ /* 0x0003e20000100a00 */
[----:B--2---:R-:W-:-:S03]  /*13b00*/  HFMA2.MMA R5, -RZ, RZ, -0.6123046875, 0.18994140625 ;  /* 0xb8e63214ff057435 */ /* 0x004fc600000001ff */
[----:B------:R2:W-:Y:S01]  /*13b10*/  STL.64 [R1+0x148], R22 ;  /* 0x0001481601007387 */ /* 0x0005e20000100a00 */
[----:B------:R-:W-:Y:S01]  /*13b20*/  IMAD.MOV.U32 R4, RZ, RZ, 0x3993775b ;  /* 0x3993775bff047424 */ /* 0x000fe200078e00ff */
[----:B0-----:R-:W-:Y:S02]  /*13b30*/  HFMA2.MMA R11, -RZ, RZ, -0.2646484375, -0.001155853271484375 ;  /* 0xb43c94bcff0b7435 */ /* 0x001fe400000001ff */
[----:B------:R0:W-:Y:S01]  /*13b40*/  STL.64 [R1+0x2c0], R14 ;  /* 0x0002c00e01007387 */ /* 0x0001e20000100a00 */
[----:B------:R-:W-:Y:S02]  /*13b50*/  IMAD.MOV.U32 R10, RZ, RZ, 0x35258957 ;  /* 0x35258957ff0a7424 */ /* 0x000fe400078e00ff */
[----:B-1----:R-:W-:Y:S01]  /*13b60*/  IMAD.MOV.U32 R24, RZ, RZ, -0x5785cfd4 ;  /* 0xa87a302cff187424 */ /* 0x002fe200078e00ff */
[----:B------:R-:W-:Y:S01]  /*13b70*/  MOV R25, 0xadc0969f ;  /* 0xadc0969f00197802 */ /* 0x000fe20000000f00 */
[----:B------:R1:W-:Y:S01]  /*13b80*/  STL.64 [R1+0x2a0], R8 ;  /* 0x0002a00801007387 */ /* 0x0003e20000100a00 */
[----:B--2---:R-:W-:Y:S01]  /*13b90*/  HFMA2.MMA R23, -RZ, RZ, -0.3603515625, 43744 ;  /* 0xb5c47957ff177435 */ /* 0x004fe200000001ff */
[----:B------:R-:W-:-:S02]  /*13ba0*/  IMAD.MOV.U32 R22, RZ, RZ, -0x4663332c ;  /* 0xb99cccd4ff167424 */ /* 0x000fc400078e00ff */
[----:B------:R2:W-:Y:S01]  /*13bb0*/  STL.64 [R1+0x298], R20 ;  /* 0x0002981401007387 */ /* 0x0005e20000100a00 */
[----:B0-----:R-:W-:-:S03]  /*13bc0*/  HFMA2.MMA R15, -RZ, RZ, 0.1724853515625, -0.00099945068359375 ;  /* 0x31859418ff0f7435 */ /* 0x001fc600000001ff */
[----:B------:R0:W-:Y:S01]  /*13bd0*/  STL.64 [R1+0x2b8], R12 ;  /* 0x0002b80c01007387 */ /* 0x0001e20000100a00 */
[----:B------:R-:W-:Y:S02]  /*13be0*/  IMAD.MOV.U32 R14, RZ, RZ, -0x4d858bba ;  /* 0xb27a7446ff0e7424 */ /* 0x000fe400078e00ff */
[----:B-1----:R-:W-:Y:S01]  /*13bf0*/  IMAD.MOV.U32 R8, RZ, RZ, 0x3007c16d ;  /* 0x3007c16dff087424 */ /* 0x002fe200078e00ff */
[----:B------:R-:W-:Y:S01]  /*13c00*/  MOV R9, 0xb58e3567 ;  /* 0xb58e356700097802 */ /* 0x000fe20000000f00 */
[----:B------:R1:W-:Y:S01]  /*13c10*/  STL.64 [R1+0x2c8], R4 ;  /* 0x0002c80401007387 */ /* 0x0003e20000100a00 */
[----:B--2---:R-:W-:Y:S01]  /*13c20*/  IMAD.MOV.U32 R20, RZ, RZ, -0x4bf731c8 ;  /* 0xb408ce38ff147424 */ /* 0x004fe200078e00ff */
[----:B------:R-:W-:Y:S02]  /*13c30*/  MOV R21, 0x37e8bcc2 ;  /* 0x37e8bcc200157802 */ /* 0x000fe40000000f00 */
[----:B------:R2:W-:Y:S01]  /*13c40*/  STL.64 [R1+0x170], R24 ;  /* 0x0001701801007387 */ /* 0x0005e20000100a00 */
[----:B0-----:R-:W-:Y:S01]  /*13c50*/  IMAD.MOV.U32 R12, RZ, RZ, -0x54496689 ;  /* 0xabb69977ff0c7424 */ /* 0x001fe200078e00ff */
[----:B------:R-:W-:-:S02]  /*13c60*/  MOV R13, 0x32e788fe ;  /* 0x32e788fe000d7802 */ /* 0x000fc40000000f00 */
[----:B------:R0:W-:Y:S01]  /*13c70*/  STL.64 [R1+0x2e8], R10 ;  /* 0x0002e80a01007387 */ /* 0x0001e20000100a00 */
[----:B-1----:R-:W-:-:S03]  /*13c80*/  HFMA2.MMA R5, -RZ, RZ, -0.10308837890625, -109.3125 ;  /* 0xae99d6d5ff057435 */ /* 0x002fc600000001ff */
[----:B------:R1:W-:Y:S01]  /*13c90*/  STL.64 [R1+0x198], R22 ;  /* 0x0001981601007387 */ /* 0x0003e20000100a00 */
[----:B------:R-:W-:Y:S02]  /*13ca0*/  IMAD.MOV.U32 R4, RZ, RZ, 0x2f96d785 ;  /* 0x2f96d785ff047424 */ /* 0x000fe400078e00ff */
[----:B--2---:R-:W-:Y:S01]  /*13cb0*/  IMAD.MOV.U32 R24, RZ, RZ, 0x32f7f4a2 ;  /* 0x32f7f4a2ff187424 */ /* 0x004fe200078e00ff */
[----:B------:R-:W-:Y:S01]  /*13cc0*/  MOV R25, 0xb273c722 ;  /* 0xb273c72200197802 */ /* 0x000fe20000000f00 */
[----:B------:R2:W-:Y:S01]  /*13cd0*/  STL.64 [R1+0x2e0], R8 ;  /* 0x0002e00801007387 */ /* 0x0005e20000100a00 */
[----:B0-----:R-:W-:Y:S01]  /*13ce0*/  IMAD.MOV.U32 R10, RZ, RZ, -0x45d4eb26 ;  /* 0xba2b14daff0a7424 */ /* 0x001fe200078e00ff */
[----:B------:R-:W-:Y:S02]  /*13cf0*/  MOV R11, 0x3a5c11ce ;  /* 0x3a5c11ce000b7802 */ /* 0x000fe40000000f00 */
[----:B------:R0:W-:Y:S01]  /*13d00*/  STL.64 [R1+0x2f8], R14 ;  /* 0x0002f80e01007387 */ /* 0x0001e20000100a00 */
[----:B-1----:R-:W-:-:S03]  /*13d10*/  HFMA2.MMA R23, -RZ, RZ, -0.01349639892578125, -201.75 ;  /* 0xa2e9da4eff177435 */ /* 0x002fc600000001ff */
[----:B------:R1:W-:Y:S01]  /*13d20*/  STL.64 [R1+0x2d0], R20 ;  /* 0x0002d01401007387 */ /* 0x0003e20000100a00 */
[----:B------:R-:W-:Y:S01]  /*13d30*/  IMAD.MOV.U32 R22, RZ, RZ, 0x2b0a2bbf ;  /* 0x2b0a2bbfff167424 */ /* 0x000fe200078e00ff */
[----:B--2---:R-:W-:Y:S02]  /*13d40*/  HFMA2.MMA R9, -RZ, RZ, 0.059326171875, -3744 ;  /* 0x2b98eb50ff097435 */ /* 0x004fe400000001ff */
[----:B------:R2:W-:Y:S01]  /*13d50*/  STL.64 [R1+0x2f0], R12 ;  /* 0x0002f00c01007387 */ /* 0x0005e20000100a00 */
[----:B------:R-:W-:Y:S01]  /*13d60*/  IMAD.MOV.U32 R8, RZ, RZ, -0x536513c8 ;  /* 0xac9aec38ff087424 */ /* 0x000fe200078e00ff */
[----:B0-----:R-:W-:Y:S02]  /*13d70*/  HFMA2.MMA R15, -RZ, RZ, 0.17529296875, -0.0038089752197265625 ;  /* 0x319c9bcdff0f7435 */ /* 0x001fe400000001ff */
[----:B------:R0:W-:Y:S01]  /*13d80*/  STL.64 [R1+0x1c0], R24 ;  /* 0x0001c01801007387 */ /* 0x0001e20000100a00 */
[----:B------:R-:W-:Y:S02]  /*13d90*/  IMAD.MOV.U32 R14, RZ, RZ, 0x384231bf ;  /* 0x384231bfff0e7424 */ /* 0x000fe400078e00ff */
[----:B-1----:R-:W-:Y:S01]  /*13da0*/  IMAD.MOV.U32 R20, RZ, RZ, 0x23eee253 ;  /* 0x23eee253ff147424 */ /* 0x002fe200078e00ff */
[----:B------:R-:W-:Y:S01]  /*13db0*/  MOV R21, 0x2d1bcefb ;  /* 0x2d1bcefb00157802 */ /* 0x000fe20000000f00 */
[----:B------:R1:W-:Y:S01]  /*13dc0*/  STL.64 [R1+0x320], R10 ;  /* 0x0003200a01007387 */ /* 0x0003e20000100a00 */
[----:B--2---:R-:W-:Y:S01]  /*13dd0*/  IMAD.MOV.U32 R12, RZ, RZ, 0x392e88ac ;  /* 0x392e88acff0c7424 */ /* 0x004fe200078e00ff */
[----:B------:R-:W-:-:S02]  /*13de0*/  MOV R13, 0xb9060b7e ;  /* 0xb9060b7e000d7802 */ /* 0x000fc40000000f00 */
[----:B------:R2:W-:Y:S01]  /*13df0*/  STL.64 [R1+0x308], R4 ;  /* 0x0003080401007387 */ /* 0x0005e20000100a00 */
[----:B0-----:R-:W-:Y:S01]  /*13e00*/  IMAD.MOV.U32 R24, RZ, RZ, 0x37068711 ;  /* 0x37068711ff187424 */ /* 0x001fe200078e00ff */
[----:B------:R-:W-:Y:S02]  /*13e10*/  MOV R25, 0xb619c759 ;  /* 0xb619c75900197802 */ /* 0x000fe40000000f00 */
[----:B------:R0:W-:Y:S01]  /*13e20*/  STL.64 [R1+0x1e8], R22 ;  /* 0x0001e81601007387 */ /* 0x0001e20000100a00 */
[----:B-1----:R-:W-:Y:S01]  /*13e30*/  IMAD.MOV.U32 R10, RZ, RZ, -0x4ddb3d09 ;  /* 0xb224c2f7ff0a7424 */ /* 0x002fe200078e00ff */
[----:B------:R-:W-:Y:S02]  /*13e40*/  MOV R11, 0x31b31feb ;  /* 0x31b31feb000b7802 */ /* 0x000fe40000000f00 */
[----:B------:R1:W-:Y:S01]  /*13e50*/  STL.64 [R1+0x310], R20 ;  /* 0x0003101401007387 */ /* 0x0003e20000100a00 */
[----:B--2---:R-:W-:Y:S01]  /*13e60*/  IMAD.MOV.U32 R4, RZ, RZ, -0x48ce3da8 ;  /* 0xb731c258ff047424 */ /* 0x004fe200078e00ff */
[----:B------:R-:W-:-:S02]  /*13e70*/  MOV R5, 0x36e39c79 ;  /* 0x36e39c7900057802 */ /* 0x000fc40000000f00 */
[----:B------:R2:W-:Y:S01]  /*13e80*/  STL.64 [R1+0x318], R8 ;  /* 0x0003180801007387 */ /* 0x0005e20000100a00 */
[----:B0-----:R-:W-:Y:S01]  /*13e90*/  HFMA2.MMA R23, -RZ, RZ, 0.10626220703125, -24.6875 ;  /* 0x2ecdce2cff177435 */ /* 0x001fe200000001ff */
[----:B------:R-:W-:Y:S02]  /*13ea0*/  IMAD.MOV.U32 R22, RZ, RZ, 0x27bb1603 ;  /* 0x27bb1603ff167424 */ /* 0x000fe400078e00ff */
[----:B------:R0:W-:Y:S01]  /*13eb0*/  STL.64 [R1+0x330], R12 ;  /* 0x0003300c01007387 */ /* 0x0001e20000100a00 */
[----:B-1----:R-:W-:-:S03]  /*13ec0*/  HFMA2.MMA R21, -RZ, RZ, -0.08734130859375, 3010 ;  /* 0xad9769e1ff157435 */ /* 0x002fc600000001ff */
[----:B------:R1:W-:Y:S01]  /*13ed0*/  STL.64 [R1+0x338], R14 ;  /* 0x0003380e01007387 */ /* 0x0003e20000100a00 */
[----:B------:R-:W-:Y:S01]  /*13ee0*/  IMAD.MOV.U32 R20, RZ, RZ, -0x49f2909b ;  /* 0xb60d6f65ff147424 */ /* 0x000fe200078e00ff */
[----:B--2---:R-:W-:Y:S02]  /*13ef0*/  HFMA2.MMA R9, -RZ, RZ, 0.024383544921875, 0.05047607421875 ;  /* 0x263e2a76ff097435 */ /* 0x004fe400000001ff */
[----:B------:R2:W-:Y:S01]  /*13f00*/  STL.64 [R1+0x210], R24 ;  /* 0x0002101801007387 */ /* 0x0005e20000100a00 */
[----:B------:R-:W-:Y:S01]  /*13f10*/  IMAD.MOV.U32 R8, RZ, RZ, 0x33859412 ;  /* 0x33859412ff087424 */ /* 0x000fe200078e00ff */
[----:B0-----:R-:W-:Y:S02]  /*13f20*/  HFMA2.MMA R13, -RZ, RZ, 0.0238494873046875, 0.0089569091796875 ;  /* 0x261b2096ff0d7435 */ /* 0x001fe400000001ff */
[----:B------:R0:W-:Y:S01]  /*13f30*/  STL.64 [R1+0x360], R10 ;  /* 0x0003600a01007387 */ /* 0x0001e20000100a00 */
[----:B------:R-:W-:Y:S02]  /*13f40*/  IMAD.MOV.U32 R12, RZ, RZ, -0x4f3fb378 ;  /* 0xb0c04c88ff0c7424 */ /* 0x000fe400078e00ff */
[----:B-1----:R-:W-:Y:S01]  /*13f50*/  IMAD.MOV.U32 R14, RZ, RZ, 0x2f563c98 ;  /* 0x2f563c98ff0e7424 */ /* 0x002fe200078e00ff */
[----:B------:R-:W-:Y:S01]  /*13f60*/  MOV R15, 0xaedeb390 ;  /* 0xaedeb390000f7802 */ /* 0x000fe20000000f00 */
[----:B------:R1:W-:Y:S01]  /*13f70*/  STL.64 [R1+0x340], R4 ;  /* 0x0003400401007387 */ /* 0x0003e20000100a00 */
[----:B--2---:R-:W-:Y:S01]  /*13f80*/  IMAD.MOV.U32 R24, RZ, RZ, 0x398e04a8 ;  /* 0x398e04a8ff187424 */ /* 0x004fe200078e00ff */
[----:B------:R-:W-:-:S02]  /*13f90*/  MOV R25, 0x3554208f ;  /* 0x3554208f00197802 */ /* 0x000fc40000000f00 */
[----:B------:R2:W-:Y:S01]  /*13fa0*/  STL.64 [R1+0x370], R14 ;  /* 0x0003700e01007387 */ /* 0x0005e20000100a00 */
[----:B0-----:R-:W-:Y:S01]  /*13fb0*/  HFMA2.MMA R11, -RZ, RZ, -0.58642578125, -64.125 ;  /* 0xb8b1d402ff0b7435 */ /* 0x001fe200000001ff */
[----:B------:R-:W-:Y:S02]  /*13fc0*/  IMAD.MOV.U32 R10, RZ, RZ, 0x3443638e ;  /* 0x3443638eff0a7424 */ /* 0x000fe400078e00ff */
[----:B------:R0:W-:Y:S01]  /*13fd0*/  STL.64 [R1+0x238], R22 ;  /* 0x0002381601007387 */ /* 0x0001e20000100a00 */
[----:B-1----:R-:W-:Y:S01]  /*13fe0*/  IMAD.MOV.U32 R4, RZ, RZ, -0x5392b4cf ;  /* 0xac6d4b31ff047424 */ /* 0x002fe200078e00ff */
[----:B------:R-:W-:Y:S02]  /*13ff0*/  MOV R5, 0xba1c6ff9 ;  /* 0xba1c6ff900057802 */ /* 0x000fe40000000f00 */
[----:B------:R1:W-:Y:S01]  /*14000*/  STL.64 [R1+0x260], R24 ;  /* 0x0002601801007387 */ /* 0x0003e20000100a00 */
[----:B--2---:R-:W-:-:S03]  /*14010*/  IMAD.MOV.U32 R14, RZ, RZ, -0x49c13963 ;  /* 0xb63ec69dff0e7424 */ /* 0x004fc600078e00ff */
[----:B------:R2:W-:Y:S01]  /*14020*/  STL.64 [R1+0x348], R20 ;  /* 0x0003481401007387 */ /* 0x0005e20000100a00 */
[----:B------:R-:W-:Y:S01]  /*14030*/  MOV R15, 0x3569c288 ;  /* 0x3569c288000f7802 */ /* 0x000fe20000000f00 */
[----:B0-----:R-:W-:Y:S02]  /*14040*/  HFMA2.MMA R23, -RZ, RZ, 0.2279052734375, -1.0966796875 ;  /* 0x334bbc63ff177435 */ /* 0x001fe400000001ff */
[----:B------:R0:W-:Y:S01]  /*14050*/  STL.64 [R1+0x358], R8 ;  /* 0x0003580801007387 */ /* 0x0001e20000100a00 */
[----:B------:R-:W-:-:S03]  /*14060*/  IMAD.MOV.U32 R22, RZ, RZ, -0x4c426841 ;  /* 0xb3bd97bfff167424 */ /* 0x000fc600078e00ff */
[----:B------:R3:W-:Y:S01]  /*14070*/  STL.64 [R1+0x368], R12 ;  /* 0x0003680c01007387 */ /* 0x0007e20000100a00 */
[----:B-1----:R-:W-:Y:S01]  /*14080*/  IMAD.MOV.U32 R24, RZ, RZ, -0x53a03bb8 ;  /* 0xac5fc448ff187424 */ /* 0x002fe200078e00ff */
[----:B------:R-:W-:Y:S01]  /*14090*/  MOV R25, 0x22adcde9 ;  /* 0x22adcde900197802 */ /* 0x000fe20000000f00 */
[----:B--2---:R-:W-:Y:S01]  /*140a0*/  HFMA2.MMA R21, -RZ, RZ, 0.77392578125, -14.609375 ;  /* 0x3a31cb4eff157435 */ /* 0x004fe200000001ff */
[----:B------:R1:W-:Y:S01]  /*140b0*/  STL.64 [R1+0x380], R4 ;  /* 0x0003800401007387 */ /* 0x0003e20000100a00 */
[----:B------:R-:W-:Y:S02]  /*140c0*/  IMAD.MOV.U32 R20, RZ, RZ, -0x4768e703 ;  /* 0xb89718fdff147424 */ /* 0x000fe400078e00ff */
[----:B0-----:R-:W-:Y:S01]  /*140d0*/  IMAD.MOV.U32 R8, RZ, RZ, -0x45d8306d ;  /* 0xba27cf93ff087424 */ /* 0x001fe200078e00ff */
[----:B------:R-:W-:Y:S01]  /*140e0*/  MOV R9, 0x39917d90 ;  /* 0x39917d9000097802 */ /* 0x000fe20000000f00 */
[----:B------:R0:W-:Y:S01]  /*140f0*/  STL.64 [R1+0x398], R10 ;  /* 0x0003980a01007387 */ /* 0x0001e20000100a00 */
[----:B---3--:R-:W-:Y:S01]  /*14100*/  HFMA2.MMA R13, -RZ, RZ, 0.411865234375, -14584 ;  /* 0x3697f31fff0d7435 */ /* 0x008fe200000001ff */
[----:B------:R-:W-:-:S02]  /*14110*/  IMAD.MOV.U32 R12, RZ, RZ, -0x4f8c7f39 ;  /* 0xb07380c7ff0c7424 */ /* 0x000fc400078e00ff */
[----:B------:R2:W-:Y:S01]  /*14120*/  STL.64 [R1+0x3b0], R14 ;  /* 0x0003b00e01007387 */ /* 0x0005e20000100a00 */
[----:B-1----:R-:W-:Y:S01]  /*14130*/  HFMA2.MMA R5, -RZ, RZ, -0.2587890625, -3.587890625 ;  /* 0xb424c32dff057435 */ /* 0x002fe200000001ff */
[----:B------:R-:W-:Y:S02]  /*14140*/  IMAD.MOV.U32 R4, RZ, RZ, 0x2c81c80c ;  /* 0x2c81c80cff047424 */ /* 0x000fe400078e00ff */
[----:B------:R1:W-:Y:S01]  /*14150*/  STL.64 [R1+0x2b0], R24 ;  /* 0x0002b01801007387 */ /* 0x0003e20000100a00 */
[----:B0-----:R-:W-:Y:S01]  /*14160*/  HFMA2.MMA R11, -RZ, RZ, -0.10455322265625, -36096 ;  /* 0xaeb1f868ff0b7435 */ /* 0x001fe200000001ff */
[----:B------:R-:W-:Y:S02]  /*14170*/  IMAD.MOV.U32 R10, RZ, RZ, -0x5fa12243 ;  /* 0xa05eddbdff0a7424 */ /* 0x000fe400078e00ff */
[----:B------:R0:W-:Y:S01]  /*14180*/  STL.64 [R1+0x390], R8 ;  /* 0x0003900801007387 */ /* 0x0001e20000100a00 */
[----:B--2---:R-:W-:Y:S01]  /*14190*/  HFMA2.MMA R15, -RZ, RZ, -0.8720703125, -6036 ;  /* 0xbafaede5ff0f7435 */ /* 0x004fe200000001ff */
[----:B------:R-:W-:-:S02]  /*141a0*/  IMAD.MOV.U32 R14, RZ, RZ, 0x3aaea573 ;  /* 0x3aaea573ff0e7424 */ /* 0x000fc400078e00ff */
[----:B------:R2:W-:Y:S01]  /*141b0*/  STL.64 [R1+0x288], R22 ;  /* 0x0002881601007387 */ /* 0x0005e20000100a00 */
[----:B-1----:R-:W-:Y:S01]  /*141c0*/  IMAD.MOV.U32 R24, RZ, RZ, -0x5bcd0536 ;  /* 0xa432facaff187424 */ /* 0x002fe200078e00ff */
[----:B------:R-:W-:Y:S02]  /*141d0*/  MOV R25, 0xb012746d ;  /* 0xb012746d00197802 */ /* 0x000fe40000000f00 */
[----:B------:R1:W-:Y:S01]  /*141e0*/  STL.64 [R1+0x388], R20 ;  /* 0x0003881401007387 */ /* 0x0003e20000100a00 */
[----:B0-----:R-:W-:Y:S01]  /*141f0*/  IMAD.MOV.U32 R8, RZ, RZ, -0x4eedda29 ;  /* 0xb11225d7ff087424 */ /* 0x001fe200078e00ff */
[----:B------:R-:W-:Y:S02]  /*14200*/  MOV R9, 0x301db2a5 ;  /* 0x301db2a500097802 */ /* 0x000fe40000000f00 */
[----:B------:R0:W-:Y:S01]  /*14210*/  STL.64 [R1+0x3a8], R12 ;  /* 0x0003a80c01007387 */ /* 0x0001e20000100a00 */
[----:B--2---:R-:W-:Y:S01]  /*14220*/  HFMA2.MMA R23, -RZ, RZ, 0.42236328125, 0.24755859375 ;  /* 0x36c233ecff177435 */ /* 0x004fe200000001ff */
[----:B------:R-:W-:-:S02]  /*14230*/  IMAD.MOV.U32 R22, RZ, RZ, -0x4866cb75 ;  /* 0xb799348bff167424 */ /* 0x000fc400078e00ff */
[----:B------:R2:W-:Y:S01]  /*14240*/  STL.64 [R1+0x3b8], R4 ;  /* 0x0003b80401007387 */ /* 0x0005e20000100a00 */
[----:B-1----:R-:W-:Y:S01]  /*14250*/  IMAD.MOV.U32 R20, RZ, RZ, 0x33be51ed ;  /* 0x33be51edff147424 */ /* 0x002fe200078e00ff */
[----:B------:R-:W-:Y:S02]  /*14260*/  MOV R21, 0xb2d855fd ;  /* 0xb2d855fd00157802 */ /* 0x000fe40000000f00 */
[----:B------:R1:W-:Y:S01]  /*14270*/  STL.64 [R1+0x3d8], R10 ;  /* 0x0003d80a01007387 */ /* 0x0003e20000100a00 */
[----:B0-----:R-:W-:Y:S01]  /*14280*/  IMAD.MOV.U32 R12, RZ, RZ, 0x2e3a66b4 ;  /* 0x2e3a66b4ff0c7424 */ /* 0x001fe200078e00ff */
[----:B------:R-:W-:Y:S02]  /*14290*/  MOV R13, 0xad418d9d ;  /* 0xad418d9d000d7802 */ /* 0x000fe40000000f00 */
[----:B------:R0:W-:Y:S01]  /*142a0*/  STL.64 [R1+0x300], R24 ;  /* 0x0003001801007387 */ /* 0x0001e20000100a00 */
[----:B--2---:R-:W-:Y:S01]  /*142b0*/  HFMA2.MMA R5, -RZ, RZ, 0.734375, 0.000367641448974609375 ;  /* 0x39e00e06ff057435 */ /* 0x004fe200000001ff */
        /* <DEDUP_REMOVED lines=8> */
[----:B--2---:R-:W-:Y:S01]  /*14340*/  HFMA2.MMA R9, -RZ, RZ, -0.50146484375, 0.0350341796875 ;  /* 0xb803287cff097435 */ /* 0x004fe200000001ff */
[----:B------:R-:W-:-:S02]  /*14350*/  IMAD.MOV.U32 R8, RZ, RZ, 0x383defc2 ;  /* 0x383defc2ff087424 */ /* 0x000fc400078e00ff */
[----:B------:R2:W-:Y:S01]  /*14360*/  STL.64 [R1+0x3e0], R12 ;  /* 0x0003e00c01007387 */ /* 0x0005e20000100a00 */
[----:B-1----:R-:W-:-:S03]  /*14370*/  HFMA2.MMA R15, -RZ, RZ, -0.2242431640625, -0.000300884246826171875 ;  /* 0xb32d8ceeff0f7435 */ /* 0x002fc600000001ff */
[----:B------:R1:W-:Y:S01]  /*14380*/  STL.64 [R1+0x2d8], R22 ;  /* 0x0002d81601007387 */ /* 0x0003e20000100a00 */
[----:B------:R-:W-:Y:S02]  /*14390*/  IMAD.MOV.U32 R14, RZ, RZ, 0x3396a2a5 ;  /* 0x3396a2a5ff0e7424 */ /* 0x000fe400078e00ff */
[----:B0-----:R-:W-:Y:S01]  /*143a0*/  IMAD.MOV.U32 R20, RZ, RZ, -0x46cf38dc ;  /* 0xb930c724ff147424 */ /* 0x001fe200078e00ff */
[----:B------:R-:W-:Y:S01]  /*143b0*/  MOV R21, 0xb20bacf3 ;  /* 0xb20bacf300157802 */ /* 0x000fe20000000f00 */
[----:B------:R0:W-:Y:S01]  /*143c0*/  STL.64 [R1+0x410], R10 ;  /* 0x0004100a01007387 */ /* 0x0001e20000100a00 */
[----:B--2---:R-:W-:Y:S01]  /*143d0*/  IMAD.MOV.U32 R12, RZ, RZ, -0x4b27aa05 ;  /* 0xb4d855fbff0c7424 */ /* 0x004fe200078e00ff */
[----:B------:R-:W-:Y:S02]  /*143e0*/  MOV R13, 0xaa45cbf6 ;  /* 0xaa45cbf6000d7802 */ /* 0x000fe40000000f00 */
[----:B------:R2:W-:Y:S01]  /*143f0*/  STL.64 [R1+0x3f8], R4 ;  /* 0x0003f80401007387 */ /* 0x0005e20000100a00 */
[----:B-1----:R-:W-:Y:S01]  /*14400*/  HFMA2.MMA R23, -RZ, RZ, -0.326904296875, 0.000882625579833984375 ;  /* 0xb53b133bff177435 */ /* 0x002fe200000001ff */
[----:B------:R-:W-:-:S02]  /*14410*/  IMAD.MOV.U32 R22, RZ, RZ, -0x461a34c2 ;  /* 0xb9e5cb3eff167424 */ /* 0x000fc400078e00ff */
[----:B------:R1:W-:Y:S01]  /*14420*/  STL.64 [R1+0x350], R24 ;  /* 0x0003501801007387 */ /* 0x0003e20000100a00 */
[----:B0-----:R-:W-:Y:S01]  /*14430*/  IMAD.MOV.U32 R10, RZ, RZ, 0x392a6921 ;  /* 0x392a6921ff0a7424 */ /* 0x001fe200078e00ff */
[----:B------:R-:W-:Y:S02]  /*14440*/  MOV R11, 0xbb073923 ;  /* 0xbb073923000b7802 */ /* 0x000fe40000000f00 */
[----:B------:R0:W-:Y:S01]  /*14450*/  STL.64 [R1+0x400], R20 ;  /* 0x0004001401007387 */ /* 0x0001e20000100a00 */
[----:B--2---:R-:W-:Y:S01]  /*14460*/  IMAD.MOV.U32 R4, RZ, RZ, 0x32451f4e ;  /* 0x32451f4eff047424 */ /* 0x004fe200078e00ff */
[----:B------:R-:W-:Y:S02]  /*14470*/  MOV R5, 0x22924184 ;  /* 0x2292418400057802 */ /* 0x000fe40000000f00 */
[----:B------:R2:W-:Y:S01]  /*14480*/  STL.64 [R1+0x408], R8 ;  /* 0x0004080801007387 */ /* 0x0005e20000100a00 */
[----:B-1----:R-:W-:Y:S01]  /*14490*/  IMAD.MOV.U32 R24, RZ, RZ, 0x38800900 ;  /* 0x38800900ff187424 */ /* 0x002fe200078e00ff */
[----:B------:R-:W-:-:S02]  /*144a0*/  MOV R25, 0xb7b0c7e6 ;  /* 0xb7b0c7e600197802 */ /* 0x000fc40000000f00 */
[----:B------:R1:W-:Y:S04]  /*144b0*/  STL.64 [R1+0x420], R12 ;  /* 0x0004200c01007387 */ /* 0x0003e80000100a00 */
[----:B------:R3:W-:Y:S01]  /*144c0*/  STL.64 [R1+0x428], R14 ;  /* 0x0004280e01007387 */ /* 0x0007e20000100a00 */
[----:B0-----:R-:W-:Y:S01]  /*144d0*/  HFMA2.MMA R21, -RZ, RZ, 0.1412353515625, -47648 ;  /* 0x3085f9d1ff157435 */ /* 0x001fe200000001ff */
[----:B------:R-:W-:Y:S01]  /*144e0*/  IMAD.MOV.U32 R20, RZ, RZ, -0x4f0b4a71 ;  /* 0xb0f4b58fff147424 */ /* 0x000fe200078e00ff */
[----:B--2---:R-:W-:Y:S01]  /*144f0*/  HFMA2.MMA R9, -RZ, RZ, 0.85107421875, 0.0004189014434814453125 ;  /* 0x3acf0eddff097435 */ /* 0x004fe200000001ff */
[----:B------:R0:W-:Y:S01]  /*14500*/  STL.64 [R1+0x450], R10 ;  /* 0x0004500a01007387 */ /* 0x0001e20000100a00 */
[----:B------:R-:W-:Y:S02]  /*14510*/  IMAD.MOV.U32 R8, RZ, RZ, 0x2e259399 ;  /* 0x2e259399ff087424 */ /* 0x000fe400078e00ff */
[----:B-1----:R-:W-:Y:S01]  /*14520*/  IMAD.MOV.U32 R12, RZ, RZ, 0x3b0c2df0 ;  /* 0x3b0c2df0ff0c7424 */ /* 0x002fe200078e00ff */
[----:B------:R-:W-:Y:S01]  /*14530*/  MOV R13, 0xba847eb2 ;  /* 0xba847eb2000d7802 */ /* 0x000fe20000000f00 */
[----:B------:R1:W-:Y:S01]  /*14540*/  STL.64 [R1+0x430], R4 ;  /* 0x0004300401007387 */ /* 0x0003e20000100a00 */
[----:B---3--:R-:W-:Y:S01]  /*14550*/  HFMA2.MMA R15, -RZ, RZ, 0.71728515625, -47744 ;  /* 0x39bdf9d4ff0f7435 */ /* 0x008fe200000001ff */
[----:B------:R-:W-:-:S02]  /*14560*/  IMAD.MOV.U32 R14, RZ, RZ, -0x4b29b865 ;  /* 0xb4d6479bff0e7424 */ /* 0x000fc400078e00ff */
[----:B------:R2:W-:Y:S01]  /*14570*/  STL.64 [R1+0x328], R22 ;  /* 0x0003281601007387 */ /* 0x0005e20000100a00 */
[----:B0-----:R-:W-:Y:S01]  /*14580*/  IMAD.MOV.U32 R10, RZ, RZ, -0x4ac79a42 ;  /* 0xb53865beff0a7424 */ /* 0x001fe200078e00ff */
[----:B------:R-:W-:Y:S02]  /*14590*/  MOV R11, 0x345dc32f ;  /* 0x345dc32f000b7802 */ /* 0x000fe40000000f00 */
[----:B------:R0:W-:Y:S01]  /*145a0*/  STL.64 [R1+0x3a0], R24 ;  /* 0x0003a01801007387 */ /* 0x0001e20000100a00 */
[----:B-1----:R-:W-:Y:S01]  /*145b0*/  HFMA2.MMA R5, -RZ, RZ, -0.490234375, 2.439453125 ;  /* 0xb7d840e1ff057435 */ /* 0x002fe200000001ff */
[----:B------:R-:W-:Y:S02]  /*145c0*/  IMAD.MOV.U32 R4, RZ, RZ, 0x3111c386 ;  /* 0x3111c386ff047424 */ /* 0x000fe400078e00ff */
[----:B------:R1:W-:Y:S01]  /*145d0*/  STL.64 [R1+0x458], R12 ;  /* 0x0004580c01007387 */ /* 0x0003e20000100a00 */
[----:B--2---:R-:W-:Y:S01]  /*145e0*/  HFMA2.MMA R23, -RZ, RZ, -0.01314544677734375, -22.578125 ;  /* 0xa2bbcda5ff177435 */ /* 0x004fe200000001ff */
[----:B------:R-:W-:-:S02]  /*145f0*/  IMAD.MOV.U32 R22, RZ, RZ, 0x2de560f7 ;  /* 0x2de560f7ff167424 */ /* 0x000fc400078e00ff */
[----:B------:R2:W-:Y:S01]  /*14600*/  STL.64 [R1+0x438], R20 ;  /* 0x0004381401007387 */ /* 0x0005e20000100a00 */
[----:B0-----:R-:W-:Y:S01]  /*14610*/  IMAD.MOV.U32 R24, RZ, RZ, 0x3a9159c0 ;  /* 0x3a9159c0ff187424 */ /* 0x001fe200078e00ff */
[----:B------:R-:W-:Y:S02]  /*14620*/  MOV R25, 0x35854f7b ;  /* 0x35854f7b00197802 */ /* 0x000fe40000000f00 */
[----:B------:R0:W-:Y:S01]  /*14630*/  STL.64 [R1+0x448], R8 ;  /* 0x0004480801007387 */ /* 0x0001e20000100a00 */
[----:B-1----:R-:W-:Y:S01]  /*14640*/  IMAD.MOV.U32 R12, RZ, RZ, 0x32afd7e3 ;  /* 0x32afd7e3ff0c7424 */ /* 0x002fe200078e00ff */
[----:B------:R-:W-:Y:S02]  /*14650*/  MOV R13, 0xb1c79a09 ;  /* 0xb1c79a09000d7802 */ /* 0x000fe40000000f00 */
[----:B------:R1:W-:Y:S01]  /*14660*/  STL.64 [R1+0x488], R10 ;  /* 0x0004880a01007387 */ /* 0x0003e20000100a00 */
[----:B--2---:R-:W-:Y:S01]  /*14670*/  IMAD.MOV.U32 R20, RZ, RZ, 0x3790f86c ;  /* 0x3790f86cff147424 */ /* 0x004fe200078e00ff */
[----:B------:R-:W-:-:S02]  /*14680*/  MOV R21, 0xb6bd4b10 ;  /* 0xb6bd4b1000157802 */ /* 0x000fc40000000f00 */
[----:B------:R2:W-:Y:S01]  /*14690*/  STL.64 [R1+0x460], R14 ;  /* 0x0004600e01007387 */ /* 0x0005e20000100a00 */
[----:B0-----:R-:W-:-:S03]  /*146a0*/  HFMA2.MMA R9, -RZ, RZ, 0.34912109375, -0.01309967041015625 ;  /* 0x3596a2b5ff097435 */ /* 0x001fc600000001ff */
[----:B------:R0:W-:Y:S01]  /*146b0*/  STL.64 [R1+0x3f0], R24 ;  /* 0x0003f01801007387 */ /* 0x0001e20000100a00 */
[----:B------:R-:W-:Y:S02]  /*146c0*/  IMAD.MOV.U32 R8, RZ, RZ, -0x52be0ee0 ;  /* 0xad41f120ff087424 */ /* 0x000fe400078e00ff */
[----:B-1----:R-:W-:Y:S01]  /*146d0*/  IMAD.MOV.U32 R10, RZ, RZ, 0x3a5b23f8 ;  /* 0x3a5b23f8ff0a7424 */ /* 0x002fe200078e00ff */
[----:B------:R-:W-:Y:S01]  /*146e0*/  MOV R11, 0x32a708fe ;  /* 0x32a708fe000b7802 */ /* 0x000fe20000000f00 */
[----:B------:R1:W-:Y:S01]  /*146f0*/  STL.64 [R1+0x470], R4 ;  /* 0x0004700401007387 */ /* 0x0003e20000100a00 */
[----:B--2---:R-:W-:Y:S01]  /*14700*/  HFMA2.MMA R15, -RZ, RZ, 0.1396484375, 345.75 ;  /* 0x30785d67ff0f7435 */ /* 0x004fe200000001ff */
[----:B------:R-:W-:Y:S02]  /*14710*/  IMAD.MOV.U32 R14, RZ, RZ, -0x5ae6560f ;  /* 0xa519a9f1ff0e7424 */ /* 0x000fe400078e00ff */
[----:B------:R2:W-:Y:S01]  /*14720*/  STL.64 [R1+0x378], R22 ;  /* 0x0003781601007387 */ /* 0x0005e20000100a00 */
[----:B0-----:R-:W-:Y:S01]  /*14730*/  IMAD.MOV.U32 R24, RZ, RZ, -0x506ed5ca ;  /* 0xaf912a36ff187424 */ /* 0x001fe200078e00ff */
[----:B------:R-:W-:-:S02]  /*14740*/  MOV R25, 0x22d5cb0c ;  /* 0x22d5cb0c00197802 */ /* 0x000fc40000000f00 */
[----:B------:R0:W-:Y:S01]  /*14750*/  STL.64 [R1+0x498], R12 ;  /* 0x0004980c01007387 */ /* 0x0001e20000100a00 */
[----:B-1----:R-:W-:Y:S01]  /*14760*/  IMAD.MOV.U32 R4, RZ, RZ, -0x4ff7a9f6 ;  /* 0xb008560aff047424 */ /* 0x002fe200078e00ff */
[----:B------:R-:W-:Y:S02]  /*14770*/  MOV R5, 0x2f143b5a ;  /* 0x2f143b5a00057802 */ /* 0x000fe40000000f00 */
[----:B------:R1:W-:Y:S01]  /*14780*/  STL.64 [R1+0x478], R20 ;  /* 0x0004781401007387 */ /* 0x0003e20000100a00 */
[----:B--2---:R-:W-:Y:S01]  /*14790*/  HFMA2.MMA R23, -RZ, RZ, 0.1724853515625, -1513 ;  /* 0x3185e5e9ff177435 */ /* 0x004fe200000001ff */
[----:B------:R-:W-:Y:S02]  /*147a0*/  IMAD.MOV.U32 R22, RZ, RZ, -0x57c7c94e ;  /* 0xa83836b2ff167424 */ /* 0x000fe400078e00ff */
[----:B------:R2:W-:Y:S01]  /*147b0*/  STL.64 [R1+0x4c8], R10 ;  /* 0x0004c80a01007387 */ /* 0x0005e20000100a00 */
[----:B0-----:R-:W-:Y:S01]  /*147c0*/  HFMA2.MMA R13, -RZ, RZ, 0.65966796875, 88.75 ;  /* 0x3947558cff0d7435 */ /* 0x001fe200000001ff */
[----:B------:R-:W-:-:S02]  /*147d0*/  IMAD.MOV.U32 R12, RZ, RZ, -0x4678d77e ;  /* 0xb9872882ff0c7424 */ /* 0x000fc400078e00ff */
[----:B------:R0:W-:Y:S01]  /*147e0*/  STL.64 [R1+0x440], R24 ;  /* 0x0004401801007387 */ /* 0x0001e20000100a00 */
[----:B-1----:R-:W-:-:S03]  /*147f0*/  HFMA2.MMA R21, -RZ, RZ, 0.97705078125, -58.40625 ;  /* 0x3bd1d34dff157435 */ /* 0x002fc600000001ff */
[----:B------:R1:W-:Y:S01]  /*14800*/  STL.64 [R1+0x480], R8 ;  /* 0x0004800801007387 */ /* 0x0003e20000100a00 */
[----:B------:R-:W-:Y:S01]  /*14810*/  IMAD.MOV.U32 R20, RZ, RZ, -0x447a8d4b ;  /* 0xbb8572b5ff147424 */ /* 0x000fe200078e00ff */
[----:B--2---:R-:W-:Y:S02]  /*14820*/  HFMA2.MMA R11, -RZ, RZ, -0.1956787109375, -62944 ;  /* 0xb243fbafff0b7435 */ /* 0x004fe400000001ff */
[----:B------:R2:W-:Y:S01]  /*14830*/  STL.64 [R1+0x4a0], R14 ;  /* 0x0004a00e01007387 */ /* 0x0005e20000100a00 */
[----:B------:R-:W-:Y:S01]  /*14840*/  IMAD.MOV.U32 R10, RZ, RZ, 0x32aac036 ;  /* 0x32aac036ff0a7424 */ /* 0x000fe200078e00ff */
[----:B0-----:R-:W-:Y:S02]  /*14850*/  HFMA2.MMA R25, -RZ, RZ, -0.2216796875, -11232 ;  /* 0xb318f17cff197435 */ /* 0x001fe400000001ff */
[----:B------:R0:W-:Y:S01]  /*14860*/  STL.64 [R1+0x4a8], R4 ;  /* 0x0004a80401007387 */ /* 0x0001e20000100a00 */
[----:B------:R-:W-:Y:S01]  /*14870*/  IMAD.MOV.U32 R24, RZ, RZ, 0x29526277 ;  /* 0x29526277ff187424 */ /* 0x000fe200078e00ff */
[----:B-1----:R-:W-:Y:S01]  /*14880*/  HFMA2.MMA R9, -RZ, RZ, -0.87548828125, 0.0038356781005859375 ;  /* 0xbb011bdbff097435 */ /* 0x002fe200000001ff */
[----:B------:R-:W-:Y:S01]  /*14890*/  IMAD.MOV.U32 R8, RZ, RZ, 0x3b0e7a69 ;  /* 0x3b0e7a69ff087424 */ /* 0x000fe200078e00ff */
[----:B------:R1:W-:Y:S01]  /*148a0*/  STL.64 [R1+0x3c8], R22 ;  /* 0x0003c81601007387 */ /* 0x0003e20000100a00 */
[----:B--2---:R-:W-:Y:S01]  /*148b0*/  IMAD.MOV.U32 R14, RZ, RZ, -0x477207b8 ;  /* 0xb88df848ff0e7424 */ /* 0x004fe200078e00ff */
[----:B------:R-:W-:-:S02]  /*148c0*/  MOV R15, 0xaf1ec6c2 ;  /* 0xaf1ec6c2000f7802 */ /* 0x000fc40000000f00 */
[----:B------:R2:W-:Y:S01]  /*148d0*/  STL.64 [R1+0x4d0], R12 ;  /* 0x0004d00c01007387 */ /* 0x0005e20000100a00 */
[----:B0-----:R-:W-:Y:S01]  /*148e0*/  IMAD.MOV.U32 R4, RZ, RZ, 0x365dc32f ;  /* 0x365dc32fff047424 */ /* 0x001fe200078e00ff */
[----:B------:R-:W-:Y:S02]  /*148f0*/  MOV R5, 0x2b60b368 ;  /* 0x2b60b36800057802 */ /* 0x000fe40000000f00 */
[----:B------:R0:W-:Y:S01]  /*14900*/  STL.64 [R1+0x4b0], R20 ;  /* 0x0004b01401007387 */ /* 0x0001e20000100a00 */
[----:B-1----:R-:W-:-:S03]  /*14910*/  HFMA2.MMA R23, -RZ, RZ, 0.35595703125, 4912 ;  /* 0x35b26cccff177435 */ /* 0x002fc600000001ff */
[----:B------:R1:W-:Y:S01]  /*14920*/  STL.64 [R1+0x500], R10 ;  /* 0x0005000a01007387 */ /* 0x0003e20000100a00 */
[----:B------:R-:W-:Y:S01]  /*14930*/  IMAD.MOV.U32 R22, RZ, RZ, -0x49efd53c ;  /* 0xb6102ac4ff167424 */ /* 0x000fe200078e00ff */
[----:B--2---:R-:W-:Y:S02]  /*14940*/  HFMA2.MMA R13, -RZ, RZ, -0.9697265625, -1011 ;  /* 0xbbc2e3e6ff0d7435 */ /* 0x004fe400000001ff */
[----:B------:R2:W-:Y:S01]  /*14950*/  STL.64 [R1+0x4d8], R14 ;  /* 0x0004d80e01007387 */ /* 0x0005e20000100a00 */
[----:B------:R-:W-:Y:S01]  /*14960*/  IMAD.MOV.U32 R12, RZ, RZ, -0x4ff565e4 ;  /* 0xb00a9a1cff0c7424 */ /* 0x000fe200078e00ff */
[----:B0-----:R-:W-:Y:S02]  /*14970*/  HFMA2.MMA R21, -RZ, RZ, 0.30078125, -34.90625 ;  /* 0x34d0d05dff157435 */ /* 0x001fe400000001ff */
[----:B------:R0:W-:Y:S01]  /*14980*/  STL.64 [R1+0x4e8], R4 ;  /* 0x0004e80401007387 */ /* 0x0001e20000100a00 */
[----:B------:R-:W-:Y:S01]  /*14990*/  IMAD.MOV.U32 R20, RZ, RZ, -0x4ad3f055 ;  /* 0xb52c0fabff147424 */ /* 0x000fe200078e00ff */
[----:B-1----:R-:W-:-:S02]  /*149a0*/  HFMA2.MMA R11, -RZ, RZ, 0.5322265625, 0.00020492076873779296875 ;  /* 0x38420ab7ff0b7435 */ /* 0x002fc400000001ff */
[----:B------:R1:W-:Y:S01]  /*149b0*/  STL.64 [R1+0x490], R24 ;  /* 0x0004901801007387 */ /* 0x0003e20000100a00 */
[----:B------:R-:W-:Y:S02]  /*149c0*/  IMAD.MOV.U32 R10, RZ, RZ, -0x46f38a7e ;  /* 0xb90c7582ff0a7424 */ /* 0x000fe400078e00ff */
[----:B--2---:R-:W-:Y:S01]  /*149d0*/  IMAD.MOV.U32 R14, RZ, RZ, -0x45f26628 ;  /* 0xba0d99d8ff0e7424 */ /* 0x004fe200078e00ff */
[----:B------:R2:W-:Y:S01]  /*149e0*/  STL.64 [R1+0x4c0], R8 ;  /* 0x0004c00801007387 */ /* 0x0005e20000100a00 */
[----:B------:R-:W-:Y:S01]  /*149f0*/  MOV R15, 0x3c10084d ;  /* 0x3c10084d000f7802 */ /* 0x000fe20000000f00 */
[----:B0-----:R-:W-:Y:S01]  /*14a00*/  HFMA2.MMA R5, -RZ, RZ, 0.955078125, 8.0625 ;  /* 0x3ba44808ff057435 */ /* 0x001fe200000001ff */
[----:B------:R-:W-:Y:S01]  /*14a10*/  IMAD.MOV.U32 R4, RZ, RZ, -0x43de7e19 ;  /* 0xbc2181e7ff047424 */ /* 0x000fe200078e00ff */
[----:B------:R0:W-:Y:S01]  /*14a20*/  STL.64 [R1+0x418], R22 ;  /* 0x0004181601007387 */ /* 0x0001e20000100a00 */
[----:B-1----:R-:W-:Y:S01]  /*14a30*/  HFMA2.MMA R25, -RZ, RZ, -0.4482421875, -472.25 ;  /* 0xb72cdf61ff197435 */ /* 0x002fe200000001ff */
        /* <DEDUP_REMOVED lines=8> */
[----:B-1----:R-:W-:Y:S01]  /*14ac0*/  IMAD.MOV.U32 R12, RZ, RZ, 0x2e301289 ;  /* 0x2e301289ff0c7424 */ /* 0x002fe200078e00ff */
[----:B------:R-:W-:-:S02]  /*14ad0*/  MOV R13, 0xb72c0fb2 ;  /* 0xb72c0fb2000d7802 */ /* 0x000fc40000000f00 */
[----:B------:R1:W-:Y:S01]  /*14ae0*/  STL.64 [R1+0x4f8], R8 ;  /* 0x0004f80801007387 */ /* 0x0003e20000100a00 */
[----:B--2---:R-:W-:Y:S01]  /*14af0*/  HFMA2.MMA R15, -RZ, RZ, -0.3779296875, 137.5 ;  /* 0xb60c584cff0f7435 */ /* 0x004fe200000001ff */
[----:B------:R-:W-:Y:S02]  /*14b00*/  IMAD.MOV.U32 R14, RZ, RZ, 0x36dddd64 ;  /* 0x36dddd64ff0e7424 */ /* 0x000fe400078e00ff */
        /* <DEDUP_REMOVED lines=10> */
[----:B0-----:R-:W-:Y:S01]  /*14bb0*/  HFMA2.MMA R5, -RZ, RZ, 0.2373046875, -333 ;  /* 0x3398dd34ff057435 */ /* 0x001fe200000001ff */
[----:B------:R-:W-:Y:S02]  /*14bc0*/  IMAD.MOV.U32 R4, RZ, RZ, -0x4b7f62d5 ;  /* 0xb4809d2bff047424 */ /* 0x000fe400078e00ff */
[----:B------:R0:W-:Y:S01]  /*14bd0*/  STL.64 [R1+0x548], R12 ;  /* 0x0005480c01007387 */ /* 0x0001e20000100a00 */
[----:B-1----:R-:W-:Y:S01]  /*14be0*/  HFMA2.MMA R25, -RZ, RZ, -0.77392578125, 22752 ;  /* 0xba31758eff197435 */ /* 0x002fe200000001ff */
        /* <DEDUP_REMOVED lines=11> */
[----:B--2---:R-:W-:Y:S01]  /*14ca0*/  HFMA2.MMA R9, -RZ, RZ, -0.1571044921875, 0.00469970703125 ;  /* 0xb1071cd0ff097435 */ /* 0x004fe200000001ff */
[----:B------:R-:W-:Y:S02]  /*14cb0*/  IMAD.MOV.U32 R8, RZ, RZ, 0x31ee4973 ;  /* 0x31ee4973ff087424 */ /* 0x000fe400078e00ff */
[----:B------:R2:W-:Y:S01]  /*14cc0*/  STL.64 [R1+0x560], R4 ;  /* 0x0005600401007387 */ /* 0x0005e20000100a00 */
[----:B0-----:R-:W-:Y:S01]  /*14cd0*/  IMAD.MOV.U32 R10, RZ, RZ, 0x36f01e4e ;  /* 0x36f01e4eff0a7424 */ /* 0x001fe200078e00ff */
[----:B------:R-:W-:Y:S02]  /*14ce0*/  MOV R11, 0xb698baa3 ;  /* 0xb698baa3000b7802 */ /* 0x000fe40000000f00 */
[----:B------:R0:W-:Y:S01]  /*14cf0*/  STL.64 [R1+0x4b8], R22 ;  /* 0x0004b81601007387 */ /* 0x0001e20000100a00 */
[----:B-1----:R-:W-:-:S03]  /*14d00*/  HFMA2.MMA R15, -RZ, RZ, -0.2352294921875, -3346 ;  /* 0xb387ea89ff0f7435 */ /* 0x002fc600000001ff */
[----:B------:R1:W-:Y:S01]  /*14d10*/  STL.64 [R1+0x530], R24 ;  /* 0x0005301801007387 */ /* 0x0003e20000100a00 */
[----:B------:R-:W-:Y:S02]  /*14d20*/  IMAD.MOV.U32 R14, RZ, RZ, -0x444e8a9f ;  /* 0xbbb17561ff0e7424 */ /* 0x000fe400078e00ff */
[----:B--2---:R-:W-:Y:S01]  /*14d30*/  IMAD.MOV.U32 R4, RZ, RZ, 0x3af72347 ;  /* 0x3af72347ff047424 */ /* 0x004fe200078e00ff */
[----:B------:R2:W-:Y:S01]  /*14d40*/  STL.64 [R1+0x588], R12 ;  /* 0x0005880c01007387 */ /* 0x0005e20000100a00 */
[----:B------:R-:W-:Y:S01]  /*14d50*/  MOV R5, 0xbac1218f ;  /* 0xbac1218f00057802 */ /* 0x000fe20000000f00 */
[----:B0-----:R-:W-:Y:S01]  /*14d60*/  IMAD.MOV.U32 R22, RZ, RZ, 0x315e5907 ;  /* 0x315e5907ff167424 */ /* 0x001fe200078e00ff */
[----:B------:R-:W-:Y:S01]  /*14d70*/  MOV R23, 0x1f453419 ;  /* 0x1f45341900177802 */ /* 0x000fe20000000f00 */
[----:B------:R0:W-:Y:S01]  /*14d80*/  STL.64 [R1+0x568], R20 ;  /* 0x0005681401007387 */ /* 0x0001e20000100a00 */
[----:B-1----:R-:W-:Y:S01]  /*14d90*/  HFMA2.MMA R25, -RZ, RZ, 0.432373046875, -199.5 ;  /* 0x36ebda3cff197435 */ /* 0x002fe200000001ff */
[----:B------:R-:W-:-:S02]  /*14da0*/  IMAD.MOV.U32 R24, RZ, RZ, 0x3ca4373f ;  /* 0x3ca4373fff187424 */ /* 0x000fc400078e00ff */
[----:B------:R1:W-:Y:S01]  /*14db0*/  STL.64 [R1+0x5b8], R10 ;  /* 0x0005b80a01007387 */ /* 0x0003e20000100a00 */
[----:B--2---:R-:W-:Y:S01]  /*14dc0*/  HFMA2.MMA R13, -RZ, RZ, 0.036407470703125, 327 ;  /* 0x28a95d1cff0d7435 */ /* 0x004fe200000001ff */
[----:B------:R-:W-:Y:S02]  /*14dd0*/  IMAD.MOV.U32 R12, RZ, RZ, 0x35bf1481 ;  /* 0x35bf1481ff0c7424 */ /* 0x000fe400078e00ff */
[----:B------:R2:W-:Y:S01]  /*14de0*/  STL.64 [R1+0x570], R8 ;  /* 0x0005700801007387 */ /* 0x0005e20000100a00 */
[----:B0-----:R-:W-:-:S03]  /*14df0*/  HFMA2.MMA R21, -RZ, RZ, 0.126953125, 0.0003681182861328125 ;  /* 0x30100e08ff157435 */ /* 0x001fc600000001ff */
[----:B------:R0:W-:Y:S01]  /*14e00*/  STL.64 [R1+0x590], R14 ;  /* 0x0005900e01007387 */ /* 0x0001e20000100a00 */
[----:B------:R-:W-:Y:S01]  /*14e10*/  IMAD.MOV.U32 R20, RZ, RZ, 0x3a118808 ;  /* 0x3a118808ff147424 */ /* 0x000fe200078e00ff */
[----:B-1----:R-:W-:Y:S02]  /*14e20*/  HFMA2.MMA R11, -RZ, RZ, 1.1162109375, 0.03228759765625 ;  /* 0x3c772822ff0b7435 */ /* 0x002fe400000001ff */
[----:B------:R1:W-:Y:S01]  /*14e30*/  STL.64 [R1+0x598], R4 ;  /* 0x0005980401007387 */ /* 0x0003e20000100a00 */
[----:B------:R-:W-:Y:S01]  /*14e40*/  IMAD.MOV.U32 R10, RZ, RZ, -0x4940066f ;  /* 0xb6bff991ff0a7424 */ /* 0x000fe200078e00ff */
[----:B--2---:R-:W-:Y:S02]  /*14e50*/  HFMA2.MMA R9, -RZ, RZ, -0.07000732421875, -0.0039005279541015625 ;  /* 0xac7b9bfdff097435 */ /* 0x004fe400000001ff */
[----:B------:R2:W-:Y:S01]  /*14e60*/  STL.64 [R1+0x508], R22 ;  /* 0x0005081601007387 */ /* 0x0005e20000100a00 */
[----:B------:R-:W-:Y:S02]  /*14e70*/  IMAD.MOV.U32 R8, RZ, RZ, -0x47f3a7b4 ;  /* 0xb80c584cff087424 */ /* 0x000fe400078e00ff */
[----:B0-----:R-:W-:Y:S01]  /*14e80*/  IMAD.MOV.U32 R14, RZ, RZ, -0x4b711113 ;  /* 0xb48eeeedff0e7424 */ /* 0x001fe200078e00ff */
[----:B------:R-:W-:Y:S01]  /*14e90*/  MOV R15, 0x342b44cb ;  /* 0x342b44cb000f7802 */ /* 0x000fe20000000f00 */
[----:B------:R0:W-:Y:S01]  /*14ea0*/  STL.64 [R1+0x580], R24 ;  /* 0x0005801801007387 */ /* 0x0001e20000100a00 */
[----:B-1----:R-:W-:Y:S01]  /*14eb0*/  IMAD.MOV.U32 R4, RZ, RZ, 0x32091641 ;  /* 0x32091641ff047424 */ /* 0x002fe200078e00ff */
[----:B------:R-:W-:-:S02]  /*14ec0*/  MOV R5, 0x3cf7cd03 ;  /* 0x3cf7cd0300057802 */ /* 0x000fc40000000f00 */
[----:B------:R1:W-:Y:S01]  /*14ed0*/  STL.64 [R1+0x5c0], R12 ;  /* 0x0005c00c01007387 */ /* 0x0003e20000100a00 */
[----:B--2---:R-:W-:Y:S01]  /*14ee0*/  IMAD.MOV.U32 R22, RZ, RZ, -0x55941a9e ;  /* 0xaa6be562ff167424 */ /* 0x004fe200078e00ff */
[----:B------:R-:W-:Y:S02]  /*14ef0*/  MOV R23, 0x34d57045 ;  /* 0x34d5704500177802 */ /* 0x000fe40000000f00 */
[----:B------:R2:W-:Y:S01]  /*14f00*/  STL.64 [R1+0x5a0], R20 ;  /* 0x0005a01401007387 */ /* 0x0005e20000100a00 */
[----:B0-----:R-:W-:-:S03]  /*14f10*/  HFMA2.MMA R25, -RZ, RZ, -0.017913818359375, 0.00958251953125 ;  /* 0xa49620e8ff197435 */ /* 0x001fc600000001ff */
[----:B------:R0:W-:Y:S01]  /*14f20*/  STL.64 [R1+0x5f0], R10 ;  /* 0x0005f00a01007387 */ /* 0x0001e20000100a00 */
[----:B------:R-:W-:Y:S01]  /*14f30*/  IMAD.MOV.U32 R24, RZ, RZ, -0x4cb554c7 ;  /* 0xb34aab39ff187424 */ /* 0x000fe200078e00ff */
[----:B-1----:R-:W-:Y:S02]  /*14f40*/  HFMA2.MMA R13, -RZ, RZ, -0.85986328125, -76.3125 ;  /* 0xbae1d4c5ff0d7435 */ /* 0x002fe400000001ff */
[----:B------:R1:W-:Y:S01]  /*14f50*/  STL.64 [R1+0x5c8], R14 ;  /* 0x0005c80e01007387 */ /* 0x0003e20000100a00 */
[----:B------:R-:W-:Y:S01]  /*14f60*/  IMAD.MOV.U32 R12, RZ, RZ, 0x3301fab9 ;  /* 0x3301fab9ff0c7424 */ /* 0x000fe200078e00ff */
[----:B--2---:R-:W-:Y:S02]  /*14f70*/  HFMA2.MMA R21, -RZ, RZ, -1.32421875, -0.000303745269775390625 ;  /* 0xbd4c8cfaff157435 */ /* 0x004fe400000001ff */
[----:B------:R2:W-:Y:S01]  /*14f80*/  STL.64 [R1+0x5d8], R4 ;  /* 0x0005d80401007387 */ /* 0x0005e20000100a00 */
[----:B------:R-:W-:Y:S01]  /*14f90*/  IMAD.MOV.U32 R20, RZ, RZ, 0x3b22a4c0 ;  /* 0x3b22a4c0ff147424 */ /* 0x000fe200078e00ff */
[----:B0-----:R-:W-:-:S02]  /*14fa0*/  HFMA2.MMA R11, -RZ, RZ, 0.268798828125, -0.01050567626953125 ;  /* 0x344da161ff0b7435 */ /* 0x001fc400000001ff */
[----:B------:R0:W-:Y:S01]  /*14fb0*/  STL.64 [R1+0x558], R22 ;  /* 0x0005581601007387 */ /* 0x0001e20000100a00 */
[----:B------:R-:W-:Y:S02]  /*14fc0*/  IMAD.MOV.U32 R10, RZ, RZ, -0x5835eaf0 ;  /* 0xa7ca1510ff0a7424 */ /* 0x000fe400078e00ff */
[----:B-1----:R-:W-:Y:S01]  /*14fd0*/  IMAD.MOV.U32 R14, RZ, RZ, 0x3aa8ffa4 ;  /* 0x3aa8ffa4ff0e7424 */ /* 0x002fe200078e00ff */
[----:B------:R1:W-:Y:S01]  /*14fe0*/  STL.64 [R1+0x5b0], R8 ;  /* 0x0005b00801007387 */ /* 0x0003e20000100a00 */
[----:B------:R-:W-:Y:S01]  /*14ff0*/  MOV R15, 0xb9f59a7b ;  /* 0xb9f59a7b000f7802 */ /* 0x000fe20000000f00 */
[----:B--2---:R-:W-:Y:S01]  /*15000*/  HFMA2.MMA R5, -RZ, RZ, 0.6171875, 0.006168365478515625 ;  /* 0x38f01e51ff057435 */ /* 0x004fe200000001ff */
[----:B------:R-:W-:Y:S01]  /*15010*/  IMAD.MOV.U32 R4, RZ, RZ, -0x50b6c2c3 ;  /* 0xaf493d3dff047424 */ /* 0x000fe200078e00ff */
[----:B------:R2:W-:Y:S01]  /*15020*/  STL.64 [R1+0x5d0], R24 ;  /* 0x0005d01801007387 */ /* 0x0005e20000100a00 */
[----:B0-----:R-:W-:Y:S01]  /*15030*/  IMAD.MOV.U32 R22, RZ, RZ, -0x46e97245 ;  /* 0xb9168dbbff167424 */ /* 0x001fe200078e00ff */
[----:B------:R-:W-:-:S02]  /*15040*/  MOV R23, 0x38cfff8d ;  /* 0x38cfff8d00177802 */ /* 0x000fc40000000f00 */
[----:B------:R0:W-:Y:S01]  /*15050*/  STL.64 [R1+0x600], R12 ;  /* 0x0006000c01007387 */ /* 0x0001e20000100a00 */
[----:B-1----:R-:W-:Y:S01]  /*15060*/  IMAD.MOV.U32 R8, RZ, RZ, 0x3d756a1b ;  /* 0x3d756a1bff087424 */ /* 0x002fe200078e00ff */
[----:B------:R-:W-:Y:S02]  /*15070*/  MOV R9, 0xbd050d1d ;  /* 0xbd050d1d00097802 */ /* 0x000fe40000000f00 */
[----:B------:R1:W-:Y:S01]  /*15080*/  STL.64 [R1+0x608], R14 ;  /* 0x0006080e01007387 */ /* 0x0003e20000100a00 */
[----:B--2---:R-:W-:-:S03]  /*15090*/  HFMA2.MMA R25, -RZ, RZ, -0.41845703125, -0.052032470703125 ;  /* 0xb6b2aaa9ff197435 */ /* 0x004fc600000001ff */
[----:B------:R2:W-:Y:S01]  /*150a0*/  STL.64 [R1+0x5a8], R22 ;  /* 0x0005a81601007387 */ /* 0x0005e20000100a00 */
[----:B------:R-:W-:Y:S02]  /*150b0*/  IMAD.MOV.U32 R24, RZ, RZ, 0x2b978533 ;  /* 0x2b978533ff187424 */ /* 0x000fe400078e00ff */
[----:B0-----:R-:W-:Y:S01]  /*150c0*/  IMAD.MOV.U32 R12, RZ, RZ, -0x4c0acadf ;  /* 0xb3f53521ff0c7424 */ /* 0x001fe200078e00ff */
[----:B------:R-:W-:Y:S01]  /*150d0*/  MOV R13, 0x33108b6f ;  /* 0x33108b6f000d7802 */ /* 0x000fe20000000f00 */
[----:B------:R0:W-:Y:S01]  /*150e0*/  STL.64 [R1+0x5e0], R20 ;  /* 0x0005e01401007387 */ /* 0x0001e20000100a00 */
[----:B-1----:R-:W-:Y:S01]  /*150f0*/  HFMA2.MMA R15, -RZ, RZ, 1.5537109375, -171.625 ;  /* 0x3e37d95dff0f7435 */ /* 0x002fe200000001ff */
[----:B------:R-:W-:Y:S02]  /*15100*/  IMAD.MOV.U32 R14, RZ, RZ, -0x423524bd ;  /* 0xbdcadb43ff0e7424 */ /* 0x000fe400078e00ff */
[----:B------:R1:W-:Y:S01]  /*15110*/  STL.64 [R1+0x5e8], R8 ;  /* 0x0005e80801007387 */ /* 0x0003e20000100a00 */
[----:B--2---:R-:W-:Y:S01]  /*15120*/  IMAD.MOV.U32 R22, RZ, RZ, -0x43a6b9fa ;  /* 0xbc594606ff167424 */ /* 0x004fe200078e00ff */
[----:B------:R-:W-:-:S02]  /*15130*/  MOV R23, 0x3bb5e994 ;  /* 0x3bb5e99400177802 */ /* 0x000fc40000000f00 */
[----:B------:R2:W-:Y:S01]  /*15140*/  STL.64 [R1+0x630], R10 ;  /* 0x0006300a01007387 */ /* 0x0005e20000100a00 */
[----:B0-----:R-:W-:Y:S01]  /*15150*/  IMAD.MOV.U32 R20, RZ, RZ, -0x475db9b3 ;  /* 0xb8a2464dff147424 */ /* 0x001fe200078e00ff */
[----:B------:R-:W-:Y:S02]  /*15160*/  MOV R21, 0x37d6f710 ;  /* 0x37d6f71000157802 */ /* 0x000fe40000000f00 */
[----:B------:R0:W-:Y:S01]  /*15170*/  STL.64 [R1+0x610], R4 ;  /* 0x0006100401007387 */ /* 0x0001e20000100a00 */
[----:B-1----:R-:W-:Y:S01]  /*15180*/  IMAD.MOV.U32 R8, RZ, RZ, 0x3660ca4a ;  /* 0x3660ca4aff087424 */ /* 0x002fe200078e00ff */
[----:B------:R-:W-:Y:S02]  /*15190*/  MOV R9, 0xb58b55b7 ;  /* 0xb58b55b700097802 */ /* 0x000fe40000000f00 */
[----:B------:R1:W-:Y:S01]  /*151a0*/  STL.64 [R1+0x638], R12 ;  /* 0x0006380c01007387 */ /* 0x0003e20000100a00 */
[----:B--2---:R-:W-:Y:S01]  /*151b0*/  HFMA2.MMA R11, -RZ, RZ, 1.1015625, 480 ;  /* 0x3c685f80ff0b7435 */ /* 0x004fe200000001ff */
[----:B------:R-:W-:-:S02]  /*151c0*/  IMAD.MOV.U32 R10, RZ, RZ, -0x4372db07 ;  /* 0xbc8d24f9ff0a7424 */ /* 0x000fc400078e00ff */
[----:B------:R2:W-:Y:S01]  /*151d0*/  STL.64 [R1+0x5f8], R22 ;  /* 0x0005f81601007387 */ /* 0x0005e20000100a00 */
[----:B0-----:R-:W-:Y:S01]  /*151e0*/  HFMA2.MMA R5, -RZ, RZ, -1.435546875, 0.00492095947265625 ;  /* 0xbdbe1d0aff057435 */ /* 0x001fe200000001ff */
[----:B------:R-:W-:Y:S02]  /*151f0*/  IMAD.MOV.U32 R4, RZ, RZ, 0x3db95da4 ;  /* 0x3db95da4ff047424 */ /* 0x000fe400078e00ff */
        /* <DEDUP_REMOVED lines=8> */
[----:B0-----:R-:W-:Y:S01]  /*15280*/  IMAD.MOV.U32 R20, RZ, RZ, -0x4447cc25 ;  /* 0xbbb833dbff147424 */ /* 0x001fe200078e00ff */
[----:B------:R-:W-:Y:S02]  /*15290*/  MOV R21, 0xb124a69e ;  /* 0xb124a69e00157802 */ /* 0x000fe40000000f00 */
[----:B------:R0:W-:Y:S01]  /*152a0*/  STL.64 [R1+0x660], R10 ;  /* 0x0006600a01007387 */ /* 0x0001e20000100a00 */
[----:B-1----:R-:W-:Y:S01]  /*152b0*/  HFMA2.MMA R25, -RZ, RZ, -0.82421875, 0.01153564453125 ;  /* 0xba9821e8ff197435 */ /* 0x002fe200000001ff */
[----:B------:R-:W-:-:S02]  /*152c0*/  IMAD.MOV.U32 R24, RZ, RZ, 0x3ad21a87 ;  /* 0x3ad21a87ff187424 */ /* 0x000fc400078e00ff */
[----:B--2---:R-:W-:Y:S01]  /*152d0*/  IMAD.MOV.U32 R8, RZ, RZ, 0x3d35e97a ;  /* 0x3d35e97aff087424 */ /* 0x004fe200078e00ff */
[----:B------:R-:W-:Y:S01]  /*152e0*/  MOV R9, 0x3495237e ;  /* 0x3495237e00097802 */ /* 0x000fe20000000f00 */
[----:B------:R1:W-:Y:S01]  /*152f0*/  STL.64 [R1+0x650], R4 ;  /* 0x0006500401007387 */ /* 0x0003e20000100a00 */
[----:B---3--:R-:W-:Y:S01]  /*15300*/  IMAD.MOV.U32 R14, RZ, RZ, -0x4851d4db ;  /* 0xb7ae2b25ff0e7424 */ /* 0x008fe200078e00ff */
[----:B------:R-:W-:Y:S02]  /*15310*/  MOV R15, 0xaa04ec8a ;  /* 0xaa04ec8a000f7802 */ /* 0x000fe40000000f00 */
[----:B------:R2:W-:Y:S01]  /*15320*/  STL.64 [R1+0x678], R12 ;  /* 0x0006780c01007387 */ /* 0x0005e20000100a00 */
[----:B0-----:R-:W-:Y:S01]  /*15330*/  HFMA2.MMA R11, -RZ, RZ, -1.57421875, -1.623046875 ;  /* 0xbe4cbe7eff0b7435 */ /* 0x001fe200000001ff */
[----:B------:R-:W-:Y:S02]  /*15340*/  IMAD.MOV.U32 R10, RZ, RZ, -0x4be1d735 ;  /* 0xb41e28cbff0a7424 */ /* 0x000fe400078e00ff */
[----:B------:R0:W-:Y:S01]  /*15350*/  STL.64 [R1+0x658], R8 ;  /* 0x0006580801007387 */ /* 0x0001e20000100a00 */
[----:B-1----:R-:W-:-:S03]  /*15360*/  HFMA2.MMA R5, -RZ, RZ, 0.56494140625, 33664 ;  /* 0x3885781cff057435 */ /* 0x002fc600000001ff */
[----:B------:R1:W-:Y:S01]  /*15370*/  STL.64 [R1+0x668], R20 ;  /* 0x0006681401007387 */ /* 0x0003e20000100a00 */
[----:B------:R-:W-:Y:S02]  /*15380*/  IMAD.MOV.U32 R4, RZ, RZ, -0x47370002 ;  /* 0xb8c8fffeff047424 */ /* 0x000fe400078e00ff */
[----:B--2---:R-:W-:Y:S01]  /*15390*/  IMAD.MOV.U32 R12, RZ, RZ, -0x43895216 ;  /* 0xbc76adeaff0c7424 */ /* 0x004fe200078e00ff */
[----:B------:R-:W-:Y:S01]  /*153a0*/  MOV R13, 0x3ebaba46 ;  /* 0x3ebaba46000d7802 */ /* 0x000fe20000000f00 */
[----:B------:R2:W-:Y:S01]  /*153b0*/  STL.64 [R1+0x688], R14 ;  /* 0x0006880e01007387 */ /* 0x0005e20000100a00 */
[----:B0-----:R-:W-:Y:S01]  /*153c0*/  IMAD.MOV.U32 R8, RZ, RZ, 0x3558d126 ;  /* 0x3558d126ff087424 */ /* 0x001fe200078e00ff */
[----:B------:R-:W-:Y:S02]  /*153d0*/  MOV R9, 0x262d4d18 ;  /* 0x262d4d1800097802 */ /* 0x000fe40000000f00 */
[----:B------:R0:W-:Y:S01]  /*153e0*/  STL.64 [R1+0x6a0], R10 ;  /* 0x0006a00a01007387 */ /* 0x0001e20000100a00 */
[----:B-1----:R-:W-:Y:S01]  /*153f0*/  HFMA2.MMA R21, -RZ, RZ, 1.6328125, 1742 ;  /* 0x3e8866ceff157435 */ /* 0x002fe200000001ff */
[----:B------:R-:W-:-:S02]  /*15400*/  IMAD.MOV.U32 R20, RZ, RZ, -0x41124077 ;  /* 0xbeedbf89ff147424 */ /* 0x000fc400078e00ff */
[----:B------:R1:W-:Y:S01]  /*15410*/  STL.64 [R1+0x6a8], R12 ;  /* 0x0006a80c01007387 */ /* 0x0003e20000100a00 */
[----:B--2---:R-:W-:-:S03]  /*15420*/  IMAD.MOV.U32 R14, RZ, RZ, -0x4bc3c1c1 ;  /* 0xb43c3e3fff0e7424 */ /* 0x004fc600078e00ff */
[----:B------:R2:W-:Y:S01]  /*15430*/  STL.64 [R1+0x680], R4 ;  /* 0x0006800401007387 */ /* 0x0005e20000100a00 */
[----:B------:R-:W-:Y:S01]  /*15440*/  MOV R15, 0x3c9d93f6 ;  /* 0x3c9d93f6000f7802 */ /* 0x000fe20000000f00 */
[----:B0-----:R-:W-:Y:S01]  /*15450*/  IMAD.MOV.U32 R10, RZ, RZ, 0x3091fe30 ;  /* 0x3091fe30ff0a7424 */ /* 0x001fe200078e00ff */
[----:B------:R-:W-:Y:S01]  /*15460*/  MOV R11, 0xbac90000 ;  /* 0xbac90000000b7802 */ /* 0x000fe20000000f00 */
[----:B------:R0:W-:Y:S01]  /*15470*/  STL.64 [R1+0x698], R8 ;  /* 0x0006980801007387 */ /* 0x0001e20000100a00 */
[----:B-1----:R-:W-:Y:S01]  /*15480*/  IMAD.MOV.U32 R12, RZ, RZ, -0x53172e8b ;  /* 0xace8d175ff0c7424 */ /* 0x002fe200078e00ff */
[----:B------:R-:W-:Y:S02]  /*15490*/  MOV R13, 0x38b0b6af ;  /* 0x38b0b6af000d7802 */ /* 0x000fe40000000f00 */
[----:B------:R1:W-:Y:S01]  /*154a0*/  STL.64 [R1+0x6b0], R20 ;  /* 0x0006b01401007387 */ /* 0x0003e20000100a00 */
[----:B--2---:R-:W-:Y:S01]  /*154b0*/  HFMA2.MMA R5, -RZ, RZ, -1.349609375, 2.236328125 ;  /* 0xbd664079ff057435 */ /* 0x004fe200000001ff */
[----:B------:R-:W-:-:S02]  /*154c0*/  IMAD.MOV.U32 R4, RZ, RZ, 0x3e02b5d2 ;  /* 0x3e02b5d2ff047424 */ /* 0x000fc400078e00ff */
[----:B------:R2:W-:Y:S01]  /*154d0*/  STL.64 [R1+0x6c8], R14 ;  /* 0x0006c80e01007387 */ /* 0x0005e20000100a00 */
[----:B0-----:R-:W-:Y:S01]  /*154e0*/  HFMA2.MMA R9, -RZ, RZ, 0.966796875, 0.002033233642578125 ;  /* 0x3bbc182aff097435 */ /* 0x001fe200000001ff */
[----:B------:R-:W-:Y:S02]  /*154f0*/  IMAD.MOV.U32 R8, RZ, RZ, -0x4388c8e6 ;  /* 0xbc77371aff087424 */ /* 0x000fe400078e00ff */
[----:B------:R0:W-:Y:S01]  /*15500*/  STL.64 [R1+0x6d8], R10 ;  /* 0x0006d80a01007387 */ /* 0x0001e20000100a00 */
[----:B-1----:R-:W-:-:S03]  /*15510*/  HFMA2.MMA R21, -RZ, RZ, 0.473876953125, 0.000475406646728515625 ;  /* 0x37950fcaff157435 */ /* 0x002fc600000001ff */
[----:B------:R1:W-:Y:S01]  /*15520*/  STL.64 [R1+0x6e8], R12 ;  /* 0x0006e80c01007387 */ /* 0x0003e20000100a00 */
[----:B------:R-:W-:Y:S01]  /*15530*/  IMAD.MOV.U32 R20, RZ, RZ, -0x4798ae61 ;  /* 0xb867519fff147424 */ /* 0x000fe200078e00ff */
[----:B--2---:R-:W-:Y:S02]  /*15540*/  HFMA2.MMA R15, -RZ, RZ, -0.324951171875, 174.125 ;  /* 0xb5335971ff0f7435 */ /* 0x004fe400000001ff */
[----:B------:R2:W-:Y:S01]  /*15550*/  STL.64 [R1+0x6c0], R4 ;  /* 0x0006c00401007387 */ /* 0x0005e20000100a00 */
[----:B------:R-:W-:Y:S02]  /*15560*/  IMAD.MOV.U32 R14, RZ, RZ, 0x3612bd37 ;  /* 0x3612bd37ff0e7424 */ /* 0x000fe400078e00ff */
[----:B0-----:R-:W-:Y:S01]  /*15570*/  IMAD.MOV.U32 R10, RZ, RZ, -0x40ac461f ;  /* 0xbf53b9e1ff0a7424 */ /* 0x001fe200078e00ff */
[----:B------:R-:W-:Y:S01]  /*15580*/  MOV R11, 0x3f64be03 ;  /* 0x3f64be03000b7802 */ /* 0x000fe20000000f00 */
[----:B------:R0:W-:Y:S01]  /*15590*/  STL.64 [R1+0x6d0], R8 ;  /* 0x0006d00801007387 */ /* 0x0001e20000100a00 */
[----:B-1----:R-:W-:Y:S01]  /*155a0*/  HFMA2.MMA R13, -RZ, RZ, -0.365234375, 0.14404296875 ;  /* 0xb5d8309cff0d7435 */ /* 0x002fe200000001ff */
[----:B------:R-:W-:-:S02]  /*155b0*/  IMAD.MOV.U32 R12, RZ, RZ, -0x4119bf9b ;  /* 0xbee64065ff0c7424 */ /* 0x000fc400078e00ff */
[----:B------:R1:W-:Y:S01]  /*155c0*/  STL.64 [R1+0x648], R22 ;  /* 0x0006481601007387 */ /* 0x0003e20000100a00 */
[----:B--2---:R-:W-:Y:S01]  /*155d0*/  IMAD.MOV.U32 R4, RZ, RZ, 0x292edd8c ;  /* 0x292edd8cff047424 */ /* 0x004fe200078e00ff */
[----:B------:R-:W-:Y:S02]  /*155e0*/  MOV R5, 0xb66d3d31 ;  /* 0xb66d3d3100057802 */ /* 0x000fe40000000f00 */
[----:B------:R2:W-:Y:S01]  /*155f0*/  STL.64 [R1+0x6f0], R20 ;  /* 0x0006f01401007387 */ /* 0x0005e20000100a00 */
[----:B0-----:R-:W-:-:S03]  /*15600*/  HFMA2.MMA R9, -RZ, RZ, 0.658203125, -0.89501953125 ;  /* 0x3944bb29ff097435 */ /* 0x001fc600000001ff */
[----:B------:R0:W-:Y:S01]  /*15610*/  STL.64 [R1+0x718], R10 ;  /* 0x0007180a01007387 */ /* 0x0001e20000100a00 */
[----:B------:R-:W-:Y:S01]  /*15620*/  IMAD.MOV.U32 R8, RZ, RZ, 0x3f885f7f ;  /* 0x3f885f7fff087424 */ /* 0x000fe200078e00ff */
[----:B-1----:R-:W-:Y:S02]  /*15630*/  HFMA2.MMA R23, -RZ, RZ, -0.38671875, 1.546875 ;  /* 0xb6303e30ff177435 */ /* 0x002fe400000001ff */
[----:B------:R1:W-:Y:S01]  /*15640*/  STL.64 [R1+0x700], R14 ;  /* 0x0007000e01007387 */ /* 0x0003e20000100a00 */
[----:B------:R-:W-:Y:S02]  /*15650*/  IMAD.MOV.U32 R22, RZ, RZ, 0x368d5ef3 ;  /* 0x368d5ef3ff167424 */ /* 0x000fe400078e00ff */
[----:B--2---:R-:W-:Y:S01]  /*15660*/  IMAD.MOV.U32 R20, RZ, RZ, 0x3e44f8f2 ;  /* 0x3e44f8f2ff147424 */ /* 0x004fe200078e00ff */
[----:B------:R-:W-:Y:S01]  /*15670*/  MOV R21, 0xbe29f5e1 ;  /* 0xbe29f5e100157802 */ /* 0x000fe20000000f00 */
[----:B------:R2:W-:Y:S01]  /*15680*/  STL.64 [R1+0x720], R12 ;  /* 0x0007200c01007387 */ /* 0x0005e20000100a00 */
[----:B0-----:R-:W-:-:S03]  /*15690*/  HFMA2.MMA R11, -RZ, RZ, 0.057769775390625, -50528 ;  /* 0x2b65fa2bff0b7435 */ /* 0x001fc600000001ff */
[----:B------:R0:W-:Y:S01]  /*156a0*/  STL.64 [R1+0x6f8], R4 ;  /* 0x0006f80401007387 */ /* 0x0001e20000100a00 */
[----:B------:R-:W-:Y:S01]  /*156b0*/  IMAD.MOV.U32 R10, RZ, RZ, 0x39ba53bc ;  /* 0x39ba53bcff0a7424 */ /* 0x000fe200078e00ff */
[----:B-1----:R-:W-:Y:S01]  /*156c0*/  HFMA2.MMA R15, -RZ, RZ, -0.10888671875, 0.425048828125 ;  /* 0xaef836cdff0f7435 */ /* 0x002fe200000001ff */
[----:B------:R-:W-:Y:S01]  /*156d0*/  IMAD.MOV.U32 R14, RZ, RZ, -0x443c0f77 ;  /* 0xbbc3f089ff0e7424 */ /* 0x000fe200078e00ff */
[----:B------:R1:W-:Y:S01]  /*156e0*/  STL.64 [R1+0x710], R8 ;  /* 0x0007100801007387 */ /* 0x0003e20000100a00 */
[----:B--2---:R-:W-:Y:S01]  /*156f0*/  HFMA2.MMA R13, -RZ, RZ, 0.0341796875, -0.00926971435546875 ;  /* 0x2860a0bfff0d7435 */ /* 0x004fe200000001ff */
[----:B------:R-:W-:Y:S02]  /*15700*/  IMAD.MOV.U32 R12, RZ, RZ, -0x48797ceb ;  /* 0xb7868315ff0c7424 */ /* 0x000fe400078e00ff */
[----:B------:R2:W-:Y:S01]  /*15710*/  STL.64 [R1+0x728], R20 ;  /* 0x0007281401007387 */ /* 0x0005e20000100a00 */
[----:B0-----:R-:W-:Y:S01]  /*15720*/  IMAD.MOV.U32 R4, RZ, RZ, -0x43502000 ;  /* 0xbcafe000ff047424 */ /* 0x001fe200078e00ff */
[----:B------:R-:W-:-:S02]  /*15730*/  MOV R5, 0x3c84f2a4 ;  /* 0x3c84f2a400057802 */ /* 0x000fc40000000f00 */
[----:B------:R0:W-:Y:S01]  /*15740*/  STL.64 [R1+0x690], R22 ;  /* 0x0006901601007387 */ /* 0x0001e20000100a00 */
[----:B-1----:R-:W-:Y:S01]  /*15750*/  IMAD.MOV.U32 R8, RZ, RZ, 0x3ac6cd85 ;  /* 0x3ac6cd85ff087424 */ /* 0x002fe200078e00ff */
[----:B------:R-:W-:Y:S02]  /*15760*/  MOV R9, 0xba895876 ;  /* 0xba89587600097802 */ /* 0x000fe40000000f00 */
[----:B------:R1:W-:Y:S01]  /*15770*/  STL.64 [R1+0x750], R10 ;  /* 0x0007500a01007387 */ /* 0x0003e20000100a00 */
[----:B--2---:R-:W-:Y:S01]  /*15780*/  IMAD.MOV.U32 R20, RZ, RZ, 0x365283b7 ;  /* 0x365283b7ff147424 */ /* 0x004fe200078e00ff */
[----:B------:R-:W-:Y:S02]  /*15790*/  MOV R21, 0x3fd55cd1 ;  /* 0x3fd55cd100157802 */ /* 0x000fe40000000f00 */
[----:B------:R2:W-:Y:S01]  /*157a0*/  STL.64 [R1+0x738], R4 ;  /* 0x0007380401007387 */ /* 0x0005e20000100a00 */
[----:B0-----:R-:W-:Y:S01]  /*157b0*/  HFMA2.MMA R23, -RZ, RZ, -0.72021484375, -9288 ;  /* 0xb9c3f089ff177435 */ /* 0x001fe200000001ff */
[----:B------:R-:W-:-:S02]  /*157c0*/  IMAD.MOV.U32 R22, RZ, RZ, 0x3a8dcf9e ;  /* 0x3a8dcf9eff167424 */ /* 0x000fc400078e00ff */
[----:B------:R0:W-:Y:S01]  /*157d0*/  STL.64 [R1+0x740], R14 ;  /* 0x0007400e01007387 */ /* 0x0001e20000100a00 */
[----:B-1----:R-:W-:-:S03]  /*157e0*/  HFMA2.MMA R11, -RZ, RZ, -1.6279296875, -2064 ;  /* 0xbe83e808ff0b7435 */ /* 0x002fc600000001ff */
[----:B------:R1:W-:Y:S01]  /*157f0*/  STL.64 [R1+0x760], R12 ;  /* 0x0007600c01007387 */ /* 0x0003e20000100a00 */
[----:B------:R-:W-:Y:S01]  /*15800*/  IMAD.MOV.U32 R10, RZ, RZ, 0x35af85e3 ;  /* 0x35af85e3ff0a7424 */ /* 0x000fe200078e00ff */
[----:B--2---:R-:W-:Y:S02]  /*15810*/  HFMA2.MMA R5, -RZ, RZ, -2.166015625, 0.000235080718994140625 ;  /* 0xc0550bb4ff057435 */ /* 0x004fe400000001ff */
[----:B------:R2:W-:Y:S01]  /*15820*/  STL.64 [R1+0x670], R24 ;  /* 0x0006701801007387 */ /* 0x0005e20000100a00 */
[----:B------:R-:W-:Y:S02]  /*15830*/  IMAD.MOV.U32 R4, RZ, RZ, 0x3deeafd0 ;  /* 0x3deeafd0ff047424 */ /* 0x000fe400078e00ff */
[----:B0-----:R-:W-:Y:S01]  /*15840*/  IMAD.MOV.U32 R14, RZ, RZ, 0x408f03f4 ;  /* 0x408f03f4ff0e7424 */ /* 0x001fe200078e00ff */
[----:B------:R-:W-:Y:S01]  /*15850*/  MOV R15, 0xc02ca841 ;  /* 0xc02ca841000f7802 */ /* 0x000fe20000000f00 */
[----:B------:R0:W-:Y:S01]  /*15860*/  STL.64 [R1+0x748], R8 ;  /* 0x0007480801007387 */ /* 0x0001e20000100a00 */
[----:B-1----:R-:W-:Y:S01]  /*15870*/  IMAD.MOV.U32 R12, RZ, RZ, 0x3e580a4b ;  /* 0x3e580a4bff0c7424 */ /* 0x002fe200078e00ff */
[----:B------:R-:W-:-:S02]  /*15880*/  MOV R13, 0xbdab7276 ;  /* 0xbdab7276000d7802 */ /* 0x000fc40000000f00 */
[----:B------:R1:W-:Y:S01]  /*15890*/  STL.64 [R1+0x768], R20 ;  /* 0x0007681401007387 */ /* 0x0003e20000100a00 */
[----:B--2---:R-:W-:Y:S01]  /*158a0*/  IMAD.MOV.U32 R24, RZ, RZ, 0x380ec44f ;  /* 0x380ec44fff187424 */ /* 0x004fe200078e00ff */
[----:B------:R-:W-:Y:S02]  /*158b0*/  MOV R25, 0xbe0d26d1 ;  /* 0xbe0d26d100197802 */ /* 0x000fe40000000f00 */
[----:B------:R2:W-:Y:S01]  /*158c0*/  STL.64 [R1+0x6e0], R22 ;  /* 0x0006e01601007387 */ /* 0x0005e20000100a00 */
[----:B0-----:R-:W-:Y:S01]  /*158d0*/  IMAD.MOV.U32 R8, RZ, RZ, -0x4040cb49 ;  /* 0xbfbf34b7ff087424 */ /* 0x001fe200078e00ff */
[----:B------:R-:W-:Y:S02]  /*158e0*/  MOV R9, 0x3f30567c ;  /* 0x3f30567c00097802 */ /* 0x000fe40000000f00 */
[----:B------:R0:W-:Y:S01]  /*158f0*/  STL.64 [R1+0x778], R14 ;  /* 0x0007780e01007387 */ /* 0x0001e20000100a00 */
[----:B-1----:R-:W-:Y:S01]  /*15900*/  HFMA2.MMA R21, -RZ, RZ, 1.193359375, -22.09375 ;  /* 0x3cc6cd86ff157435 */ /* 0x002fe200000001ff */
[----:B------:R-:W-:-:S02]  /*15910*/  IMAD.MOV.U32 R20, RZ, RZ, -0x4dfa223c ;  /* 0xb205ddc4ff147424 */ /* 0x000fc400078e00ff */
[----:B------:R1:W-:Y:S01]  /*15920*/  STL.64 [R1+0x790], R10 ;  /* 0x0007900a01007387 */ /* 0x0003e20000100a00 */
[----:B--2---:R-:W-:-:S03]  /*15930*/  HFMA2.MMA R23, -RZ, RZ, 0.200927734375, -42848 ;  /* 0x326ef93bff177435 */ /* 0x004fc600000001ff */
[----:B------:R2:W-:Y:S01]  /*15940*/  STL.64 [R1+0x798], R12 ;  /* 0x0007980c01007387 */ /* 0x0005e20000100a00 */
[----:B------:R-:W-:-:S03]  /*15950*/  IMAD.MOV.U32 R22, RZ, RZ, 0x3d8d121f ;  /* 0x3d8d121fff167424 */ /* 0x000fc600078e00ff */
[----:B------:R3:W-:Y:S01]  /*15960*/  STL.64 [R1+0x770], R4 ;  /* 0x0007700401007387 */ /* 0x0007e20000100a00 */
[----:B0-----:R-:W-:Y:S01]  /*15970*/  IMAD.MOV.U32 R14, RZ, RZ, 0x3a8a6d7f ;  /* 0x3a8a6d7fff0e7424 */ /* 0x001fe200078e00ff */
[----:B------:R-:W-:Y:S01]  /*15980*/  MOV R15, 0xb9b8f43c ;  /* 0xb9b8f43c000f7802 */ /* 0x000fe20000000f00 */
[----:B-1----:R-:W-:Y:S01]  /*15990*/  IMAD.MOV.U32 R10, RZ, RZ, -0x47b5e41f ;  /* 0xb84a1be1ff0a7424 */ /* 0x002fe200078e00ff */
[----:B------:R-:W-:Y:S01]  /*159a0*/  MOV R11, 0x377f78a2 ;  /* 0x377f78a2000b7802 */ /* 0x000fe20000000f00 */
[----:B------:R0:W-:Y:S01]  /*159b0*/  STL.64 [R1+0x6b8], R24 ;  /* 0x0006b81801007387 */ /* 0x0001e20000100a00 */
[----:B--2---:R-:W-:Y:S01]  /*159c0*/  IMAD.MOV.U32 R12, RZ, RZ, -0x3ed35ed2 ;  /* 0xc12ca12eff0c7424 */ /* 0x004fe200078e00ff */
[----:B------:R-:W-:Y:S02]  /*159d0*/  MOV R13, 0xbabc1e2d ;  /* 0xbabc1e2d000d7802 */ /* 0x000fe40000000f00 */
[----:B------:R1:W-:Y:S01]  /*159e0*/  STL.64 [R1+0x788], R8 ;  /* 0x0007880801007387 */ /* 0x0003e20000100a00 */
[----:B---3--:R-:W-:Y:S01]  /*159f0*/  HFMA2.MMA R5, -RZ, RZ, -0.84912109375, -587 ;  /* 0xbacbe096ff057435 */ /* 0x008fe200000001ff */
[----:B------:R-:W-:-:S02]  /*15a00*/  IMAD.MOV.U32 R4, RZ, RZ, 0x2e596624 ;  /* 0x2e596624ff047424 */ /* 0x000fc400078e00ff */
[----:B------:R2:W-:Y:S01]  /*15a10*/  STL.64 [R1+0x7a0], R20 ;  /* 0x0007a01401007387 */ /* 0x0005e20000100a00 */
[----:B0-----:R-:W-:Y:S01]  /*15a20*/  IMAD.MOV.U32 R24, RZ, RZ, 0x3f39715e ;  /* 0x3f39715eff187424 */ /* 0x001fe200078e00ff */
[----:B------:R-:W-:Y:S02]  /*15a30*/  MOV R25, 0xbfb2268a ;  /* 0xbfb2268a00197802 */ /* 0x000fe40000000f00 */
[----:B------:R0:W-:Y:S01]  /*15a40*/  STL.64 [R1+0x7b8], R14 ;  /* 0x0007b80e01007387 */ /* 0x0001e20000100a00 */
[----:B-1----:R-:W-:Y:S01]  /*15a50*/  HFMA2.MMA R9, -RZ, RZ, 0.57666015625, -868.5 ;  /* 0x389de2c9ff097435 */ /* 0x002fe200000001ff */
[----:B------:R-:W-:Y:S02]  /*15a60*/  IMAD.MOV.U32 R8, RZ, RZ, 0x29d16c32 ;  /* 0x29d16c32ff087424 */ /* 0x000fe400078e00ff */
[----:B------:R1:W-:Y:S01]  /*15a70*/  STL.64 [R1+0x7c8], R10 ;  /* 0x0007c80a01007387 */ /* 0x0003e20000100a00 */
[----:B--2---:R-:W-:Y:S01]  /*15a80*/  HFMA2.MMA R21, -RZ, RZ, -2.576171875, 24.15625 ;  /* 0xc1274e0aff157435 */ /* 0x004fe200000001ff */
[----:B------:R-:W-:-:S02]  /*15a90*/  IMAD.MOV.U32 R20, RZ, RZ, 0x4113bbe2 ;  /* 0x4113bbe2ff147424 */ /* 0x000fc400078e00ff */
[----:B------:R2:W-:Y:S01]  /*15aa0*/  STL.64 [R1+0x7d8], R12 ;  /* 0x0007d80c01007387 */ /* 0x0005e20000100a00 */
[----:B0-----:R-:W-:-:S03]  /*15ab0*/  HFMA2.MMA R15, -RZ, RZ, 2.0390625, -0.00010794401168823242188 ;  /* 0x40148713ff0f7435 */ /* 0x001fc600000001ff */
[----:B------:R0:W-:Y:S01]  /*15ac0*/  STL.64 [R1+0x708], R24 ;  /* 0x0007081801007387 */ /* 0x0001e20000100a00 */
[----:B------:R-:W-:Y:S02]  /*15ad0*/  IMAD.MOV.U32 R14, RZ, RZ, -0x3fdb1df7 ;  /* 0xc024e209ff0e7424 */ /* 0x000fe400078e00ff */
[----:B-1----:R-:W-:Y:S01]  /*15ae0*/  IMAD.MOV.U32 R10, RZ, RZ, 0x3dd19e34 ;  /* 0x3dd19e34ff0a7424 */ /* 0x002fe200078e00ff */
[----:B------:R-:W-:Y:S01]  /*15af0*/  MOV R11, 0x3067cdc6 ;  /* 0x3067cdc6000b7802 */ /* 0x000fe20000000f00 */
[----:B------:R1:W-:Y:S01]  /*15b00*/  STL.64 [R1+0x730], R22 ;  /* 0x0007301601007387 */ /* 0x0003e20000100a00 */
[----:B--2---:R-:W-:Y:S01]  /*15b10*/  HFMA2.MMA R13, -RZ, RZ, 1.16015625, 771.5 ;  /* 0x3ca46207ff0d7435 */ /* 0x004fe200000001ff */
[----:B------:R-:W-:Y:S02]  /*15b20*/  IMAD.MOV.U32 R12, RZ, RZ, -0x431aa357 ;  /* 0xbce55ca9ff0c7424 */ /* 0x000fe400078e00ff */
[----:B------:R2:W-:Y:S01]  /*15b30*/  STL.64 [R1+0x7b0], R4 ;  /* 0x0007b00401007387 */ /* 0x0005e20000100a00 */
[----:B0-----:R-:W-:Y:S01]  /*15b40*/  IMAD.MOV.U32 R24, RZ, RZ, -0x475ce5ee ;  /* 0xb8a31a12ff187424 */ /* 0x001fe200078e00ff */
[----:B------:R-:W-:-:S02]  /*15b50*/  MOV R25, 0x3852efff ;  /* 0x3852efff00197802 */ /* 0x000fc40000000f00 */
[----:B------:R0:W-:Y:S01]  /*15b60*/  STL.64 [R1+0x7c0], R8 ;  /* 0x0007c00801007387 */ /* 0x0001e20000100a00 */
[----:B-1----:R-:W-:Y:S01]  /*15b70*/  HFMA2.MMA R23, -RZ, RZ, 1.94140625, -55168 ;  /* 0x3fc4fabcff177435 */ /* 0x002fe200000001ff */
[----:B------:R-:W-:Y:S02]  /*15b80*/  IMAD.MOV.U32 R22, RZ, RZ, -0x4677a66d ;  /* 0xb9885993ff167424 */ /* 0x000fe400078e00ff */
[----:B------:R1:W-:Y:S01]  /*15b90*/  STL.64 [R1+0x7e0], R20 ;  /* 0x0007e01401007387 */ /* 0x0003e20000100a00 */
[----:B--2---:R-:W-:Y:S01]  /*15ba0*/  IMAD.MOV.U32 R4, RZ, RZ, 0x40b05672 ;  /* 0x40b05672ff047424 */ /* 0x004fe200078e00ff */
[----:B------:R-:W-:Y:S02]  /*15bb0*/  MOV R5, 0x3749bc93 ;  /* 0x3749bc9300057802 */ /* 0x000fe40000000f00 */
[----:B------:R2:W-:Y:S01]  /*15bc0*/  STL.64 [R1+0x808], R10 ;  /* 0x0008080a01007387 */ /* 0x0005e20000100a00 */
[----:B0-----:R-:W-:Y:S01]  /*15bd0*/  HFMA2.MMA R9, -RZ, RZ, -1.6328125, -28.46875 ;  /* 0xbe88cf1eff097435 */ /* 0x001fe200000001ff */
[----:B------:R-:W-:-:S02]  /*15be0*/  IMAD.MOV.U32 R8, RZ, RZ, 0x3eadf3d5 ;  /* 0x3eadf3d5ff087424 */ /* 0x000fc400078e00ff */
[----:B------:R0:W-:Y:S01]  /*15bf0*/  STL.64 [R1+0x758], R24 ;  /* 0x0007581801007387 */ /* 0x0001e20000100a00 */
[----:B-1----:R-:W-:Y:S01]  /*15c00*/  IMAD.MOV.U32 R20, RZ, RZ, -0x4418ceb5 ;  /* 0xbbe7314bff147424 */ /* 0x002fe200078e00ff */
[----:B------:R-:W-:Y:S02]  /*15c10*/  MOV R21, 0x2c0887f7 ;  /* 0x2c0887f700157802 */ /* 0x000fe40000000f00 */
[----:B------:R1:W-:Y:S01]  /*15c20*/  STL.64 [R1+0x7f0], R14 ;  /* 0x0007f00e01007387 */ /* 0x0003e20000100a00 */
[----:B--2---:R-:W-:Y:S01]  /*15c30*/  HFMA2.MMA R11, -RZ, RZ, 3.0078125, 0.99951171875 ;  /* 0x42043bffff0b7435 */ /* 0x004fe200000001ff */
[----:B------:R-:W-:Y:S02]  /*15c40*/  IMAD.MOV.U32 R10, RZ, RZ, -0x3daece92 ;  /* 0xc251316eff0a7424 */ /* 0x000fe400078e00ff */
[----:B------:R2:W-:Y:S01]  /*15c50*/  STL.64 [R1+0x810], R12 ;  /* 0x0008100c01007387 */ /* 0x0005e20000100a00 */
[----:B0-----:R-:W-:Y:S01]  /*15c60*/  IMAD.MOV.U32 R24, RZ, RZ, -0x436e1202 ;  /* 0xbc91edfeff187424 */ /* 0x001fe200078e00ff */
[----:B------:R-:W-:-:S02]  /*15c70*/  MOV R25, 0x3bd19e34 ;  /* 0x3bd19e3400197802 */ /* 0x000fc40000000f00 */
[----:B------:R0:W-:Y:S01]  /*15c80*/  STL.64 [R1+0x7e8], R4 ;  /* 0x0007e80401007387 */ /* 0x0001e20000100a00 */
[----:B-1----:R-:W-:-:S03]  /*15c90*/  HFMA2.MMA R15, -RZ, RZ, -2.765625, -1746 ;  /* 0xc188e6d2ff0f7435 */ /* 0x002fc600000001ff */
[----:B------:R1:W-:Y:S01]  /*15ca0*/  STL.64 [R1+0x780], R22 ;  /* 0x0007801601007387 */ /* 0x0003e20000100a00 */
[----:B------:R-:W-:Y:S01]  /*15cb0*/  IMAD.MOV.U32 R14, RZ, RZ, -0x475fe738 ;  /* 0xb8a018c8ff0e7424 */ /* 0x000fe200078e00ff */
[----:B--2---:R-:W-:Y:S01]  /*15cc0*/  HFMA2.MMA R13, -RZ, RZ, -2.5625, -0.900390625 ;  /* 0xc120bb34ff0d7435 */ /* 0x004fe200000001ff */
[----:B------:R-:W-:Y:S01]  /*15cd0*/  IMAD.MOV.U32 R12, RZ, RZ, 0x41a71805 ;  /* 0x41a71805ff0c7424 */ /* 0x000fe200078e00ff */
[----:B------:R2:W-:Y:S01]  /*15ce0*/  STL.64 [R1+0x800], R8 ;  /* 0x0008000801007387 */ /* 0x0005e20000100a00 */
[----:B0-----:R-:W-:Y:S01]  /*15cf0*/  IMAD.MOV.U32 R4, RZ, RZ, 0x39bf9a7a ;  /* 0x39bf9a7aff047424 */ /* 0x001fe200078e00ff */
[----:B------:R-:W-:Y:S02]  /*15d00*/  MOV R5, 0xae619371 ;  /* 0xae61937100057802 */ /* 0x000fe40000000f00 */
[----:B------:R0:W-:Y:S01]  /*15d10*/  STL.64 [R1+0x818], R20 ;  /* 0x0008181401007387 */ /* 0x0001e20000100a00 */
[----:B-1----:R-:W-:Y:S01]  /*15d20*/  HFMA2.MMA R23, -RZ, RZ, 2.66796875, 393.5 ;  /* 0x41565e26ff177435 */ /* 0x002fe200000001ff */
[----:B------:R-:W-:-:S02]  /*15d30*/  IMAD.MOV.U32 R22, RZ, RZ, -0x3f2c328c ;  /* 0xc0d3cd74ff167424 */ /* 0x000fc400078e00ff */
[----:B------:R1:W-:Y:S01]  /*15d40*/  STL.64 [R1+0x7a8], R24 ;  /* 0x0007a81801007387 */ /* 0x0003e20000100a00 */
[----:B--2---:R-:W-:Y:S01]  /*15d50*/  IMAD.MOV.U32 R8, RZ, RZ, -0x4070897b ;  /* 0xbf8f7685ff087424 */ /* 0x004fe200078e00ff */
[----:B------:R-:W-:Y:S02]  /*15d60*/  MOV R9, 0x42148722 ;  /* 0x4214872200097802 */ /* 0x000fe40000000f00 */
[----:B------:R2:W-:Y:S01]  /*15d70*/  STL.64 [R1+0x840], R10 ;  /* 0x0008400a01007387 */ /* 0x0005e20000100a00 */
[----:B0-----:R-:W-:Y:S01]  /*15d80*/  IMAD.MOV.U32 R20, RZ, RZ, -0x48b2aad3 ;  /* 0xb74d552dff147424 */ /* 0x001fe200078e00ff */
[----:B------:R-:W-:Y:S02]  /*15d90*/  MOV R21, 0x408276e5 ;  /* 0x408276e500157802 */ /* 0x000fe40000000f00 */
[----:B------:R0:W-:Y:S01]  /*15da0*/  STL.64 [R1+0x828], R4 ;  /* 0x0008280401007387 */ /* 0x0001e20000100a00 */
[----:B-1----:R-:W-:Y:S01]  /*15db0*/  IMAD.MOV.U32 R24, RZ, RZ, -0x407f6a28 ;  /* 0xbf8095d8ff187424 */ /* 0x002fe200078e00ff */
[----:B------:R-:W-:-:S02]  /*15dc0*/  MOV R25, 0xb3db3628 ;  /* 0xb3db362800197802 */ /* 0x000fc40000000f00 */
[----:B------:R1:W-:Y:S01]  /*15dd0*/  STL.64 [R1+0x830], R14 ;  /* 0x0008300e01007387 */ /* 0x0003e20000100a00 */
[----:B--2---:R-:W-:-:S03]  /*15de0*/  HFMA2.MMA R11, -RZ, RZ, 1.0029296875, -0.775390625 ;  /* 0x3c03ba34ff0b7435 */ /* 0x004fc600000001ff */
[----:B------:R2:W-:Y:S01]  /*15df0*/  STL.64 [R1+0x850], R12 ;  /* 0x0008500c01007387 */ /* 0x0005e20000100a00 */
[----:B------:R-:W-:Y:S01]  /*15e00*/  IMAD.MOV.U32 R10, RZ, RZ, -0x434156b4 ;  /* 0xbcbea94cff0a7424 */ /* 0x000fe200078e00ff */
[----:B0-----:R-:W-:Y:S02]  /*15e10*/  HFMA2.MMA R5, -RZ, RZ, 1.9287109375, 3288 ;  /* 0x3fb76a6cff057435 */ /* 0x001fe400000001ff */
[----:B------:R0:W-:Y:S01]  /*15e20*/  STL.64 [R1+0x7d0], R22 ;  /* 0x0007d01601007387 */ /* 0x0001e20000100a00 */
[----:B------:R-:W-:Y:S02]  /*15e30*/  IMAD.MOV.U32 R4, RZ, RZ, -0x3fa1af6f ;  /* 0xc05e5091ff047424 */ /* 0x000fe400078e00ff */
[----:B-1----:R-:W-:Y:S01]  /*15e40*/  IMAD.MOV.U32 R14, RZ, RZ, 0x33993e87 ;  /* 0x33993e87ff0e7424 */ /* 0x002fe200078e00ff */
[----:B------:R-:W-:Y:S01]  /*15e50*/  MOV R15, 0xbee55ca9 ;  /* 0xbee55ca9000f7802 */ /* 0x000fe20000000f00 */
[----:B------:R1:W-:Y:S01]  /*15e60*/  STL.64 [R1+0x838], R8 ;  /* 0x0008380801007387 */ /* 0x0003e20000100a00 */
[----:B--2---:R-:W-:Y:S01]  /*15e70*/  IMAD.MOV.U32 R12, RZ, RZ, -0x4f5e1faa ;  /* 0xb0a1e056ff0c7424 */ /* 0x004fe200078e00ff */
[----:B------:R-:W-:-:S02]  /*15e80*/  MOV R13, 0xbaf0252c ;  /* 0xbaf0252c000d7802 */ /* 0x000fc40000000f00 */
[----:B------:R2:W-:Y:S01]  /*15e90*/  STL.64 [R1+0x858], R20 ;  /* 0x0008581401007387 */ /* 0x0005e20000100a00 */
[----:B0-----:R-:W-:-:S03]  /*15ea0*/  HFMA2.MMA R23, -RZ, RZ, -0.82080078125, 4.03515625 ;  /* 0xba914409ff177435 */ /* 0x001fc600000001ff */
[----:B------:R0:W-:Y:S01]  /*15eb0*/  STL.64 [R1+0x7f8], R24 ;  /* 0x0007f81801007387 */ /* 0x0001e20000100a00 */
[----:B------:R-:W-:Y:S02]  /*15ec0*/  IMAD.MOV.U32 R22, RZ, RZ, 0x3ad917d5 ;  /* 0x3ad917d5ff167424 */ /* 0x000fe400078e00ff */
[----:B-1----:R-:W-:Y:S01]  /*15ed0*/  IMAD.MOV.U32 R8, RZ, RZ, -0x5060d352 ;  /* 0xaf9f2caeff087424 */ /* 0x002fe200078e00ff */
[----:B------:R-:W-:Y:S01]  /*15ee0*/  MOV R9, 0x3d07aee5 ;  /* 0x3d07aee500097802 */ /* 0x000fe20000000f00 */
[----:B------:R1:W-:Y:S01]  /*15ef0*/  STL.64 [R1+0x868], R14 ;  /* 0x0008680e01007387 */ /* 0x0003e20000100a00 */
[----:B--2---:R-:W-:Y:S01]  /*15f00*/  IMAD.MOV.U32 R20, RZ, RZ, 0x3a9eb4a8 ;  /* 0x3a9eb4a8ff147424 */ /* 0x004fe200078e00ff */
[----:B------:R-:W-:Y:S02]  /*15f10*/  MOV R21, 0xb9cefd15 ;  /* 0xb9cefd1500157802 */ /* 0x000fe40000000f00 */
[----:B------:R2:W-:Y:S01]  /*15f20*/  STL.64 [R1+0x880], R10 ;  /* 0x0008800a01007387 */ /* 0x0005e20000100a00 */
[----:B0-----:R-:W-:Y:S01]  /*15f30*/  IMAD.MOV.U32 R24, RZ, RZ, 0x3b2278e6 ;  /* 0x3b2278e6ff187424 */ /* 0x001fe200078e00ff */
[----:B------:R-:W-:-:S02]  /*15f40*/  MOV R25, 0xc1a4e31c ;  /* 0xc1a4e31c00197802 */ /* 0x000fc40000000f00 */
[----:B------:R0:W-:Y:S04]  /*15f50*/  STL.64 [R1+0x888], R12 ;  /* 0x0008880c01007387 */ /* 0x0001e80000100a00 */
[----:B------:R3:W-:Y:S01]  /*15f60*/  STL.64 [R1+0x860], R4 ;  /* 0x0008600401007387 */ /* 0x0007e20000100a00 */
[----:B-1----:R-:W-:Y:S01]  /*15f70*/  HFMA2.MMA R15, -RZ, RZ, 3.53515625, 0.310302734375 ;  /* 0x431234f7ff0f7435 */ /* 0x002fe200000001ff */
[----:B------:R-:W-:Y:S01]  /*15f80*/  IMAD.MOV.U32 R14, RZ, RZ, -0x3d08ab89 ;  /* 0xc2f75477ff0e7424 */ /* 0x000fe200078e00ff */
[----:B--2---:R-:W-:Y:S01]  /*15f90*/  HFMA2.MMA R11, -RZ, RZ, -3.046875, -118.1875 ;  /* 0xc218d763ff0b7435 */ /* 0x004fe200000001ff */
[----:B------:R1:W-:Y:S01]  /*15fa0*/  STL.64 [R1+0x878], R8 ;  /* 0x0008780801007387 */ /* 0x0003e20000100a00 */
[----:B------:R-:W-:Y:S01]  /*15fb0*/  IMAD.MOV.U32 R10, RZ, RZ, 0x4223149e ;  /* 0x4223149eff0a7424 */ /* 0x000fe200078e00ff */
[----:B0-----:R-:W-:-:S02]  /*15fc0*/  HFMA2.MMA R13, -RZ, RZ, 2.318359375, -1.4111328125 ;  /* 0x40a3bda5ff0d7435 */ /* 0x001fc400000001ff */
[----:B------:R0:W-:Y:S01]  /*15fd0*/  STL.64 [R1+0x890], R20 ;  /* 0x0008901401007387 */ /* 0x0001e20000100a00 */
[----:B------:R-:W-:Y:S02]  /*15fe0*/  IMAD.MOV.U32 R12, RZ, RZ, -0x3f374eec ;  /* 0xc0c8b114ff0c7424 */ /* 0x000fe400078e00ff */
[----:B---3--:R-:W-:Y:S01]  /*15ff0*/  IMAD.MOV.U32 R4, RZ, RZ, 0x430437bf ;  /* 0x430437bfff047424 */ /* 0x008fe200078e00ff */
[----:B------:R-:W-:Y:S01]  /*16000*/  MOV R5, 0x3c605817 ;  /* 0x3c60581700057802 */ /* 0x000fe20000000f00 */
[----:B------:R2:W-:Y:S01]  /*16010*/  STL.64 [R1+0x820], R22 ;  /* 0x0008201601007387 */ /* 0x0005e20000100a00 */
[----:B-1----:R-:W-:Y:S01]  /*16020*/  IMAD.MOV.U32 R8, RZ, RZ, -0x3d5f44d2 ;  /* 0xc2a0bb2eff087424 */ /* 0x002fe200078e00ff */
[----:B------:R-:W-:Y:S02]  /*16030*/  MOV R9, 0xb8ec22de ;  /* 0xb8ec22de00097802 */ /* 0x000fe40000000f00 */
[----:B------:R1:W-:Y:S01]  /*16040*/  STL.64 [R1+0x848], R24 ;  /* 0x0008481801007387 */ /* 0x0003e20000100a00 */
[----:B0-----:R-:W-:Y:S01]  /*16050*/  IMAD.MOV.U32 R20, RZ, RZ, -0x3ffdf446 ;  /* 0xc0020bbaff147424 */ /* 0x001fe200078e00ff */
[----:B------:R-:W-:-:S02]  /*16060*/  MOV R21, 0xb1aa1b02 ;  /* 0xb1aa1b0200157802 */ /* 0x000fc40000000f00 */
[----:B------:R0:W-:Y:S01]  /*16070*/  STL.64 [R1+0x8a0], R4 ;  /* 0x0008a00401007387 */ /* 0x0001e20000100a00 */
[----:B--2---:R-:W-:Y:S01]  /*16080*/  HFMA2.MMA R23, -RZ, RZ, -1.501953125, 0.0002357959747314453125 ;  /* 0xbe020bbaff177435 */ /* 0x004fe200000001ff */
[----:B------:R-:W-:Y:S02]  /*16090*/  IMAD.MOV.U32 R22, RZ, RZ, 0x3eaea827 ;  /* 0x3eaea827ff167424 */ /* 0x000fe400078e00ff */
[----:B------:R2:W-:Y:S01]  /*160a0*/  STL.64 [R1+0x8a8], R14 ;  /* 0x0008a80e01007387 */ /* 0x0005e20000100a00 */
[----:B-1----:R-:W-:Y:S01]  /*160b0*/  HFMA2.MMA R25, -RZ, RZ, -3.5546875, -20.640625 ;  /* 0xc31ccd29ff197435 */ /* 0x002fe200000001ff */
[----:B------:R-:W-:Y:S02]  /*160c0*/  IMAD.MOV.U32 R24, RZ, RZ, 0x4293c7da ;  /* 0x4293c7daff187424 */ /* 0x000fe400078e00ff */
[----:B------:R1:W-:Y:S01]  /*160d0*/  STL.64 [R1+0x8b0], R8 ;  /* 0x0008b00801007387 */ /* 0x0003e20000100a00 */
[----:B0-----:R-:W-:Y:S01]  /*160e0*/  HFMA2.MMA R5, -RZ, RZ, -1.720703125, 2582 ;  /* 0xbee2690bff057435 */ /* 0x001fe200000001ff */
[----:B------:R-:W-:-:S02]  /*160f0*/  IMAD.MOV.U32 R4, RZ, RZ, 0x3f18a4c1 ;  /* 0x3f18a4c1ff047424 */ /* 0x000fc400078e00ff */
[----:B------:R0:W-:Y:S01]  /*16100*/  STL.64 [R1+0x8b8], R10 ;  /* 0x0008b80a01007387 */ /* 0x0001e20000100a00 */
[----:B--2---:R-:W-:-:S03]  /*16110*/  IMAD.MOV.U32 R14, RZ, RZ, 0x3e24a8c0 ;  /* 0x3e24a8c0ff0e7424 */ /* 0x004fc600078e00ff */
[----:B------:R2:W-:Y:S01]  /*16120*/  STL.64 [R1+0x8c8], R12 ;  /* 0x0008c80c01007387 */ /* 0x0005e20000100a00 */
[----:B------:R-:W-:-:S03]  /*16130*/  MOV R15, 0xb2d4762c ;  /* 0xb2d4762c000f7802 */ /* 0x000fc60000000f00 */
[----:B------:R3:W-:Y:S01]  /*16140*/  STL.64 [R1+0x8d0], R20 ;  /* 0x0008d01401007387 */ /* 0x0007e20000100a00 */
[----:B-1----:R-:W-:Y:S01]  /*16150*/  IMAD.MOV.U32 R8, RZ, RZ, -0x43e4c231 ;  /* 0xbc1b3dcfff087424 */ /* 0x002fe200078e00ff */
[----:B------:R-:W-:Y:S01]  /*16160*/  MOV R9, 0x36d76ab6 ;  /* 0x36d76ab600097802 */ /* 0x000fe20000000f00 */
[----:B0-----:R-:W-:Y:S01]  /*16170*/  HFMA2.MMA R11, -RZ, RZ, 3.6640625, 0.05548095703125 ;  /* 0x43542b1aff0b7435 */ /* 0x001fe200000001ff */
[----:B------:R-:W-:Y:S01]  /*16180*/  IMAD.MOV.U32 R10, RZ, RZ, 0x3b0b43e3 ;  /* 0x3b0b43e3ff0a7424 */ /* 0x000fe200078e00ff */
[----:B------:R0:W-:Y:S01]  /*16190*/  STL.64 [R1+0x870], R22 ;  /* 0x0008701601007387 */ /* 0x0001e20000100a00 */
[----:B--2---:R-:W-:Y:S01]  /*161a0*/  IMAD.MOV.U32 R12, RZ, RZ, 0x4151b9cf ;  /* 0x4151b9cfff0c7424 */ /* 0x004fe200078e00ff */
[----:B------:R-:W-:Y:S02]  /*161b0*/  MOV R13, 0xc3f87dce ;  /* 0xc3f87dce000d7802 */ /* 0x000fe40000000f00 */
[----:B------:R1:W-:Y:S01]  /*161c0*/  STL.64 [R1+0x898], R24 ;  /* 0x0008981801007387 */ /* 0x0003e20000100a00 */
[----:B---3--:R-:W-:Y:S01]  /*161d0*/  HFMA2.MMA R21, -RZ, RZ, -3.970703125, 0.000694751739501953125 ;  /* 0xc3f111b1ff157435 */ /* 0x008fe200000001ff */
[----:B------:R-:W-:-:S02]  /*161e0*/  IMAD.MOV.U32 R20, RZ, RZ, 0x4436cdd2 ;  /* 0x4436cdd2ff147424 */ /* 0x000fc400078e00ff */
[----:B------:R2:W-:Y:S01]  /*161f0*/  STL.64 [R1+0x8e0], R14 ;  /* 0x0008e00e01007387 */ /* 0x0005e20000100a00 */
[----:B0-----:R-:W-:Y:S01]  /*16200*/  IMAD.MOV.U32 R22, RZ, RZ, 0x41898fd1 ;  /* 0x41898fd1ff167424 */ /* 0x001fe200078e00ff */
[----:B------:R-:W-:Y:S02]  /*16210*/  MOV R23, 0x357b0a41 ;  /* 0x357b0a4100177802 */ /* 0x000fe40000000f00 */
[----:B------:R0:W-:Y:S01]  /*16220*/  STL.64 [R1+0x8f0], R8 ;  /* 0x0008f00801007387 */ /* 0x0001e20000100a00 */
[----:B-1----:R-:W-:Y:S01]  /*16230*/  HFMA2.MMA R25, -RZ, RZ, 1.22265625, 0.01502227783203125 ;  /* 0x3ce423b1ff197435 */ /* 0x002fe200000001ff */
[----:B------:R-:W-:Y:S02]  /*16240*/  IMAD.MOV.U32 R24, RZ, RZ, -0x42dae672 ;  /* 0xbd25198eff187424 */ /* 0x000fe400078e00ff */
[----:B------:R1:W-:Y:S01]  /*16250*/  STL.64 [R1+0x900], R12 ;  /* 0x0009000c01007387 */ /* 0x0003e20000100a00 */
[----:B--2---:R-:W-:Y:S01]  /*16260*/  IMAD.MOV.U32 R14, RZ, RZ, 0x3913332d ;  /* 0x3913332dff0e7424 */ /* 0x004fe200078e00ff */
[----:B------:R-:W-:-:S02]  /*16270*/  MOV R15, 0xc29684d3 ;  /* 0xc29684d3000f7802 */ /* 0x000fc40000000f00 */
[----:B------:R2:W-:Y:S01]  /*16280*/  STL.64 [R1+0x8d8], R4 ;  /* 0x0008d80401007387 */ /* 0x0005e20000100a00 */
[----:B0-----:R-:W-:-:S03]  /*16290*/  HFMA2.MMA R9, -RZ, RZ, -2.943359375, -0.00110340118408203125 ;  /* 0xc1e39485ff097435 */ /* 0x001fc600000001ff */
[----:B------:R0:W-:Y:S01]  /*162a0*/  STL.64 [R1+0x8f8], R10 ;  /* 0x0008f80a01007387 */ /* 0x0001e20000100a00 */
[----:B------:R-:W-:Y:S02]  /*162b0*/  IMAD.MOV.U32 R8, RZ, RZ, 0x42850a16 ;  /* 0x42850a16ff087424 */ /* 0x000fe400078e00ff */
[----:B-1----:R-:W-:Y:S01]  /*162c0*/  IMAD.MOV.U32 R12, RZ, RZ, -0x4b05c0b0 ;  /* 0xb4fa3f50ff0c7424 */ /* 0x002fe200078e00ff */
[----:B------:R-:W-:Y:S01]  /*162d0*/  MOV R13, 0xbf4e5ff2 ;  /* 0xbf4e5ff2000d7802 */ /* 0x000fe20000000f00 */
[----:B------:R1:W-:Y:S01]  /*162e0*/  STL.64 [R1+0x908], R20 ;  /* 0x0009081401007387 */ /* 0x0003e20000100a00 */
[----:B--2---:R-:W-:Y:S01]  /*162f0*/  HFMA2.MMA R5, -RZ, RZ, 3.583984375, -15760 ;  /* 0x432bf3b2ff057435 */ /* 0x004fe200000001ff */
[----:B------:R-:W-:Y:S02]  /*16300*/  IMAD.MOV.U32 R4, RZ, RZ, -0x3c540da5 ;  /* 0xc3abf25bff047424 */ /* 0x000fe400078e00ff */
[----:B------:R2:W-:Y:S01]  /*16310*/  STL.64 [R1+0x8c0], R22 ;  /* 0x0008c01601007387 */ /* 0x0005e20000100a00 */
[----:B0-----:R-:W-:Y:S01]  /*16320*/  IMAD.MOV.U32 R10, RZ, RZ, -0x4ab39f09 ;  /* 0xb54c60f7ff0a7424 */ /* 0x001fe200078e00ff */
[----:B------:R-:W-:-:S02]  /*16330*/  MOV R11, 0x4118a4c2 ;  /* 0x4118a4c2000b7802 */ /* 0x000fc40000000f00 */
[----:B------:R0:W-:Y:S01]  /*16340*/  STL.64 [R1+0x8e8], R24 ;  /* 0x0008e81801007387 */ /* 0x0001e20000100a00 */
[----:B-1----:R-:W-:Y:S01]  /*16350*/  HFMA2.MMA R21, -RZ, RZ, -1.5830078125, 20432 ;  /* 0xbe5574fdff157435 */ /* 0x002fe200000001ff */
[----:B------:R-:W-:Y:S02]  /*16360*/  IMAD.MOV.U32 R20, RZ, RZ, 0x3f15b76c ;  /* 0x3f15b76cff147424 */ /* 0x000fe400078e00ff */
[----:B------:R1:W-:Y:S01]  /*16370*/  STL.64 [R1+0x920], R14 ;  /* 0x0009200e01007387 */ /* 0x0003e20000100a00 */
[----:B--2---:R-:W-:Y:S01]  /*16380*/  IMAD.MOV.U32 R22, RZ, RZ, -0x4313edd9 ;  /* 0xbcec1227ff167424 */ /* 0x004fe200078e00ff */
[----:B------:R-:W-:Y:S02]  /*16390*/  MOV R23, 0x43a31567 ;  /* 0x43a3156700177802 */ /* 0x000fe40000000f00 */
[----:B------:R2:W-:Y:S01]  /*163a0*/  STL.64 [R1+0x940], R12 ;  /* 0x0009400c01007387 */ /* 0x0005e20000100a00 */
[----:B0-----:R-:W-:-:S03]  /*163b0*/  HFMA2.MMA R25, -RZ, RZ, 2.111328125, 1.4609375 ;  /* 0x40393dd8ff197435 */ /* 0x001fc600000001ff */
[----:B------:R0:W-:Y:S01]  /*163c0*/  STL.64 [R1+0x928], R8 ;  /* 0x0009280801007387 */ /* 0x0001e20000100a00 */
[----:B------:R-:W-:Y:S01]  /*163d0*/  IMAD.MOV.U32 R24, RZ, RZ, -0x3f0f7065 ;  /* 0xc0f08f9bff187424 */ /* 0x000fe200078e00ff */
[----:B-1----:R-:W-:Y:S02]  /*163e0*/  HFMA2.MMA R15, -RZ, RZ, 1.1162109375, -0.000296115875244140625 ;  /* 0x3c778cdaff0f7435 */ /* 0x002fe400000001ff */
[----:B------:R1:W-:Y:S01]  /*163f0*/  STL.64 [R1+0x930], R10 ;  /* 0x0009300a01007387 */ /* 0x0003e20000100a00 */
[----:B------:R-:W-:Y:S01]  /*16400*/  IMAD.MOV.U32 R14, RZ, RZ, -0x42f88f86 ;  /* 0xbd07707aff0e7424 */ /* 0x000fe200078e00ff */
[----:B--2---:R-:W-:Y:S02]  /*16410*/  HFMA2.MMA R13, -RZ, RZ, 0.83251953125, 217.375 ;  /* 0x3aa95acbff0d7435 */ /* 0x004fe400000001ff */
[----:B------:R2:W-:Y:S01]  /*16420*/  STL.64 [R1+0x918], R4 ;  /* 0x0009180401007387 */ /* 0x0005e20000100a00 */
[----:B------:R-:W-:Y:S01]  /*16430*/  IMAD.MOV.U32 R12, RZ, RZ, 0x44abf3ae ;  /* 0x44abf3aeff0c7424 */ /* 0x000fe200078e00ff */
[----:B0-----:R-:W-:-:S02]  /*16440*/  HFMA2.MMA R9, -RZ, RZ, -1.5341796875, 0.0010662078857421875 ;  /* 0xbe23145eff097435 */ /* 0x001fc400000001ff */
[----:B------:R0:W-:Y:S01]  /*16450*/  STL.64 [R1+0x910], R22 ;  /* 0x0009101601007387 */ /* 0x0001e20000100a00 */
[----:B------:R-:W-:Y:S02]  /*16460*/  IMAD.MOV.U32 R8, RZ, RZ, -0x3b0ef486 ;  /* 0xc4f10b7aff087424 */ /* 0x000fe400078e00ff */
[----:B-1----:R-:W-:Y:S01]  /*16470*/  IMAD.MOV.U32 R10, RZ, RZ, 0x44f49ff4 ;  /* 0x44f49ff4ff0a7424 */ /* 0x002fe200078e00ff */
[----:B------:R-:W-:Y:S01]  /*16480*/  MOV R11, 0xc5167406 ;  /* 0xc5167406000b7802 */ /* 0x000fe20000000f00 */
[----:B------:R1:W-:Y:S01]  /*16490*/  STL.64 [R1+0x948], R20 ;  /* 0x0009481401007387 */ /* 0x0003e20000100a00 */
[----:B--2---:R-:W-:Y:S01]  /*164a0*/  IMAD.MOV.U32 R4, RZ, RZ, 0x391ad4b2 ;  /* 0x391ad4b2ff047424 */ /* 0x004fe200078e00ff */
[----:B------:R-:W-:Y:S02]  /*164b0*/  MOV R5, 0x3d50e5d5 ;  /* 0x3d50e5d500057802 */ /* 0x000fe40000000f00 */
[----:B------:R2:W-:Y:S01]  /*164c0*/  STL.64 [R1+0x938], R24 ;  /* 0x0009381801007387 */ /* 0x0005e20000100a00 */
[----:B0-----:R-:W-:Y:S01]  /*164d0*/  IMAD.MOV.U32 R22, RZ, RZ, -0x3b8899d4 ;  /* 0xc477662cff167424 */ /* 0x001fe200078e00ff */
[----:B------:R-:W-:-:S02]  /*164e0*/  MOV R23, 0x450908e3 ;  /* 0x450908e300177802 */ /* 0x000fc40000000f00 */
[----:B------:R0:W-:Y:S01]  /*164f0*/  STL.64 [R1+0x958], R14 ;  /* 0x0009580e01007387 */ /* 0x0001e20000100a00 */
[----:B-1----:R-:W-:Y:S01]  /*16500*/  IMAD.MOV.U32 R20, RZ, RZ, -0x3bc3d9f9 ;  /* 0xc43c2607ff147424 */ /* 0x002fe200078e00ff */
[----:B------:R-:W-:Y:S02]  /*16510*/  MOV R21, 0x4436edde ;  /* 0x4436edde00157802 */ /* 0x000fe40000000f00 */
[----:B------:R1:W-:Y:S01]  /*16520*/  STL.64 [R1+0x970], R10 ;  /* 0x0009700a01007387 */ /* 0x0003e20000100a00 */
[----:B--2---:R-:W-:Y:S01]  /*16530*/  HFMA2.MMA R25, -RZ, RZ, -0.447021484375, -0.000134944915771484375 ;  /* 0xb727886cff197435 */ /* 0x004fe200000001ff */
[----:B------:R-:W-:Y:S02]  /*16540*/  IMAD.MOV.U32 R24, RZ, RZ, -0x3c55509c ;  /* 0xc3aaaf64ff187424 */ /* 0x000fe400078e00ff */
[----:B------:R2:W-:Y:S01]  /*16550*/  STL.64 [R1+0x978], R12 ;  /* 0x0009780c01007387 */ /* 0x0005e20000100a00 */
[----:B0-----:R-:W-:Y:S01]  /*16560*/  HFMA2.MMA R15, -RZ, RZ, -0.4384765625, -8600 ;  /* 0xb704f033ff0f7435 */ /* 0x001fe200000001ff */
[----:B------:R-:W-:-:S02]  /*16570*/  IMAD.MOV.U32 R14, RZ, RZ, 0x42393dd8 ;  /* 0x42393dd8ff0e7424 */ /* 0x000fc400078e00ff */
[----:B------:R0:W-:Y:S01]  /*16580*/  STL.64 [R1+0x950], R4 ;  /* 0x0009500401007387 */ /* 0x0001e20000100a00 */
[----:B-1----:R-:W-:-:S03]  /*16590*/  HFMA2.MMA R11, -RZ, RZ, 0.91162109375, 0.447509765625 ;  /* 0x3b4b3729ff0b7435 */ /* 0x002fc600000001ff */
[----:B------:R1:W-:Y:S01]  /*165a0*/  STL.64 [R1+0x960], R22 ;  /* 0x0009601601007387 */ /* 0x0003e20000100a00 */
[----:B------:R-:W-:Y:S01]  /*165b0*/  IMAD.MOV.U32 R10, RZ, RZ, -0x3f7a96e2 ;  /* 0xc085691eff0a7424 */ /* 0x000fe200078e00ff */
[----:B--2---:R-:W-:Y:S02]  /*165c0*/  HFMA2.MMA R13, -RZ, RZ, 1.5966796875, 2.83718109130859375e-05 ;  /* 0x3e6301dcff0d7435 */ /* 0x004fe400000001ff */
        /* <DEDUP_REMOVED lines=11> */
[----:B0-----:R-:W-:-:S03]  /*16680*/  IMAD.MOV.U32 R20, RZ, RZ, 0x3ef9425d ;  /* 0x3ef9425dff147424 */ /* 0x001fc600078e00ff */
[----:B------:R2:W-:Y:S04]  /*16690*/  STL.64 [R1+0x998], R14 ;  /* 0x0009980e01007387 */ /* 0x0005e80000100a00 */
[----:B------:R2:W-:Y:S01]  /*166a0*/  STL.64 [R1+0x9a0], R8 ;  /* 0x0009a00801007387 */ /* 0x0005e20000100a00 */
[-C--:B-1----:R-:W-:Y:S01]  /*166b0*/  FMUL.FTZ R4, R0, R27.reuse ;  /* 0x0000001b00047220 */ /* 0x082fe20000410000 */
[----:B------:R-:W-:Y:S02]  /*166c0*/  FMUL.FTZ R0, R26, R27 ;  /* 0x0000001b1a007220 */ /* 0x000fe40000410000 */
[----:B------:R2:W-:Y:S02]  /*166d0*/  STL.64 [R1+0x9a8], R10 ;  /* 0x0009a80a01007387 */ /* 0x0005e40000100a00 */
[----:B------:R-:W-:-:S02]  /*166e0*/  FSETP.GT.FTZ.AND P0, PT, R4, 1, PT ;  /* 0x3f8000000400780b */ /* 0x000fc40003f14000 */
[----:B------:R2:W-:Y:S04]  /*166f0*/  STL.64 [R1+0x9b0], R22 ;  /* 0x0009b01601007387 */ /* 0x0005e80000100a00 */
[----:B------:R2:W-:Y:S04]  /*16700*/  STL.64 [R1+0x9b8], R12 ;  /* 0x0009b80c01007387 */ /* 0x0005e80000100a00 */
[----:B------:R2:W-:Y:S03]  /*16710*/  STL [R1+0x9c0], R20 ;  /* 0x0009c01401007387 */ /* 0x0005e60000100800 */
[----:B------:R-:W-:Y:S05]  /*16720*/  @P0 BRA `(.L_x_405) ;  /* 0x00000000009c0947 */ /* 0x000fea0003800000 */
[----:B------:R-:W-:Y:S02]  /*16730*/  FSETP.GEU.FTZ.AND P0, PT, R4, 1, PT ;  /* 0x3f8000000400780b */ /* 0x000fe40003f1e000 */
[----:B------:R-:W-:-:S11]  /*16740*/  MOV R5, RZ ;  /* 0x000000ff00057202 */ /* 0x000fd60000000f00 */
[----:B------:R-:W-:Y:S05]  /*16750*/  @P0 BRA `(.L_x_406) ;  /* 0x0000000400180947 */ /* 0x000fea0003800000 */
[C---:B------:R-:W-:Y:S01]  /*16760*/  FADD.FTZ.RZ R4, R0.reuse, 1 ;  /* 0x3f80000000047421 */ /* 0x040fe2000001c000 */
[----:B--2---:R-:W-:Y:S01]  /*16770*/  MOV R8, 0x3e800000 ;  /* 0x3e80000000087802 */ /* 0x004fe20000000f00 */
[----:B------:R-:W-:Y:S01]  /*16780*/  HFMA2.MMA R9, -RZ, RZ, 1.3056640625, -1.8671875 ;  /* 0x3d39bf78ff097435 */ /* 0x000fe200000001ff */
[----:B------:R-:W-:Y:S01]  /*16790*/  ISETP.GE.U32.AND P0, PT, R0, 0x7f800000, PT ;  /* 0x7f8000000000780c */ /* 0x000fe20003f06070 */
[----:B------:R-:W-:Y:S01]  /*167a0*/  VIADD R4, R4, 0xc0c00000 ;  /* 0xc0c0000004047836 */ /* 0x000fe20000000000 */
[----:B------:R-:W-:Y:S04]  /*167b0*/  BSSY B2, `(.L_x_407) ;  /* 0x0000019000027945 */ /* 0x000fe80003800000 */
[----:B------:R-:W-:-:S04]  /*167c0*/  LOP3.LUT R5, R4, 0xff800000, RZ, 0xc0, !PT ;  /* 0xff80000004057812 */ /* 0x000fc800078ec0ff */
[----:B------:R-:W-:Y:S01]  /*167d0*/  IADD3 R7, -R5, 0x40800000, RZ ;  /* 0x4080000005077810 */ /* 0x000fe20007ffe1ff */
[----:B------:R-:W-:Y:S01]  /*167e0*/  IMAD.IADD R4, R0, 0x1, -R5 ;  /* 0x0000000100047824 */ /* 0x000fe200078e0a05 */
[----:B------:R-:W-:-:S03]  /*167f0*/  I2FP.F32.S32 R5, R5 ;  /* 0x0000000500057245 */ /* 0x000fc60000201400 */
[----:B------:R-:W-:Y:S02]  /*16800*/  FFMA.FTZ R7, R7, R8, -1 ;  /* 0xbf80000007077423 */ /* 0x000fe40000010008 */
[----:B------:R-:W-:Y:S02]  /*16810*/  FMUL.FTZ R5, R5, 1.1920928955078125e-07 ;  /* 0x3400000005057820 */ /* 0x000fe40000410000 */
[----:B------:R-:W-:-:S04]  /*16820*/  FADD.FTZ R4, R4, R7 ;  /* 0x0000000704047221 */ /* 0x000fc80000010000 */
[----:B------:R-:W-:-:S04]  /*16830*/  FFMA.FTZ R7, R4, -R9, 0.10546888411045074463 ;  /* 0x3dd8001204077423 */ /* 0x000fc80000010809 */
[----:B------:R-:W-:-:S04]  /*16840*/  FFMA.FTZ R7, R4, R7, -0.13229703903198242188 ;  /* 0xbe0778e004077423 */ /* 0x000fc80000010007 */
[----:B------:R-:W-:-:S04]  /*16850*/  FFMA.FTZ R7, R4, R7, 0.14491446316242218018 ;  /* 0x3e14647504077423 */ /* 0x000fc80000010007 */
[----:B------:R-:W-:-:S04]  /*16860*/  FFMA.FTZ R7, R4, R7, -0.16641564667224884033 ;  /* 0xbe2a68dd04077423 */ /* 0x000fc80000010007 */
[----:B------:R-:W-:-:S04]  /*16870*/  FFMA.FTZ R7, R4, R7, 0.19988867640495300293 ;  /* 0x3e4caf9e04077423 */ /* 0x000fc80000010007 */
[----:B------:R-:W-:-:S04]  /*16880*/  FFMA.FTZ R7, R4, R7, -0.25000196695327758789 ;  /* 0xbe80004204077423 */ /* 0x000fc80000010007 */
[----:B------:R-:W-:-:S04]  /*16890*/  FFMA.FTZ R7, R4, R7, 0.33333510160446166992 ;  /* 0x3eaaaae604077423 */ /* 0x000fc80000010007 */
[----:B------:R-:W-:-:S04]  /*168a0*/  FFMA.FTZ R7, R4, R7, -0.5 ;  /* 0xbf00000004077423 */ /* 0x000fc80000010007 */
[----:B------:R-:W-:-:S04]  /*168b0*/  FMUL.FTZ R7, R4, R7 ;  /* 0x0000000704077220 */ /* 0x000fc80000410000 */
[----:B------:R-:W-:-:S04]  /*168c0*/  FFMA.FTZ R4, R4, R7, R4 ;  /* 0x0000000704047223 */ /* 0x000fc80000010004 */
[----:B------:R-:W-:Y:S01]  /*168d0*/  FFMA.FTZ R5, R5, 0.69314718246459960938, R4 ;  /* 0x3f31721805057823 */ /* 0x000fe20000010004 */
[----:B------:R-:W-:Y:S06]  /*168e0*/  @!P0 BRA `(.L_x_408) ;  /* 0x0000000000148947 */ /* 0x000fec0003800000 */
[C---:B------:R-:W-:Y:S02]  /*168f0*/  ISETP.GE.AND P0, PT, R0.reuse, -0x407fffff, PT ;  /* 0xbf8000010000780c */ /* 0x040fe40003f06270 */
[----:B------:R-:W-:-:S11]  /*16900*/  FSETP.NEU.FTZ.AND P1, PT, R0, RZ, PT ;  /* 0x000000ff0000720b */ /* 0x000fd60003f3d000 */
[----:B------:R-:W-:-:S04]  /*16910*/  @P0 IMAD.MOV.U32 R7, RZ, RZ, 0x7f800000 ;  /* 0x7f800000ff070424 */ /* 0x000fc800078e00ff */
[----:B------:R-:W-:-:S05]  /*16920*/  @P0 FFMA.FTZ R5, R0, R7, +INF ;  /* 0x7f80000000050423 */ /* 0x000fca0000010007 */
[----:B------:R-:W-:-:S07]  /*16930*/  FSEL R5, R5, -RZ, P1 ;  /* 0x800000ff05057208 */ /* 0x000fce0000800000 */
.L_x_408:
[----:B------:R-:W-:Y:S05]  /*16940*/  BSYNC B2 ;  /* 0x0000000000027941 */ /* 0x000fea0003800000 */
.L_x_407:
[----:B------:R-:W-:-:S04]  /*16950*/  FADD.FTZ R0, -R0, R5 ;  /* 0x0000000500007221 */ /* 0x000fc80000010100 */
[----:B------:R-:W-:-:S06]  /*16960*/  FMUL.FTZ R0, R0, -2 ;  /* 0xc000000000007820 */ /* 0x000fcc0000410000 */
[----:B------:R-:W0:Y:S02]  /*16970*/  MUFU.SQRT R0, R0 ;  /* 0x0000000000007308 */ /* 0x000e240000002000 */
[----:B0-----:R-:W-:Y:S01]  /*16980*/  FADD.FTZ R5, -R0, -RZ ;  /* 0x800000ff00057221 */ /* 0x001fe20000010100 */
[----:B------:R-:W-:Y:S06]  /*16990*/  BRA `(.L_x_406) ;  /* 0x0000000000887947 */ /* 0x000fec0003800000 */
.L_x_405:
[C---:B------:R-:W-:Y:S01]  /*169a0*/  FADD.FTZ.RZ R4, R0.reuse, 1 ;  /* 0x3f80000000047421 */ /* 0x040fe2000001c000 */
[----:B--2---:R-:W-:Y:S01]  /*169b0*/  IMAD.MOV.U32 R8, RZ, RZ, 0x3e800000 ;  /* 0x3e800000ff087424 */ /* 0x004fe200078e00ff */
[----:B------:R-:W-:Y:S01]  /*169c0*/  ISETP.GE.U32.AND P0, PT, R0, 0x7f800000, PT ;  /* 0x7f8000000000780c */ /* 0x000fe20003f06070 */
[----:B------:R-:W-:Y:S01]  /*169d0*/  IMAD.MOV.U32 R9, RZ, RZ, 0x3d39bf78 ;  /* 0x3d39bf78ff097424 */ /* 0x000fe200078e00ff */
[----:B------:R-:W-:Y:S01]  /*169e0*/  BSSY B2, `(.L_x_409) ;  /* 0x000001a000027945 */ /* 0x000fe20003800000 */
[----:B------:R-:W-:-:S04]  /*169f0*/  IADD3 R4, R4, -0x3f400000, RZ ;  /* 0xc0c0000004047810 */ /* 0x000fc80007ffe0ff */
[----:B------:R-:W-:-:S04]  /*16a00*/  LOP3.LUT R5, R4, 0xff800000, RZ, 0xc0, !PT ;  /* 0xff80000004057812 */ /* 0x000fc800078ec0ff */
[----:B------:R-:W-:Y:S02]  /*16a10*/  IADD3 R7, -R5, 0x40800000, RZ ;  /* 0x4080000005077810 */ /* 0x000fe40007ffe1ff */
[-C--:B------:R-:W-:Y:S02]  /*16a20*/  IADD3 R4, R0, -R5.reuse, RZ ;  /* 0x8000000500047210 */ /* 0x080fe40007ffe0ff */
[----:B------:R-:W-:Y:S01]  /*16a30*/  I2FP.F32.S32 R5, R5 ;  /* 0x0000000500057245 */ /* 0x000fe20000201400 */
[----:B------:R-:W-:-:S04]  /*16a40*/  FFMA.FTZ R7, R7, R8, -1 ;  /* 0xbf80000007077423 */ /* 0x000fc80000010008 */
[----:B------:R-:W-:Y:S01]  /*16a50*/  FADD.FTZ R4, R4, R7 ;  /* 0x0000000704047221 */ /* 0x000fe20000010000 */
[----:B------:R-:W-:-:S03]  /*16a60*/  FMUL.FTZ R5, R5, 1.1920928955078125e-07 ;  /* 0x3400000005057820 */ /* 0x000fc60000410000 */
        /* <DEDUP_REMOVED lines=17> */
.L_x_410:
[----:B------:R-:W-:Y:S05]  /*16b80*/  BSYNC B2 ;  /* 0x0000000000027941 */ /* 0x000fea0003800000 */
.L_x_409:
[----:B------:R-:W-:-:S04]  /*16b90*/  FADD.FTZ R0, -R0, R5 ;  /* 0x0000000500007221 */ /* 0x000fc80000010100 */
[----:B------:R-:W-:-:S04]  /*16ba0*/  FMUL.FTZ R0, R0, -2 ;  /* 0xc000000000007820 */ /* 0x000fc80000410000 */
[----:B------:R0:W1:Y:S03]  /*16bb0*/  MUFU.SQRT R5, R0 ;  /* 0x0000000000057308 */ /* 0x0000660000002000 */
.L_x_406:
[----:B------:R-:W-:Y:S05]  /*16bc0*/  BSYNC B1 ;  /* 0x0000000000017941 */ /* 0x000fea0003800000 */
.L_x_404:
[----:B--2---:R-:W-:Y:S01]  /*16bd0*/  FMUL.FTZ R8, R3, 0.5 ;  /* 0x3f00000003087820 */ /* 0x004fe20000410000 */
[----:B------:R-:W-:Y:S01]  /*16be0*/  HFMA2.MMA R26, -RZ, RZ, 0, 0 ;  /* 0x00000000ff1a7435 */ /* 0x000fe200000001ff */
[----:B------:R-:W-:Y:S01]  /*16bf0*/  BSSY B1, `(.L_x_411) ;  /* 0x0000163000017945 */ /* 0x000fe20003800000 */
[----:B------:R-:W-:Y:S01]  /*16c00*/  HFMA2.MMA R34, -RZ, RZ, 0, 0 ;  /* 0x00000000ff227435 */ /* 0x000fe200000001ff */
[----:B0-----:R0:W1:Y:S01]  /*16c10*/  MUFU.SQRT R0, R8 ;  /* 0x0000000800007308 */ /* 0x0010620000002000 */
[----:B------:R-:W-:Y:S01]  /*16c20*/  HFMA2.MMA R42, -RZ, RZ, 0, 0 ;  /* 0x00000000ff2a7435 */ /* 0x000fe200000001ff */
[----:B------:R-:W-:Y:S01]  /*16c30*/  CS2R R20, SRZ ;  /* 0x0000000000147805 */ /* 0x000fe2000001ff00 */
[----:B------:R-:W-:Y:S01]  /*16c40*/  HFMA2.MMA R50, -RZ, RZ, 0, 0 ;  /* 0x00000000ff327435 */ /* 0x000fe200000001ff */
[----:B------:R-:W-:Y:S01]  /*16c50*/  IMAD.MOV.U32 R22, RZ, RZ, RZ ;  /* 0x000000ffff167224 */ /* 0x000fe200078e00ff */
[----:B------:R-:W-:Y:S01]  /*16c60*/  CS2R R24, SRZ ;  /* 0x0000000000187805 */ /* 0x000fe2000001ff00 */
[----:B------:R-:W-:Y:S01]  /*16c70*/  IMAD.MOV.U32 R28, RZ, RZ, RZ ;  /* 0x000000ffff1c7224 */ /* 0x000fe200078e00ff */
[----:B------:R-:W-:Y:S01]  /*16c80*/  MOV R30, RZ ;  /* 0x000000ff001e7202 */ /* 0x000fe20000000f00 */
[----:B------:R-:W-:Y:S01]  /*16c90*/  IMAD.MOV.U32 R32, RZ, RZ, RZ ;  /* 0x000000ffff207224 */ /* 0x000fe200078e00ff */
[----:B------:R-:W-:Y:S01]  /*16ca0*/  MOV R38, RZ ;  /* 0x000000ff00267202 */ /* 0x000fe20000000f00 */
[----:B0-----:R-:W-:Y:S01]  /*16cb0*/  IMAD.MOV.U32 R8, RZ, RZ, 0x3a69a091 ;  /* 0x3a69a091ff087424 */ /* 0x001fe200078e00ff */
[----:B------:R-:W-:Y:S01]  /*16cc0*/  MOV R46, RZ ;  /* 0x000000ff002e7202 */ /* 0x000fe20000000f00 */
[----:B------:R-:W-:-:S02]  /*16cd0*/  IMAD.MOV.U32 R36, RZ, RZ, RZ ;  /* 0x000000ffff247224 */ /* 0x000fc400078e00ff */
[----:B------:R-:W-:Y:S02]  /*16ce0*/  IMAD.MOV.U32 R40, RZ, RZ, RZ ;  /* 0x000000ffff287224 */ /* 0x000fe400078e00ff */
[----:B------:R-:W-:Y:S02]  /*16cf0*/  IMAD.MOV.U32 R44, RZ, RZ, RZ ;  /* 0x000000ffff2c7224 */ /* 0x000fe400078e00ff */
[----:B-1----:R-:W-:Y:S01]  /*16d00*/  FMUL.FTZ R0, R0, R5 ;  /* 0x0000000500007220 */ /* 0x002fe20000410000 */
[----:B------:R-:W-:Y:S02]  /*16d10*/  IMAD.MOV.U32 R48, RZ, RZ, RZ ;  /* 0x000000ffff307224 */ /* 0x000fe400078e00ff */
[----:B------:R-:W-:Y:S02]  /*16d20*/  IMAD.MOV.U32 R52, RZ, RZ, RZ ;  /* 0x000000ffff347224 */ /* 0x000fe400078e00ff */
[C---:B------:R-:W-:Y:S01]  /*16d30*/  FADD.FTZ R4, -R0.reuse, -RZ ;  /* 0x800000ff00047221 */ /* 0x040fe20000010100 */
[----:B------:R-:W-:-:S03]  /*16d40*/  FSETP.GT.FTZ.AND P1, PT, R0, RZ, PT ;  /* 0x000000ff0000720b */ /* 0x000fc60003f34000 */
[C---:B------:R-:W-:Y:S01]  /*16d50*/  FADD.FTZ R9, |R4|.reuse, 4 ;  /* 0x4080000004097421 */ /* 0x040fe20000010200 */
[----:B------:R-:W-:-:S03]  /*16d60*/  FADD.FTZ R7, |R4|, -4 ;  /* 0xc080000004077421 */ /* 0x000fc60000010200 */
[----:B------:R0:W1:Y:S02]  /*16d70*/  MUFU.RCP R10, R9 ;  /* 0x00000009000a7308 */ /* 0x0000640000001000 */
[----:B0-----:R-:W-:Y:S01]  /*16d80*/  HFMA2.MMA R9, -RZ, RZ, 3.4921875, 0 ;  /* 0x42fc0000ff097435 */ /* 0x001fe200000001ff */
[----:B-1----:R-:W-:Y:S01]  /*16d90*/  FMUL.FTZ R11, R7, R10 ;  /* 0x0000000a070b7220 */ /* 0x002fe20000410000 */
[----:B------:R-:W-:-:S03]  /*16da0*/  FMUL.FTZ R7, R4, R4 ;  /* 0x0000000404077220 */ /* 0x000fc60000410000 */
[----:B------:R-:W-:Y:S01]  /*16db0*/  FADD.FTZ R13, R11, 1 ;  /* 0x3f8000000b0d7421 */ /* 0x000fe20000010000 */
[----:B------:R-:W-:-:S03]  /*16dc0*/  FMUL.FTZ R12, R7, -1.4426950216293334961 ;  /* 0xbfb8aa3b070c7820 */ /* 0x000fc60000410000 */
[----:B------:R-:W-:-:S03]  /*16dd0*/  FFMA.FTZ R13, R13, -4, |R4| ;  /* 0xc08000000d0d7823 */ /* 0x000fc60000010404 */
[----:B------:R-:W0:Y:S01]  /*16de0*/  FRND.TRUNC R12, R12 ;  /* 0x0000000c000c7307 */ /* 0x000e22000020d000 */
[----:B------:R-:W-:-:S04]  /*16df0*/  FFMA.FTZ R13, |R4|, -R11, R13 ;  /* 0x8000000b040d7223 */ /* 0x000fc8000001020d */
[----:B------:R-:W-:Y:S01]  /*16e00*/  FFMA.FTZ R13, R10, R13, R11 ;  /* 0x0000000d0a0d7223 */ /* 0x000fe2000001000b */
[----:B------:R-:W-:-:S03]  /*16e10*/  IMAD.MOV.U32 R11, RZ, RZ, 0x40000000 ;  /* 0x40000000ff0b7424 */ /* 0x000fc600078e00ff */
[----:B------:R-:W-:-:S04]  /*16e20*/  FFMA.FTZ R8, R13, R8, 0.0070457882247865200043 ;  /* 0x3be6e05b0d087423 */ /* 0x000fc80000010008 */
[----:B------:R-:W-:Y:S01]  /*16e30*/  FFMA.FTZ R8, R13, R8, -0.015866896137595176697 ;  /* 0xbc81fb4b0d087423 */ /* 0x000fe20000010008 */
[----:B0-----:R-:W-:-:S03]  /*16e40*/  FSETP.GT.FTZ.AND P0, PT, |R12|, 126, PT ;  /* 0x42fc00000c00780b */ /* 0x001fc60003f14200 */
[----:B------:R-:W-:Y:S01]  /*16e50*/  FFMA.FTZ R8, R13, R8, 0.036429625004529953003 ;  /* 0x3d15373b0d087423 */ /* 0x000fe20000010008 */
[----:B------:R-:W-:-:S03]  /*16e60*/  LOP3.LUT R9, R9, 0x80000000, R12, 0xb8, !PT ;  /* 0x8000000009097812 */ /* 0x000fc600078eb80c */
[----:B------:R-:W-:Y:S01]  /*16e70*/  FFMA.FTZ R8, R13, R8, -0.066643431782722473145 ;  /* 0xbd887c5a0d087423 */ /* 0x000fe20000010008 */
[----:B------:R-:W-:Y:S01]  /*16e80*/  FSEL R12, R9, R12, P0 ;  /* 0x0000000c090c7208 */ /* 0x000fe20000000000 */
[C---:B------:R-:W-:Y:S01]  /*16e90*/  FFMA.FTZ R9, |R4|.reuse, R11, 1 ;  /* 0x3f80000004097423 */ /* 0x040fe2000001020b */
[----:B------:R-:W-:Y:S01]  /*16ea0*/  FSETP.GT.FTZ.AND P0, PT, |R4|, 10.05500030517578125, PT ;  /* 0x4120e1480400780b */ /* 0x000fe20003f14200 */
[C---:B------:R-:W-:Y:S02]  /*16eb0*/  FFMA.FTZ R8, R13.reuse, R8, 0.093814529478549957275 ;  /* 0x3dc021d50d087423 */ /* 0x040fe40000010008 */
[C---:B------:R-:W-:Y:S01]  /*16ec0*/  FFMA.FTZ R11, R12.reuse, -0.69314718246459960938, -R7 ;  /* 0xbf3172180c0b7823 */ /* 0x040fe20000010807 */
[----:B------:R0:W1:Y:S01]  /*16ed0*/  MUFU.RCP R10, R9 ;  /* 0x00000009000a7308 */ /* 0x0000620000001000 */
[----:B------:R-:W-:Y:S01]  /*16ee0*/  FFMA.FTZ R8, R13, R8, -0.10099056363105773926 ;  /* 0xbdced4240d087423 */ /* 0x000fe20000010008 */
[C---:B------:R-:W-:Y:S01]  /*16ef0*/  FADD.FTZ R15, R12.reuse, 12583039 ;  /* 0x4b40007f0c0f7421 */ /* 0x040fe20000010000 */
[----:B------:R-:W-:-:S02]  /*16f00*/  FFMA.FTZ R11, R12, 1.9046542121259335545e-09, R11 ;  /* 0x3102e3080c0b7823 */ /* 0x000fc4000001000b */
[----:B------:R-:W-:Y:S02]  /*16f10*/  FFMA.FTZ R8, R13, R8, 0.06809400022029876709 ;  /* 0x3d8b74de0d087423 */ /* 0x000fe40000010008 */
[----:B------:R-:W-:Y:S01]  /*16f20*/  FMUL.FTZ R14, R11, 1.4426950216293334961 ;  /* 0x3fb8aa3b0b0e7820 */ /* 0x000fe20000410000 */
[----:B------:R-:W-:Y:S01]  /*16f30*/  SHF.L.U32 R15, R15, 0x17, RZ ;  /* 0x000000170f0f7819 */ /* 0x000fe200000006ff */
[----:B------:R-:W-:Y:S01]  /*16f40*/  FFMA.FTZ R8, R13, R8, 0.015377387404441833496 ;  /* 0x3c7bf1700d087423 */ /* 0x000fe20000010008 */
[----:B0-----:R-:W-:-:S03]  /*16f50*/  MOV R9, RZ ;  /* 0x000000ff00097202 */ /* 0x001fc60000000f00 */
[C---:B------:R-:W-:Y:S01]  /*16f60*/  FFMA.FTZ R8, R13.reuse, R8, -0.1396210789680480957 ;  /* 0xbe0ef8d40d087423 */ /* 0x040fe20000010008 */
[----:B------:R-:W0:Y:S03]  /*16f70*/  MUFU.EX2 R14, R14 ;  /* 0x0000000e000e7308 */ /* 0x000e260000000800 */
[----:B------:R-:W-:Y:S01]  /*16f80*/  FFMA.FTZ R13, R13, R8, 1.232995152473449707 ;  /* 0x3f9dd2c90d0d7423 */ /* 0x000fe20000010008 */
[----:B------:R-:W-:-:S03]  /*16f90*/  FADD.FTZ R8, |R4|, -RZ ;  /* 0x800000ff04087221 */ /* 0x000fc60000010200 */
[----:B-1----:R-:W-:Y:S01]  /*16fa0*/  FMUL.FTZ R11, R13, R10 ;  /* 0x0000000a0d0b7220 */ /* 0x002fe20000410000 */
[----:B------:R-:W-:Y:S01]  /*16fb0*/  FFMA.FTZ R8, |R4|, -R8, R7 ;  /* 0x8000000804087223 */ /* 0x000fe20000010207 */
[----:B------:R-:W-:Y:S02]  /*16fc0*/  MOV R7, 0x7f800000 ;  /* 0x7f80000000077802 */ /* 0x000fe40000000f00 */
[----:B------:R-:W-:-:S04]  /*16fd0*/  FMUL.FTZ R12, R11, -2 ;  /* 0xc00000000b0c7820 */ /* 0x000fc80000410000 */
[----:B------:R-:W-:Y:S01]  /*16fe0*/  FFMA.FTZ R12, |R4|, R12, R13 ;  /* 0x0000000c040c7223 */ /* 0x000fe2000001020d */
[----:B------:R-:W-:Y:S02]  /*16ff0*/  IMAD.MOV.U32 R4, RZ, RZ, RZ ;  /* 0x000000ffff047224 */ /* 0x000fe400078e00ff */
[----:B0-----:R-:W-:Y:S01]  /*17000*/  FMUL.FTZ R15, R15, R14 ;  /* 0x0000000e0f0f7220 */ /* 0x001fe20000410000 */
[----:B------:R-:W-:-:S03]  /*17010*/  FADD.FTZ R12, -R11, R12 ;  /* 0x0000000c0b0c7221 */ /* 0x000fc60000010100 */
[----:B------:R-:W-:Y:S01]  /*17020*/  FFMA.FTZ R15, R15, R8, R15 ;  /* 0x000000080f0f7223 */ /* 0x000fe2000001000f */
[----:B------:R-:W-:Y:S02]  /*17030*/  IMAD.MOV.U32 R8, RZ, RZ, 0x3f800000 ;  /* 0x3f800000ff087424 */ /* 0x000fe400078e00ff */
[----:B------:R-:W-:Y:S01]  /*17040*/  FFMA.FTZ R12, R10, R12, R11 ;  /* 0x0000000c0a0c7223 */ /* 0x000fe2000001000b */
[----:B------:R-:W-:-:S03]  /*17050*/  CS2R R10, SRZ ;  /* 0x00000000000a7805 */ /* 0x000fc6000001ff00 */
[----:B------:R-:W-:Y:S01]  /*17060*/  FMUL.FTZ R15, R12, R15 ;  /* 0x0000000f0c0f7220 */ /* 0x000fe20000410000 */
[----:B------:R-:W-:-:S04]  /*17070*/  CS2R R12, SRZ ;  /* 0x00000000000c7805 */ /* 0x000fc8000001ff00 */
[----:B------:R-:W-:Y:S02]  /*17080*/  FSEL R0, R15, RZ, !P0 ;  /* 0x000000ff0f007208 */ /* 0x000fe40004000000 */
[----:B------:R-:W-:-:S03]  /*17090*/  CS2R R14, SRZ ;  /* 0x00000000000e7805 */ /* 0x000fc6000001ff00 */
[----:B------:R-:W-:-:S07]  /*170a0*/  @P1 FADD.FTZ R0, -R0, 2 ;  /* 0x4000000000001421 */ /* 0x000fce0000010100 */
.L_x_415:
[----:B------:R-:W-:-:S05]  /*170b0*/  IMAD R23, R12, 0x64, R1 ;  /* 0x000000640c177824 */ /* 0x000fca00078e0201 */
[----:B------:R-:W2:Y:S04]  /*170c0*/  LDL R29, [R23+0x4] ;  /* 0x00000400171d7983 */ /* 0x000ea80000100800 */
[----:B------:R-:W3:Y:S01]  /*170d0*/  LDL R31, [R23] ;  /* 0x00000000171f7983 */ /* 0x000ee20000100800 */
[----:B------:R-:W-:Y:S01]  /*170e0*/  ISETP.GE.AND P0, PT, R25, 0x1, PT ;  /* 0x000000011900780c */ /* 0x000fe20003f06270 */
[----:B------:R-:W-:Y:S03]  /*170f0*/  BSSY B2, `(.L_x_412) ;  /* 0x0000106000027945 */ /* 0x000fe60003800000 */
[----:B------:R-:W-:-:S05]  /*17100*/  FSEL R15, R5, R15, !P0 ;  /* 0x0000000f050f7208 */ /* 0x000fca0004000000 */
[----:B--2---:R-:W-:-:S04]  /*17110*/  FMUL.FTZ R33, R15, R29 ;  /* 0x0000001d0f217220 */ /* 0x004fc80000410000 */
[----:B---3--:R-:W-:Y:S01]  /*17120*/  FADD.FTZ R29, R33, R31 ;  /* 0x0000001f211d7221 */ /* 0x008fe20000010000 */
[----:B------:R-:W-:Y:S01]  /*17130*/  IADD3 R31, R25, 0x1, RZ ;  /* 0x00000001191f7810 */ /* 0x000fe20007ffe0ff */
[----:B------:R-:W-:Y:S02]  /*17140*/  @P0 IMAD.MOV R31, RZ, RZ, R25 ;  /* 0x000000ffff1f0224 */ /* 0x000fe400078e0219 */
[----:B------:R-:W-:-:S03]  /*17150*/  FMUL.FTZ R35, |R29|, 5.9604644775390625e-08 ;  /* 0x338000001d237820 */ /* 0x000fc60000410200 */
[----:B------:R-:W-:Y:S02]  /*17160*/  MOV R25, R31 ;  /* 0x0000001f00197202 */ /* 0x000fe40000000f00 */
[----:B------:R-:W-:-:S13]  /*17170*/  FSETP.GEU.FTZ.AND P1, PT, |R33|, R35, PT ;  /* 0x000000232100720b */ /* 0x000fda0003f3e200 */
[----:B------:R-:W-:Y:S05]  /*17180*/  @!P1 BRA `(.L_x_413) ;  /* 0x0000000c00f09947 */ /* 0x000fea0003800000 */
[----:B------:R-:W2:Y:S01]  /*17190*/  LDL R31, [R23+0x8] ;  /* 0x00000800171f7983 */ /* 0x000ea20000100800 */
[----:B------:R-:W-:-:S13]  /*171a0*/  ISETP.GE.AND P0, PT, R25, 0x2, PT ;  /* 0x000000021900780c */ /* 0x000fda0003f06270 */
[----:B------:R-:W-:-:S04]  /*171b0*/  @!P0 FMUL.FTZ R13, R15, R5 ;  /* 0x000000050f0d8220 */ /* 0x000fc80000410000 */
[----:B--2---:R-:W-:Y:S01]  /*171c0*/  FMUL.FTZ R33, R13, R31 ;  /* 0x0000001f0d217220 */ /* 0x004fe20000410000 */
[C---:B------:R-:W-:Y:S01]  /*171d0*/  VIADD R31, R25.reuse, 0x1 ;  /* 0x00000001191f7836 */ /* 0x040fe20000000000 */
[----:B------:R-:W-:Y:S02]  /*171e0*/  @P0 IADD3 R31, R25, RZ, RZ ;  /* 0x000000ff191f0210 */ /* 0x000fe40007ffe0ff */
[----:B------:R-:W-:-:S03]  /*171f0*/  FADD.FTZ R29, R29, R33 ;  /* 0x000000211d1d7221 */ /* 0x000fc60000010000 */
[----:B------:R-:W-:Y:S02]  /*17200*/  IMAD.MOV.U32 R25, RZ, RZ, R31 ;  /* 0x000000ffff197224 */ /* 0x000fe400078e001f */
[----:B------:R-:W-:-:S05]  /*17210*/  FMUL.FTZ R35, |R29|, 5.9604644775390625e-08 ;  /* 0x338000001d237820 */ /* 0x000fca0000410200 */
[----:B------:R-:W-:-:S13]  /*17220*/  FSETP.GEU.FTZ.AND P1, PT, |R33|, R35, PT ;  /* 0x000000232100720b */ /* 0x000fda0003f3e200 */
[----:B------:R-:W-:Y:S05]  /*17230*/  @!P1 BRA `(.L_x_413) ;  /* 0x0000000c00c49947 */ /* 0x000fea0003800000 */
[----:B------:R-:W2:Y:S01]  /*17240*/  LDL R31, [R23+0xc] ;  /* 0x00000c00171f7983 */ /* 0x000ea20000100800 */
[----:B------:R-:W-:-:S13]  /*17250*/  ISETP.GE.AND P0, PT, R25, 0x3, PT ;  /* 0x000000031900780c */ /* 0x000fda0003f06270 */
[----:B------:R-:W-:-:S04]  /*17260*/  @!P0 FMUL.FTZ R11, R13, R5 ;  /* 0x000000050d0b8220 */ /* 0x000fc80000410000 */
[----:B--2---:R-:W-:Y:S01]  /*17270*/  FMUL.FTZ R33, R11, R31 ;  /* 0x0000001f0b217220 */ /* 0x004fe20000410000 */
[----:B------:R-:W-:Y:S01]  /*17280*/  IADD3 R31, R25, 0x1, RZ ;  /* 0x00000001191f7810 */ /* 0x000fe20007ffe0ff */
[----:B------:R-:W-:Y:S02]  /*17290*/  @P0 IMAD.MOV R31, RZ, RZ, R25 ;  /* 0x000000ffff1f0224 */ /* 0x000fe400078e0219 */
[----:B------:R-:W-:-:S03]  /*172a0*/  FADD.FTZ R29, R29, R33 ;  /* 0x000000211d1d7221 */ /* 0x000fc60000010000 */
[----:B------:R-:W-:Y:S01]  /*172b0*/  MOV R25, R31 ;  /* 0x0000001f00197202 */ /* 0x000fe20000000f00 */
[----:B------:R-:W-:-:S05]  /*172c0*/  FMUL.FTZ R35, |R29|, 5.9604644775390625e-08 ;  /* 0x338000001d237820 */ /* 0x000fca0000410200 */
        /* <DEDUP_REMOVED lines=214> */
[----:B--2---:R-:W-:-:S04]  /*18030*/  FMUL.FTZ R31, R10, R31 ;  /* 0x0000001f0a1f7220 */ /* 0x004fc80000410000 */
[----:B------:R-:W-:-:S04]  /*18040*/  FADD.FTZ R29, R29, R31 ;  /* 0x0000001f1d1d7221 */ /* 0x000fc80000010000 */
[----:B------:R-:W-:-:S05]  /*18050*/  FMUL.FTZ R33, |R29|, 5.9604644775390625e-08 ;  /* 0x338000001d217820 */ /* 0x000fca0000410200 */
[----:B------:R-:W-:-:S13]  /*18060*/  FSETP.GEU.FTZ.AND P1, PT, |R31|, R33, PT ;  /* 0x000000211f00720b */ /* 0x000fda0003f3e200 */
[----:B------:R-:W2:Y:S01]  /*18070*/  @P1 LDL R33, [R23+0x60] ;  /* 0x0000600017211983 */ /* 0x000ea20000100800 */
[----:B------:R-:W-:Y:S01]  /*18080*/  IADD3 R31, R25, 0x1, RZ ;  /* 0x00000001191f7810 */ /* 0x000fe20007ffe0ff */
[----:B------:R-:W-:Y:S01]  /*18090*/  @P0 IMAD.MOV R31, RZ, RZ, R25 ;  /* 0x000000ffff1f0224 */ /* 0x000fe200078e0219 */
[----:B------:R-:W-:Y:S02]  /*180a0*/  PLOP3.LUT P3, PT, PT, PT, PT, 0x8, 0x0 ;  /* 0x000000000000781c */ /* 0x000fe40003f6e170 */
[----:B------:R-:W-:Y:S02]  /*180b0*/  PLOP3.LUT P0, PT, PT, PT, PT, 0x80, 0x0 ;  /* 0x000000000000781c */ /* 0x000fe40003f0f070 */
[----:B------:R-:W-:-:S04]  /*180c0*/  MOV R25, R31 ;  /* 0x0000001f00197202 */ /* 0x000fc80000000f00 */
[C---:B------:R-:W-:Y:S01]  /*180d0*/  @P1 ISETP.GE.AND P2, PT, R25.reuse, 0x18, PT ;  /* 0x000000181900180c */ /* 0x040fe20003f46270 */
[----:B------:R-:W-:-:S03]  /*180e0*/  @P1 VIADD R31, R25, 0x1 ;  /* 0x00000001191f1836 */ /* 0x000fc60000000000 */
[----:B------:R-:W-:Y:S02]  /*180f0*/  @P1 PLOP3.LUT P3, PT, P2, PT, PT, 0x80, 0x0 ;  /* 0x000000000000181c */ /* 0x000fe4000176f070 */
[----:B------:R-:W-:-:S11]  /*18100*/  @P1 PLOP3.LUT P0, PT, P2, PT, PT, 0x80, 0x0 ;  /* 0x000000000000181c */ /* 0x000fd6000170f070 */
[----:B------:R-:W-:Y:S02]  /*18110*/  @P3 IADD3 R31, R25, RZ, RZ ;  /* 0x000000ff191f3210 */ /* 0x000fe40007ffe0ff */
[----:B------:R-:W-:-:S03]  /*18120*/  @!P0 FMUL.FTZ R21, R10, R5 ;  /* 0x000000050a158220 */ /* 0x000fc60000410000 */
[----:B------:R-:W-:Y:S02]  /*18130*/  @P1 IMAD.MOV.U32 R25, RZ, RZ, R31 ;  /* 0x000000ffff191224 */ /* 0x000fe400078e001f */
[----:B--2---:R-:W-:-:S07]  /*18140*/  @P1 FFMA.FTZ R29, R21, R33, R29 ;  /* 0x00000021151d1223 */ /* 0x004fce000001001d */
.L_x_413:
[----:B------:R-:W-:Y:S05]  /*18150*/  BSYNC B2 ;  /* 0x0000000000027941 */ /* 0x000fea0003800000 */
.L_x_412:
[----:B------:R-:W-:-:S05]  /*18160*/  FMUL.FTZ R29, R29, R8 ;  /* 0x000000081d1d7220 */ /* 0x000fca0000410000 */
[----:B------:R-:W-:-:S13]  /*18170*/  FSETP.GT.FTZ.AND P0, PT, |R29|, R7, PT ;  /* 0x000000071d00720b */ /* 0x000fda0003f14200 */
[----:B------:R-:W-:Y:S05]  /*18180*/  @P0 BRA `(.L_x_414) ;  /* 0x0000000000240947 */ /* 0x000fea0003800000 */
[----:B------:R-:W-:-:S04]  /*18190*/  FADD.FTZ R4, R4, R29 ;  /* 0x0000001d04047221 */ /* 0x000fc80000010000 */
[----:B------:R-:W-:-:S05]  /*181a0*/  FMUL.FTZ R7, |R4|, 5.9604644775390625e-08 ;  /* 0x3380000004077820 */ /* 0x000fca0000410200 */
[C---:B------:R-:W-:Y:S01]  /*181b0*/  FSETP.GEU.FTZ.AND P0, PT, |R29|.reuse, R7, PT ;  /* 0x000000071d00720b */ /* 0x040fe20003f1e200 */
[----:B------:R-:W-:-:S12]  /*181c0*/  FADD.FTZ R7, |R29|, -RZ ;  /* 0x800000ff1d077221 */ /* 0x000fd80000010200 */
[----:B------:R-:W-:Y:S05]  /*181d0*/  @!P0 BRA `(.L_x_414) ;  /* 0x0000000000108947 */ /* 0x000fea0003800000 */
[----:B------:R-:W-:Y:S01]  /*181e0*/  IADD3 R12, R12, 0x1, RZ ;  /* 0x000000010c0c7810 */ /* 0x000fe20007ffe0ff */
[----:B------:R-:W-:-:S03]  /*181f0*/  FMUL.FTZ R8, R27, R8 ;  /* 0x000000081b087220 */ /* 0x000fc60000410000 */
[----:B------:R-:W-:-:S13]  /*18200*/  ISETP.GE.U32.AND P0, PT, R12, 0x19, PT ;  /* 0x000000190c00780c */ /* 0x000fda0003f06070 */
[----:B------:R-:W-:Y:S05]  /*18210*/  @!P0 BRA `(.L_x_415) ;  /* 0xffffffec00a48947 */ /* 0x000fea000383ffff */
.L_x_414:
[----:B------:R-:W-:Y:S05]  /*18220*/  BSYNC B1 ;  /* 0x0000000000017941 */ /* 0x000fea0003800000 */
.L_x_411:
[----:B------:R-:W-:Y:S01]  /*18230*/  FMUL.FTZ R8, R3, 1 ;  /* 0x3f80000003087820 */ /* 0x000fe20000410000 */
[----:B------:R-:W-:Y:S01]  /*18240*/  FMUL.FTZ R5, R5, 1 ;  /* 0x3f80000005057820 */ /* 0x000fe20000410000 */
[----:B------:R-:W-:Y:S01]  /*18250*/  UMOV UR4, 0xfefa39ef ;  /* 0xfefa39ef00047882 */ /* 0x000fe20000000000 */
[----:B------:R-:W-:Y:S01]  /*18260*/  UMOV UR5, 0x3fe62e42 ;  /* 0x3fe62e4200057882 */ /* 0x000fe20000000000 */
[----:B------:R-:W-:Y:S01]  /*18270*/  BSSY B1, `(.L_x_416) ;  /* 0x000003e000017945 */ /* 0x000fe20003800000 */
[----:B------:R-:W-:Y:S08]  /*18280*/  F2F.F64.F32 R12, R5 ;  /* 0x00000005000c7310 */ /* 0x000ff00000201800 */
[----:B------:R-:W0:Y:S02]  /*18290*/  F2F.F64.F32 R8, R8 ;  /* 0x0000000800087310 */ /* 0x000e240000201800 */
[----:B0-----:R-:W-:-:S08]  /*182a0*/  DMUL R10, R8, -0.5 ;  /* 0xbfe00000080a7828 */ /* 0x001fd00000000000 */
[----:B------:R-:W-:-:S08]  /*182b0*/  DMUL R10, R10, R12 ;  /* 0x0000000c0a0a7228 */ /* 0x000fd00000000000 */
[----:B------:R-:W-:Y:S01]  /*182c0*/  DMUL R10, R12, R10 ;  /* 0x0000000a0c0a7228 */ /* 0x000fe20000000000 */
[----:B------:R-:W-:Y:S01]  /*182d0*/  IMAD.MOV.U32 R12, RZ, RZ, 0x652b82fe ;  /* 0x652b82feff0c7424 */ /* 0x000fe200078e00ff */
[----:B------:R-:W-:-:S06]  /*182e0*/  MOV R13, 0x3ff71547 ;  /* 0x3ff71547000d7802 */ /* 0x000fcc0000000f00 */
[----:B------:R-:W-:Y:S02]  /*182f0*/  DFMA R12, R10, R12, 6.75539944105574400000e+15 ;  /* 0x433800000a0c742b */ /* 0x000fe4000000000c */
[----:B------:R-:W-:-:S06]  /*18300*/  FSETP.GEU.FTZ.AND P0, PT, |R11|, 4.1917929649353027344, PT ;  /* 0x4086232b0b00780b */ /* 0x000fcc0003f1e200 */
        /* <DEDUP_REMOVED lines=35> */
[----:B------:R-:W-:-:S10]  /*18540*/  DFMA R14, R20, R14, 1 ;  /* 0x3ff00000140e742b */ /* 0x000fd4000000000e */
[----:B------:R-:W-:Y:S01]  /*18550*/  IMAD R25, R12, 0x100000, R15 ;  /* 0x001000000c197824 */ /* 0x000fe200078e020f */
[----:B------:R-:W-:Y:S01]  /*18560*/  MOV R24, R14 ;  /* 0x0000000e00187202 */ /* 0x000fe20000000f00 */
[----:B------:R-:W-:Y:S06]  /*18570*/  @!P0 BRA `(.L_x_417) ;  /* 0x0000000000348947 */ /* 0x000fec0003800000 */
[----:B------:R-:W-:Y:S01]  /*18580*/  FSETP.GEU.FTZ.AND P0, PT, |R11|, 4.2275390625, PT ;  /* 0x408748000b00780b */ /* 0x000fe20003f1e200 */
[C---:B------:R-:W-:Y:S02]  /*18590*/  DADD R20, R10.reuse, +INF ;  /* 0x7ff000000a147429 */ /* 0x040fe40000000000 */
[----:B------:R-:W-:-:S08]  /*185a0*/  DSETP.GEU.AND P1, PT, R10, RZ, PT ;  /* 0x000000ff0a00722a */ /* 0x000fd00003f2e000 */
[----:B------:R-:W-:Y:S02]  /*185b0*/  FSEL R24, R20, RZ, P1 ;  /* 0x000000ff14187208 */ /* 0x000fe40000800000 */
[----:B------:R-:W-:Y:S01]  /*185c0*/  @!P0 LEA.HI R3, R12, R12, RZ, 0x1 ;  /* 0x0000000c0c038211 */ /* 0x000fe200078f08ff */
[----:B------:R-:W-:Y:S01]  /*185d0*/  @!P0 IMAD.MOV.U32 R10, RZ, RZ, R14 ;  /* 0x000000ffff0a8224 */ /* 0x000fe200078e000e */
[----:B------:R-:W-:Y:S02]  /*185e0*/  FSEL R25, R21, RZ, P1 ;  /* 0x000000ff15197208 */ /* 0x000fe40000800000 */
[----:B------:R-:W-:-:S04]  /*185f0*/  @!P0 SHF.R.S32.HI R3, RZ, 0x1, R3 ;  /* 0x00000001ff038819 */ /* 0x000fc80000011403 */
[----:B------:R-:W-:Y:S01]  /*18600*/  @!P0 LEA R11, R3, R15, 0x14 ;  /* 0x0000000f030b8211 */ /* 0x000fe200078ea0ff */
[----:B------:R-:W-:-:S05]  /*18610*/  @!P0 IMAD.IADD R12, R12, 0x1, -R3 ;  /* 0x000000010c0c8824 */ /* 0x000fca00078e0a03 */
[----:B------:R-:W-:Y:S02]  /*18620*/  @!P0 LEA R13, R12, 0x3ff00000, 0x14 ;  /* 0x3ff000000c0d8811 */ /* 0x000fe400078ea0ff */
[----:B------:R-:W-:-:S06]  /*18630*/  @!P0 MOV R12, RZ ;  /* 0x000000ff000c8202 */ /* 0x000fcc0000000f00 */
[----:B------:R-:W-:-:S11]  /*18640*/  @!P0 DMUL R24, R10, R12 ;  /* 0x0000000c0a188228 */ /* 0x000fd60000000000 */
.L_x_417:
[----:B------:R-:W-:Y:S05]  /*18650*/  BSYNC B1 ;  /* 0x0000000000017941 */ /* 0x000fea0003800000 */
.L_x_416:
[----:B------:R-:W-:Y:S01]  /*18660*/  UMOV UR4, 0x54411744 ;  /* 0x5441174400047882 */ /* 0x000fe20000000000 */
[----:B------:R-:W-:Y:S01]  /*18670*/  UMOV UR5, 0x401921fb ;  /* 0x401921fb00057882 */ /* 0x000fe20000000000 */
[----:B------:R-:W-:Y:S01]  /*18680*/  MOV R14, 0x0 ;  /* 0x00000000000e7802 */ /* 0x000fe20000000f00 */
[----:B------:R-:W-:Y:S01]  /*18690*/  DMUL R10, R8, UR4 ;  /* 0x00000004080a7c28 */ /* 0x000fe20008000000 */
[----:B------:R-:W-:Y:S01]  /*186a0*/  IMAD.MOV.U32 R15, RZ, RZ, 0x3fd80000 ;  /* 0x3fd80000ff0f7424 */ /* 0x000fe200078e00ff */
[----:B------:R-:W-:Y:S04]  /*186b0*/  BSSY B1, `(.L_x_418) ;  /* 0x0000018000017945 */ /* 0x000fe80003800000 */
[----:B------:R-:W0:Y:S04]  /*186c0*/  MUFU.RSQ64H R9, R11 ;  /* 0x0000000b00097308 */ /* 0x000e280000001c00 */
[----:B------:R-:W-:-:S05]  /*186d0*/  VIADD R8, R11, 0xfcb00000 ;  /* 0xfcb000000b087836 */ /* 0x000fca0000000000 */
[----:B------:R-:W-:Y:S01]  /*186e0*/  ISETP.GE.U32.AND P0, PT, R8, 0x7ca00000, PT ;  /* 0x7ca000000800780c */ /* 0x000fe20003f06070 */
[----:B0-----:R-:W-:-:S08]  /*186f0*/  DMUL R12, R8, R8 ;  /* 0x00000008080c7228 */ /* 0x001fd00000000000 */
[----:B------:R-:W-:-:S08]  /*18700*/  DFMA R12, R10, -R12, 1 ;  /* 0x3ff000000a0c742b */ /* 0x000fd0000000080c */
[----:B------:R-:W-:Y:S02]  /*18710*/  DFMA R14, R12, R14, 0.5 ;  /* 0x3fe000000c0e742b */ /* 0x000fe4000000000e */
[----:B------:R-:W-:-:S08]  /*18720*/  DMUL R12, R8, R12 ;  /* 0x0000000c080c7228 */ /* 0x000fd00000000000 */
[----:B------:R-:W-:Y:S01]  /*18730*/  DFMA R14, R14, R12, R8 ;  /* 0x0000000c0e0e722b */ /* 0x000fe20000000008 */
[----:B------:R-:W-:-:S07]  /*18740*/  FMUL.FTZ R12, R4, 1 ;  /* 0x3f800000040c7820 */ /* 0x000fce0000410000 */
[----:B------:R-:W-:Y:S01]  /*18750*/  DMUL R20, R10, R14 ;  /* 0x0000000e0a147228 */ /* 0x000fe20000000000 */
[----:B------:R-:W0:Y:S01]  /*18760*/  F2F.F64.F32 R12, R12 ;  /* 0x0000000c000c7310 */ /* 0x000e220000201800 */
[----:B------:R-:W-:Y:S01]  /*18770*/  IADD3 R5, R15, -0x100000, RZ ;  /* 0xfff000000f057810 */ /* 0x000fe20007ffe0ff */
[----:B------:R-:W-:-:S05]  /*18780*/  IMAD.MOV.U32 R4, RZ, RZ, R14 ;  /* 0x000000ffff047224 */ /* 0x000fca00078e000e */
[----:B------:R-:W-:Y:S02]  /*18790*/  DFMA R26, R20, -R20, R10 ;  /* 0x80000014141a722b */ /* 0x000fe4000000000a */
[----:B0-----:R-:W-:-:S06]  /*187a0*/  DMUL R24, R12, R24 ;  /* 0x000000180c187228 */ /* 0x001fcc0000000000 */
[----:B------:R-:W-:Y:S01]  /*187b0*/  DFMA R22, R26, R4, R20 ;  /* 0x000000041a16722b */ /* 0x000fe20000000014 */
[----:B------:R-:W-:Y:S10]  /*187c0*/  @!P0 BRA `(.L_x_419) ;  /* 0x0000000000188947 */ /* 0x000ff40003800000 */
[----:B------:R-:W-:Y:S01]  /*187d0*/  MOV R4, R14 ;  /* 0x0000000e00047202 */ /* 0x000fe20000000f00 */
[----:B------:R-:W-:Y:S01]  /*187e0*/  IMAD.MOV.U32 R14, RZ, RZ, R26 ;  /* 0x000000ffff0e7224 */ /* 0x000fe200078e001a */
[----:B------:R-:W-:Y:S01]  /*187f0*/  MOV R15, R27 ;  /* 0x0000001b000f7202 */ /* 0x000fe20000000f00 */
[----:B------:R-:W-:Y:S01]  /*18800*/  IMAD.MOV.U32 R3, RZ, RZ, R8 ;  /* 0x000000ffff037224 */ /* 0x000fe200078e0008 */
[----:B------:R-:W-:-:S07]  /*18810*/  MOV R12, 0x18830 ;  /* 0x00018830000c7802 */ /* 0x000fce0000000f00 */
[----:B------:R-:W-:Y:S05]  /*18820*/  CALL.REL.NOINC `($__internal_1_$__cuda_sm20_dsqrt_rn_f64_mediumpath_v1) ;  /* 0x000001ec00207944 */ /* 0x000fea0003c00000 */
.L_x_419:
[----:B------:R-:W-:Y:S05]  /*18830*/  BSYNC B1 ;  /* 0x0000000000017941 */ /* 0x000fea0003800000 */
.L_x_418:
[----:B------:R-:W0:Y:S01]  /*18840*/  MUFU.RCP64H R5, R23 ;  /* 0x0000001700057308 */ /* 0x000e220000001800 */
[----:B------:R-:W-:Y:S01]  /*18850*/  MOV R4, 0x1 ;  /* 0x0000000100047802 */ /* 0x000fe20000000f00 */
[----:B------:R-:W-:Y:S01]  /*18860*/  BSSY B1, `(.L_x_420) ;  /* 0x0000011000017945 */ /* 0x000fe20003800000 */
[----:B------:R-:W-:-:S04]  /*18870*/  FSETP.GEU.AND P1, PT, |R25|, 6.5827683646048100446e-37, PT ;  /* 0x036000001900780b */ /* 0x000fc80003f2e200 */
[----:B0-----:R-:W-:-:S08]  /*18880*/  DFMA R8, R4, -R22, 1 ;  /* 0x3ff000000408742b */ /* 0x001fd00000000816 */
[----:B------:R-:W-:-:S08]  /*18890*/  DFMA R8, R8, R8, R8 ;  /* 0x000000080808722b */ /* 0x000fd00000000008 */
[----:B------:R-:W-:-:S08]  /*188a0*/  DFMA R8, R4, R8, R4 ;  /* 0x000000080408722b */ /* 0x000fd00000000004 */
[----:B------:R-:W-:-:S08]  /*188b0*/  DFMA R4, R8, -R22, 1 ;  /* 0x3ff000000804742b */ /* 0x000fd00000000816 */
[----:B------:R-:W-:-:S08]  /*188c0*/  DFMA R4, R8, R4, R8 ;  /* 0x000000040804722b */ /* 0x000fd00000000008 */
[----:B------:R-:W-:-:S08]  /*188d0*/  DMUL R8, R24, R4 ;  /* 0x0000000418087228 */ /* 0x000fd00000000000 */
[----:B------:R-:W-:-:S08]  /*188e0*/  DFMA R10, R8, -R22, R24 ;  /* 0x80000016080a722b */ /* 0x000fd00000000018 */
[----:B------:R-:W-:-:S10]  /*188f0*/  DFMA R4, R4, R10, R8 ;  /* 0x0000000a0404722b */ /* 0x000fd40000000008 */
[----:B------:R-:W-:-:S05]  /*18900*/  FFMA R3, RZ, R23, R5 ;  /* 0x00000017ff037223 */ /* 0x000fca0000000005 */
[----:B------:R-:W-:-:S13]  /*18910*/  FSETP.GT.AND P0, PT, |R3|, 1.469367938527859385e-39, PT ;  /* 0x001000000300780b */ /* 0x000fda0003f04200 */
[----:B------:R-:W-:Y:S05]  /*18920*/  @P0 BRA P1, `(.L_x_421) ;  /* 0x0000000000100947 */ /* 0x000fea0000800000 */
[----:B------:R-:W-:-:S07]  /*18930*/  MOV R10, 0x18950 ;  /* 0x00018950000a7802 */ /* 0x000fce0000000f00 */
[----:B------:R-:W-:Y:S05]  /*18940*/  CALL.REL.NOINC `($__internal_0_$__cuda_sm20_div_rn_f64_full) ;  /* 0x000001e400687944 */ /* 0x000fea0003c00000 */
[----:B------:R-:W-:Y:S01]  /*18950*/  IMAD.MOV.U32 R4, RZ, RZ, R28 ;  /* 0x000000ffff047224 */ /* 0x000fe200078e001c */
[----:B------:R-:W-:-:S07]  /*18960*/  MOV R5, R29 ;  /* 0x0000001d00057202 */ /* 0x000fce0000000f00 */
.L_x_421:
[----:B------:R-:W-:Y:S05]  /*18970*/  BSYNC B1 ;  /* 0x0000000000017941 */ /* 0x000fea0003800000 */
.L_x_420:
[----:B------:R-:W-:Y:S01]  /*18980*/  FMUL.FTZ R0, R0, 0.5 ;  /* 0x3f00000000007820 */ /* 0x000fe20000410000 */
[----:B------:R-:W-:Y:S01]  /*18990*/  UMOV UR4, 0xf0000000 ;  /* 0xf000000000047882 */ /* 0x000fe20000000000 */
[----:B------:R-:W-:Y:S02]  /*189a0*/  UMOV UR5, 0x380fffff ;  /* 0x380fffff00057882 */ /* 0x000fe40000000000 */
[----:B------:R-:W0:Y:S02]  /*189b0*/  F2F.F64.F32 R8, R0 ;  /* 0x0000000000087310 */ /* 0x000e240000201800 */
[----:B0-----:R-:W-:-:S06]  /*189c0*/  DADD R8, R8, -R4 ;  /* 0x0000000008087229 */ /* 0x001fcc0000000804 */
[----:B------:R-:W0:Y:S02]  /*189d0*/  F2F.F32.F64 R4, R8 ;  /* 0x0000000800047310 */ /* 0x000e240000301000 */
[----:B------:R-:W-:-:S14]  /*189e0*/  DSETP.GEU.AND P0, PT, |R8|, UR4, PT ;  /* 0x0000000408007e2a */ /* 0x000fdc000bf0e200 */
[----:B0-----:R-:W-:Y:S01]  /*189f0*/  @!P0 FMUL R4, R4, 1.175494350822287508e-38 ;  /* 0x0080000004048820 */ /* 0x001fe20000400000 */
[----:B------:R-:W-:Y:S06]  /*18a00*/  BRA `(.L_x_378) ;  /* 0x0000005c00807947 */ /* 0x000fec0003800000 */
.L_x_380:
[----:B------:R-:W-:Y:S01]  /*18a10*/  HFMA2.MMA R9, -RZ, RZ, 0.82373046875, -0.25927734375 ;  /* 0x3a97b426ff097435 */ /* 0x000fe200000001ff */
[----:B------:R-:W-:Y:S01]  /*18a20*/  IMAD.MOV.U32 R10, RZ, RZ, 0x39b8ef1d ;  /* 0x39b8ef1dff0a7424 */ /* 0x000fe200078e00ff */
[----:B------:R-:W-:Y:S01]  /*18a30*/  MOV R11, 0xb93b7038 ;  /* 0xb93b7038000b7802 */ /* 0x000fe20000000f00 */
[----:B------:R-:W-:Y:S01]  /*18a40*/  HFMA2.MMA R13, -RZ, RZ, -0.37939453125, -0.044677734375 ;  /* 0xb612a9b8ff0d7435 */ /* 0x000fe200000001ff */
[----:B------:R-:W-:Y:S01]  /*18a50*/  IMAD.MOV.U32 R4, RZ, RZ, -0x41555555 ;  /* 0xbeaaaaabff047424 */ /* 0x000fe200078e00ff */
[----:B------:R-:W-:Y:S01]  /*18a60*/  MOV R5, 0x3daaaaab ;  /* 0x3daaaaab00057802 */ /* 0x000fe20000000f00 */
[----:B------:R-:W-:Y:S01]  /*18a70*/  IMAD.MOV.U32 R8, RZ, RZ, -0x438d462a ;  /* 0xbc72b9d6ff087424 */ /* 0x000fe200078e00ff */
[----:B------:R0:W-:Y:S01]  /*18a80*/  STL.64 [R1+0x10], R10 ;  /* 0x0000100a01007387 */ /* 0x0001e20000100a00 */
[----:B------:R-:W-:Y:S01]  /*18a90*/  IMAD.MOV.U32 R12, RZ, RZ, 0x382462c5 ;  /* 0x382462c5ff0c7424 */ /* 0x000fe200078e00ff */
[----:B------:R-:W-:Y:S01]  /*18aa0*/  MOV R15, 0x355eb691 ;  /* 0x355eb691000f7802 */ /* 0x000fe20000000f00 */
[----:B------:R-:W-:Y:S01]  /*18ab0*/  IMAD.MOV.U32 R14, RZ, RZ, -0x4a0726e8 ;  /* 0xb5f8d918ff0e7424 */ /* 0x000fe200078e00ff */
[----:B------:R1:W-:Y:S01]  /*18ac0*/  STL.64 [R1], R4 ;  /* 0x0000000401007387 */ /* 0x0003e20000100a00 */
[----:B------:R-:W-:Y:S01]  /*18ad0*/  HFMA2.MMA R21, -RZ, RZ, 0.184326171875, 56544 ;  /* 0x31e67ae7ff157435 */ /* 0x000fe200000001ff */
[----:B------:R-:W-:Y:S01]  /*18ae0*/  IMAD.MOV.U32 R20, RZ, RZ, -0x4bc25033 ;  /* 0xb43dafcdff147424 */ /* 0x000fe200078e00ff */
[----:B------:R-:W-:Y:S01]  /*18af0*/  MOV R23, 0xb19690cc ;  /* 0xb19690cc00177802 */ /* 0x000fe20000000f00 */
[----:B------:R2:W-:Y:S01]  /*18b00*/  STL.64 [R1+0x8], R8 ;  /* 0x0000080801007387 */ /* 0x0005e20000100a00 */
[----:B------:R-:W-:Y:S01]  /*18b10*/  IMAD.MOV.U32 R22, RZ, RZ, 0x32304beb ;  /* 0x32304bebff167424 */ /* 0x000fe200078e00ff */
[----:B------:R-:W-:Y:S01]  /*18b20*/  HFMA2.MMA R25, -RZ, RZ, -0.091796875, 4972 ;  /* 0xade06cdbff197435 */ /* 0x000fe200000001ff */
[----:B------:R-:W-:Y:S01]  /*18b30*/  IMAD.MOV.U32 R24, RZ, RZ, 0x307b7337 ;  /* 0x307b7337ff187424 */ /* 0x000fe200078e00ff */
[----:B0-----:R-:W-:Y:S01]  /*18b40*/  MOV R11, 0xaa1cc4df ;  /* 0xaa1cc4df000b7802 */ /* 0x001fe20000000f00 */
[----:B------:R-:W-:Y:S01]  /*18b50*/  IMAD.MOV.U32 R10, RZ, RZ, 0x2abdd03b ;  /* 0x2abdd03bff0a7424 */ /* 0x000fe200078e00ff */
[----:B------:R0:W-:Y:S01]  /*18b60*/  STL.64 [R1+0x18], R12 ;  /* 0x0000180c01007387 */ /* 0x0001e20000100a00 */
[----:B------:R-:W-:Y:S01]  /*18b70*/  BSSY B1, `(.L_x_422) ;  /* 0x00003e2000017945 */ /* 0x000fe20003800000 */
[----:B-1----:R-:W-:Y:S01]  /*18b80*/  IMAD.MOV.U32 R4, RZ, RZ, -0x517fc7ac ;  /* 0xae803854ff047424 */ /* 0x002fe200078e00ff */
[----:B------:R-:W-:Y:S01]  /*18b90*/  MOV R5, 0x2dd64a3b ;  /* 0x2dd64a3b00057802 */ /* 0x000fe20000000f00 */
[----:B------:R1:W-:Y:S01]  /*18ba0*/  STL.64 [R1+0x20], R14 ;  /* 0x0000200e01007387 */ /* 0x0003e20000100a00 */
[----:B--2---:R-:W-:Y:S01]  /*18bb0*/  HFMA2.MMA R9, -RZ, RZ, 0.046600341796875, -16 ;  /* 0x29f7cc00ff097435 */ /* 0x004fe200000001ff */
[----:B------:R-:W-:-:S02]  /*18bc0*/  IMAD.MOV.U32 R8, RZ, RZ, -0x534f1ac8 ;  /* 0xacb0e538ff087424 */ /* 0x000fc400078e00ff */
[----:B------:R2:W-:Y:S01]  /*18bd0*/  STL.64 [R1+0x50], R10 ;  /* 0x0000500a01007387 */ /* 0x0005e20000100a00 */
[----:B0-----:R-:W-:Y:S01]  /*18be0*/  HFMA2.MMA R13, -RZ, RZ, -0.02374267578125, 0.0077667236328125 ;  /* 0xa6141ff4ff0d7435 */ /* 0x001fe200000001ff */
[----:B------:R-:W-:Y:S02]  /*18bf0*/  IMAD.MOV.U32 R12, RZ, RZ, 0x2900827e ;  /* 0x2900827eff0c7424 */ /* 0x000fe400078e00ff */
[----:B------:R0:W-:Y:S01]  /*18c00*/  STL.64 [R1+0x40], R4 ;  /* 0x0000400401007387 */ /* 0x0001e20000100a00 */
[----:B-1----:R-:W-:Y:S01]  /*18c10*/  IMAD.MOV.U32 R14, RZ, RZ, -0x58f1ab76 ;  /* 0xa70e548aff0e7424 */ /* 0x002fe200078e00ff */
[----:B------:R-:W-:Y:S02]  /*18c20*/  MOV R15, 0xbaf2b9d6 ;  /* 0xbaf2b9d6000f7802 */ /* 0x000fe40000000f00 */
[----:B------:R1:W-:Y:S01]  /*18c30*/  STL.64 [R1+0x28], R20 ;  /* 0x0000281401007387 */ /* 0x0003e20000100a00 */
[----:B--2---:R-:W-:Y:S01]  /*18c40*/  IMAD.MOV.U32 R10, RZ, RZ, -0x4c88ee18 ;  /* 0xb37711e8ff0a7424 */ /* 0x004fe200078e00ff */
[----:B------:R-:W-:-:S02]  /*18c50*/  MOV R11, 0x324d53d2 ;  /* 0x324d53d2000b7802 */ /* 0x000fc40000000f00 */
[----:B------:R2:W-:Y:S01]  /*18c60*/  STL.64 [R1+0x48], R8 ;  /* 0x0000480801007387 */ /* 0x0005e20000100a00 */
[----:B0-----:R-:W-:Y:S01]  /*18c70*/  IMAD.MOV.U32 R4, RZ, RZ, -0x457e3585 ;  /* 0xba81ca7bff047424 */ /* 0x001fe200078e00ff */
[----:B------:R-:W-:Y:S02]  /*18c80*/  MOV R5, 0x3957c1a2 ;  /* 0x3957c1a200057802 */ /* 0x000fe40000000f00 */
[----:B------:R0:W-:Y:S01]  /*18c90*/  STL.64 [R1+0x58], R12 ;  /* 0x0000580c01007387 */ /* 0x0001e20000100a00 */
[----:B-1----:R-:W-:Y:S01]  /*18ca0*/  HFMA2.MMA R21, -RZ, RZ, 0.89697265625, 533.5 ;  /* 0x3b2d602bff157435 */ /* 0x002fe200000001ff */
[----:B------:R-:W-:Y:S02]  /*18cb0*/  IMAD.MOV.U32 R20, RZ, RZ, -0x449c71c7 ;  /* 0xbb638e39ff147424 */ /* 0x000fe400078e00ff */
[----:B------:R1:W-:Y:S01]  /*18cc0*/  STL.64 [R1+0x60], R14 ;  /* 0x0000600e01007387 */ /* 0x0003e20000100a00 */
[----:B--2---:R-:W-:Y:S01]  /*18cd0*/  HFMA2.MMA R9, -RZ, RZ, 0.2548828125, 0.00011575222015380859375 ;  /* 0x34140796ff097435 */ /* 0x004fe200000001ff */
[----:B------:R-:W-:-:S02]  /*18ce0*/  IMAD.MOV.U32 R8, RZ, RZ, 0x319fac92 ;  /* 0x319fac92ff087424 */ /* 0x000fc400078e00ff */
[----:B------:R2:W-:Y:S01]  /*18cf0*/  STL.64 [R1+0x90], R10 ;  /* 0x0000900a01007387 */ /* 0x0005e20000100a00 */
[----:B0-----:R-:W-:-:S03]  /*18d00*/  HFMA2.MMA R13, -RZ, RZ, -0.141845703125, -0.201904296875 ;  /* 0xb08ab276ff0d7435 */ /* 0x001fc600000001ff */
[----:B------:R0:W-:Y:S01]  /*18d10*/  STL.64 [R1+0x70], R4 ;  /* 0x0000700401007387 */ /* 0x0001e20000100a00 */
[----:B------:R-:W-:Y:S02]  /*18d20*/  IMAD.MOV.U32 R12, RZ, RZ, -0x5265b022 ;  /* 0xad9a4fdeff0c7424 */ /* 0x000fe400078e00ff */
[----:B-1----:R-:W-:Y:S01]  /*18d30*/  IMAD.MOV.U32 R14, RZ, RZ, 0x2fe4da1a ;  /* 0x2fe4da1aff0e7424 */ /* 0x002fe200078e00ff */
[----:B------:R-:W-:Y:S01]  /*18d40*/  MOV R15, 0xaebc5283 ;  /* 0xaebc5283000f7802 */ /* 0x000fe20000000f00 */
[----:B------:R1:W-:Y:S01]  /*18d50*/  STL.64 [R1+0x68], R20 ;  /* 0x0000681401007387 */ /* 0x0003e20000100a00 */
[----:B--2---:R-:W-:Y:S01]  /*18d60*/  HFMA2.MMA R11, -RZ, RZ, -0.89794921875, -0.650390625 ;  /* 0xbb2fb934ff0b7435 */ /* 0x004fe200000001ff */
[----:B------:R-:W-:Y:S02]  /*18d70*/  IMAD.MOV.U32 R10, RZ, RZ, 0x3b877322 ;  /* 0x3b877322ff0a7424 */ /* 0x000fe400078e00ff */
[----:B------:R2:W-:Y:S01]  /*18d80*/  STL.64 [R1+0xa0], R14 ;  /* 0x0000a00e01007387 */ /* 0x0005e20000100a00 */
[----:B0-----:R-:W-:Y:S01]  /*18d90*/  IMAD.MOV.U32 R4, RZ, RZ, -0x53b19868 ;  /* 0xac4e6798ff047424 */ /* 0x001fe200078e00ff */
[----:B------:R-:W-:-:S02]  /*18da0*/  MOV R5, 0x2b28cac0 ;  /* 0x2b28cac000057802 */ /* 0x000fc40000000f00 */
[----:B------:R0:W-:Y:S01]  /*18db0*/  STL.64 [R1+0x88], R8 ;  /* 0x0000880801007387 */ /* 0x0001e20000100a00 */
[----:B-1----:R-:W-:-:S03]  /*18dc0*/  HFMA2.MMA R21, -RZ, RZ, 0.077880859375, 3.135204315185546875e-05 ;  /* 0x2cfc020eff157435 */ /* 0x002fc600000001ff */
[----:B------:R1:W-:Y:S01]  /*18dd0*/  STL.64 [R1+0x98], R12 ;  /* 0x0000980c01007387 */ /* 0x0003e20000100a00 */
[----:B------:R-:W-:Y:S02]  /*18de0*/  IMAD.MOV.U32 R20, RZ, RZ, 0x29889f1d ;  /* 0x29889f1dff147424 */ /* 0x000fe400078e00ff */
[----:B--2---:R-:W-:Y:S01]  /*18df0*/  IMAD.MOV.U32 R14, RZ, RZ, -0x48a9e97d ;  /* 0xb7561683ff0e7424 */ /* 0x004fe200078e00ff */
[----:B------:R-:W-:Y:S01]  /*18e00*/  MOV R15, 0x33130aa5 ;  /* 0x33130aa5000f7802 */ /* 0x000fe20000000f00 */
[----:B------:R2:W-:Y:S01]  /*18e10*/  STL.64 [R1+0xb0], R4 ;  /* 0x0000b00401007387 */ /* 0x0005e20000100a00 */
[----:B0-----:R-:W-:Y:S01]  /*18e20*/  IMAD.MOV.U32 R8, RZ, RZ, 0x28b6c54f ;  /* 0x28b6c54fff087424 */ /* 0x001fe200078e00ff */
[----:B------:R-:W-:Y:S02]  /*18e30*/  MOV R9, 0xa794d81c ;  /* 0xa794d81c00097802 */ /* 0x000fe40000000f00 */
[----:B------:R0:W-:Y:S01]  /*18e40*/  STL.64 [R1+0xc8], R10 ;  /* 0x0000c80a01007387 */ /* 0x0001e20000100a00 */
[----:B-1----:R-:W-:Y:S01]  /*18e50*/  HFMA2.MMA R13, -RZ, RZ, 0.54541015625, -50144 ;  /* 0x385dfa1fff0d7435 */ /* 0x002fe200000001ff */
[----:B------:R-:W-:-:S02]  /*18e60*/  IMAD.MOV.U32 R12, RZ, RZ, -0x471ed608 ;  /* 0xb8e129f8ff0c7424 */ /* 0x000fc400078e00ff */
[----:B------:R1:W-:Y:S01]  /*18e70*/  STL.64 [R1+0xe0], R14 ;  /* 0x0000e00e01007387 */ /* 0x0003e20000100a00 */
[----:B--2---:R-:W-:Y:S01]  /*18e80*/  HFMA2.MMA R5, -RZ, RZ, -0.322509765625, 0.00154876708984375 ;  /* 0xb5291658ff057435 */ /* 0x004fe200000001ff */
[----:B------:R-:W-:Y:S02]  /*18e90*/  IMAD.MOV.U32 R4, RZ, RZ, 0x35b82c49 ;  /* 0x35b82c49ff047424 */ /* 0x000fe400078e00ff */
[----:B------:R2:W-:Y:S01]  /*18ea0*/  STL.64 [R1+0xc0], R8 ;  /* 0x0000c00801007387 */ /* 0x0005e20000100a00 */
[----:B0-----:R-:W-:Y:S01]  /*18eb0*/  HFMA2.MMA R11, -RZ, RZ, -0.100830078125, -0.97216796875 ;  /* 0xae74bbc7ff0b7435 */ /* 0x001fe200000001ff */
[----:B------:R-:W-:Y:S02]  /*18ec0*/  IMAD.MOV.U32 R10, RZ, RZ, 0x2f0d882b ;  /* 0x2f0d882bff0a7424 */ /* 0x000fe400078e00ff */
[----:B------:R0:W-:Y:S01]  /*18ed0*/  STL.64 [R1+0xa8], R20 ;  /* 0x0000a81401007387 */ /* 0x0001e20000100a00 */
[----:B-1----:R-:W-:Y:S01]  /*18ee0*/  HFMA2.MMA R15, -RZ, RZ, 0.054779052734375, 0.87255859375 ;  /* 0x2b033afbff0f7435 */ /* 0x002fe200000001ff */
[----:B------:R-:W-:-:S02]  /*18ef0*/  IMAD.MOV.U32 R14, RZ, RZ, -0x54660630 ;  /* 0xab99f9d0ff0e7424 */ /* 0x000fc400078e00ff */
[----:B------:R1:W-:Y:S01]  /*18f00*/  STL.64 [R1+0xd8], R12 ;  /* 0x0000d80c01007387 */ /* 0x0003e20000100a00 */
[----:B--2---:R-:W-:Y:S01]  /*18f10*/  IMAD.MOV.U32 R8, RZ, RZ, -0x4f441d3f ;  /* 0xb0bbe2c1ff087424 */ /* 0x004fe200078e00ff */
[----:B------:R-:W-:Y:S02]  /*18f20*/  MOV R9, 0x2b84b13c ;  /* 0x2b84b13c00097802 */ /* 0x000fe40000000f00 */
[----:B------:R2:W-:Y:S01]  /*18f30*/  STL.64 [R1+0xe8], R4 ;  /* 0x0000e80401007387 */ /* 0x0005e20000100a00 */
[----:B0-----:R-:W-:Y:S01]  /*18f40*/  IMAD.MOV.U32 R20, RZ, RZ, 0x34195641 ;  /* 0x34195641ff147424 */ /* 0x001fe200078e00ff */
[----:B------:R-:W-:Y:S02]  /*18f50*/  MOV R21, 0xaf6125e8 ;  /* 0xaf6125e800157802 */ /* 0x000fe40000000f00 */
[----:B------:R0:W-:Y:S01]  /*18f60*/  STL.64 [R1+0x108], R10 ;  /* 0x0001080a01007387 */ /* 0x0001e20000100a00 */
[----:B-1----:R-:W-:Y:S01]  /*18f70*/  IMAD.MOV.U32 R12, RZ, RZ, 0x2d52aed2 ;  /* 0x2d52aed2ff0c7424 */ /* 0x002fe200078e00ff */
[----:B------:R-:W-:-:S02]  /*18f80*/  MOV R13, 0xa796340a ;  /* 0xa796340a000d7802 */ /* 0x000fc40000000f00 */
[----:B------:R1:W-:Y:S01]  /*18f90*/  STL.64 [R1+0x100], R8 ;  /* 0x0001000801007387 */ /* 0x0003e20000100a00 */
[----:B--2---:R-:W-:Y:S01]  /*18fa0*/  HFMA2.MMA R5, -RZ, RZ, 0.7705078125, 1.697265625 ;  /* 0x3a2a3ecaff057435 */ /* 0x004fe200000001ff */
[----:B------:R-:W-:Y:S02]  /*18fb0*/  IMAD.MOV.U32 R4, RZ, RZ, 0x281f97f3 ;  /* 0x281f97f3ff047424 */ /* 0x000fe400078e00ff */
[----:B------:R2:W-:Y:S01]  /*18fc0*/  STL.64 [R1+0x118], R14 ;  /* 0x0001180e01007387 */ /* 0x0005e20000100a00 */
[----:B0-----:R-:W-:Y:S01]  /*18fd0*/  IMAD.MOV.U32 R10, RZ, RZ, -0x4b7f56af ;  /* 0xb480a951ff0a7424 */ /* 0x001fe200078e00ff */
[----:B------:R-:W-:Y:S02]  /*18fe0*/  MOV R11, 0x3739efa3 ;  /* 0x3739efa3000b7802 */ /* 0x000fe40000000f00 */
[----:B------:R0:W-:Y:S01]  /*18ff0*/  STL.64 [R1+0xf0], R20 ;  /* 0x0000f01401007387 */ /* 0x0001e20000100a00 */
[----:B-1----:R-:W-:Y:S01]  /*19000*/  HFMA2.MMA R9, -RZ, RZ, -0.5771484375, -0.00124835968017578125 ;  /* 0xb89e951dff097435 */ /* 0x002fe200000001ff */
[----:B------:R-:W-:-:S02]  /*19010*/  IMAD.MOV.U32 R8, RZ, RZ, 0x398c5cdb ;  /* 0x398c5cdbff087424 */ /* 0x000fc400078e00ff */
[----:B------:R1:W-:Y:S01]  /*19020*/  STL.64 [R1+0x110], R12 ;  /* 0x0001100c01007387 */ /* 0x0003e20000100a00 */
[----:B--2---:R-:W-:Y:S01]  /*19030*/  HFMA2.MMA R15, -RZ, RZ, -0.20751953125, 0.046112060546875 ;  /* 0xb2a429e7ff0f7435 */ /* 0x004fe200000001ff */
        /* <DEDUP_REMOVED lines=14> */
[----:B-1----:R-:W-:Y:S01]  /*19120*/  HFMA2.MMA R21, -RZ, RZ, 0.115966796875, -149.25 ;  /* 0x2f6cd8aaff157435 */ /* 0x002fe200000001ff */
[----:B------:R-:W-:-:S02]  /*19130*/  IMAD.MOV.U32 R20, RZ, RZ, -0x4f7df9d6 ;  /* 0xb082062aff147424 */ /* 0x000fc400078e00ff */
[----:B------:R1:W-:Y:S01]  /*19140*/  STL.64 [R1+0x158], R14 ;  /* 0x0001580e01007387 */ /* 0x0003e20000100a00 */
[----:B--2---:R-:W-:-:S03]  /*19150*/  HFMA2.MMA R9, -RZ, RZ, -0.06402587890625, 7.30859375 ;  /* 0xac19474fff097435 */ /* 0x004fc600000001ff */
        /* <DEDUP_REMOVED lines=14> */
[----:B-1----:R-:W-:-:S03]  /*19240*/  HFMA2.MMA R23, -RZ, RZ, -0.474365234375, -50.71875 ;  /* 0xb797d257ff177435 */ /* 0x002fc600000001ff */
[----:B------:R1:W-:Y:S01]  /*19250*/  STL.64 [R1+0x178], R8 ;  /* 0x0001780801007387 */ /* 0x0003e20000100a00 */
[----:B------:R-:W-:Y:S02]  /*19260*/  IMAD.MOV.U32 R22, RZ, RZ, -0x4b283e5e ;  /* 0xb4d7c1a2ff167424 */ /* 0x000fe400078e00ff */
[----:B--2---:R-:W-:Y:S01]  /*19270*/  IMAD.MOV.U32 R14, RZ, RZ, -0x5027586f ;  /* 0xafd8a791ff0e7424 */ /* 0x004fe200078e00ff */
[----:B------:R2:W-:Y:S01]  /*19280*/  STL.64 [R1+0x188], R12 ;  /* 0x0001880c01007387 */ /* 0x0005e20000100a00 */
[----:B------:R-:W-:Y:S01]  /*19290*/  MOV R15, 0x2f4c88ee ;  /* 0x2f4c88ee000f7802 */ /* 0x000fe20000000f00 */
[----:B0-----:R-:W-:Y:S02]  /*192a0*/  HFMA2.MMA R21, -RZ, RZ, 0.11773681640625, -188.375 ;  /* 0x2f89d9e3ff157435 */ /* 0x001fe400000001ff */
[----:B------:R0:W-:Y:S01]  /*192b0*/  STL.64 [R1+0x1a0], R4 ;  /* 0x0001a00401007387 */ /* 0x0001e20000100a00 */
[----:B------:R-:W-:Y:S02]  /*192c0*/  IMAD.MOV.U32 R20, RZ, RZ, 0x373eda60 ;  /* 0x373eda60ff147424 */ /* 0x000fe400078e00ff */
[----:B-1----:R-:W-:Y:S01]  /*192d0*/  IMAD.MOV.U32 R8, RZ, RZ, -0x4a1c71fc ;  /* 0xb5e38e04ff087424 */ /* 0x002fe200078e00ff */
[----:B------:R-:W-:Y:S01]  /*192e0*/  MOV R9, 0x356f1bed ;  /* 0x356f1bed00097802 */ /* 0x000fe20000000f00 */
[----:B------:R1:W-:Y:S01]  /*192f0*/  STL.64 [R1+0x1b8], R10 ;  /* 0x0001b80a01007387 */ /* 0x0003e20000100a00 */
[----:B--2---:R-:W-:Y:S01]  /*19300*/  HFMA2.MMA R13, -RZ, RZ, -0.050811767578125, -0.0056915283203125 ;  /* 0xaa819dd4ff0d7435 */ /* 0x004fe200000001ff */
[----:B------:R-:W-:-:S02]  /*19310*/  IMAD.MOV.U32 R12, RZ, RZ, 0x316cd4f9 ;  /* 0x316cd4f9ff0c7424 */ /* 0x000fc400078e00ff */
[----:B------:R2:W-:Y:S01]  /*19320*/  STL.64 [R1+0x1d0], R14 ;  /* 0x0001d00e01007387 */ /* 0x0005e20000100a00 */
[----:B0-----:R-:W-:Y:S01]  /*19330*/  HFMA2.MMA R5, -RZ, RZ, 0.0262451171875, 4.01953125 ;  /* 0x26b84405ff057435 */ /* 0x001fe200000001ff */
[----:B------:R-:W-:Y:S02]  /*19340*/  IMAD.MOV.U32 R4, RZ, RZ, -0x51c0682a ;  /* 0xae3f97d6ff047424 */ /* 0x000fe400078e00ff */
[----:B------:R0:W-:Y:S01]  /*19350*/  STL.64 [R1+0x1b0], R8 ;  /* 0x0001b00801007387 */ /* 0x0001e20000100a00 */
[----:B-1----:R-:W-:Y:S01]  /*19360*/  HFMA2.MMA R11, -RZ, RZ, 0.69580078125, 465 ;  /* 0x39915f44ff0b7435 */ /* 0x002fe200000001ff */
[----:B------:R-:W-:Y:S02]  /*19370*/  IMAD.MOV.U32 R10, RZ, RZ, -0x476dc4fe ;  /* 0xb8923b02ff0a7424 */ /* 0x000fe400078e00ff */
[----:B------:R1:W-:Y:S01]  /*19380*/  STL.64 [R1+0x78], R22 ;  /* 0x0000781601007387 */ /* 0x0003e20000100a00 */
[----:B--2---:R-:W-:Y:S01]  /*19390*/  HFMA2.MMA R15, -RZ, RZ, -0.4619140625, 0.00073146820068359375 ;  /* 0xb76411feff0f7435 */ /* 0x004fe200000001ff */
[----:B------:R-:W-:-:S02]  /*193a0*/  IMAD.MOV.U32 R14, RZ, RZ, 0x34185ee8 ;  /* 0x34185ee8ff0e7424 */ /* 0x000fc400078e00ff */
[----:B------:R2:W-:Y:S01]  /*193b0*/  STL.64 [R1+0x1a8], R20 ;  /* 0x0001a81401007387 */ /* 0x0005e20000100a00 */
[----:B0-----:R-:W-:Y:S01]  /*193c0*/  IMAD.MOV.U32 R8, RZ, RZ, -0x569cc748 ;  /* 0xa96338b8ff087424 */ /* 0x001fe200078e00ff */
[----:B------:R-:W-:Y:S02]  /*193d0*/  MOV R9, 0xb9b09456 ;  /* 0xb9b0945600097802 */ /* 0x000fe40000000f00 */
[----:B------:R0:W-:Y:S01]  /*193e0*/  STL.64 [R1+0x1c8], R12 ;  /* 0x0001c80c01007387 */ /* 0x0001e20000100a00 */
[----:B-1----:R-:W-:-:S03]  /*193f0*/  HFMA2.MMA R23, -RZ, RZ, -0.0419921875, 0.27197265625 ;  /* 0xa960345aff177435 */ /* 0x002fc600000001ff */
[----:B------:R1:W-:Y:S01]  /*19400*/  STL.64 [R1+0x1d8], R4 ;  /* 0x0001d80401007387 */ /* 0x0003e20000100a00 */
[----:B------:R-:W-:Y:S02]  /*19410*/  IMAD.MOV.U32 R22, RZ, RZ, -0x5a86242d ;  /* 0xa579dbd3ff167424 */ /* 0x000fe400078e00ff */
[----:B--2---:R-:W-:Y:S01]  /*19420*/  IMAD.MOV.U32 R20, RZ, RZ, 0x2ca4a32a ;  /* 0x2ca4a32aff147424 */ /* 0x004fe200078e00ff */
[----:B------:R-:W-:Y:S01]  /*19430*/  MOV R21, 0xac173d62 ;  /* 0xac173d6200157802 */ /* 0x000fe20000000f00 */
        /* <DEDUP_REMOVED lines=10> */
[----:B0-----:R-:W-:-:S03]  /*194e0*/  HFMA2.MMA R9, -RZ, RZ, -0.1826171875, -0.091796875 ;  /* 0xb1d8ade0ff097435 */ /* 0x001fc600000001ff */
[----:B------:R0:W-:Y:S01]  /*194f0*/  STL.64 [R1+0x1e0], R20 ;  /* 0x0001e01401007387 */ /* 0x0001e20000100a00 */
[----:B------:R-:W-:Y:S01]  /*19500*/  IMAD.MOV.U32 R8, RZ, RZ, -0x575df71d ;  /* 0xa8a208e3ff087424 */ /* 0x000fe200078e00ff */
[----:B-1----:R-:W-:Y:S02]  /*19510*/  HFMA2.MMA R15, -RZ, RZ, -0.05987548828125, 3760 ;  /* 0xabaa6b58ff0f7435 */ /* 0x002fe400000001ff */
[----:B------:R1:W-:Y:S01]  /*19520*/  STL.64 [R1+0x200], R12 ;  /* 0x0002000c01007387 */ /* 0x0003e20000100a00 */
[----:B------:R-:W-:Y:S02]  /*19530*/  IMAD.MOV.U32 R14, RZ, RZ, -0x5bd72013 ;  /* 0xa428dfedff0e7424 */ /* 0x000fe400078e00ff */
[----:B--2---:R-:W-:Y:S01]  /*19540*/  IMAD.MOV.U32 R24, RZ, RZ, 0x370054e5 ;  /* 0x370054e5ff187424 */ /* 0x004fe200078e00ff */
[----:B------:R-:W-:Y:S01]  /*19550*/  MOV R25, 0xb5d85efe ;  /* 0xb5d85efe00197802 */ /* 0x000fe20000000f00 */
[----:B------:R2:W-:Y:S01]  /*19560*/  STL.64 [R1+0xb8], R22 ;  /* 0x0000b81601007387 */ /* 0x0005e20000100a00 */
[----:B0-----:R-:W-:Y:S01]  /*19570*/  IMAD.MOV.U32 R20, RZ, RZ, -0x4bb9ecc2 ;  /* 0xb446133eff147424 */ /* 0x001fe200078e00ff */
[----:B------:R-:W-:-:S02]  /*19580*/  MOV R21, 0x334f3181 ;  /* 0x334f318100157802 */ /* 0x000fc40000000f00 */
[----:B------:R0:W-:Y:S01]  /*19590*/  STL.64 [R1+0x230], R10 ;  /* 0x0002300a01007387 */ /* 0x0001e20000100a00 */
[----:B-1----:R-:W-:Y:S01]  /*195a0*/  IMAD.MOV.U32 R12, RZ, RZ, -0x51b97f57 ;  /* 0xae4680a9ff0c7424 */ /* 0x002fe200078e00ff */
[----:B------:R-:W-:Y:S02]  /*195b0*/  MOV R13, 0x2d3dfaf5 ;  /* 0x2d3dfaf5000d7802 */ /* 0x000fe40000000f00 */
[----:B------:R1:W-:Y:S01]  /*195c0*/  STL.64 [R1+0x218], R4 ;  /* 0x0002180401007387 */ /* 0x0003e20000100a00 */
[----:B--2---:R-:W-:Y:S01]  /*195d0*/  HFMA2.MMA R23, -RZ, RZ, 0.182373046875, 0.00010126829147338867188 ;  /* 0x31d606a3ff177435 */ /* 0x004fe200000001ff */
[----:B------:R-:W-:Y:S02]  /*195e0*/  IMAD.MOV.U32 R22, RZ, RZ, -0x4d8de466 ;  /* 0xb2721b9aff167424 */ /* 0x000fe400078e00ff */
[----:B------:R2:W-:Y:S01]  /*195f0*/  STL.64 [R1+0x80], R24 ;  /* 0x0000801801007387 */ /* 0x0005e20000100a00 */
[----:B0-----:R-:W-:Y:S01]  /*19600*/  IMAD.MOV.U32 R10, RZ, RZ, -0x48663e86 ;  /* 0xb799c17aff0a7424 */ /* 0x001fe200078e00ff */
[----:B------:R-:W-:-:S02]  /*19610*/  MOV R11, 0xb153a122 ;  /* 0xb153a122000b7802 */ /* 0x000fc40000000f00 */
[----:B------:R0:W-:Y:S01]  /*19620*/  STL.64 [R1+0x220], R20 ;  /* 0x0002201401007387 */ /* 0x0001e20000100a00 */
[----:B-1----:R-:W-:Y:S01]  /*19630*/  IMAD.MOV.U32 R4, RZ, RZ, 0x2b1fe612 ;  /* 0x2b1fe612ff047424 */ /* 0x002fe200078e00ff */
[----:B------:R-:W-:Y:S02]  /*19640*/  MOV R5, 0xaa152d8b ;  /* 0xaa152d8b00057802 */ /* 0x000fe40000000f00 */
[----:B------:R1:W-:Y:S04]  /*19650*/  STL.64 [R1+0x228], R8 ;  /* 0x0002280801007387 */ /* 0x0003e80000100a00 */
[----:B------:R3:W-:Y:S01]  /*19660*/  STL.64 [R1+0x240], R12 ;  /* 0x0002400c01007387 */ /* 0x0007e20000100a00 */
[----:B--2---:R-:W-:Y:S01]  /*19670*/  IMAD.MOV.U32 R24, RZ, RZ, 0x3a4a4588 ;  /* 0x3a4a4588ff187424 */ /* 0x004fe200078e00ff */
[----:B------:R-:W-:-:S02]  /*19680*/  MOV R25, 0x3606d905 ;  /* 0x3606d90500197802 */ /* 0x000fc40000000f00 */
[----:B------:R2:W-:Y:S01]  /*19690*/  STL.64 [R1+0x248], R14 ;  /* 0x0002480e01007387 */ /* 0x0005e20000100a00 */
[----:B0-----:R-:W-:Y:S01]  /*196a0*/  HFMA2.MMA R21, -RZ, RZ, -0.76318359375, 0.9521484375 ;  /* 0xba1b3b9eff157435 */ /* 0x001fe200000001ff */
[----:B------:R-:W-:Y:S01]  /*196b0*/  IMAD.MOV.U32 R20, RZ, RZ, 0x3a0b4779 ;  /* 0x3a0b4779ff147424 */ /* 0x000fe200078e00ff */
[----:B-1----:R-:W-:Y:S01]  /*196c0*/  HFMA2.MMA R9, -RZ, RZ, 0.55224609375, 447 ;  /* 0x386b5efcff097435 */ /* 0x002fe200000001ff */
[----:B------:R0:W-:Y:S01]  /*196d0*/  STL.64 [R1+0x270], R10 ;  /* 0x0002700a01007387 */ /* 0x0001e20000100a00 */
[----:B------:R-:W-:Y:S01]  /*196e0*/  IMAD.MOV.U32 R8, RZ, RZ, -0x4754ffb6 ;  /* 0xb8ab004aff087424 */ /* 0x000fe200078e00ff */
[----:B---3--:R-:W-:Y:S02]  /*196f0*/  HFMA2.MMA R13, -RZ, RZ, -0.376953125, 0.066162109375 ;  /* 0xb6082c3cff0d7435 */ /* 0x008fe400000001ff */
[----:B------:R1:W-:Y:S01]  /*19700*/  STL.64 [R1+0x250], R4 ;  /* 0x0002500401007387 */ /* 0x0003e20000100a00 */
[----:B------:R-:W-:Y:S02]  /*19710*/  IMAD.MOV.U32 R12, RZ, RZ, 0x36688aea ;  /* 0x36688aeaff0c7424 */ /* 0x000fe400078e00ff */
[----:B--2---:R-:W-:Y:S01]  /*19720*/  IMAD.MOV.U32 R14, RZ, RZ, 0x351b6448 ;  /* 0x351b6448ff0e7424 */ /* 0x004fe200078e00ff */
[----:B------:R-:W-:Y:S01]  /*19730*/  MOV R15, 0x2a83a738 ;  /* 0x2a83a738000f7802 */ /* 0x000fe20000000f00 */
[----:B------:R2:W-:Y:S01]  /*19740*/  STL.64 [R1+0xf8], R22 ;  /* 0x0000f81601007387 */ /* 0x0005e20000100a00 */
[----:B0-----:R-:W-:Y:S01]  /*19750*/  HFMA2.MMA R11, -RZ, RZ, 0.08428955078125, -213.875 ;  /* 0x2d65daafff0b7435 */ /* 0x001fe200000001ff */
[----:B------:R-:W-:-:S02]  /*19760*/  IMAD.MOV.U32 R10, RZ, RZ, -0x5215ac74 ;  /* 0xadea538cff0a7424 */ /* 0x000fc400078e00ff */
[----:B------:R0:W-:Y:S01]  /*19770*/  STL.64 [R1+0xd0], R24 ;  /* 0x0000d01801007387 */ /* 0x0001e20000100a00 */
[----:B-1----:R-:W-:Y:S01]  /*19780*/  IMAD.MOV.U32 R4, RZ, RZ, -0x4da878ae ;  /* 0xb2578752ff047424 */ /* 0x002fe200078e00ff */
[----:B------:R-:W-:Y:S02]  /*19790*/  MOV R5, 0x29c2c5d5 ;  /* 0x29c2c5d500057802 */ /* 0x000fe40000000f00 */
[----:B------:R1:W-:Y:S01]  /*197a0*/  STL.64 [R1+0x280], R14 ;  /* 0x0002800e01007387 */ /* 0x0003e20000100a00 */
[----:B--2---:R-:W-:Y:S01]  /*197b0*/  HFMA2.MMA R23, -RZ, RZ, 0.359130859375, 1.5318393707275390625e-05 ;  /* 0x35bf0101ff177435 */ /* 0x004fe200000001ff */
        /* <DEDUP_REMOVED lines=8> */
[----:B--2---:R-:W-:-:S03]  /*19840*/  HFMA2.MMA R21, -RZ, RZ, -0.1380615234375, -0.58349609375 ;  /* 0xb06bb8abff157435 */ /* 0x004fc600000001ff */
[----:B------:R2:W-:Y:S01]  /*19850*/  STL.64 [R1+0x290], R4 ;  /* 0x0002900401007387 */ /* 0x0005e20000100a00 */
[----:B------:R-:W-:Y:S02]  /*19860*/  IMAD.MOV.U32 R20, RZ, RZ, 0x30e787cd ;  /* 0x30e787cdff147424 */ /* 0x000fe400078e00ff */
[----:B0-----:R-:W-:Y:S01]  /*19870*/  IMAD.MOV.U32 R8, RZ, RZ, 0x2f6d7999 ;  /* 0x2f6d7999ff087424 */ /* 0x001fe200078e00ff */
[----:B------:R-:W-:Y:S01]  /*19880*/  MOV R9, 0xa65b6fba ;  /* 0xa65b6fba00097802 */ /* 0x000fe20000000f00 */
[----:B------:R0:W-:Y:S01]  /*19890*/  STL.64 [R1+0x2a8], R10 ;  /* 0x0002a80a01007387 */ /* 0x0001e20000100a00 */
[----:B-1----:R-:W-:Y:S01]  /*198a0*/  HFMA2.MMA R13, -RZ, RZ, 0.712890625, -0.0002586841583251953125 ;  /* 0x39b48c3dff0d7435 */ /* 0x002fe200000001ff */
[----:B------:R-:W-:Y:S02]  /*198b0*/  IMAD.MOV.U32 R12, RZ, RZ, 0x2acfbe8a ;  /* 0x2acfbe8aff0c7424 */ /* 0x000fe400078e00ff */
[----:B------:R1:W-:Y:S01]  /*198c0*/  STL.64 [R1+0x120], R24 ;  /* 0x0001201801007387 */ /* 0x0003e20000100a00 */
[----:B--2---:R-:W-:Y:S01]  /*198d0*/  HFMA2.MMA R5, -RZ, RZ, -0.6123046875, 0.18994140625 ;  /* 0xb8e63214ff057435 */ /* 0x004fe200000001ff */
[----:B------:R-:W-:-:S02]  /*198e0*/  IMAD.MOV.U32 R4, RZ, RZ, 0x3993775b ;  /* 0x3993775bff047424 */ /* 0x000fc400078e00ff */
[----:B------:R2:W-:Y:S01]  /*198f0*/  STL.64 [R1+0x148], R22 ;  /* 0x0001481601007387 */ /* 0x0005e20000100a00 */
[----:B0-----:R-:W-:-:S03]  /*19900*/  HFMA2.MMA R11, -RZ, RZ, -0.2646484375, -0.001155853271484375 ;  /* 0xb43c94bcff0b7435 */ /* 0x001fc600000001ff */
[----:B------:R0:W-:Y:S01]  /*19910*/  STL.64 [R1+0x2c0], R14 ;  /* 0x0002c00e01007387 */ /* 0x0001e20000100a00 */
[----:B------:R-:W-:Y:S02]  /*19920*/  IMAD.MOV.U32 R10, RZ, RZ, 0x35258957 ;  /* 0x35258957ff0a7424 */ /* 0x000fe400078e00ff */
[----:B-1----:R-:W-:Y:S01]  /*19930*/  IMAD.MOV.U32 R24, RZ, RZ, -0x5785cfd4 ;  /* 0xa87a302cff187424 */ /* 0x002fe200078e00ff */
[----:B------:R-:W-:Y:S01]  /*19940*/  MOV R25, 0xadc0969f ;  /* 0xadc0969f00197802 */ /* 0x000fe20000000f00 */
[----:B------:R1:W-:Y:S01]  /*19950*/  STL.64 [R1+0x2a0], R8 ;  /* 0x0002a00801007387 */ /* 0x0003e20000100a00 */
[----:B--2---:R-:W-:Y:S01]  /*19960*/  HFMA2.MMA R23, -RZ, RZ, -0.3603515625, 43744 ;  /* 0xb5c47957ff177435 */ /* 0x004fe200000001ff */
[----:B------:R-:W-:Y:S02]  /*19970*/  IMAD.MOV.U32 R22, RZ, RZ, -0x4663332c ;  /* 0xb99cccd4ff167424 */ /* 0x000fe400078e00ff */
        /* <DEDUP_REMOVED lines=729> */
.L_x_426:
[----:B------:R-:W-:Y:S05]  /*1c710*/  BSYNC B2 ;  /* 0x0000000000027941 */ /* 0x000fea0003800000 */
.L_x_425:
[----:B------:R-:W-:-:S04]  /*1c720*/  FADD.FTZ R0, -R0, R5 ;  /* 0x0000000500007221 */ /* 0x000fc80000010100 */
[----:B------:R-:W-:-:S06]  /*1c730*/  FMUL.FTZ R0, R0, -2 ;  /* 0xc000000000007820 */ /* 0x000fcc0000410000 */
[----:B------:R-:W0:Y:S02]  /*1c740*/  MUFU.SQRT R0, R0 ;  /* 0x0000000000007308 */ /* 0x000e240000002000 */
[----:B0-----:R-:W-:Y:S01]  /*1c750*/  FADD.FTZ R5, -R0, -RZ ;  /* 0x800000ff00057221 */ /* 0x001fe20000010100 */
[----:B------:R-:W-:Y:S06]  /*1c760*/  BRA `(.L_x_424) ;  /* 0x0000000000887947 */ /* 0x000fec0003800000 */
.L_x_423:
        /* <DEDUP_REMOVED lines=30> */
.L_x_428:
[----:B------:R-:W-:Y:S05]  /*1c950*/  BSYNC B2 ;  /* 0x0000000000027941 */ /* 0x000fea0003800000 */
.L_x_427:
[----:B------:R-:W-:-:S04]  /*1c960*/  FADD.FTZ R0, -R0, R5 ;  /* 0x0000000500007221 */ /* 0x000fc80000010100 */
[----:B------:R-:W-:-:S04]  /*1c970*/  FMUL.FTZ R0, R0, -2 ;  /* 0xc000000000007820 */ /* 0x000fc80000410000 */
[----:B------:R0:W1:Y:S03]  /*1c980*/  MUFU.SQRT R5, R0 ;  /* 0x0000000000057308 */ /* 0x0000660000002000 */
.L_x_424:
[----:B------:R-:W-:Y:S05]  /*1c990*/  BSYNC B1 ;  /* 0x0000000000017941 */ /* 0x000fea0003800000 */
.L_x_422:
[----:B--2---:R-:W-:Y:S01]  /*1c9a0*/  FMUL.FTZ R12, R3, 0.5 ;  /* 0x3f000000030c7820 */ /* 0x004fe20000410000 */
[----:B------:R-:W-:Y:S01]  /*1c9b0*/  IMAD.MOV.U32 R13, RZ, RZ, 0x40000000 ;  /* 0x40000000ff0d7424 */ /* 0x000fe200078e00ff */
[----:B------:R-:W-:Y:S01]  /*1c9c0*/  HFMA2.MMA R26, -RZ, RZ, 0, 0 ;  /* 0x00000000ff1a7435 */ /* 0x000fe200000001ff */
[----:B------:R-:W-:Y:S01]  /*1c9d0*/  BSSY B1, `(.L_x_429) ;  /* 0x0000162000017945 */ /* 0x000fe20003800000 */
[----:B0-----:R0:W1:Y:S01]  /*1c9e0*/  MUFU.SQRT R0, R12 ;  /* 0x0000000c00007308 */ /* 0x0010620000002000 */
[----:B------:R-:W-:Y:S01]  /*1c9f0*/  HFMA2.MMA R34, -RZ, RZ, 0, 0 ;  /* 0x00000000ff227435 */ /* 0x000fe200000001ff */
[----:B------:R-:W-:Y:S01]  /*1ca00*/  CS2R R20, SRZ ;  /* 0x0000000000147805 */ /* 0x000fe2000001ff00 */
[----:B------:R-:W-:Y:S01]  /*1ca10*/  HFMA2.MMA R42, -RZ, RZ, 0, 0 ;  /* 0x00000000ff2a7435 */ /* 0x000fe200000001ff */
[----:B------:R-:W-:Y:S01]  /*1ca20*/  IMAD.MOV.U32 R22, RZ, RZ, RZ ;  /* 0x000000ffff167224 */ /* 0x000fe200078e00ff */
[----:B------:R-:W-:Y:S01]  /*1ca30*/  HFMA2.MMA R50, -RZ, RZ, 0, 0 ;  /* 0x00000000ff327435 */ /* 0x000fe200000001ff */
[----:B------:R-:W-:Y:S01]  /*1ca40*/  CS2R R24, SRZ ;  /* 0x0000000000187805 */ /* 0x000fe2000001ff00 */
[----:B------:R-:W-:Y:S01]  /*1ca50*/  IMAD.MOV.U32 R28, RZ, RZ, RZ ;  /* 0x000000ffff1c7224 */ /* 0x000fe200078e00ff */
[----:B------:R-:W-:Y:S01]  /*1ca60*/  MOV R30, RZ ;  /* 0x000000ff001e7202 */ /* 0x000fe20000000f00 */
[----:B0-----:R-:W-:Y:S01]  /*1ca70*/  IMAD.MOV.U32 R12, RZ, RZ, 0x3a69a091 ;  /* 0x3a69a091ff0c7424 */ /* 0x001fe200078e00ff */
[----:B------:R-:W-:Y:S01]  /*1ca80*/  MOV R38, RZ ;  /* 0x000000ff00267202 */ /* 0x000fe20000000f00 */
[----:B------:R-:W-:Y:S01]  /*1ca90*/  IMAD.MOV.U32 R32, RZ, RZ, RZ ;  /* 0x000000ffff207224 */ /* 0x000fe200078e00ff */
[----:B------:R-:W-:Y:S01]  /*1caa0*/  MOV R46, RZ ;  /* 0x000000ff002e7202 */ /* 0x000fe20000000f00 */
[----:B------:R-:W-:-:S02]  /*1cab0*/  IMAD.MOV.U32 R36, RZ, RZ, RZ ;  /* 0x000000ffff247224 */ /* 0x000fc400078e00ff */
[----:B------:R-:W-:Y:S02]  /*1cac0*/  IMAD.MOV.U32 R40, RZ, RZ, RZ ;  /* 0x000000ffff287224 */ /* 0x000fe400078e00ff */
[----:B-1----:R-:W-:Y:S01]  /*1cad0*/  FMUL.FTZ R0, R0, R5 ;  /* 0x0000000500007220 */ /* 0x002fe20000410000 */
[----:B------:R-:W-:Y:S02]  /*1cae0*/  IMAD.MOV.U32 R44, RZ, RZ, RZ ;  /* 0x000000ffff2c7224 */ /* 0x000fe400078e00ff */
[----:B------:R-:W-:Y:S02]  /*1caf0*/  IMAD.MOV.U32 R48, RZ, RZ, RZ ;  /* 0x000000ffff307224 */ /* 0x000fe400078e00ff */
[C---:B------:R-:W-:Y:S01]  /*1cb00*/  FADD.FTZ R4, -R0.reuse, -RZ ;  /* 0x800000ff00047221 */ /* 0x040fe20000010100 */
[----:B------:R-:W-:Y:S01]  /*1cb10*/  FSETP.GT.FTZ.AND P1, PT, R0, RZ, PT ;  /* 0x000000ff0000720b */ /* 0x000fe20003f34000 */
[----:B------:R-:W-:Y:S02]  /*1cb20*/  IMAD.MOV.U32 R52, RZ, RZ, RZ ;  /* 0x000000ffff347224 */ /* 0x000fe400078e00ff */
[C---:B------:R-:W-:Y:S01]  /*1cb30*/  FADD.FTZ R8, |R4|.reuse, 4 ;  /* 0x4080000004087421 */ /* 0x040fe20000010200 */
[----:B------:R-:W-:-:S05]  /*1cb40*/  FADD.FTZ R7, |R4|, -4 ;  /* 0xc080000004077421 */ /* 0x000fca0000010200 */
[----:B------:R-:W0:Y:S02]  /*1cb50*/  MUFU.RCP R8, R8 ;  /* 0x0000000800087308 */ /* 0x000e240000001000 */
[----:B0-----:R-:W-:Y:S01]  /*1cb60*/  FMUL.FTZ R9, R7, R8 ;  /* 0x0000000807097220 */ /* 0x001fe20000410000 */
[----:B------:R-:W-:-:S03]  /*1cb70*/  FMUL.FTZ R7, R4, R4 ;  /* 0x0000000404077220 */ /* 0x000fc60000410000 */
[----:B------:R-:W-:Y:S01]  /*1cb80*/  FADD.FTZ R11, R9, 1 ;  /* 0x3f800000090b7421 */ /* 0x000fe20000010000 */
[----:B------:R-:W-:-:S03]  /*1cb90*/  FMUL.FTZ R10, R7, -1.4426950216293334961 ;  /* 0xbfb8aa3b070a7820 */ /* 0x000fc60000410000 */
[----:B------:R-:W-:-:S03]  /*1cba0*/  FFMA.FTZ R11, R11, -4, |R4| ;  /* 0xc08000000b0b7823 */ /* 0x000fc60000010404 */
[----:B------:R-:W0:Y:S01]  /*1cbb0*/  FRND.TRUNC R10, R10 ;  /* 0x0000000a000a7307 */ /* 0x000e22000020d000 */
[----:B------:R-:W-:-:S04]  /*1cbc0*/  FFMA.FTZ R11, |R4|, -R9, R11 ;  /* 0x80000009040b7223 */ /* 0x000fc8000001020b */
[----:B------:R-:W-:Y:S01]  /*1cbd0*/  FFMA.FTZ R11, R8, R11, R9 ;  /* 0x0000000b080b7223 */ /* 0x000fe20000010009 */
[----:B------:R-:W-:-:S03]  /*1cbe0*/  HFMA2.MMA R9, -RZ, RZ, 3.4921875, 0 ;  /* 0x42fc0000ff097435 */ /* 0x000fc600000001ff */
        /* <DEDUP_REMOVED lines=41> */
.L_x_433:
        /* <DEDUP_REMOVED lines=266> */
.L_x_431:
[----:B------:R-:W-:Y:S05]  /*1df20*/  BSYNC B2 ;  /* 0x0000000000027941 */ /* 0x000fea0003800000 */
.L_x_430:
        /* <DEDUP_REMOVED lines=12> */
.L_x_432:
[----:B------:R-:W-:Y:S05]  /*1dff0*/  BSYNC B1 ;  /* 0x0000000000017941 */ /* 0x000fea0003800000 */
.L_x_429:
        /* <DEDUP_REMOVED lines=66> */
.L_x_435:
[----:B------:R-:W-:Y:S05]  /*1e420*/  BSYNC B1 ;  /* 0x0000000000017941 */ /* 0x000fea0003800000 */
.L_x_434:
        /* <DEDUP_REMOVED lines=29> */
.L_x_437:
[----:B------:R-:W-:Y:S05]  /*1e600*/  BSYNC B1 ;  /* 0x0000000000017941 */ /* 0x000fea0003800000 */
.L_x_436:
        /* <DEDUP_REMOVED lines=19> */
.L_x_439:
[----:B------:R-:W-:Y:S05]  /*1e740*/  BSYNC B1 ;  /* 0x0000000000017941 */ /* 0x000fea0003800000 */
.L_x_438:
        /* <DEDUP_REMOVED lines=9> */
.L_x_379:
[----:B------:R-:W-:Y:S01]  /*1e7e0*/  IMAD.MOV.U32 R4, RZ, RZ, 0x3f800000 ;  /* 0x3f800000ff047424 */ /* 0x000fe200078e00ff */
[----:B------:R-:W-:-:S04]  /*1e7f0*/  FSETP.GT.FTZ.AND P0, PT, R0, RZ, PT ;  /* 0x000000ff0000720b */ /* 0x000fc80003f14000 */
[----:B------:R-:W-:-:S09]  /*1e800*/  FSEL R4, R4, +QNAN , P0 ;  /* 0x7fc0000004047808 */ /* 0x000fd20000000000 */
.L_x_378:
[----:B------:R-:W-:Y:S05]  /*1e810*/  BSYNC B0 ;  /* 0x0000000000007941 */ /* 0x000fea0003800000 */
.L_x_377:
[----:B------:R-:W-:-:S04]  /*1e820*/  MOV R7, 0x0 ;  /* 0x0000000000077802 */ /* 0x000fc80000000f00 */
[----:B------:R-:W-:Y:S05]  /*1e830*/  RET.REL.NODEC R6 `(_ZN2at6native18elementwise_kernelILi128ELi4EZNS0_15gpu_kernel_implIN48_GLOBAL__N__08322988_15_IGammaKernel_cu_cb51a28d10CalcIgammaIfEEEEvRNS_18TensorIteratorBaseERKT_EUliE_EEviT1_) ;  /* 0xfffffe1406f07950 */ /* 0x000fea0003c3ffff */
        .type           $_ZN2at6native18elementwise_kernelILi128ELi4EZNS0_15gpu_kernel_implIN48_GLOBAL__N__08322988_15_IGammaKernel_cu_cb51a28d10CalcIgammaIfEEEEvRNS_18TensorIteratorBaseERKT_EUliE_EEviT1_$_ZN46_INTERNAL_08322988_15_IGammaKernel_cu_cb51a28d48_GLOBAL__N__08322988_15_IGammaKernel_cu_cb51a28d12calc_igammacIfEET_S2_S2_,@function
        .size           $_ZN2at6native18elementwise_kernelILi128ELi4EZNS0_15gpu_kernel_implIN48_GLOBAL__N__08322988_15_IGammaKernel_cu_cb51a28d10CalcIgammaIfEEEEvRNS_18TensorIteratorBaseERKT_EUliE_EEviT1_$_ZN46_INTERNAL_08322988_15_IGammaKernel_cu_cb51a28d48_GLOBAL__N__08322988_15_IGammaKernel_cu_cb51a28d12calc_igammacIfEET_S2_S2_,($__internal_0_$__cuda_sm20_div_rn_f64_full - $_ZN2at6native18elementwise_kernelILi128ELi4EZNS0_15gpu_kernel_implIN48_GLOBAL__N__08322988_15_IGammaKernel_cu_cb51a28d10CalcIgammaIfEEEEvRNS_18TensorIteratorBaseERKT_EUliE_EEviT1_$_ZN46_INTERNAL_08322988_15_IGammaKernel_cu_cb51a28d48_GLOBAL__N__08322988_15_IGammaKernel_cu_cb51a28d12calc_igammacIfEET_S2_S2_)
$_ZN2at6native18elementwise_kernelILi128ELi4EZNS0_15gpu_kernel_implIN48_GLOBAL__N__08322988_15_IGammaKernel_cu_cb51a28d10CalcIgammaIfEEEEvRNS_18TensorIteratorBaseERKT_EUliE_EEviT1_$_ZN46_INTERNAL_08322988_15_IGammaKernel_cu_cb51a28d48_GLOBAL__N__08322988_15_IGammaKernel_cu_cb51a28d12calc_igammacIfEET_S2_S2_:
[----:B------:R-:W-:Y:S01]  /*1e840*/  FSETP.GEU.FTZ.AND P0, PT, R4, RZ, PT ;  /* 0x000000ff0400720b */ /* 0x000fe20003f1e000 */
[----:B------:R-:W-:Y:S01]  /*1e850*/  BSSY B1, `(.L_x_440) ;  /* 0x0001866000017945 */ /* 0x000fe20003800000 */
[----:B------:R-:W-:Y:S01]  /*1e860*/  FSETP.GEU.FTZ.AND P1, PT, R0, RZ, PT ;  /* 0x000000ff0000720b */ /* 0x000fe20003f3e000 */
[----:B------:R-:W-:-:S03]  /*1e870*/  IMAD.MOV.U32 R5, RZ, RZ, 0x7fc00000 ;  /* 0x7fc00000ff057424 */ /* 0x000fc600078e00ff */
[----:B------:R-:W-:-:S13]  /*1e880*/  PLOP3.LUT P0, PT, P0, P1, PT, 0x2a, 0x0 ;  /* 0x000000000000781c */ /* 0x000fda0000702572 */
[----:B------:R-:W-:Y:S05]  /*1e890*/  @P0 BRA `(.L_x_441) ;  /* 0x0000018400840947 */ /* 0x000fea0003800000 */
[----:B------:R-:W-:Y:S02]  /*1e8a0*/  FSETP.NEU.FTZ.AND P0, PT, R4, RZ, PT ;  /* 0x000000ff0400720b */ /* 0x000fe40003f1d000 */
[----:B------:R-:W-:-:S11]  /*1e8b0*/  MOV R3, R0 ;  /* 0x0000000000037202 */ /* 0x000fd60000000f00 */
[----:B------:R-:W-:Y:S05]  /*1e8c0*/  @!P0 BRA `(.L_x_442) ;  /* 0x0000018400708947 */ /* 0x000fea0003800000 */
[----:B------:R-:W-:Y:S01]  /*1e8d0*/  FSETP.NEU.FTZ.AND P0, PT, R3, RZ, PT ;  /* 0x000000ff0300720b */ /* 0x000fe20003f1d000 */
[----:B------:R-:W-:-:S12]  /*1e8e0*/  IMAD.MOV.U32 R5, RZ, RZ, 0x3f800000 ;  /* 0x3f800000ff057424 */ /* 0x000fd800078e00ff */
[----:B------:R-:W-:Y:S05]  /*1e8f0*/  @!P0 BRA `(.L_x_441) ;  /* 0x00000184006c8947 */ /* 0x000fea0003800000 */
[----:B------:R-:W-:Y:S01]  /*1e900*/  FSETP.NEU.FTZ.AND P0, PT, |R4|, +INF , PT ;  /* 0x7f8000000400780b */ /* 0x000fe20003f1d200 */
[----:B------:R-:W-:Y:S01]  /*1e910*/  HFMA2.MMA R10, -RZ, RZ, 1.875, 0 ;  /* 0x3f800000ff0a7435 */ /* 0x000fe200000001ff */
[----:B------:R-:W-:-:S11]  /*1e920*/  FADD.FTZ R0, |R3|, -RZ ;  /* 0x800000ff03007221 */ /* 0x000fd60000010200 */
[----:B------:R-:W-:-:S04]  /*1e930*/  @!P0 FSETP.NEU.FTZ.AND P1, PT, R0, +INF , PT ;  /* 0x7f8000000000880b */ /* 0x000fc80003f3d000 */
[----:B------:R-:W-:Y:S01]  /*1e940*/  @!P0 FSEL R5, R10, +QNAN , P1 ;  /* 0x7fc000000a058808 */ /* 0x000fe20000800000 */
[----:B------:R-:W-:Y:S08]  /*1e950*/  @!P0 BRA `(.L_x_441) ;  /* 0x0000018400548947 */ /* 0x000ff00003800000 */
[----:B------:R-:W-:Y:S01]  /*1e960*/  FSETP.NEU.FTZ.AND P0, PT, R0, +INF , PT ;  /* 0x7f8000000000780b */ /* 0x000fe20003f1d000 */
[----:B------:R-:W-:-:S12]  /*1e970*/  IMAD.MOV.U32 R5, RZ, RZ, RZ ;  /* 0x000000ffff057224 */ /* 0x000fd800078e00ff */
[----:B------:R-:W-:Y:S05]  /*1e980*/  @!P0 BRA `(.L_x_441) ;  /* 0x0000018400488947 */ /* 0x000fea0003800000 */
[----:B------:R-:W0:Y:S01]  /*1e990*/  MUFU.RCP R20, R4 ;  /* 0x0000000400147308 */ /* 0x000e220000001000 */
[C---:B------:R-:W-:Y:S01]  /*1e9a0*/  FADD.FTZ R9, -R4.reuse, R3 ;  /* 0x0000000304097221 */ /* 0x040fe20000010100 */
[C---:B------:R-:W-:Y:S02]  /*1e9b0*/  FSETP.GEU.FTZ.AND P1, PT, R4.reuse, 200, PT ;  /* 0x434800000400780b */ /* 0x040fe40003f3e000 */
[----:B------:R-:W-:Y:S02]  /*1e9c0*/  FSETP.GT.FTZ.AND P0, PT, R4, 20, PT ;  /* 0x41a000000400780b */ /* 0x000fe40003f14000 */
[----:B------:R-:W-:Y:S01]  /*1e9d0*/  IADD3 R35, R1, 0x9f8, RZ ;  /* 0x000009f801237810 */ /* 0x000fe20007ffe0ff */
[----:B0-----:R-:W-:-:S05]  /*1e9e0*/  FMUL.FTZ R0, |R9|, R20 ;  /* 0x0000001409007220 */ /* 0x001fca0000410200 */
[----:B------:R-:W-:-:S04]  /*1e9f0*/  FSETP.GEU.FTZ.AND P2, PT, R0, 0.30000001192092895508, PT ;  /* 0x3e99999a0000780b */ /* 0x000fc80003f5e000 */
[----:B------:R-:W-:-:S13]  /*1ea00*/  PLOP3.LUT P0, PT, P2, P0, P1, 0x4, 0x0 ;  /* 0x000000000000781c */ /* 0x000fda0001700014 */
[----:B------:R-:W-:Y:S05]  /*1ea10*/  @P0 BRA `(.L_x_443) ;  /* 0x0000012400a80947 */ /* 0x000fea0003800000 */
[C---:B------:R-:W-:Y:S01]  /*1ea20*/  FSETP.GT.FTZ.AND P0, PT, R4.reuse, 200, PT ;  /* 0x434800000400780b */ /* 0x040fe20003f14000 */
[----:B------:R-:W-:Y:S01]  /*1ea30*/  BSSY B3, `(.L_x_444) ;  /* 0x000000b000037945 */ /* 0x000fe20003800000 */
[----:B------:R-:W-:Y:S02]  /*1ea40*/  VIADD R0, R35, 0x9c4 ;  /* 0x000009c423007836 */ /* 0x000fe40000000000 */
[----:B------:R-:W-:-:S09]  /*1ea50*/  FADD.FTZ R34, |R4|, -RZ ;  /* 0x800000ff04227221 */ /* 0x000fd20000010200 */
[----:B------:R-:W-:Y:S05]  /*1ea60*/  @!P0 BRA `(.L_x_445) ;  /* 0x00000000001c8947 */ /* 0x000fea0003800000 */
[----:B------:R-:W0:Y:S01]  /*1ea70*/  MUFU.SQRT R7, R4 ;  /* 0x0000000400077308 */ /* 0x000e220000002000 */
[----:B------:R-:W-:-:S07]  /*1ea80*/  FMUL.FTZ R5, R20, |R9| ;  /* 0x4000000914057220 */ /* 0x000fce0000410000 */
[----:B0-----:R-:W0:Y:S02]  /*1ea90*/  MUFU.RCP R7, R7 ;  /* 0x0000000700077308 */ /* 0x001e240000001000 */
[----:B0-----:R-:W-:-:S05]  /*1eaa0*/  FMUL.FTZ R12, R7, 4.5 ;  /* 0x40900000070c7820 */ /* 0x001fca0000410000 */
[----:B------:R-:W-:-:S13]  /*1eab0*/  FSETP.GEU.FTZ.AND P0, PT, R5, R12, PT ;  /* 0x0000000c0500720b */ /* 0x000fda0003f1e000 */
[----:B------:R-:W-:Y:S05]  /*1eac0*/  @!P0 BREAK B3 ;  /* 0x0000000000038942 */ /* 0x000fea0003800000 */
[----:B------:R-:W-:Y:S05]  /*1ead0*/  @!P0 BRA `(.L_x_446) ;  /* 0x000000c800048947 */ /* 0x000fea0003800000 */
.L_x_445:
[----:B------:R-:W-:Y:S05]  /*1eae0*/  BSYNC B3 ;  /* 0x0000000000037941 */ /* 0x000fea0003800000 */
.L_x_444:
[----:B------:R-:W-:Y:S01]  /*1eaf0*/  FMUL.FTZ R14, R3, 1 ;  /* 0x3f800000030e7820 */ /* 0x000fe20000410000 */
[----:B------:R-:W-:Y:S01]  /*1eb00*/  MOV R12, 0x9999999a ;  /* 0x9999999a000c7802 */ /* 0x000fe20000000f00 */
[----:B------:R-:W-:-:S04]  /*1eb10*/  IMAD.MOV.U32 R13, RZ, RZ, 0x3ff19999 ;  /* 0x3ff19999ff0d7424 */ /* 0x000fc800078e00ff */
[----:B------:R-:W0:Y:S02]  /*1eb20*/  F2F.F64.F32 R14, R14 ;  /* 0x0000000e000e7310 */ /* 0x000e240000201800 */
[----:B0-----:R-:W-:-:S14]  /*1eb30*/  DSETP.GT.AND P0, PT, R14, R12, PT ;  /* 0x0000000c0e00722a */ /* 0x001fdc0003f04000 */
[----:B------:R-:W-:Y:S05]  /*1eb40*/  @P0 BRA `(.L_x_447) ;  /* 0x0000008000b40947 */ /* 0x000fea0003800000 */
[----:B------:R-:W-:-:S13]  /*1eb50*/  FSETP.GTU.FTZ.AND P0, PT, R3, 0.5, PT ;  /* 0x3f0000000300780b */ /* 0x000fda0003f1c000 */
[----:B------:R-:W-:Y:S05]  /*1eb60*/  @P0 BRA `(.L_x_448) ;  /* 0x0000004000840947 */ /* 0x000fea0003800000 */
[----:B------:R-:W0:Y:S01]  /*1eb70*/  MUFU.LG2 R11, R3 ;  /* 0x00000003000b7308 */ /* 0x000e220000000c00 */
[----:B------:R-:W-:Y:S01]  /*1eb80*/  MOV R12, 0x1 ;  /* 0x00000001000c7802 */ /* 0x000fe20000000f00 */
[----:B------:R-:W-:Y:S01]  /*1eb90*/  UMOV UR4, 0x9999999a ;  /* 0x9999999a00047882 */ /* 0x000fe20000000000 */
[----:B------:R-:W-:Y:S01]  /*1eba0*/  UMOV UR5, 0x3fd99999 ;  /* 0x3fd9999900057882 */ /* 0x000fe20000000000 */
[----:B------:R-:W-:Y:S01]  /*1ebb0*/  BSSY B3, `(.L_x_449) ;  /* 0x0000016000037945 */ /* 0x000fe20003800000 */
[----:B0-----:R-:W-:-:S04]  /*1ebc0*/  FMUL.FTZ R11, R11, 0.69314718246459960938 ;  /* 0x3f3172180b0b7820 */ /* 0x001fc80000410000 */
[----:B------:R-:W-:-:S06]  /*1ebd0*/  FMUL.FTZ R22, R11, 1 ;  /* 0x3f8000000b167820 */ /* 0x000fcc0000410000 */
[----:B------:R-:W0:Y:S08]  /*1ebe0*/  F2F.F64.F32 R22, R22 ;  /* 0x0000001600167310 */ /* 0x000e300000201800 */
[----:B0-----:R-:W0:Y:S02]  /*1ebf0*/  MUFU.RCP64H R13, R23 ;  /* 0x00000017000d7308 */ /* 0x001e240000001800 */
[----:B0-----:R-:W-:-:S08]  /*1ec00*/  DFMA R20, -R22, R12, 1 ;  /* 0x3ff000001614742b */ /* 0x001fd0000000010c */
[----:B------:R-:W-:-:S08]  /*1ec10*/  DFMA R20, R20, R20, R20 ;  /* 0x000000141414722b */ /* 0x000fd00000000014 */
[----:B------:R-:W-:-:S08]  /*1ec20*/  DFMA R20, R12, R20, R12 ;  /* 0x000000140c14722b */ /* 0x000fd0000000000c */
[----:B------:R-:W-:-:S08]  /*1ec30*/  DFMA R12, -R22, R20, 1 ;  /* 0x3ff00000160c742b */ /* 0x000fd00000000114 */
[----:B------:R-:W-:-:S08]  /*1ec40*/  DFMA R12, R20, R12, R20 ;  /* 0x0000000c140c722b */ /* 0x000fd00000000014 */
[----:B------:R-:W-:-:S08]  /*1ec50*/  DMUL R20, R12, -UR4 ;  /* 0x800000040c147c28 */ /* 0x000fd00008000000 */
[----:B------:R-:W-:-:S08]  /*1ec60*/  DFMA R24, -R22, R20, -UR4 ;  /* 0x8000000416187e2b */ /* 0x000fd00008000114 */
[----:B------:R-:W-:-:S10]  /*1ec70*/  DFMA R12, R12, R24, R20 ;  /* 0x000000180c0c722b */ /* 0x000fd40000000014 */
[----:B------:R-:W-:-:S05]  /*1ec80*/  FFMA R5, RZ, R23, R13 ;  /* 0x00000017ff057223 */ /* 0x000fca000000000d */
[----:B------:R-:W-:-:S13]  /*1ec90*/  FSETP.GT.AND P0, PT, |R5|, 1.469367938527859385e-39, PT ;  /* 0x001000000500780b */ /* 0x000fda0003f04200 */
[----:B------:R-:W-:Y:S05]  /*1eca0*/  @P0 BRA `(.L_x_450) ;  /* 0x0000000000180947 */ /* 0x000fea0003800000 */
[----:B------:R-:W-:Y:S01]  /*1ecb0*/  IMAD.MOV.U32 R24, RZ, RZ, -0x66666666 ;  /* 0x9999999aff187424 */ /* 0x000fe200078e00ff */
[----:B------:R-:W-:Y:S02]  /*1ecc0*/  MOV R25, 0xbfd99999 ;  /* 0xbfd9999900197802 */ /* 0x000fe40000000f00 */
[----:B------:R-:W-:-:S07]  /*1ecd0*/  MOV R10, 0x1ecf0 ;  /* 0x0001ecf0000a7802 */ /* 0x000fce0000000f00 */
[----:B------:R-:W-:Y:S05]  /*1ece0*/  CALL.REL.NOINC `($__internal_0_$__cuda_sm20_div_rn_f64_full) ;  /* 0x0000018000807944 */ /* 0x000fea0003c00000 */
[----:B------:R-:W-:Y:S01]  /*1ecf0*/  IMAD.MOV.U32 R12, RZ, RZ, R28 ;  /* 0x000000ffff0c7224 */ /* 0x000fe200078e001c */
[----:B------:R-:W-:-:S07]  /*1ed00*/  MOV R13, R29 ;  /* 0x0000001d000d7202 */ /* 0x000fce0000000f00 */
.L_x_450:
[----:B------:R-:W-:Y:S05]  /*1ed10*/  BSYNC B3 ;  /* 0x0000000000037941 */ /* 0x000fea0003800000 */
.L_x_449:
[----:B------:R-:W-:-:S06]  /*1ed20*/  FMUL.FTZ R20, R4, 1 ;  /* 0x3f80000004147820 */ /* 0x000fcc0000410000 */
[----:B------:R-:W0:Y:S02]  /*1ed30*/  F2F.F64.F32 R20, R20 ;  /* 0x0000001400147310 */ /* 0x000e240000201800 */
[----:B0-----:R-:W-:-:S14]  /*1ed40*/  DSETP.GEU.AND P0, PT, R12, R20, PT ;  /* 0x000000140c00722a */ /* 0x001fdc0003f0e000 */
[----:B------:R-:W-:Y:S05]  /*1ed50*/  @!P0 BRA `(.L_x_451) ;  /* 0x0000001c008c8947 */ /* 0x000fea0003800000 */
[----:B------:R-:W-:Y:S01]  /*1ed60*/  BSSY B2, `(.L_x_452) ;  /* 0x0000012000027945 */ /* 0x000fe20003800000 */
[----:B------:R-:W-:Y:S01]  /*1ed70*/  FADD.FTZ R15, -R3, -RZ ;  /* 0x800000ff030f7221 */ /* 0x000fe20000010100 */
[----:B------:R-:W-:Y:S01]  /*1ed80*/  IMAD.MOV.U32 R0, RZ, RZ, 0x1 ;  /* 0x00000001ff007424 */ /* 0x000fe200078e00ff */
[----:B------:R-:W-:Y:S01]  /*1ed90*/  MOV R3, 0x3f800000 ;  /* 0x3f80000000037802 */ /* 0x000fe20000000f00 */
[----:B------:R-:W-:-:S07]  /*1eda0*/  IMAD.MOV.U32 R5, RZ, RZ, RZ ;  /* 0x000000ffff057224 */ /* 0x000fce00078e00ff */
.L_x_453:
[----:B------:R-:W-:Y:S02]  /*1edb0*/  I2FP.F32.S32 R7, R0 ;  /* 0x0000000000077245 */ /* 0x000fe40000201400 */
[----:B------:R-:W-:Y:S02]  /*1edc0*/  IADD3 R0, R0, 0x1, RZ ;  /* 0x0000000100007810 */ /* 0x000fe40007ffe0ff */
[----:B------:R-:W0:Y:S01]  /*1edd0*/  MUFU.RCP R10, R7 ;  /* 0x00000007000a7308 */ /* 0x000e220000001000 */
[----:B------:R-:W-:Y:S01]  /*1ede0*/  FADD.FTZ R9, R4, R7 ;  /* 0x0000000704097221 */ /* 0x000fe20000010000 */
[----:B------:R-:W-:-:S06]  /*1edf0*/  ISETP.LT.U32.AND P1, PT, R0, 0x7d0, PT ;  /* 0x000007d00000780c */ /* 0x000fcc0003f21070 */
[----:B------:R-:W1:Y:S01]  /*1ee00*/  MUFU.RCP R12, R9 ;  /* 0x00000009000c7308 */ /* 0x000e620000001000 */
[----:B0-----:R-:W-:-:S04]  /*1ee10*/  FMUL.FTZ R10, R15, R10 ;  /* 0x0000000a0f0a7220 */ /* 0x001fc80000410000 */
[----:B------:R-:W-:-:S04]  /*1ee20*/  FMUL.FTZ R3, R10, R3 ;  /* 0x000000030a037220 */ /* 0x000fc80000410000 */
[----:B-1----:R-:W-:-:S04]  /*1ee30*/  FMUL.FTZ R10, R3, R12 ;  /* 0x0000000c030a7220 */ /* 0x002fc80000410000 */
[----:B------:R-:W-:-:S04]  /*1ee40*/  FADD.FTZ R5, R10, R5 ;  /* 0x000000050a057221 */ /* 0x000fc80000010000 */
[----:B------:R-:W-:-:S05]  /*1ee50*/  FMUL.FTZ R13, |R5|, 5.9604644775390625e-08 ;  /* 0x33800000050d7820 */ /* 0x000fca0000410200 */
[----:B------:R-:W-:-:S13]  /*1ee60*/  FSETP.GTU.FTZ.AND P0, PT, |R10|, R13, PT ;  /* 0x0000000d0a00720b */ /* 0x000fda0003f1c200 */
[----:B------:R-:W-:Y:S05]  /*1ee70*/  @P0 BRA P1, `(.L_x_453) ;  /* 0xfffffffc00cc0947 */ /* 0x000fea000083ffff */
[----:B------:R-:W-:Y:S05]  /*1ee80*/  BSYNC B2 ;  /* 0x0000000000027941 */ /* 0x000fea0003800000 */
.L_x_452:
[----:B------:R-:W-:Y:S01]  /*1ee90*/  FADD.FTZ R3, R4, 1 ;  /* 0x3f80000004037421 */ /* 0x000fe20000010000 */
[----:B------:R-:W-:Y:S03]  /*1eea0*/  BSSY B2, `(.L_x_454) ;  /* 0x0000080000027945 */ /* 0x000fe60003800000 */
[C---:B------:R-:W-:Y:S01]  /*1eeb0*/  FADD.FTZ R0, |R3|.reuse, -RZ ;  /* 0x800000ff03007221 */ /* 0x040fe20000010200 */
[----:B------:R-:W-:-:S13]  /*1eec0*/  FSETP.GE.FTZ.AND P0, PT, |R3|, 3, PT ;  /* 0x404000000300780b */ /* 0x000fda0003f16200 */
        /* <DEDUP_REMOVED lines=11> */
[-C--:B------:R-:W-:Y:S02]  /*1ef80*/  IADD3 R7, R15, -R9.reuse, RZ ;  /* 0x800000090f077210 */ /* 0x080fe40007ffe0ff */
[----:B------:R-:W-:Y:S01]  /*1ef90*/  I2FP.F32.S32 R10, R9 ;  /* 0x00000009000a7245 */ /* 0x000fe20000201400 */
[----:B0-----:R-:W-:Y:S02]  /*1efa0*/  FMUL.FTZ R9, R14, R14 ;  /* 0x0000000e0e097220 */ /* 0x001fe40000410000 */
[----:B------:R-:W-:-:S04]  /*1efb0*/  FADD.FTZ R12, R7, -1 ;  /* 0xbf800000070c7421 */ /* 0x000fc80000010000 */
        /* <DEDUP_REMOVED lines=8> */
[----:B------:R-:W-:Y:S02]  /*1f040*/  FSEL R7, RZ, -23, P0 ;  /* 0xc1b80000ff077808 */ /* 0x000fe40000000000 */
[----:B------:R-:W-:Y:S01]  /*1f050*/  FSETP.NEU.FTZ.AND P0, PT, R15, RZ, PT ;  /* 0x000000ff0f00720b */ /* 0x000fe20003f1d000 */
[----:B------:R-:W-:Y:S02]  /*1f060*/  FMUL.FTZ R13, R12, R13 ;  /* 0x0000000d0c0d7220 */ /* 0x000fe40000410000 */
[----:B------:R-:W-:Y:S01]  /*1f070*/  FFMA.FTZ R7, R10, 1.1920928955078125e-07, R7 ;  /* 0x340000000a077823 */ /* 0x000fe20000010007 */
[----:B------:R-:W-:Y:S01]  /*1f080*/  @P1 MOV R10, 0x7f800000 ;  /* 0x7f800000000a1802 */ /* 0x000fe20000000f00 */
[----:B------:R-:W-:-:S04]  /*1f090*/  FFMA.FTZ R12, R12, R13, R12 ;  /* 0x0000000d0c0c7223 */ /* 0x000fc8000001000c */
[----:B------:R-:W-:Y:S01]  /*1f0a0*/  FFMA.FTZ R7, R7, 0.69314718246459960938, R12 ;  /* 0x3f31721807077823 */ /* 0x000fe2000001000c */
[----:B------:R-:W-:Y:S01]  /*1f0b0*/  @P1 FFMA.FTZ R7, R15, R10, +INF ;  /* 0x7f8000000f071423 */ /* 0x000fe2000001000a */
[----:B------:R-:W-:-:S03]  /*1f0c0*/  IMAD.MOV.U32 R12, RZ, RZ, 0x3a4be755 ;  /* 0x3a4be755ff0c7424 */ /* 0x000fc600078e00ff */
[----:B------:R-:W-:Y:S01]  /*1f0d0*/  FMUL.FTZ R7, R7, 0.5 ;  /* 0x3f00000007077820 */ /* 0x000fe20000410000 */
[----:B------:R-:W-:-:S04]  /*1f0e0*/  FFMA.FTZ R10, R9, R12, -0.0027776553761214017868 ;  /* 0xbb360953090a7423 */ /* 0x000fc8000001000c */
[----:B------:R-:W-:Y:S01]  /*1f0f0*/  FFMA.FTZ R9, R9, R10, 0.083333276212215423584 ;  /* 0x3daaaaa309097423 */ /* 0x000fe2000001000a */
[----:B------:R-:W-:Y:S01]  /*1f100*/  FSEL R7, R7, -INF , P0 ;  /* 0xff80000007077808 */ /* 0x000fe20000000000 */
[C---:B------:R-:W-:Y:S01]  /*1f110*/  FADD.FTZ R10, |R3|.reuse, -0.5 ;  /* 0xbf000000030a7421 */ /* 0x040fe20000010200 */
[----:B------:R-:W-:Y:S01]  /*1f120*/  FSETP.NEU.FTZ.AND P0, PT, |R3|, +INF , PT ;  /* 0x7f8000000300780b */ /* 0x000fe20003f1d200 */
[----:B------:R-:W-:Y:S02]  /*1f130*/  FFMA.FTZ R14, R14, R9, 0.91893851757049560547 ;  /* 0x3f6b3f8e0e0e7423 */ /* 0x000fe40000010009 */
[----:B------:R-:W-:-:S04]  /*1f140*/  FMUL.FTZ R7, R7, R10 ;  /* 0x0000000a07077220 */ /* 0x000fc80000410000 */
[----:B------:R-:W-:Y:S01]  /*1f150*/  FADD.FTZ R14, R7, R14 ;  /* 0x0000000e070e7221 */ /* 0x000fe20000010000 */
[----:B------:R-:W-:-:S04]  /*1f160*/  FADD.FTZ R7, -R0, R7 ;  /* 0x0000000700077221 */ /* 0x000fc80000010100 */
[----:B------:R-:W-:-:S05]  /*1f170*/  FADD.FTZ R7, R7, R14 ;  /* 0x0000000e07077221 */ /* 0x000fca0000010000 */
[----:B------:R-:W-:Y:S01]  /*1f180*/  FSEL R9, R0, R7, !P0 ;  /* 0x0000000700097208 */ /* 0x000fe20004000000 */
[----:B------:R-:W-:Y:S06]  /*1f190*/  BRA `(.L_x_457) ;  /* 0x0000000400407947 */ /* 0x000fec0003800000 */
.L_x_456:
        /* <DEDUP_REMOVED lines=13> */
.L_x_455:
        /* <DEDUP_REMOVED lines=15> */
.L_x_458:
        /* <DEDUP_REMOVED lines=16> */
.L_x_459:
        /* <DEDUP_REMOVED lines=36> */
.L_x_457:
[----:B------:R-:W-:Y:S05]  /*1f6a0*/  BSYNC B2 ;  /* 0x0000000000027941 */ /* 0x000fea0003800000 */
.L_x_454:
        /* <DEDUP_REMOVED lines=19> */
[----:B------:R-:W-:Y:S02]  /*1f7e0*/  FSEL R13, R13, 0.041666727513074874878, !P1 ;  /* 0x3d2aaabb0d0d7808 */ /* 0x000fe40004800000 */
[----:B------:R-:W-:Y:S01]  /*1f7f0*/  FSEL R15, -R15, -0.4999999701976776123, !P1 ;  /* 0xbeffffff0f0f7808 */ /* 0x000fe20004800100 */
[----:B-1----:R-:W-:-:S04]  /*1f800*/  FFMA.FTZ R10, -R10, 0.5, |R3| ;  /* 0x3f0000000a0a7823 */ /* 0x002fc80000010503 */
[----:B------:R-:W-:Y:S02]  /*1f810*/  FMUL.FTZ R10, R10, 3.1415927410125732422 ;  /* 0x40490fdb0a0a7820 */ /* 0x000fe40000410000 */
[----:B------:R-:W-:Y:S02]  /*1f820*/  @P1 IMAD.MOV.U32 R14, RZ, RZ, 0x37cbac00 ;  /* 0x37cbac00ff0e1424 */ /* 0x000fe400078e00ff */
[C---:B------:R-:W-:Y:S01]  /*1f830*/  FMUL.FTZ R20, R10.reuse, R10 ;  /* 0x0000000a0a147220 */ /* 0x040fe20000410000 */
[----:B------:R-:W-:-:S03]  /*1f840*/  FSEL R0, R10, 1, !P1 ;  /* 0x3f8000000a007808 */ /* 0x000fc60004800000 */
[C---:B------:R-:W-:Y:S02]  /*1f850*/  @P1 FFMA.FTZ R12, R20.reuse, R14, -0.0013887860113754868507 ;  /* 0xbab607ed140c1423 */ /* 0x040fe4000001000e */
[C---:B------:R-:W-:Y:S02]  /*1f860*/  FFMA.FTZ R10, R20.reuse, R0, RZ ;  /* 0x00000000140a7223 */ /* 0x040fe400000100ff */
[----:B------:R-:W-:-:S04]  /*1f870*/  FFMA.FTZ R12, R20, R12, R13 ;  /* 0x0000000c140c7223 */ /* 0x000fc8000001000d */
[----:B------:R-:W-:-:S04]  /*1f880*/  FFMA.FTZ R15, R20, R12, R15 ;  /* 0x0000000c140f7223 */ /* 0x000fc8000001000f */
[----:B------:R-:W-:Y:S01]  /*1f890*/  FFMA.FTZ R0, R15, R10, R0 ;  /* 0x0000000a0f007223 */ /* 0x000fe20000010000 */
[----:B------:R-:W-:-:S03]  /*1f8a0*/  IMAD.MOV.U32 R15, RZ, RZ, 0x3e055027 ;  /* 0x3e055027ff0f7424 */ /* 0x000fc600078e00ff */
        /* <DEDUP_REMOVED lines=17> */
[----:B------:R-:W-:Y:S02]  /*1f9c0*/  FSEL R3, RZ, -23, P0 ;  /* 0xc1b80000ff037808 */ /* 0x000fe40000000000 */
[----:B------:R-:W-:Y:S01]  /*1f9d0*/  ISETP.GE.U32.AND P0, PT, R0, 0x7f800000, PT ;  /* 0x7f8000000000780c */ /* 0x000fe20003f06070 */
[----:B------:R-:W-:Y:S02]  /*1f9e0*/  FMUL.FTZ R15, R12, R15 ;  /* 0x0000000f0c0f7220 */ /* 0x000fe40000410000 */
[----:B------:R-:W-:Y:S02]  /*1f9f0*/  FFMA.FTZ R3, R10, 1.1920928955078125e-07, R3 ;  /* 0x340000000a037823 */ /* 0x000fe40000010003 */
[----:B------:R-:W-:-:S04]  /*1fa00*/  FFMA.FTZ R12, R12, R15, R12 ;  /* 0x0000000f0c0c7223 */ /* 0x000fc8000001000c */
[----:B------:R-:W-:-:S04]  /*1fa10*/  FFMA.FTZ R3, R3, 0.69314718246459960938, R12 ;  /* 0x3f31721803037823 */ /* 0x000fc8000001000c */
[C---:B------:R-:W-:Y:S01]  /*1fa20*/  @P0 FFMA.FTZ R3, R0.reuse, R7, +INF ;  /* 0x7f80000000030423 */ /* 0x040fe20000010007 */
[----:B------:R-:W-:-:S03]  /*1fa30*/  FSETP.NEU.FTZ.AND P0, PT, R0, RZ, PT ;  /* 0x000000ff0000720b */ /* 0x000fc60003f1d000 */
[----:B------:R-:W-:-:S05]  /*1fa40*/  FADD.FTZ R3, -R3, 1.1447298526763916016 ;  /* 0x3f92868203037421 */ /* 0x000fca0000010100 */
[----:B------:R-:W-:-:S05]  /*1fa50*/  FSEL R0, R3, +INF , P0 ;  /* 0x7f80000003007808 */ /* 0x000fca0000000000 */
[----:B------:R-:W-:Y:S01]  /*1fa60*/  FFMA.FTZ R7, R0, 1, -R9 ;  /* 0x3f80000000077823 */ /* 0x000fe20000010809 */
[----:B------:R-:W-:Y:S06]  /*1fa70*/  BRA `(.L_x_461) ;  /* 0x0000000000687947 */ /* 0x000fec0003800000 */
.L_x_462:
        /* <DEDUP_REMOVED lines=26> */
.L_x_461:
[----:B------:R-:W-:Y:S05]  /*1fc20*/  BSYNC B2 ;  /* 0x0000000000027941 */ /* 0x000fea0003800000 */
.L_x_460:
        /* <DEDUP_REMOVED lines=14> */
[----:B------:R-:W-:Y:S02]  /*1fd10*/  I2FP.F32.S32 R3, R3 ;  /* 0x0000000300037245 */ /* 0x000fe40000201400 */
[----:B------:R-:W-:Y:S01]  /*1fd20*/  @P1 MOV R13, 0x7f800000 ;  /* 0x7f800000000d1802 */ /* 0x000fe20000000f00 */
        /* <DEDUP_REMOVED lines=13> */
[----:B0-----:R-:W-:Y:S01]  /*1fe00*/  FMUL.FTZ R3, R12, R12 ;  /* 0x0000000c0c037220 */ /* 0x001fe20000410000 */
[----:B------:R-:W-:Y:S01]  /*1fe10*/  FFMA.FTZ R9, R9, R10, R9 ;  /* 0x0000000a09097223 */ /* 0x000fe20000010009 */
[----:B------:R-:W-:-:S03]  /*1fe20*/  IMAD.MOV.U32 R10, RZ, RZ, 0x3a4be755 ;  /* 0x3a4be755ff0a7424 */ /* 0x000fc600078e00ff */
[----:B------:R-:W-:Y:S01]  /*1fe30*/  FFMA.FTZ R0, R0, 0.69314718246459960938, R9 ;  /* 0x3f31721800007823 */ /* 0x000fe20000010009 */
[----:B------:R-:W-:Y:S01]  /*1fe40*/  @P1 FFMA.FTZ R0, R14, R13, +INF ;  /* 0x7f8000000e001423 */ /* 0x000fe2000001000d */
[----:B------:R-:W-:-:S03]  /*1fe50*/  FFMA.FTZ R10, R3, R10, -0.0027776553761214017868 ;  /* 0xbb360953030a7423 */ /* 0x000fc6000001000a */
[----:B------:R-:W-:Y:S01]  /*1fe60*/  FMUL.FTZ R0, R0, 0.5 ;  /* 0x3f00000000007820 */ /* 0x000fe20000410000 */
[----:B------:R-:W-:Y:S01]  /*1fe70*/  FFMA.FTZ R9, R3, R10, 0.083333276212215423584 ;  /* 0x3daaaaa303097423 */ /* 0x000fe2000001000a */
[----:B------:R-:W-:-:S03]  /*1fe80*/  FADD.FTZ R3, |R4|, -0.5 ;  /* 0xbf00000004037421 */ /* 0x000fc60000010200 */
[----:B------:R-:W-:Y:S01]  /*1fe90*/  FSEL R0, R0, -INF , P0 ;  /* 0xff80000000007808 */ /* 0x000fe20000000000 */
[----:B------:R-:W-:-:S04]  /*1fea0*/  FFMA.FTZ R12, R12, R9, 0.91893851757049560547 ;  /* 0x3f6b3f8e0c0c7423 */ /* 0x000fc80000010009 */
[----:B------:R-:W-:-:S04]  /*1feb0*/  FMUL.FTZ R3, R0, R3 ;  /* 0x0000000300037220 */ /* 0x000fc80000410000 */
[----:B------:R-:W-:Y:S01]  /*1fec0*/  FADD.FTZ R12, R3, R12 ;  /* 0x0000000c030c7221 */ /* 0x000fe20000010000 */
[----:B------:R-:W-:-:S04]  /*1fed0*/  FADD.FTZ R3, -R34, R3 ;  /* 0x0000000322037221 */ /* 0x000fc80000010100 */
[----:B------:R-:W-:Y:S01]  /*1fee0*/  FADD.FTZ R9, R3, R12 ;  /* 0x0000000c03097221 */ /* 0x000fe20000010000 */
[----:B------:R-:W-:Y:S06]  /*1fef0*/  BRA `(.L_x_466) ;  /* 0x0000000400407947 */ /* 0x000fec0003800000 */
.L_x_465:
        /* <DEDUP_REMOVED lines=13> */
.L_x_464:
        /* <DEDUP_REMOVED lines=15> */
.L_x_467:
        /* <DEDUP_REMOVED lines=16> */
.L_x_468:
        /* <DEDUP_REMOVED lines=36> */
.L_x_466:
[----:B------:R-:W-:Y:S05]  /*20400*/  BSYNC B2 ;  /* 0x0000000000027941 */ /* 0x000fea0003800000 */
.L_x_463:
[----:B------:R-:W-:Y:S01]  /*20410*/  FSETP.GE.FTZ.AND P0, PT, R4, RZ, PT ;  /* 0x000000ff0400720b */ /* 0x000fe20003f16000 */
[----:B------:R-:W-:Y:S01]  /*20420*/  BSSY B2, `(.L_x_469) ;  /* 0x0000057000027945 */ /* 0x000fe20003800000 */
[----:B------:R-:W-:-:S11]  /*20430*/  MOV R3, R9 ;  /* 0x0000000900037202 */ /* 0x000fd60000000f00 */
[----:B------:R-:W-:Y:S05]  /*20440*/  @P0 BRA `(.L_x_470) ;  /* 0x0000000400500947 */ /* 0x000fea0003800000 */
[----:B------:R-:W0:Y:S02]  /*20450*/  FRND.FTZ.FLOOR R3, R34 ;  /* 0x0000002200037307 */ /* 0x000e240000215000 */
[----:B0-----:R-:W-:Y:S01]  /*20460*/  FSETP.NEU.FTZ.AND P0, PT, |R4|, R3, PT ;  /* 0x000000030400720b */ /* 0x001fe20003f1d200 */
[----:B------:R-:W-:-:S12]  /*20470*/  IMAD.MOV.U32 R3, RZ, RZ, 0x7f800000 ;  /* 0x7f800000ff037424 */ /* 0x000fd800078e00ff */
        /* <DEDUP_REMOVED lines=19> */
[C---:B------:R-:W-:Y:S02]  /*205b0*/  @P1 FFMA.FTZ R10, R14.reuse, R21, -0.0013887860113754868507 ;  /* 0xbab607ed0e0a1423 */ /* 0x040fe40000010015 */
[C---:B------:R-:W-:Y:S02]  /*205c0*/  FFMA.FTZ R12, R14.reuse, R3, RZ ;  /* 0x000000030e0c7223 */ /* 0x040fe400000100ff */
[----:B------:R-:W-:-:S04]  /*205d0*/  FFMA.FTZ R10, R14, R10, R15 ;  /* 0x0000000a0e0a7223 */ /* 0x000fc8000001000f */
[----:B------:R-:W-:Y:S01]  /*205e0*/  FFMA.FTZ R10, R14, R10, R13 ;  /* 0x0000000a0e0a7223 */ /* 0x000fe2000001000d */
[----:B------:R-:W-:-:S03]  /*205f0*/  IMAD.MOV.U32 R13, RZ, RZ, 0x3e055027 ;  /* 0x3e055027ff0d7424 */ /* 0x000fc600078e00ff */
[----:B------:R-:W-:-:S04]  /*20600*/  FFMA.FTZ R3, R10, R12, R3 ;  /* 0x0000000c0a037223 */ /* 0x000fc80000010003 */
[----:B------:R-:W-:-:S04]  /*20610*/  @P0 FFMA.FTZ R3, R3, -1, RZ ;  /* 0xbf80000003030823 */ /* 0x000fc800000100ff */
[----:B------:R-:W-:-:S05]  /*20620*/  FMUL.FTZ R3, |R4|, |R3| ;  /* 0x4000000304037220 */ /* 0x000fca0000410200 */
[----:B------:R-:W-:-:S13]  /*20630*/  FSETP.GEU.FTZ.AND P0, PT, R3, 1.175494350822287508e-38, PT ;  /* 0x008000000300780b */ /* 0x000fda0003f1e000 */
[----:B------:R-:W-:-:S04]  /*20640*/  @!P0 FMUL.FTZ R3, R3, 8388608 ;  /* 0x4b00000003038820 */ /* 0x000fc80000410000 */
[----:B------:R-:W-:-:S05]  /*20650*/  VIADD R10, R3, 0xc0d55555 ;  /* 0xc0d55555030a7836 */ /* 0x000fca0000000000 */
[----:B------:R-:W-:-:S04]  /*20660*/  LOP3.LUT R12, R10, 0xff800000, RZ, 0xc0, !PT ;  /* 0xff8000000a0c7812 */ /* 0x000fc800078ec0ff */
[----:B------:R-:W-:-:S05]  /*20670*/  IADD3 R10, R3, -R12, RZ ;  /* 0x8000000c030a7210 */ /* 0x000fca0007ffe0ff */
[----:B------:R-:W-:Y:S01]  /*20680*/  FADD.FTZ R14, R10, -1 ;  /* 0xbf8000000a0e7421 */ /* 0x000fe20000010000 */
[----:B------:R-:W-:Y:S02]  /*20690*/  FSEL R10, RZ, -23, P0 ;  /* 0xc1b80000ff0a7808 */ /* 0x000fe40000000000 */
[----:B------:R-:W-:Y:S01]  /*206a0*/  ISETP.GE.U32.AND P0, PT, R3, 0x7f800000, PT ;  /* 0x7f8000000300780c */ /* 0x000fe20003f06070 */
        /* <DEDUP_REMOVED lines=8> */
[----:B------:R-:W-:-:S03]  /*20730*/  I2FP.F32.S32 R13, R12 ;  /* 0x0000000c000d7245 */ /* 0x000fc60000201400 */
[C---:B------:R-:W-:Y:S02]  /*20740*/  FMUL.FTZ R15, R14.reuse, R15 ;  /* 0x0000000f0e0f7220 */ /* 0x040fe40000410000 */
[----:B------:R-:W-:Y:S02]  /*20750*/  FFMA.FTZ R10, R13, 1.1920928955078125e-07, R10 ;  /* 0x340000000d0a7823 */ /* 0x000fe4000001000a */
        /* <DEDUP_REMOVED lines=8> */
.L_x_471:
[C---:B------:R-:W-:Y:S01]  /*207e0*/  FMUL.FTZ R3, |R4|.reuse, 8388608 ;  /* 0x4b00000004037820 */ /* 0x040fe20000410200 */
[----:B------:R-:W-:Y:S01]  /*207f0*/  FSETP.GEU.FTZ.AND P0, PT, |R4|, 1.175494350822287508e-38, PT ;  /* 0x008000000400780b */ /* 0x000fe20003f1e200 */
[----:B------:R-:W-:-:S03]  /*20800*/  HFMA2.MMA R10, -RZ, RZ, 1.5048828125, 33.21875 ;  /* 0x3e055027ff0a7435 */ /* 0x000fc600000001ff */
[----:B------:R-:W-:Y:S02]  /*20810*/  FSEL R34, R3, R34, !P0 ;  /* 0x0000002203227208 */ /* 0x000fe40004000000 */
[----:B------:R-:W-:Y:S02]  /*20820*/  FSEL R12, RZ, -23, P0 ;  /* 0xc1b80000ff0c7808 */ /* 0x000fe40000000000 */
        /* <DEDUP_REMOVED lines=22> */
.L_x_470:
[----:B------:R-:W-:Y:S05]  /*20990*/  BSYNC B2 ;  /* 0x0000000000027941 */ /* 0x000fea0003800000 */
.L_x_469:
[CC--:B------:R-:W-:Y:S01]  /*209a0*/  FFMA.FTZ R7, R4.reuse, R11.reuse, -R7 ;  /* 0x0000000b04077223 */ /* 0x0c0fe20000010807 */
[----:B------:R-:W-:Y:S02]  /*209b0*/  IMAD.MOV.U32 R14, RZ, RZ, 0x3ab5ebe6 ;  /* 0x3ab5ebe6ff0e7424 */ /* 0x000fe400078e00ff */
[----:B------:R-:W-:Y:S01]  /*209c0*/  FFMA.FTZ R4, R4, R11, -R3 ;  /* 0x0000000b04047223 */ /* 0x000fe20000010803 */
[C---:B------:R-:W-:Y:S01]  /*209d0*/  FMUL.FTZ R0, R7.reuse, 1.4426950216293334961 ;  /* 0x3fb8aa3b07007820 */ /* 0x040fe20000410000 */
[C---:B------:R-:W-:Y:S02]  /*209e0*/  FSETP.GEU.FTZ.AND P0, PT, |R7|.reuse, 0.40999999642372131348, PT ;  /* 0x3ed1eb850700780b */ /* 0x040fe40003f1e200 */
[----:B------:R-:W-:Y:S01]  /*209f0*/  FMUL.FTZ R4, R4, 1.4426950216293334961 ;  /* 0x3fb8aa3b04047820 */ /* 0x000fe20000410000 */
[----:B------:R-:W-:Y:S02]  /*20a00*/  FSETP.NEU.FTZ.AND P2, PT, R7, RZ, PT ;  /* 0x000000ff0700720b */ /* 0x000fe40003f5d000 */
[----:B------:R-:W0:Y:S08]  /*20a10*/  FRND R0, R0 ;  /* 0x0000000000007307 */ /* 0x000e300000201000 */
[----:B------:R-:W-:Y:S01]  /*20a20*/  MUFU.EX2 R4, R4 ;  /* 0x0000000400047308 */ /* 0x000fe20000000800 */
[----:B0-----:R-:W-:-:S04]  /*20a30*/  FSEL R10, R0, RZ, P0 ;  /* 0x000000ff000a7208 */ /* 0x001fc80000000000 */
[C---:B------:R-:W-:Y:S01]  /*20a40*/  FSETP.NEU.FTZ.AND P0, PT, R10.reuse, 128, PT ;  /* 0x430000000a00780b */ /* 0x040fe20003f1d000 */
[----:B------:R-:W-:-:S04]  /*20a50*/  FFMA.FTZ R9, -R10, 0.693145751953125, R7 ;  /* 0x3f3172000a097823 */ /* 0x000fc80000010107 */
[----:B------:R-:W-:-:S04]  /*20a60*/  FFMA.FTZ R9, -R10, 1.428606765330187045e-06, R9 ;  /* 0x35bfbe8e0a097823 */ /* 0x000fc80000010109 */
[----:B------:R-:W-:-:S04]  /*20a70*/  FFMA.FTZ R14, R9, R14, 0.0083824126049876213074 ;  /* 0x3c095663090e7423 */ /* 0x000fc8000001000e */
[----:B------:R-:W-:Y:S01]  /*20a80*/  @!P0 FADD.FTZ R10, R10, -1 ;  /* 0xbf8000000a0a8421 */ /* 0x000fe20000010000 */
[----:B------:R-:W-:-:S03]  /*20a90*/  FFMA.FTZ R14, R9, R14, 0.041667830199003219604 ;  /* 0x3d2aabe3090e7423 */ /* 0x000fc6000001000e */
[----:B------:R-:W0:Y:S01]  /*20aa0*/  MUFU.EX2 R12, R10 ;  /* 0x0000000a000c7308 */ /* 0x000e220000000800 */
[----:B------:R-:W-:Y:S01]  /*20ab0*/  FFMA.FTZ R14, R9, R14, 0.16666397452354431152 ;  /* 0x3e2aa9f6090e7423 */ /* 0x000fe2000001000e */
[----:B------:R-:W-:-:S03]  /*20ac0*/  FSETP.GEU.FTZ.AND P1, PT, R10, -25, PT ;  /* 0xc1c800000a00780b */ /* 0x000fc60003f3e000 */
[----:B------:R-:W-:-:S04]  /*20ad0*/  FFMA.FTZ R14, R9, R14, 0.49999994039535522461 ;  /* 0x3efffffe090e7423 */ /* 0x000fc8000001000e */
[----:B------:R-:W-:-:S04]  /*20ae0*/  FMUL.FTZ R14, R9, R14 ;  /* 0x0000000e090e7220 */ /* 0x000fc80000410000 */
[----:B------:R-:W-:Y:S01]  /*20af0*/  FFMA.FTZ R9, R9, R14, R9 ;  /* 0x0000000e09097223 */ /* 0x000fe20000010009 */
[----:B0-----:R-:W-:-:S04]  /*20b00*/  FADD.FTZ R3, R12, -1 ;  /* 0xbf8000000c037421 */ /* 0x001fc80000010000 */
[----:B------:R-:W-:-:S04]  /*20b10*/  FFMA.FTZ R3, R12, R9, R3 ;  /* 0x000000090c037223 */ /* 0x000fc80000010003 */
[----:B------:R-:W-:Y:S01]  /*20b20*/  @!P0 FADD.FTZ R3, R3, R3 ;  /* 0x0000000303038221 */ /* 0x000fe20000010000 */
[----:B------:R-:W-:-:S04]  /*20b30*/  FSETP.GT.FTZ.AND P0, PT, R10, 128, PT ;  /* 0x430000000a00780b */ /* 0x000fc80003f14000 */
[----:B------:R-:W-:-:S04]  /*20b40*/  FSEL R3, R3, +INF , !P0 ;  /* 0x7f80000003037808 */ /* 0x000fc80004000000 */
[----:B------:R-:W-:Y:S01]  /*20b50*/  FSEL R0, R3, -1, P1 ;  /* 0xbf80000003007808 */ /* 0x000fe20000800000 */
[----:B------:R-:W-:-:S04]  /*20b60*/  @!P2 FADD.FTZ R0, R7, R7 ;  /* 0x000000070700a221 */ /* 0x000fc80000010000 */
[----:B------:R-:W-:Y:S01]  /*20b70*/  FFMA.FTZ R5, -R5, R4, -R0 ;  /* 0x0000000405057223 */ /* 0x000fe20000010900 */
[----:B------:R-:W-:Y:S06]  /*20b80*/  BRA `(.L_x_441) ;  /* 0x0000016000c87947 */ /* 0x000fec0003800000 */
.L_x_451:
        /* <DEDUP_REMOVED lines=15> */
[----:B------:R-:W-:Y:S01]  /*20c80*/  IADD3 R5, R35, 0x9f4, RZ ;  /* 0x000009f423057810 */ /* 0x000fe20007ffe0ff */
[----:B------:R-:W-:Y:S01]  /*20c90*/  IMAD.MOV.U32 R21, RZ, RZ, 0x47946fa6 ;  /* 0x47946fa6ff157424 */ /* 0x000fe200078e00ff */
[----:B------:R-:W-:Y:S01]  /*20ca0*/  MOV R10, 0x3bc6a26b ;  /* 0x3bc6a26b000a7802 */ /* 0x000fe20000000f00 */
[----:B------:R0:W-:Y:S01]  /*20cb0*/  STL.64 [R1+0xa00], R12 ;  /* 0x000a000c01007387 */ /* 0x0001e20000100a00 */
[----:B------:R-:W-:Y:S01]  /*20cc0*/  SEL R5, R5, R0, P0 ;  /* 0x0000000005057207 */ /* 0x000fe20000000000 */
[----:B------:R-:W-:Y:S01]  /*20cd0*/  IMAD.MOV.U32 R23, RZ, RZ, 0x4a5481c1 ;  /* 0x4a5481c1ff177424 */ /* 0x000fe200078e00ff */
[----:B------:R-:W-:Y:S01]  /*20ce0*/  MOV R20, 0x45d95fff ;  /* 0x45d95fff00147802 */ /* 0x000fe20000000f00 */
[----:B------:R1:W-:Y:S01]  /*20cf0*/  STL.64 [R1+0x9f8], R10 ;  /* 0x0009f80a01007387 */ /* 0x0003e20000100a00 */
[----:B------:R-:W-:Y:S01]  /*20d00*/  MOV R22, 0x4912f03a ;  /* 0x4912f03a00167802 */ /* 0x000fe20000000f00 */
[----:B------:R-:W-:Y:S01]  /*20d10*/  IMAD.MOV.U32 R25, RZ, RZ, 0x4c255322 ;  /* 0x4c255322ff197424 */ /* 0x000fe200078e00ff */
[----:B------:R-:W-:Y:S01]  /*20d20*/  MOV R24, 0x4b5edd0a ;  /* 0x4b5edd0a00187802 */ /* 0x000fe20000000f00 */
[----:B------:R-:W-:Y:S01]  /*20d30*/  IMAD.MOV.U32 R27, RZ, RZ, 0x4cc5f8af ;  /* 0x4cc5f8afff1b7424 */ /* 0x000fe200078e00ff */
[----:B------:R-:W-:Y:S01]  /*20d40*/  MOV R26, 0x4ca4b97f ;  /* 0x4ca4b97f001a7802 */ /* 0x000fe20000000f00 */
[----:B------:R-:W-:Y:S01]  /*20d50*/  STL.64 [R1+0xa08], R20 ;  /* 0x000a081401007387 */ /* 0x000fe20000100a00 */
[----:B------:R-:W-:Y:S01]  /*20d60*/  MOV R30, 0x46ff3c00 ;  /* 0x46ff3c00001e7802 */ /* 0x000fe20000000f00 */
[----:B0-----:R-:W-:Y:S01]  /*20d70*/  IMAD.MOV.U32 R12, RZ, RZ, 0x1 ;  /* 0x00000001ff0c7424 */ /* 0x001fe200078e00ff */
[----:B------:R-:W-:Y:S01]  /*20d80*/  @P0 MOV R12, 0xffffffff ;  /* 0xffffffff000c0802 */ /* 0x000fe20000000f00 */
[----:B------:R0:W-:Y:S01]  /*20d90*/  STL.64 [R1+0xa10], R22 ;  /* 0x000a101601007387 */ /* 0x0001e20000100a00 */
[----:B------:R-:W-:Y:S01]  /*20da0*/  IMAD.MOV.U32 R31, RZ, RZ, 0x48ae85e0 ;  /* 0x48ae85e0ff1f7424 */ /* 0x000fe200078e00ff */
[----:B-1----:R-:W-:Y:S01]  /*20db0*/  MOV R10, 0x42840000 ;  /* 0x42840000000a7802 */ /* 0x002fe20000000f00 */
[----:B------:R-:W-:Y:S01]  /*20dc0*/  IMAD.MOV.U32 R11, RZ, RZ, 0x44f0a000 ;  /* 0x44f0a000ff0b7424 */ /* 0x000fe200078e00ff */
[----:B------:R-:W-:Y:S01]  /*20dd0*/  SHF.L.U32 R0, R12, 0x2, RZ ;  /* 0x000000020c007819 */ /* 0x000fe200000006ff */
[----:B------:R1:W-:Y:S01]  /*20de0*/  STL.64 [R1+0xa18], R24 ;  /* 0x000a181801007387 */ /* 0x0003e20000100a00 */
[----:B------:R-:W-:Y:S01]  /*20df0*/  MOV R32, 0x4a20fbd8 ;  /* 0x4a20fbd800207802 */ /* 0x000fe20000000f00 */
[----:B------:R-:W-:Y:S01]  /*20e00*/  IMAD.MOV.U32 R33, RZ, RZ, 0x4b4b8b8f ;  /* 0x4b4b8b8fff217424 */ /* 0x000fe200078e00ff */
[-C--:B------:R-:W-:Y:S01]  /*20e10*/  IADD3 R5, R5, R0.reuse, RZ ;  /* 0x0000000005057210 */ /* 0x080fe20007ffe0ff */
[----:B------:R2:W-:Y:S01]  /*20e20*/  STL.64 [R1+0x13c0], R10 ;  /* 0x0013c00a01007387 */ /* 0x0005e20000100a00 */
[----:B------:R-:W-:Y:S01]  /*20e30*/  MOV R36, 0x4c2f75b4 ;  /* 0x4c2f75b400247802 */ /* 0x000fe20000000f00 */
[----:B------:R-:W-:Y:S01]  /*20e40*/  IMAD.MOV.U32 R37, RZ, RZ, 0x4cc8c38c ;  /* 0x4cc8c38cff257424 */ /* 0x000fe200078e00ff */
[----:B------:R-:W-:Y:S01]  /*20e50*/  IADD3 R7, R5, R0, RZ ;  /* 0x0000000005077210 */ /* 0x000fe20007ffe0ff */
[----:B------:R3:W-:Y:S01]  /*20e60*/  STL.64 [R1+0xa20], R26 ;  /* 0x000a201a01007387 */ /* 0x0007e20000100a00 */
[----:B0-----:R-:W-:Y:S01]  /*20e70*/  MOV R22, 0x4d0fed36 ;  /* 0x4d0fed3600167802 */ /* 0x001fe20000000f00 */
[----:B------:R-:W-:-:S02]  /*20e80*/  IMAD.MOV.U32 R23, RZ, RZ, 0x4ce5eb4c ;  /* 0x4ce5eb4cff177424 */ /* 0x000fc400078e00ff */
[----:B-1----:R-:W-:Y:S01]  /*20e90*/  IMAD.MOV.U32 R24, RZ, RZ, 0x4c184540 ;  /* 0x4c184540ff187424 */ /* 0x002fe200078e00ff */
[----:B------:R-:W-:Y:S01]  /*20ea0*/  MOV R25, RZ ;  /* 0x000000ff00197202 */ /* 0x000fe20000000f00 */
[----:B------:R-:W-:Y:S01]  /*20eb0*/  IMAD.MOV.U32 R20, RZ, RZ, 0x4c5914c6 ;  /* 0x4c5914c6ff147424 */ /* 0x000fe200078e00ff */
[----:B------:R-:W-:Y:S01]  /*20ec0*/  STL.64 [R1+0x13c8], R30 ;  /* 0x0013c81e01007387 */ /* 0x000fe20000100a00 */
[----:B--2---:R-:W-:Y:S02]  /*20ed0*/  IMAD.MOV.U32 R11, RZ, RZ, RZ ;  /* 0x000000ffff0b7224 */ /* 0x004fe400078e00ff */
[----:B------:R-:W-:Y:S01]  /*20ee0*/  @P0 IMAD.MOV.U32 R11, RZ, RZ, 0xc ;  /* 0x0000000cff0b0424 */ /* 0x000fe200078e00ff */
[-C--:B------:R-:W-:Y:S01]  /*20ef0*/  IADD3 R21, R7, R0.reuse, RZ ;  /* 0x0000000007157210 */ /* 0x080fe20007ffe0ff */
[----:B---3--:R-:W-:Y:S01]  /*20f00*/  IMAD.MOV.U32 R26, RZ, RZ, 0x3f800000 ;  /* 0x3f800000ff1a7424 */ /* 0x008fe200078e00ff */
[----:B------:R-:W-:Y:S01]  /*20f10*/  STL.64 [R1+0x13d0], R32 ;  /* 0x0013d02001007387 */ /* 0x000fe20000100a00 */
[----:B------:R-:W-:Y:S01]  /*20f20*/  IMAD.IADD R12, R11, 0x1, R12 ;  /* 0x000000010b0c7824 */ /* 0x000fe200078e020c */
[----:B------:R-:W-:-:S02]  /*20f30*/  IADD3 R13, R21, R0, RZ ;  /* 0x00000000150d7210 */ /* 0x000fc40007ffe0ff */
[----:B------:R0:W-:Y:S04]  /*20f40*/  STL.64 [R1+0x13d8], R36 ;  /* 0x0013d82401007387 */ /* 0x0001e80000100a00 */
[----:B------:R-:W-:Y:S04]  /*20f50*/  STL.64 [R1+0x13e0], R22 ;  /* 0x0013e01601007387 */ /* 0x000fe80000100a00 */
[----:B------:R1:W-:Y:S04]  /*20f60*/  STL.64 [R1+0x13e8], R24 ;  /* 0x0013e81801007387 */ /* 0x0003e80000100a00 */
[----:B------:R-:W-:Y:S04]  /*20f70*/  STL [R1+0xa28], R20 ;  /* 0x000a281401007387 */ /* 0x000fe80000100800 */
[----:B------:R2:W-:Y:S01]  /*20f80*/  STL [R1+0x13bc], R26 ;  /* 0x0013bc1a01007387 */ /* 0x0005e20000100800 */
[----:B------:R-:W-:-:S03]  /*20f90*/  LEA R35, R12, R35, 0x2 ;  /* 0x000000230c237211 */ /* 0x000fc600078e10ff */
[----:B------:R-:W3:Y:S01]  /*20fa0*/  LDL R5, [R5] ;  /* 0x0000000005057983 */ /* 0x000ee20000100800 */
[----:B------:R-:W-:-:S03]  /*20fb0*/  IMAD.IADD R11, R13, 0x1, R0 ;  /* 0x000000010d0b7824 */ /* 0x000fc600078e0200 */
[----:B------:R-:W4:Y:S01]  /*20fc0*/  LDL R7, [R7] ;  /* 0x0000000007077983 */ /* 0x000f220000100800 */
[----:B------:R-:W-:-:S03]  /*20fd0*/  IADD3 R47, R0, R35, RZ ;  /* 0x00000023002f7210 */ /* 0x000fc60007ffe0ff */
[----:B------:R-:W5:Y:S01]  /*20fe0*/  LDL R10, [R21] ;  /* 0x00000000150a7983 */ /* 0x000f620000100800 */
[-C--:B------:R-:W-:Y:S01]  /*20ff0*/  IADD3 R45, R11, R0.reuse, RZ ;  /* 0x000000000b2d7210 */ /* 0x080fe20007ffe0ff */
[--C-:B------:R-:W-:Y:S02]  /*21000*/  IMAD.IADD R43, R47, 0x1, R0.reuse ;  /* 0x000000012f2b7824 */ /* 0x100fe400078e0200 */
[----:B------:R-:W5:Y:S01]  /*21010*/  LDL R49, [R13] ;  /* 0x000000000d317983 */ /* 0x000f620000100800 */
[-C--:B------:R-:W-:Y:S02]  /*21020*/  IADD3 R41, R45, R0.reuse, RZ ;  /* 0x000000002d297210 */ /* 0x080fe40007ffe0ff */
[----:B------:R-:W-:Y:S01]  /*21030*/  IADD3 R39, R43, R0, RZ ;  /* 0x000000002b277210 */ /* 0x000fe20007ffe0ff */
[----:B------:R1:W5:Y:S04]  /*21040*/  LDL R53, [R35] ;  /* 0x0000000023357983 */ /* 0x0003680000100800 */
[----:B------:R2:W5:Y:S01]  /*21050*/  LDL R51, [R11] ;  /* 0x000000000b337983 */ /* 0x0005620000100800 */
[----:B0-----:R-:W-:-:S03]  /*21060*/  IMAD.IADD R37, R41, 0x1, R0 ;  /* 0x0000000129257824 */ /* 0x001fc600078e0200 */
[----:B------:R-:W5:Y:S01]  /*21070*/  LDL R47, [R47] ;  /* 0x000000002f2f7983 */ /* 0x000f620000100800 */
[----:B-1----:R-:W-:-:S03]  /*21080*/  IADD3 R35, R39, R0, RZ ;  /* 0x0000000027237210 */ /* 0x002fc60007ffe0ff */
[----:B------:R-:W5:Y:S01]  /*21090*/  LDL R45, [R45] ;  /* 0x000000002d2d7983 */ /* 0x000f620000100800 */
[-C--:B------:R-:W-:Y:S01]  /*210a0*/  IADD3 R33, R37, R0.reuse, RZ ;  /* 0x0000000025217210 */ /* 0x080fe20007ffe0ff */
[----:B------:R-:W-:Y:S02]  /*210b0*/  IMAD.IADD R31, R35, 0x1, R0 ;  /* 0x00000001231f7824 */ /* 0x000fe400078e0200 */
[----:B------:R-:W5:Y:S04]  /*210c0*/  LDL R43, [R43] ;  /* 0x000000002b2b7983 */ /* 0x000f680000100800 */
[----:B------:R-:W5:Y:S01]  /*210d0*/  LDL R41, [R41] ;  /* 0x0000000029297983 */ /* 0x000f620000100800 */
[----:B------:R-:W-:-:S03]  /*210e0*/  IADD3 R29, R33, R0, RZ ;  /* 0x00000000211d7210 */ /* 0x000fc60007ffe0ff */
[----:B------:R-:W5:Y:S01]  /*210f0*/  LDL R39, [R39] ;  /* 0x0000000027277983 */ /* 0x000f620000100800 */
[----:B------:R-:W-:-:S03]  /*21100*/  IADD3 R27, R31, R0, RZ ;  /* 0x000000001f1b7210 */ /* 0x000fc60007ffe0ff */
[----:B------:R-:W5:Y:S01]  /*21110*/  LDL R37, [R37] ;  /* 0x0000000025257983 */ /* 0x000f620000100800 */
[----:B------:R-:W-:-:S03]  /*21120*/  IMAD.IADD R25, R29, 0x1, R0 ;  /* 0x000000011d197824 */ /* 0x000fc600078e0200 */
[----:B------:R-:W5:Y:S01]  /*21130*/  LDL R35, [R35] ;  /* 0x0000000023237983 */ /* 0x000f620000100800 */
[----:B------:R-:W-:-:S03]  /*21140*/  IADD3 R23, R27, R0, RZ ;  /* 0x000000001b177210 */ /* 0x000fc60007ffe0ff */
[----:B------:R-:W5:Y:S01]  /*21150*/  LDL R33, [R33] ;  /* 0x0000000021217983 */ /* 0x000f620000100800 */
[----:B------:R-:W-:-:S03]  /*21160*/  IADD3 R21, R25, R0, RZ ;  /* 0x0000000019157210 */ /* 0x000fc60007ffe0ff */
[----:B------:R-:W5:Y:S04]  /*21170*/  LDL R31, [R31] ;  /* 0x000000001f1f7983 */ /* 0x000f680000100800 */
[----:B------:R-:W5:Y:S01]  /*21180*/  LDL R29, [R29] ;  /* 0x000000001d1d7983 */ /* 0x000f620000100800 */
[----:B--2---:R-:W-:-:S03]  /*21190*/  IMAD.IADD R26, R23, 0x1, R0 ;  /* 0x00000001171a7824 */ /* 0x004fc600078e0200 */
[----:B------:R-:W2:Y:S04]  /*211a0*/  LDL R27, [R27] ;  /* 0x000000001b1b7983 */ /* 0x000ea80000100800 */
[----:B------:R-:W2:Y:S01]  /*211b0*/  LDL R25, [R25] ;  /* 0x0000000019197983 */ /* 0x000ea20000100800 */
[----:B------:R-:W-:-:S03]  /*211c0*/  IADD3 R11, R26, R0, RZ ;  /* 0x000000001a0b7210 */ /* 0x000fc60007ffe0ff */
[----:B------:R-:W2:Y:S04]  /*211d0*/  LDL R23, [R23] ;  /* 0x0000000017177983 */ /* 0x000ea80000100800 */
[----:B------:R-:W2:Y:S01]  /*211e0*/  LDL R21, [R21] ;  /* 0x0000000015157983 */ /* 0x000ea20000100800 */
[----:B------:R-:W-:-:S03]  /*211f0*/  IADD3 R24, R11, R0, RZ ;  /* 0x000000000b187210 */ /* 0x000fc60007ffe0ff */
[----:B------:R-:W2:Y:S02]  /*21200*/  LDL R12, [R26] ;  /* 0x000000001a0c7983 */ /* 0x000ea40000100800 */
[----:B------:R-:W-:Y:S02]  /*21210*/  IMAD.IADD R13, R24, 0x1, R0 ;  /* 0x00000001180d7824 */ /* 0x000fe400078e0200 */
[----:B------:R-:W2:Y:S04]  /*21220*/  LDL R11, [R11] ;  /* 0x000000000b0b7983 */ /* 0x000ea80000100800 */
[----:B------:R-:W2:Y:S04]  /*21230*/  LDL R0, [R24] ;  /* 0x0000000018007983 */ /* 0x000ea80000100800 */
[----:B------:R-:W2:Y:S01]  /*21240*/  LDL R13, [R13] ;  /* 0x000000000d0d7983 */ /* 0x000ea20000100800 */
[----:B------:R-:W-:-:S02]  /*21250*/  MOV R20, R4 ;  /* 0x0000000400147202 */ /* 0x000fc40000000f00 */
[----:B------:R-:W-:-:S04]  /*21260*/  FSET.BF.LEU.FTZ.AND R22, |R4|, 1, PT ;  /* 0x3f8000000416780a */ /* 0x000fc8000381b200 */
[----:B------:R-:W3:Y:S02]  /*21270*/  @P0 MUFU.RCP R20, R4 ;  /* 0x0000000400140308 */ /* 0x000ee40000001000 */
[-C--:B---3--:R-:W-:Y:S01]  /*21280*/  FFMA.FTZ R22, R22, R20.reuse, R5 ;  /* 0x0000001416167223 */ /* 0x088fe20000010005 */
[----:B------:R-:W-:Y:S01]  /*21290*/  MOV R5, 0x3bc6a26b ;  /* 0x3bc6a26b00057802 */ /* 0x000fe20000000f00 */
[----:B------:R-:W-:Y:S02]  /*212a0*/  @P0 IMAD.MOV.U32 R5, RZ, RZ, 0x4c5914c6 ;  /* 0x4c5914c6ff050424 */ /* 0x000fe400078e00ff */
[----:B----4-:R-:W-:-:S04]  /*212b0*/  FFMA.FTZ R7, R22, R20, R7 ;  /* 0x0000001416077223 */ /* 0x010fc80000010007 */
[----:B-----5:R-:W-:-:S04]  /*212c0*/  FFMA.FTZ R10, R7, R20, R10 ;  /* 0x00000014070a7223 */ /* 0x020fc8000001000a */
[-C--:B------:R-:W-:Y:S01]  /*212d0*/  FFMA.FTZ R22, R10, R20.reuse, R49 ;  /* 0x000000140a167223 */ /* 0x080fe20000010031 */
        /* <DEDUP_REMOVED lines=8> */
[----:B------:R-:W-:Y:S01]  /*21360*/  FADD.FTZ R5, R4, 6.0246801376342773438 ;  /* 0x40c0ca2e04057421 */ /* 0x000fe20000010000 */
[-C--:B------:R-:W-:Y:S02]  /*21370*/  FFMA.FTZ R10, R10, R20.reuse, R39 ;  /* 0x000000140a0a7223 */ /* 0x080fe40000010027 */
[----:B------:R-:W0:Y:S01]  /*21380*/  @P0 MUFU.EX2 R7, R7 ;  /* 0x0000000700070308 */ /* 0x000e220000000800 */
[-C--:B------:R-:W-:Y:S01]  /*21390*/  FFMA.FTZ R22, R22, R20.reuse, R37 ;  /* 0x0000001416167223 */ /* 0x080fe20000010025 */
[----:B------:R-:W-:-:S03]  /*213a0*/  FFMA.FTZ R10, R10, R20, R35 ;  /* 0x000000140a0a7223 */ /* 0x000fc60000010023 */
[-C--:B------:R-:W-:Y:S01]  /*213b0*/  FFMA.FTZ R22, R22, R20.reuse, R33 ;  /* 0x0000001416167223 */ /* 0x080fe20000010021 */
[----:B------:R-:W-:-:S03]  /*213c0*/  FFMA.FTZ R10, R10, R20, R31 ;  /* 0x000000140a0a7223 */ /* 0x000fc6000001001f */
[-C--:B------:R-:W-:Y:S01]  /*213d0*/  FFMA.FTZ R22, R22, R20.reuse, R29 ;  /* 0x0000001416167223 */ /* 0x080fe2000001001d */
[----:B--2---:R-:W-:-:S03]  /*213e0*/  FFMA.FTZ R10, R10, R20, R27 ;  /* 0x000000140a0a7223 */ /* 0x004fc6000001001b */
        /* <DEDUP_REMOVED lines=9> */
[----:B------:R-:W-:Y:S02]  /*21480*/  FFMA.FTZ R13, R0, R20, R13 ;  /* 0x00000014000d7223 */ /* 0x000fe4000001000d */
[----:B------:R-:W-:Y:S02]  /*21490*/  MUFU.SQRT R0, R10 ;  /* 0x0000000a00007308 */ /* 0x000fe40000002000 */
[C---:B0-----:R-:W-:Y:S01]  /*214a0*/  @P0 FMUL.FTZ R7, R13.reuse, R7 ;  /* 0x000000070d070220 */ /* 0x041fe20000410000 */
[----:B-1----:R-:W-:-:S03]  /*214b0*/  @!P0 FMUL.FTZ R5, R13, R22 ;  /* 0x000000160d058220 */ /* 0x002fc60000410000 */
[----:B------:R-:W-:Y:S01]  /*214c0*/  @P0 FMUL.FTZ R5, R7, R22 ;  /* 0x0000001607050220 */ /* 0x000fe20000410000 */
[----:B------:R-:W-:-:S05]  /*214d0*/  FSETP.GEU.FTZ.AND P0, PT, R3, 200, PT ;  /* 0x434800000300780b */ /* 0x000fca0003f1e000 */
[----:B------:R-:W0:Y:S02]  /*214e0*/  MUFU.RCP R5, R5 ;  /* 0x0000000500057308 */ /* 0x000e240000001000 */
[----:B0-----:R-:W-:-:S06]  /*214f0*/  FMUL.FTZ R0, R0, R5 ;  /* 0x0000000500007220 */ /* 0x001fcc0000410000 */
[----:B------:R-:W-:Y:S05]  /*21500*/  @!P1 BRA !P0, `(.L_x_474) ;  /* 0x0000000800149947 */ /* 0x000fea0004000000 */
[----:B------:R-:W0:Y:S01]  /*21510*/  MUFU.RCP R10, R12 ;  /* 0x0000000c000a7308 */ /* 0x000e220000001000 */
[----:B------:R-:W-:Y:S01]  /*21520*/  FADD.FTZ R9, R9, -6.0246801376342773438 ;  /* 0xc0c0ca2e09097421 */ /* 0x000fe20000010000 */
[----:B------:R-:W-:Y:S01]  /*21530*/  FMUL.FTZ R22, R12, 1 ;  /* 0x3f8000000c167820 */ /* 0x000fe20000410000 */
[----:B------:R-:W-:Y:S01]  /*21540*/  HFMA2.MMA R24, -RZ, RZ, 1.3056640625, -1.8671875 ;  /* 0x3d39bf78ff187435 */ /* 0x000fe200000001ff */
[----:B------:R-:W-:Y:S01]  /*21550*/  BSSY B2, `(.L_x_475) ;  /* 0x0000027000027945 */ /* 0x000fe20003800000 */
[----:B------:R-:W-:-:S03]  /*21560*/  FADD.FTZ R5, R9, 0.5 ;  /* 0x3f00000009057421 */ /* 0x000fc60000010000 */
[----:B------:R-:W1:Y:S01]  /*21570*/  F2F.F64.F32 R22, R22 ;  /* 0x0000001600167310 */ /* 0x000e620000201800 */
[----:B0-----:R-:W-:Y:S01]  /*21580*/  FMUL.FTZ R5, R5, R10 ;  /* 0x0000000a05057220 */ /* 0x001fe20000410000 */
[----:B------:R-:W-:-:S03]  /*21590*/  MOV R10, 0x3e800000 ;  /* 0x3e800000000a7802 */ /* 0x000fc60000000f00 */
[C---:B------:R-:W-:Y:S01]  /*215a0*/  FADD.FTZ.RZ R7, R5.reuse, 1 ;  /* 0x3f80000005077421 */ /* 0x040fe2000001c000 */
[----:B------:R-:W-:Y:S02]  /*215b0*/  ISETP.GE.U32.AND P0, PT, R5, 0x7f800000, PT ;  /* 0x7f8000000500780c */ /* 0x000fe40003f06070 */
[----:B-1----:R-:W0:Y:S02]  /*215c0*/  MUFU.RCP64H R11, R23 ;  /* 0x00000017000b7308 */ /* 0x002e240000001800 */
[----:B------:R-:W-:-:S04]  /*215d0*/  IADD3 R7, R7, -0x3f400000, RZ ;  /* 0xc0c0000007077810 */ /* 0x000fc80007ffe0ff */
[----:B------:R-:W-:-:S04]  /*215e0*/  LOP3.LUT R20, R7, 0xff800000, RZ, 0xc0, !PT ;  /* 0xff80000007147812 */ /* 0x000fc800078ec0ff */
[----:B------:R-:W-:Y:S01]  /*215f0*/  IADD3 R9, -R20, 0x40800000, RZ ;  /* 0x4080000014097810 */ /* 0x000fe20007ffe1ff */
[----:B------:R-:W-:Y:S01]  /*21600*/  IMAD.IADD R7, R5, 0x1, -R20 ;  /* 0x0000000105077824 */ /* 0x000fe200078e0a14 */
[----:B------:R-:W-:-:S03]  /*21610*/  I2FP.F32.S32 R20, R20 ;  /* 0x0000001400147245 */ /* 0x000fc60000201400 */
[----:B------:R-:W-:Y:S02]  /*21620*/  FFMA.FTZ R10, R9, R10, -1 ;  /* 0xbf800000090a7423 */ /* 0x000fe4000001000a */
[----:B------:R-:W-:Y:S02]  /*21630*/  FMUL.FTZ R20, R20, 1.1920928955078125e-07 ;  /* 0x3400000014147820 */ /* 0x000fe40000410000 */
[----:B------:R-:W-:Y:S01]  /*21640*/  FADD.FTZ R7, R7, R10 ;  /* 0x0000000a07077221 */ /* 0x000fe20000010000 */
[----:B------:R-:W-:-:S03]  /*21650*/  MOV R10, 0x1 ;  /* 0x00000001000a7802 */ /* 0x000fc60000000f00 */
        /* <DEDUP_REMOVED lines=8> */
[----:B------:R-:W-:-:S04]  /*216e0*/  FFMA.FTZ R24, R7, R24, -0.25000196695327758789 ;  /* 0xbe80004207187423 */ /* 0x000fc80000010018 */
[----:B------:R-:W-:-:S03]  /*216f0*/  FFMA.FTZ R24, R7, R24, 0.33333510160446166992 ;  /* 0x3eaaaae607187423 */ /* 0x000fc60000010018 */
[----:B------:R-:W-:Y:S01]  /*21700*/  DFMA R10, -R22, R12, 1 ;  /* 0x3ff00000160a742b */ /* 0x000fe2000000010c */
[----:B------:R-:W-:-:S04]  /*21710*/  FFMA.FTZ R24, R7, R24, -0.5 ;  /* 0xbf00000007187423 */ /* 0x000fc80000010018 */
[----:B------:R-:W-:-:S03]  /*21720*/  FMUL.FTZ R24, R7, R24 ;  /* 0x0000001807187220 */ /* 0x000fc60000410000 */
[----:B------:R-:W-:Y:S01]  /*21730*/  DFMA R10, R12, R10, R12 ;  /* 0x0000000a0c0a722b */ /* 0x000fe2000000000c */
        /* <DEDUP_REMOVED lines=8> */
.L_x_476:
[----:B------:R-:W-:Y:S05]  /*217c0*/  BSYNC B2 ;  /* 0x0000000000027941 */ /* 0x000fea0003800000 */
.L_x_475:
[----:B------:R-:W-:Y:S01]  /*217d0*/  UMOV UR4, 0xc0000000 ;  /* 0xc000000000047882 */ /* 0x000fe20000000000 */
[----:B------:R-:W-:Y:S01]  /*217e0*/  UMOV UR5, 0x40161945 ;  /* 0x4016194500057882 */ /* 0x000fe20000000000 */
[----:B------:R-:W-:Y:S01]  /*217f0*/  FADD.FTZ R5, -R5, R20 ;  /* 0x0000001405057221 */ /* 0x000fe20000010100 */
[----:B------:R-:W-:Y:S01]  /*21800*/  DMUL R24, R14, -UR4 ;  /* 0x800000040e187c28 */ /* 0x000fe20008000000 */
[----:B------:R-:W-:Y:S02]  /*21810*/  BSSY B4, `(.L_x_477) ;  /* 0x000000e000047945 */ /* 0x000fe40003800000 */
[----:B------:R-:W-:-:S05]  /*21820*/  FMUL.FTZ R5, R4, R5 ;  /* 0x0000000504057220 */ /* 0x000fca0000410000 */
[----:B------:R-:W-:Y:S02]  /*21830*/  DMUL R12, R24, R10 ;  /* 0x0000000a180c7228 */ /* 0x000fe40000000000 */
[----:B------:R-:W-:-:S06]  /*21840*/  FSETP.GEU.AND P1, PT, |R25|, 6.5827683646048100446e-37, PT ;  /* 0x036000001900780b */ /* 0x000fcc0003f2e200 */
[----:B------:R-:W-:-:S08]  /*21850*/  DFMA R14, -R22, R12, R24 ;  /* 0x0000000c160e722b */ /* 0x000fd00000000118 */
[----:B------:R-:W-:Y:S02]  /*21860*/  DFMA R10, R10, R14, R12 ;  /* 0x0000000e0a0a722b */ /* 0x000fe4000000000c */
[----:B------:R0:W1:Y:S08]  /*21870*/  F2F.F64.F32 R14, R5 ;  /* 0x00000005000e7310 */ /* 0x0000700000201800 */
[----:B------:R-:W-:-:S05]  /*21880*/  FFMA R7, RZ, R23, R11 ;  /* 0x00000017ff077223 */ /* 0x000fca000000000b */
[----:B------:R-:W-:-:S13]  /*21890*/  FSETP.GT.AND P0, PT, |R7|, 1.469367938527859385e-39, PT ;  /* 0x001000000700780b */ /* 0x000fda0003f04200 */
[----:B01----:R-:W-:Y:S05]  /*218a0*/  @P0 BRA P1, `(.L_x_478) ;  /* 0x0000000000100947 */ /* 0x003fea0000800000 */
[----:B------:R-:W-:-:S07]  /*218b0*/  MOV R10, 0x218d0 ;  /* 0x000218d0000a7802 */ /* 0x000fce0000000f00 */
[----:B------:R-:W-:Y:S05]  /*218c0*/  CALL.REL.NOINC `($__internal_0_$__cuda_sm20_div_rn_f64_full) ;  /* 0x0000015400887944 */ /* 0x000fea0003c00000 */
[----:B------:R-:W-:Y:S02]  /*218d0*/  MOV R10, R28 ;  /* 0x0000001c000a7202 */ /* 0x000fe40000000f00 */
[----:B------:R-:W-:-:S07]  /*218e0*/  MOV R11, R29 ;  /* 0x0000001d000b7202 */ /* 0x000fce0000000f00 */
.L_x_478:
[----:B------:R-:W-:Y:S05]  /*218f0*/  BSYNC B4 ;  /* 0x0000000000047941 */ /* 0x000fea0003800000 */
.L_x_477:
        /* <DEDUP_REMOVED lines=14> */
[----:B------:R-:W-:Y:S01]  /*219e0*/  MOV R12, 0xfca213ea ;  /* 0xfca213ea000c7802 */ /* 0x000fe20000000f00 */
[----:B------:R-:W-:Y:S01]  /*219f0*/  IMAD.MOV.U32 R13, RZ, RZ, 0x3e928af3 ;  /* 0x3e928af3ff0d7424 */ /* 0x000fe200078e00ff */
        /* <DEDUP_REMOVED lines=30> */
[----:B------:R-:W-:Y:S02]  /*21be0*/  LEA R13, R10, R23, 0x14 ;  /* 0x000000170a0d7211 */ /* 0x000fe400078ea0ff */
[----:B------:R-:W-:Y:S01]  /*21bf0*/  MOV R12, R22 ;  /* 0x00000016000c7202 */ /* 0x000fe20000000f00 */
[----:B------:R-:W-:Y:S06]  /*21c00*/  @!P0 BRA `(.L_x_480) ;  /* 0x0000000000348947 */ /* 0x000fec0003800000 */
[----:B------:R-:W-:Y:S01]  /*21c10*/  FSETP.GEU.FTZ.AND P0, PT, |R15|, 4.2275390625, PT ;  /* 0x408748000f00780b */ /* 0x000fe20003f1e200 */
[C---:B------:R-:W-:Y:S02]  /*21c20*/  DADD R12, R14.reuse, +INF ;  /* 0x7ff000000e0c7429 */ /* 0x040fe40000000000 */
[----:B------:R-:W-:-:S08]  /*21c30*/  DSETP.GEU.AND P1, PT, R14, RZ, PT ;  /* 0x000000ff0e00722a */ /* 0x000fd00003f2e000 */
[----:B------:R-:W-:Y:S02]  /*21c40*/  FSEL R12, R12, RZ, P1 ;  /* 0x000000ff0c0c7208 */ /* 0x000fe40000800000 */
[----:B------:R-:W-:Y:S01]  /*21c50*/  @!P0 LEA.HI R0, R10, R10, RZ, 0x1 ;  /* 0x0000000a0a008211 */ /* 0x000fe200078f08ff */
[----:B------:R-:W-:Y:S01]  /*21c60*/  @!P0 IMAD.MOV.U32 R14, RZ, RZ, RZ ;  /* 0x000000ffff0e8224 */ /* 0x000fe200078e00ff */
[----:B------:R-:W-:Y:S02]  /*21c70*/  FSEL R13, R13, RZ, P1 ;  /* 0x000000ff0d0d7208 */ /* 0x000fe40000800000 */
[----:B------:R-:W-:-:S05]  /*21c80*/  @!P0 SHF.R.S32.HI R11, RZ, 0x1, R0 ;  /* 0x00000001ff0b8819 */ /* 0x000fca0000011400 */
[----:B------:R-:W-:Y:S01]  /*21c90*/  @!P0 IMAD.IADD R10, R10, 0x1, -R11 ;  /* 0x000000010a0a8824 */ /* 0x000fe200078e0a0b */
[----:B------:R-:W-:-:S04]  /*21ca0*/  @!P0 LEA R11, R11, R23, 0x14 ;  /* 0x000000170b0b8211 */ /* 0x000fc800078ea0ff */
[----:B------:R-:W-:Y:S02]  /*21cb0*/  @!P0 LEA R15, R10, 0x3ff00000, 0x14 ;  /* 0x3ff000000a0f8811 */ /* 0x000fe400078ea0ff */
[----:B------:R-:W-:-:S06]  /*21cc0*/  @!P0 MOV R10, R22 ;  /* 0x00000016000a8202 */ /* 0x000fcc0000000f00 */
[----:B------:R-:W-:-:S11]  /*21cd0*/  @!P0 DMUL R12, R10, R14 ;  /* 0x0000000e0a0c8228 */ /* 0x000fd60000000000 */
.L_x_480:
[----:B------:R-:W-:Y:S05]  /*21ce0*/  BSYNC B2 ;  /* 0x0000000000027941 */ /* 0x000fea0003800000 */
.L_x_479:
[----:B0-----:R-:W-:Y:S01]  /*21cf0*/  DMUL R20, R20, R12 ;  /* 0x0000000c14147228 */ /* 0x001fe20000000000 */
[----:B------:R-:W-:Y:S01]  /*21d00*/  UMOV UR4, 0xf0000000 ;  /* 0xf000000000047882 */ /* 0x000fe20000000000 */
[----:B------:R-:W-:-:S04]  /*21d10*/  UMOV UR5, 0x380fffff ;  /* 0x380fffff00057882 */ /* 0x000fc80000000000 */
[----:B------:R-:W0:Y:S02]  /*21d20*/  F2F.F32.F64 R0, R20 ;  /* 0x0000001400007310 */ /* 0x000e240000301000 */
[----:B------:R-:W-:-:S14]  /*21d30*/  DSETP.GEU.AND P0, PT, |R20|, UR4, PT ;  /* 0x0000000414007e2a */ /* 0x000fdc000bf0e200 */
[----:B0-----:R-:W-:Y:S01]  /*21d40*/  @!P0 FMUL R0, R0, 1.175494350822287508e-38 ;  /* 0x0080000000008820 */ /* 0x001fe20000400000 */
[----:B------:R-:W-:Y:S06]  /*21d50*/  BRA `(.L_x_481) ;  /* 0x0000000c009c7947 */ /* 0x000fec0003800000 */
.L_x_474:
        /* <DEDUP_REMOVED lines=10> */
.L_x_473:
        /* <DEDUP_REMOVED lines=8> */
[----:B------:R-:W0:Y:S01]  /*21e80*/  MUFU.RCP R12, R34 ;  /* 0x00000022000c7308 */ /* 0x000e220000001000 */
[----:B------:R-:W-:Y:S01]  /*21e90*/  HFMA2.MMA R14, -RZ, RZ, 0.78662109375, -1877 ;  /* 0x3a4be755ff0e7435 */ /* 0x000fe200000001ff */
[----:B------:R-:W-:Y:S02]  /*21ea0*/  FSEL R7, R5, R34, !P1 ;  /* 0x0000002205077208 */ /* 0x000fe40004800000 */
[----:B------:R-:W-:Y:S02]  /*21eb0*/  FSEL R9, RZ, -23, P1 ;  /* 0xc1b80000ff097808 */ /* 0x000fe40000800000 */
[C---:B------:R-:W-:Y:S02]  /*21ec0*/  IADD3 R0, R7.reuse, -0x3f2aaaab, RZ ;  /* 0xc0d5555507007810 */ /* 0x040fe40007ffe0ff */
[----:B------:R-:W-:-:S02]  /*21ed0*/  ISETP.GE.U32.AND P0, PT, R7, 0x7f800000, PT ;  /* 0x7f8000000700780c */ /* 0x000fc40003f06070 */
[----:B------:R-:W-:-:S04]  /*21ee0*/  LOP3.LUT R0, R0, 0xff800000, RZ, 0xc0, !PT ;  /* 0xff80000000007812 */ /* 0x000fc800078ec0ff */
[-C--:B------:R-:W-:Y:S02]  /*21ef0*/  IADD3 R5, R7, -R0.reuse, RZ ;  /* 0x8000000007057210 */ /* 0x080fe40007ffe0ff */
        /* <DEDUP_REMOVED lines=12> */
[----:B------:R-:W-:Y:S01]  /*21fc0*/  FFMA.FTZ R5, R5, R10, R5 ;  /* 0x0000000a05057223 */ /* 0x000fe20000010005 */
[----:B------:R-:W-:-:S03]  /*21fd0*/  @P0 MOV R10, 0x7f800000 ;  /* 0x7f800000000a0802 */ /* 0x000fc60000000f00 */
[----:B------:R-:W-:Y:S01]  /*21fe0*/  FFMA.FTZ R0, R0, 0.69314718246459960938, R5 ;  /* 0x3f31721800007823 */ /* 0x000fe20000010005 */
[----:B0-----:R-:W-:Y:S01]  /*21ff0*/  FMUL.FTZ R5, R12, R12 ;  /* 0x0000000c0c057220 */ /* 0x001fe20000410000 */
[C---:B------:R-:W-:Y:S01]  /*22000*/  @P0 FFMA.FTZ R0, R7.reuse, R10, +INF ;  /* 0x7f80000007000423 */ /* 0x040fe2000001000a */
[----:B------:R-:W-:Y:S02]  /*22010*/  FSETP.NEU.FTZ.AND P0, PT, R7, RZ, PT ;  /* 0x000000ff0700720b */ /* 0x000fe40003f1d000 */
[----:B------:R-:W-:Y:S01]  /*22020*/  FFMA.FTZ R14, R5, R14, -0.0027776553761214017868 ;  /* 0xbb360953050e7423 */ /* 0x000fe2000001000e */
[----:B------:R-:W-:-:S03]  /*22030*/  FMUL.FTZ R0, R0, 0.5 ;  /* 0x3f00000000007820 */ /* 0x000fc60000410000 */
[----:B------:R-:W-:Y:S01]  /*22040*/  FFMA.FTZ R7, R5, R14, 0.083333276212215423584 ;  /* 0x3daaaaa305077423 */ /* 0x000fe2000001000e */
[----:B------:R-:W-:Y:S01]  /*22050*/  FADD.FTZ R5, |R4|, -0.5 ;  /* 0xbf00000004057421 */ /* 0x000fe20000010200 */
[----:B------:R-:W-:Y:S02]  /*22060*/  FSEL R0, R0, -INF , P0 ;  /* 0xff80000000007808 */ /* 0x000fe40000000000 */
[----:B------:R-:W-:-:S03]  /*22070*/  FFMA.FTZ R12, R12, R7, 0.91893851757049560547 ;  /* 0x3f6b3f8e0c0c7423 */ /* 0x000fc60000010007 */
[----:B------:R-:W-:-:S04]  /*22080*/  FMUL.FTZ R5, R0, R5 ;  /* 0x0000000500057220 */ /* 0x000fc80000410000 */
[----:B------:R-:W-:Y:S01]  /*22090*/  FADD.FTZ R0, R5, R12 ;  /* 0x0000000c05007221 */ /* 0x000fe20000010000 */
[----:B------:R-:W-:-:S04]  /*220a0*/  FADD.FTZ R5, -R34, R5 ;  /* 0x0000000522057221 */ /* 0x000fc80000010100 */
[----:B------:R-:W-:Y:S01]  /*220b0*/  FADD.FTZ R7, R5, R0 ;  /* 0x0000000005077221 */ /* 0x000fe20000010000 */
[----:B------:R-:W-:Y:S06]  /*220c0*/  BRA `(.L_x_485) ;  /* 0x0000000400407947 */ /* 0x000fec0003800000 */
.L_x_484:
[----:B------:R-:W-:-:S04]  /*220d0*/  FADD.FTZ R7, |R4|, -3 ;  /* 0xc040000004077421 */ /* 0x000fc80000010200 */
[----:B------:R-:W-:-:S04]  /*220e0*/  FADD.FTZ R0, R7, -259.2509765625 ;  /* 0xc381a02007007421 */ /* 0x000fc80000010000 */
[----:B------:R-:W-:-:S04]  /*220f0*/  FFMA.FTZ R0, R7, R0, -10777.1796875 ;  /* 0xc62864b807007423 */ /* 0x000fc80000010000 */
[----:B------:R-:W-:Y:S01]  /*22100*/  FFMA.FTZ R10, R7, R0, -92685.046875 ;  /* 0xc7b50686070a7423 */ /* 0x000fe20000010000 */
[----:B------:R-:W-:-:S03]  /*22110*/  IMAD.MOV.U32 R0, RZ, RZ, 0x443b38fb ;  /* 0x443b38fbff007424 */ /* 0x000fc600078e00ff */
        /* <DEDUP_REMOVED lines=8> */
.L_x_483:
[----:B------:R-:W-:-:S13]  /*221a0*/  FSETP.GE.FTZ.AND P0, PT, |R4|, 1.5, PT ;  /* 0x3fc000000400780b */ /* 0x000fda0003f16200 */
[----:B------:R-:W-:Y:S05]  /*221b0*/  @!P0 BRA `(.L_x_486) ;  /* 0x0000000000348947 */ /* 0x000fea0003800000 */
[----:B------:R-:W-:Y:S01]  /*221c0*/  MOV R0, 0x385007fa ;  /* 0x385007fa00007802 */ /* 0x000fe20000000f00 */
        /* <DEDUP_REMOVED lines=12> */
.L_x_486:
[----:B------:R-:W-:-:S13]  /*22290*/  FSETP.GE.FTZ.AND P0, PT, |R4|, 0.69999998807907104492, PT ;  /* 0x3f3333330400780b */ /* 0x000fda0003f16200 */
[----:B------:R-:W-:Y:S05]  /*222a0*/  @!P0 BRA `(.L_x_487) ;  /* 0x0000000000388947 */ /* 0x000fea0003800000 */
[----:B------:R-:W-:Y:S01]  /*222b0*/  HFMA2.MMA R0, -RZ, RZ, 1.3076171875, -7640 ;  /* 0x3d3bef76ff007435 */ /* 0x000fe200000001ff */
[----:B------:R-:W-:-:S09]  /*222c0*/  FADD.FTZ R7, -R34, 1 ;  /* 0x3f80000022077421 */ /* 0x000fd20000010100 */
        /* <DEDUP_REMOVED lines=12> */
.L_x_487:
[----:B------:R-:W-:Y:S02]  /*22390*/  IMAD.MOV.U32 R5, RZ, RZ, 0x3b6b1c86 ;  /* 0x3b6b1c86ff057424 */ /* 0x000fe400078e00ff */
[----:B------:R-:W-:Y:S02]  /*223a0*/  IMAD.MOV.U32 R10, RZ, RZ, 0x3e055027 ;  /* 0x3e055027ff0a7424 */ /* 0x000fe400078e00ff */
        /* <DEDUP_REMOVED lines=8> */
[----:B------:R-:W-:-:S04]  /*22430*/  FSETP.GEU.FTZ.AND P1, PT, R7, 1.175494350822287508e-38, PT ;  /* 0x008000000700780b */ /* 0x000fc80003f3e000 */
[----:B------:R-:W-:-:S09]  /*22440*/  FSEL R9, RZ, -23, P1 ;  /* 0xc1b80000ff097808 */ /* 0x000fd20000800000 */
[----:B------:R-:W-:-:S05]  /*22450*/  @!P1 FMUL.FTZ R7, R7, 8388608 ;  /* 0x4b00000007079820 */ /* 0x000fca0000410000 */
[C---:B------:R-:W-:Y:S02]  /*22460*/  IADD3 R0, R7.reuse, -0x3f2aaaab, RZ ;  /* 0xc0d5555507007810 */ /* 0x040fe40007ffe0ff */
[----:B------:R-:W-:Y:S02]  /*22470*/  ISETP.GE.U32.AND P0, PT, R7, 0x7f800000, PT ;  /* 0x7f8000000700780c */ /* 0x000fe40003f06070 */
        /* <DEDUP_REMOVED lines=16> */
[----:B------:R-:W-:Y:S02]  /*22580*/  FFMA.FTZ R0, R0, 0.69314718246459960938, R5 ;  /* 0x3f31721800007823 */ /* 0x000fe40000010005 */
[C---:B------:R-:W-:Y:S01]  /*22590*/  @P0 FFMA.FTZ R0, R7.reuse, R10, +INF ;  /* 0x7f80000007000423 */ /* 0x040fe2000001000a */
[----:B------:R-:W-:-:S03]  /*225a0*/  FSETP.NEU.FTZ.AND P0, PT, R7, RZ, PT ;  /* 0x000000ff0700720b */ /* 0x000fc60003f1d000 */
[----:B------:R-:W-:-:S05]  /*225b0*/  FADD.FTZ R0, -R0, -RZ ;  /* 0x800000ff00007221 */ /* 0x000fca0000010100 */
[----:B------:R-:W-:-:S07]  /*225c0*/  FSEL R7, R0, +INF , P0 ;  /* 0x7f80000000077808 */ /* 0x000fce0000000000 */
.L_x_485:
[----:B------:R-:W-:Y:S05]  /*225d0*/  BSYNC B2 ;  /* 0x0000000000027941 */ /* 0x000fea0003800000 */
.L_x_482:
        /* <DEDUP_REMOVED lines=12> */
[----:B------:R-:W-:Y:S01]  /*226a0*/  HFMA2.MMA R15, -RZ, RZ, 1.541015625, -0.052001953125 ;  /* 0x3e2aaaa8ff0f7435 */ /* 0x000fe200000001ff */
[----:B------:R-:W-:Y:S02]  /*226b0*/  IMAD.MOV.U32 R10, RZ, RZ, 0x3c0885e4 ;  /* 0x3c0885e4ff0a7424 */ /* 0x000fe400078e00ff */
[----:B------:R-:W0:Y:S08]  /*226c0*/  F2I.NTZ R20, R5 ;  /* 0x0000000500147305 */ /* 0x000e300000203100 */
[----:B------:R-:W1:Y:S01]  /*226d0*/  FRND R9, R5 ;  /* 0x0000000500097307 */ /* 0x000e620000201000 */
[----:B0-----:R-:W-:-:S02]  /*226e0*/  LOP3.LUT P1, RZ, R20, 0x1, RZ, 0xc0, !PT ;  /* 0x0000000114ff7812 */ /* 0x001fc4000782c0ff */
[----:B------:R-:W-:Y:S02]  /*226f0*/  LOP3.LUT P0, RZ, R20, 0x2, RZ, 0xc0, !PT ;  /* 0x0000000214ff7812 */ /* 0x000fe4000780c0ff */
[----:B------:R-:W-:Y:S01]  /*22700*/  FSEL R10, R10, 0.041666727513074874878, !P1 ;  /* 0x3d2aaabb0a0a7808 */ /* 0x000fe20004800000 */
[----:B-1----:R-:W-:-:S04]  /*22710*/  FFMA.FTZ R9, -R9, 0.5, |R4| ;  /* 0x3f00000009097823 */ /* 0x002fc80000010504 */
[----:B------:R-:W-:Y:S01]  /*22720*/  FMUL.FTZ R12, R9, 3.1415927410125732422 ;  /* 0x40490fdb090c7820 */ /* 0x000fe20000410000 */
[----:B------:R-:W-:-:S03]  /*22730*/  HFMA2.MMA R9, -RZ, RZ, -0.66259765625, 2.662109375 ;  /* 0xb94d4153ff097435 */ /* 0x000fc600000001ff */
[----:B------:R-:W-:Y:S01]  /*22740*/  @P1 MOV R14, 0x37cbac00 ;  /* 0x37cbac00000e1802 */ /* 0x000fe20000000f00 */
[C---:B------:R-:W-:Y:S01]  /*22750*/  FMUL.FTZ R13, R12.reuse, R12 ;  /* 0x0000000c0c0d7220 */ /* 0x040fe20000410000 */
[----:B------:R-:W-:Y:S02]  /*22760*/  FSEL R5, R12, 1, !P1 ;  /* 0x3f8000000c057808 */ /* 0x000fe40004800000 */
[----:B------:R-:W-:Y:S01]  /*22770*/  FSEL R12, -R15, -0.4999999701976776123, !P1 ;  /* 0xbeffffff0f0c7808 */ /* 0x000fe20004800100 */
[----:B------:R-:W-:-:S04]  /*22780*/  @P1 FFMA.FTZ R9, R13, R14, -0.0013887860113754868507 ;  /* 0xbab607ed0d091423 */ /* 0x000fc8000001000e */
[C---:B------:R-:W-:Y:S01]  /*22790*/  FFMA.FTZ R9, R13.reuse, R9, R10 ;  /* 0x000000090d097223 */ /* 0x040fe2000001000a */
[----:B------:R-:W-:-:S03]  /*227a0*/  FFMA.FTZ R10, R13, R5, RZ ;  /* 0x000000050d0a7223 */ /* 0x000fc600000100ff */
[----:B------:R-:W-:Y:S01]  /*227b0*/  FFMA.FTZ R12, R13, R9, R12 ;  /* 0x000000090d0c7223 */ /* 0x000fe2000001000c */
[----:B------:R-:W-:-:S03]  /*227c0*/  MOV R13, 0x3e055027 ;  /* 0x3e055027000d7802 */ /* 0x000fc60000000f00 */
        /* <DEDUP_REMOVED lines=30> */
.L_x_490:
[C---:B------:R-:W-:Y:S01]  /*229b0*/  FMUL.FTZ R5, |R4|.reuse, 8388608 ;  /* 0x4b00000004057820 */ /* 0x040fe20000410200 */
[----:B------:R-:W-:Y:S01]  /*229c0*/  FSETP.GEU.FTZ.AND P0, PT, |R4|, 1.175494350822287508e-38, PT ;  /* 0x008000000400780b */ /* 0x000fe20003f1e200 */
[----:B------:R-:W-:-:S03]  /*229d0*/  HFMA2.MMA R10, -RZ, RZ, 1.5048828125, 33.21875 ;  /* 0x3e055027ff0a7435 */ /* 0x000fc600000001ff */
[----:B------:R-:W-:Y:S02]  /*229e0*/  FSEL R34, R5, R34, !P0 ;  /* 0x0000002205227208 */ /* 0x000fe40004000000 */
[----:B------:R-:W-:Y:S02]  /*229f0*/  FSEL R12, RZ, -23, P0 ;  /* 0xc1b80000ff0c7808 */ /* 0x000fe40000000000 */
[C---:B------:R-:W-:Y:S01]  /*22a00*/  ISETP.GE.U32.AND P0, PT, R34.reuse, 0x7f800000, PT ;  /* 0x7f8000002200780c */ /* 0x040fe20003f06070 */
[----:B------:R-:W-:-:S05]  /*22a10*/  VIADD R5, R34, 0xc0d55555 ;  /* 0xc0d5555522057836 */ /* 0x000fca0000000000 */
        /* <DEDUP_REMOVED lines=20> */
.L_x_489:
[----:B------:R-:W-:Y:S05]  /*22b60*/  BSYNC B2 ;  /* 0x0000000000027941 */ /* 0x000fea0003800000 */
.L_x_488:
[----:B------:R-:W-:-:S04]  /*22b70*/  FFMA.FTZ R11, R4, R11, -R3 ;  /* 0x0000000b040b7223 */ /* 0x000fc80000010803 */
[----:B------:R-:W-:Y:S01]  /*22b80*/  FADD.FTZ R11, R11, -R0 ;  /* 0x800000000b0b7221 */ /* 0x000fe20000010000 */
[----:B------:R-:W-:-:S04]  /*22b90*/  IMAD.MOV.U32 R0, RZ, RZ, RZ ;  /* 0x000000ffff007224 */ /* 0x000fc800078e00ff */
[----:B------:R-:W-:-:S13]  /*22ba0*/  FSETP.GEU.FTZ.AND P0, PT, R11, -88.72283935546875, PT ;  /* 0xc2b172180b00780b */ /* 0x000fda0003f1e000 */
[----:B------:R-:W-:-:S04]  /*22bb0*/  @P0 FMUL.FTZ R5, R11, 1.4426950216293334961 ;  /* 0x3fb8aa3b0b050820 */ /* 0x000fc80000410000 */
[----:B------:R0:W1:Y:S03]  /*22bc0*/  @P0 MUFU.EX2 R0, R5 ;  /* 0x0000000500000308 */ /* 0x0000660000000800 */
.L_x_481:
[----:B------:R-:W-:Y:S05]  /*22bd0*/  BSYNC B3 ;  /* 0x0000000000037941 */ /* 0x000fea0003800000 */
.L_x_472:
[----:B-1----:R-:W-:Y:S01]  /*22be0*/  FSETP.NEU.FTZ.AND P0, PT, R0, RZ, PT ;  /* 0x000000ff0000720b */ /* 0x002fe20003f1d000 */
[----:B------:R-:W-:Y:S01]  /*22bf0*/  BSSY B2, `(.L_x_491) ;  /* 0x0000016000027945 */ /* 0x000fe20003800000 */
[----:B0-----:R-:W-:-:S11]  /*22c00*/  MOV R5, RZ ;  /* 0x000000ff00057202 */ /* 0x001fd60000000f00 */
[----:B------:R-:W-:Y:S05]  /*22c10*/  @!P0 BRA `(.L_x_492) ;  /* 0x00000000004c8947 */ /* 0x000fea0003800000 */
[----:B------:R-:W-:Y:S01]  /*22c20*/  HFMA2.MMA R5, -RZ, RZ, 0, 0 ;  /* 0x00000000ff057435 */ /* 0x000fe200000001ff */
[----:B------:R-:W-:Y:S01]  /*22c30*/  BSSY B3, `(.L_x_493) ;  /* 0x000000e000037945 */ /* 0x000fe20003800000 */
[----:B------:R-:W-:Y:S01]  /*22c40*/  HFMA2.MMA R10, -RZ, RZ, 1.875, 0 ;  /* 0x3f800000ff0a7435 */ /* 0x000fe200000001ff */
[----:B------:R-:W-:Y:S01]  /*22c50*/  IMAD.MOV.U32 R7, RZ, RZ, 0x3f800000 ;  /* 0x3f800000ff077424 */ /* 0x000fe200078e00ff */
[----:B------:R-:W-:-:S09]  /*22c60*/  MOV R9, R4 ;  /* 0x0000000400097202 */ /* 0x000fd20000000f00 */
.L_x_494:
        /* <DEDUP_REMOVED lines=11> */
.L_x_493:
[----:B------:R-:W0:Y:S01]  /*22d20*/  MUFU.RCP R5, R4 ;  /* 0x0000000400057308 */ /* 0x000e220000001000 */
[----:B------:R-:W-:-:S04]  /*22d30*/  FMUL.FTZ R0, R10, R0 ;  /* 0x000000000a007220 */ /* 0x000fc80000410000 */
[----:B0-----:R-:W-:-:S07]  /*22d40*/  FMUL.FTZ R5, R0, R5 ;  /* 0x0000000500057220 */ /* 0x001fce0000410000 */
.L_x_492:
[----:B------:R-:W-:Y:S05]  /*22d50*/  BSYNC B2 ;  /* 0x0000000000027941 */ /* 0x000fea0003800000 */
.L_x_491:
[----:B------:R-:W-:Y:S01]  /*22d60*/  FADD.FTZ R5, -R5, 1 ;  /* 0x3f80000005057421 */ /* 0x000fe20000010100 */
[----:B------:R-:W-:Y:S06]  /*22d70*/  BRA `(.L_x_441) ;  /* 0x00000140004c7947 */ /* 0x000fec0003800000 */
.L_x_448:
[----:B------:R-:W-:Y:S01]  /*22d80*/  FMUL.FTZ R22, R4, 1 ;  /* 0x3f80000004167820 */ /* 0x000fe20000410000 */
[----:B------:R-:W-:-:S05]  /*22d90*/  DMUL R12, R14, R12 ;  /* 0x0000000c0e0c7228 */ /* 0x000fca0000000000 */
[----:B------:R-:W0:Y:S03]  /*22da0*/  F2F.F64.F32 R22, R22 ;  /* 0x0000001600167310 */ /* 0x000e260000201800 */
[----:B0-----:R-:W-:-:S14]  /*22db0*/  DSETP.GEU.AND P0, PT, R12, R22, PT ;  /* 0x000000160c00722a */ /* 0x001fdc0003f0e000 */
[----:B------:R-:W-:Y:S05]  /*22dc0*/  @!P0 BRA `(.L_x_495) ;  /* 0x0000001c00948947 */ /* 0x000fea0003800000 */
[----:B------:R-:W-:Y:S01]  /*22dd0*/  BSSY B2, `(.L_x_496) ;  /* 0x0000012000027945 */ /* 0x000fe20003800000 */
[----:B------:R-:W-:Y:S01]  /*22de0*/  FADD.FTZ R15, -R3, -RZ ;  /* 0x800000ff030f7221 */ /* 0x000fe20000010100 */
[----:B------:R-:W-:Y:S01]  /*22df0*/  MOV R0, 0x1 ;  /* 0x0000000100007802 */ /* 0x000fe20000000f00 */
[----:B------:R-:W-:Y:S01]  /*22e00*/  IMAD.MOV.U32 R7, RZ, RZ, RZ ;  /* 0x000000ffff077224 */ /* 0x000fe200078e00ff */
[----:B------:R-:W-:-:S07]  /*22e10*/  MOV R5, 0x3f800000 ;  /* 0x3f80000000057802 */ /* 0x000fce0000000f00 */
.L_x_497:
        /* <DEDUP_REMOVED lines=14> */
.L_x_496:
        /* <DEDUP_REMOVED lines=9> */
[----:B------:R-:W0:Y:S01]  /*22f90*/  MUFU.RCP R13, R0 ;  /* 0x00000000000d7308 */ /* 0x000e220000001000 */
[----:B------:R-:W-:Y:S02]  /*22fa0*/  MOV R12, 0x3e055027 ;  /* 0x3e055027000c7802 */ /* 0x000fe40000000f00 */
[----:B------:R-:W-:-:S04]  /*22fb0*/  FSEL R15, R9, R0, !P0 ;  /* 0x00000000090f7208 */ /* 0x000fc80004000000 */
[C---:B------:R-:W-:Y:S02]  /*22fc0*/  IADD3 R9, R15.reuse, -0x3f2aaaab, RZ ;  /* 0xc0d555550f097810 */ /* 0x040fe40007ffe0ff */
[----:B------:R-:W-:Y:S02]  /*22fd0*/  ISETP.GE.U32.AND P1, PT, R15, 0x7f800000, PT ;  /* 0x7f8000000f00780c */ /* 0x000fe40003f26070 */
[----:B------:R-:W-:-:S05]  /*22fe0*/  LOP3.LUT R10, R9, 0xff800000, RZ, 0xc0, !PT ;  /* 0xff800000090a7812 */ /* 0x000fca00078ec0ff */
[----:B------:R-:W-:Y:S01]  /*22ff0*/  IMAD.IADD R9, R15, 0x1, -R10 ;  /* 0x000000010f097824 */ /* 0x000fe200078e0a0a */
[----:B------:R-:W-:-:S03]  /*23000*/  I2FP.F32.S32 R10, R10 ;  /* 0x0000000a000a7245 */ /* 0x000fc60000201400 */
[----:B------:R-:W-:Y:S01]  /*23010*/  FADD.FTZ R11, R9, -1 ;  /* 0xbf800000090b7421 */ /* 0x000fe20000010000 */
[----:B------:R-:W-:Y:S02]  /*23020*/  FSEL R9, RZ, -23, P0 ;  /* 0xc1b80000ff097808 */ /* 0x000fe40000000000 */
[----:B------:R-:W-:Y:S01]  /*23030*/  @P1 MOV R14, 0x7f800000 ;  /* 0x7f800000000e1802 */ /* 0x000fe20000000f00 */
[----:B------:R-:W-:Y:S01]  /*23040*/  FFMA.FTZ R12, R11, -R12, 0.14084610342979431152 ;  /* 0x3e1039f60b0c7423 */ /* 0x000fe2000001080c */
[----:B------:R-:W-:Y:S01]  /*23050*/  FSETP.NEU.FTZ.AND P0, PT, R15, RZ, PT ;  /* 0x000000ff0f00720b */ /* 0x000fe20003f1d000 */
[----:B------:R-:W-:Y:S01]  /*23060*/  FFMA.FTZ R9, R10, 1.1920928955078125e-07, R9 ;  /* 0x340000000a097823 */ /* 0x000fe20000010009 */
[----:B0-----:R-:W-:Y:S01]  /*23070*/  FMUL.FTZ R10, R13, R13 ;  /* 0x0000000d0d0a7220 */ /* 0x001fe20000410000 */
        /* <DEDUP_REMOVED lines=17> */
[----:B------:R-:W-:Y:S01]  /*23190*/  FFMA.FTZ R12, R13, R12, 0.91893851757049560547 ;  /* 0x3f6b3f8e0d0c7423 */ /* 0x000fe2000001000c */
[----:B------:R-:W-:-:S03]  /*231a0*/  FSETP.NEU.FTZ.AND P0, PT, |R5|, +INF , PT ;  /* 0x7f8000000500780b */ /* 0x000fc60003f1d200 */
[----:B------:R-:W-:-:S04]  /*231b0*/  FMUL.FTZ R9, R9, R10 ;  /* 0x0000000a09097220 */ /* 0x000fc80000410000 */
[----:B------:R-:W-:Y:S01]  /*231c0*/  FADD.FTZ R12, R9, R12 ;  /* 0x0000000c090c7221 */ /* 0x000fe20000010000 */
[----:B------:R-:W-:-:S04]  /*231d0*/  FADD.FTZ R9, -R0, R9 ;  /* 0x0000000900097221 */ /* 0x000fc80000010100 */
[----:B------:R-:W-:-:S05]  /*231e0*/  FADD.FTZ R9, R9, R12 ;  /* 0x0000000c09097221 */ /* 0x000fca0000010000 */
[----:B------:R-:W-:Y:S01]  /*231f0*/  FSEL R10, R0, R9, !P0 ;  /* 0x00000009000a7208 */ /* 0x000fe20004000000 */
[----:B------:R-:W-:Y:S06]  /*23200*/  BRA `(.L_x_501) ;  /* 0x0000000400407947 */ /* 0x000fec0003800000 */
.L_x_500:
        /* <DEDUP_REMOVED lines=13> */
.L_x_499:
        /* <DEDUP_REMOVED lines=15> */
.L_x_502:
[----:B------:R-:W-:-:S13]  /*233d0*/  FSETP.GE.FTZ.AND P0, PT, |R5|, 0.69999998807907104492, PT ;  /* 0x3f3333330500780b */ /* 0x000fda0003f16200 */
[----:B------:R-:W-:Y:S05]  /*233e0*/  @!P0 BRA `(.L_x_503) ;  /* 0x0000000000388947 */ /* 0x000fea0003800000 */
[----:B------:R-:W-:Y:S02]  /*233f0*/  IMAD.MOV.U32 R9, RZ, RZ, 0x3d3bef76 ;  /* 0x3d3bef76ff097424 */ /* 0x000fe400078e00ff */
        /* <DEDUP_REMOVED lines=13> */
.L_x_503:
[----:B------:R-:W-:Y:S01]  /*234d0*/  HFMA2.MMA R10, -RZ, RZ, 0.92724609375, 0.00441741943359375 ;  /* 0x3b6b1c86ff0a7435 */ /* 0x000fe200000001ff */
[----:B------:R-:W-:-:S09]  /*234e0*/  MOV R12, 0x3e055027 ;  /* 0x3e055027000c7802 */ /* 0x000fd20000000f00 */
        /* <DEDUP_REMOVED lines=25> */
[----:B------:R-:W-:Y:S02]  /*23680*/  I2FP.F32.S32 R12, R11 ;  /* 0x0000000b000c7245 */ /* 0x000fe40000201400 */
[----:B------:R-:W-:Y:S01]  /*23690*/  @P1 MOV R11, 0x7f800000 ;  /* 0x7f800000000b1802 */ /* 0x000fe20000000f00 */
[C---:B------:R-:W-:Y:S02]  /*236a0*/  FMUL.FTZ R14, R13.reuse, R14 ;  /* 0x0000000e0d0e7220 */ /* 0x040fe40000410000 */
[----:B------:R-:W-:Y:S02]  /*236b0*/  FFMA.FTZ R9, R12, 1.1920928955078125e-07, R9 ;  /* 0x340000000c097823 */ /* 0x000fe40000010009 */
[----:B------:R-:W-:-:S04]  /*236c0*/  FFMA.FTZ R14, R13, R14, R13 ;  /* 0x0000000e0d0e7223 */ /* 0x000fc8000001000d */
[----:B------:R-:W-:Y:S01]  /*236d0*/  FFMA.FTZ R9, R9, 0.69314718246459960938, R14 ;  /* 0x3f31721809097823 */ /* 0x000fe2000001000e */
[----:B------:R-:W-:-:S04]  /*236e0*/  @P1 FFMA.FTZ R9, R10, R11, +INF ;  /* 0x7f8000000a091423 */ /* 0x000fc8000001000b */
[----:B------:R-:W-:-:S05]  /*236f0*/  FADD.FTZ R9, -R9, -RZ ;  /* 0x800000ff09097221 */ /* 0x000fca0000010100 */
[----:B------:R-:W-:-:S07]  /*23700*/  FSEL R10, R9, +INF , P0 ;  /* 0x7f800000090a7808 */ /* 0x000fce0000000000 */
.L_x_501:
[----:B------:R-:W-:Y:S05]  /*23710*/  BSYNC B2 ;  /* 0x0000000000027941 */ /* 0x000fea0003800000 */
.L_x_498:
[----:B------:R-:W-:Y:S01]  /*23720*/  FSETP.GE.FTZ.AND P0, PT, R5, RZ, PT ;  /* 0x000000ff0500720b */ /* 0x000fe20003f16000 */
[----:B------:R-:W-:Y:S01]  /*23730*/  BSSY B2, `(.L_x_504) ;  /* 0x0000056000027945 */ /* 0x000fe20003800000 */
[----:B------:R-:W-:-:S11]  /*23740*/  IMAD.MOV.U32 R9, RZ, RZ, R10 ;  /* 0x000000ffff097224 */ /* 0x000fd600078e000a */
[----:B------:R-:W-:Y:S05]  /*23750*/  @P0 BRA `(.L_x_505) ;  /* 0x00000004004c0947 */ /* 0x000fea0003800000 */
[----:B------:R-:W0:Y:S01]  /*23760*/  FRND.FTZ.FLOOR R12, R0 ;  /* 0x00000000000c7307 */ /* 0x000e220000215000 */
[----:B------:R-:W-:Y:S02]  /*23770*/  MOV R9, 0x7f800000 ;  /* 0x7f80000000097802 */ /* 0x000fe40000000f00 */
[----:B0-----:R-:W-:-:S13]  /*23780*/  FSETP.NEU.FTZ.AND P0, PT, |R5|, R12, PT ;  /* 0x0000000c0500720b */ /* 0x001fda0003f1d200 */
[----:B------:R-:W-:Y:S05]  /*23790*/  @!P0 BRA `(.L_x_505) ;  /* 0x00000004003c8947 */ /* 0x000fea0003800000 */
[----:B------:R-:W-:Y:S02]  /*237a0*/  FSETP.GEU.FTZ.AND P0, PT, |R5|, 9.999999682655225389e-20, PT ;  /* 0x1fec1e4a0500780b */ /* 0x000fe40003f1e200 */
[----:B------:R-:W-:-:S11]  /*237b0*/  MOV R9, 0x7f800000 ;  /* 0x7f80000000097802 */ /* 0x000fd60000000f00 */
[----:B------:R-:W-:Y:S05]  /*237c0*/  @!P0 BRA `(.L_x_506) ;  /* 0x0000000000c88947 */ /* 0x000fea0003800000 */
[----:B------:R-:W-:Y:S01]  /*237d0*/  FADD.FTZ R0, |R5|, |R5| ;  /* 0x4000000505007221 */ /* 0x000fe20000010200 */
[----:B------:R-:W-:Y:S01]  /*237e0*/  HFMA2.MMA R14, -RZ, RZ, 1.0078125, -8.98838043212890625e-05 ;  /* 0x3c0885e4ff0e7435 */ /* 0x000fe200000001ff */
[----:B------:R-:W-:Y:S02]  /*237f0*/  IMAD.MOV.U32 R13, RZ, RZ, 0x3e2aaaa8 ;  /* 0x3e2aaaa8ff0d7424 */ /* 0x000fe400078e00ff */
[----:B------:R-:W0:Y:S01]  /*23800*/  F2I.NTZ R21, R0 ;  /* 0x0000000000157305 */ /* 0x000e220000203100 */
[----:B------:R-:W-:-:S07]  /*23810*/  IMAD.MOV.U32 R11, RZ, RZ, -0x46b2bead ;  /* 0xb94d4153ff0b7424 */ /* 0x000fce00078e00ff */
[----:B------:R-:W1:Y:S01]  /*23820*/  FRND R12, R0 ;  /* 0x00000000000c7307 */ /* 0x000e620000201000 */
[C---:B0-----:R-:W-:Y:S02]  /*23830*/  LOP3.LUT P1, RZ, R21.reuse, 0x1, RZ, 0xc0, !PT ;  /* 0x0000000115ff7812 */ /* 0x041fe4000782c0ff */
[----:B------:R-:W-:Y:S02]  /*23840*/  LOP3.LUT P0, RZ, R21, 0x2, RZ, 0xc0, !PT ;  /* 0x0000000215ff7812 */ /* 0x000fe4000780c0ff */
[----:B------:R-:W-:Y:S01]  /*23850*/  FSEL R14, R14, 0.041666727513074874878, !P1 ;  /* 0x3d2aaabb0e0e7808 */ /* 0x000fe20004800000 */
[----:B-1----:R-:W-:-:S04]  /*23860*/  FFMA.FTZ R12, -R12, 0.5, |R5| ;  /* 0x3f0000000c0c7823 */ /* 0x002fc80000010505 */
[----:B------:R-:W-:-:S04]  /*23870*/  FMUL.FTZ R12, R12, 3.1415927410125732422 ;  /* 0x40490fdb0c0c7820 */ /* 0x000fc80000410000 */
[----:B------:R-:W-:Y:S01]  /*23880*/  @P1 MOV R20, 0x37cbac00 ;  /* 0x37cbac0000141802 */ /* 0x000fe20000000f00 */
        /* <DEDUP_REMOVED lines=12> */
[----:B------:R-:W-:-:S05]  /*23950*/  @!P0 FMUL.FTZ R0, R0, 8388608 ;  /* 0x4b00000000008820 */ /* 0x000fca0000410000 */
[----:B------:R-:W-:-:S04]  /*23960*/  IADD3 R5, R0, -0x3f2aaaab, RZ ;  /* 0xc0d5555500057810 */ /* 0x000fc80007ffe0ff */
        /* <DEDUP_REMOVED lines=24> */
.L_x_506:
[----:B------:R-:W-:Y:S01]  /*23af0*/  FSETP.GEU.FTZ.AND P0, PT, |R5|, 1.175494350822287508e-38, PT ;  /* 0x008000000500780b */ /* 0x000fe20003f1e200 */
[----:B------:R-:W-:-:S03]  /*23b00*/  IMAD.MOV.U32 R11, RZ, RZ, 0x3e055027 ;  /* 0x3e055027ff0b7424 */ /* 0x000fc600078e00ff */
[----:B------:R-:W-:-:S09]  /*23b10*/  FSEL R12, RZ, -23, P0 ;  /* 0xc1b80000ff0c7808 */ /* 0x000fd20000000000 */
[----:B------:R-:W-:-:S05]  /*23b20*/  @!P0 FMUL.FTZ R0, |R5|, 8388608 ;  /* 0x4b00000005008820 */ /* 0x000fca0000410200 */
        /* <DEDUP_REMOVED lines=22> */
.L_x_505:
[----:B------:R-:W-:Y:S05]  /*23c90*/  BSYNC B2 ;  /* 0x0000000000027941 */ /* 0x000fea0003800000 */
.L_x_504:
        /* <DEDUP_REMOVED lines=45> */
.L_x_509:
        /* <DEDUP_REMOVED lines=13> */
.L_x_508:
        /* <DEDUP_REMOVED lines=15> */
.L_x_511:
        /* <DEDUP_REMOVED lines=16> */
.L_x_512:
        /* <DEDUP_REMOVED lines=36> */
.L_x_510:
[----:B------:R-:W-:Y:S05]  /*24470*/  BSYNC B2 ;  /* 0x0000000000027941 */ /* 0x000fea0003800000 */
.L_x_507:
        /* <DEDUP_REMOVED lines=24> */
[----:B------:R-:W-:-:S03]  /*24600*/  FSEL R5, R13, 1, !P1 ;  /* 0x3f8000000d057808 */ /* 0x000fc60004800000 */
[----:B------:R-:W-:Y:S01]  /*24610*/  @P1 FFMA.FTZ R11, R15, R14, -0.0013887860113754868507 ;  /* 0xbab607ed0f0b1423 */ /* 0x000fe2000001000e */
[----:B------:R-:W-:-:S03]  /*24620*/  FSEL R14, -R20, -0.4999999701976776123, !P1 ;  /* 0xbeffffff140e7808 */ /* 0x000fc60004800100 */
[C---:B------:R-:W-:Y:S01]  /*24630*/  FFMA.FTZ R11, R15.reuse, R11, R12 ;  /* 0x0000000b0f0b7223 */ /* 0x040fe2000001000c */
[----:B------:R-:W-:-:S03]  /*24640*/  FFMA.FTZ R12, R15, R5, RZ ;  /* 0x000000050f0c7223 */ /* 0x000fc600000100ff */
[----:B------:R-:W-:-:S04]  /*24650*/  FFMA.FTZ R14, R15, R11, R14 ;  /* 0x0000000b0f0e7223 */ /* 0x000fc8000001000e */
[----:B------:R-:W-:Y:S01]  /*24660*/  FFMA.FTZ R5, R14, R12, R5 ;  /* 0x0000000c0e057223 */ /* 0x000fe20000010005 */
[----:B------:R-:W-:-:S03]  /*24670*/  MOV R14, 0x3e055027 ;  /* 0x3e055027000e7802 */ /* 0x000fc60000000f00 */
        /* <DEDUP_REMOVED lines=29> */
.L_x_515:
        /* <DEDUP_REMOVED lines=27> */
.L_x_514:
[----:B------:R-:W-:Y:S05]  /*24a00*/  BSYNC B2 ;  /* 0x0000000000027941 */ /* 0x000fea0003800000 */
.L_x_513:
[----:B------:R-:W0:Y:S01]  /*24a10*/  MUFU.LG2 R3, R3 ;  /* 0x0000000300037308 */ /* 0x000e220000000c00 */
[----:B------:R-:W-:Y:S02]  /*24a20*/  IMAD.MOV.U32 R12, RZ, RZ, 0x3ab5ebe6 ;  /* 0x3ab5ebe6ff0c7424 */ /* 0x000fe400078e00ff */
[----:B0-----:R-:W-:-:S04]  /*24a30*/  FMUL.FTZ R13, R3, 0.69314718246459960938 ;  /* 0x3f317218030d7820 */ /* 0x001fc80000410000 */
[CC--:B------:R-:W-:Y:S01]  /*24a40*/  FFMA.FTZ R9, R4.reuse, R13.reuse, -R9 ;  /* 0x0000000d04097223 */ /* 0x0c0fe20000010809 */
[----:B------:R-:W-:-:S03]  /*24a50*/  FFMA.FTZ R5, R4, R13, -R5 ;  /* 0x0000000d04057223 */ /* 0x000fc60000010805 */
[C---:B------:R-:W-:Y:S01]  /*24a60*/  FMUL.FTZ R0, R9.reuse, 1.4426950216293334961 ;  /* 0x3fb8aa3b09007820 */ /* 0x040fe20000410000 */
[----:B------:R-:W-:Y:S01]  /*24a70*/  FSETP.GEU.FTZ.AND P0, PT, |R9|, 0.40999999642372131348, PT ;  /* 0x3ed1eb850900780b */ /* 0x000fe20003f1e200 */
[----:B------:R-:W-:Y:S01]  /*24a80*/  FMUL.FTZ R4, R5, 1.4426950216293334961 ;  /* 0x3fb8aa3b05047820 */ /* 0x000fe20000410000 */
[----:B------:R-:W-:-:S03]  /*24a90*/  FSETP.NEU.FTZ.AND P2, PT, R9, RZ, PT ;  /* 0x000000ff0900720b */ /* 0x000fc60003f5d000 */
        /* <DEDUP_REMOVED lines=24> */
.L_x_495:
        /* <DEDUP_REMOVED lines=14> */
[----:B------:R0:W-:Y:S01]  /*24d00*/  STL [R1+0x13bc], R10 ;  /* 0x0013bc0a01007387 */ /* 0x0001e20000100800 */
        /* <DEDUP_REMOVED lines=10> */
[----:B0-----:R-:W-:Y:S01]  /*24db0*/  MOV R10, 0x4ca4b97f ;  /* 0x4ca4b97f000a7802 */ /* 0x001fe20000000f00 */
[----:B------:R-:W-:Y:S01]  /*24dc0*/  IMAD.MOV.U32 R36, RZ, RZ, 0x46ff3c00 ;  /* 0x46ff3c00ff247424 */ /* 0x000fe200078e00ff */
[----:B------:R-:W-:Y:S01]  /*24dd0*/  MOV R26, 0x4912f03a ;  /* 0x4912f03a001a7802 */ /* 0x000fe20000000f00 */
[----:B------:R0:W-:Y:S01]  /*24de0*/  STL.64 [R1+0xa08], R24 ;  /* 0x000a081801007387 */ /* 0x0001e20000100a00 */
[----:B------:R-:W-:-:S02]  /*24df0*/  MOV R27, 0x4a5481c1 ;  /* 0x4a5481c1001b7802 */ /* 0x000fc40000000f00 */
[----:B------:R-:W-:Y:S01]  /*24e00*/  MOV R29, 0x4c255322 ;  /* 0x4c255322001d7802 */ /* 0x000fe20000000f00 */
[----:B------:R3:W-:Y:S01]  /*24e10*/  STL.64 [R1+0xa20], R10 ;  /* 0x000a200a01007387 */ /* 0x0007e20000100a00 */
[----:B-1----:R-:W-:Y:S01]  /*24e20*/  MOV R12, 0x1 ;  /* 0x00000001000c7802 */ /* 0x002fe20000000f00 */
[----:B------:R-:W-:Y:S01]  /*24e30*/  @P0 IMAD.MOV.U32 R12, RZ, RZ, -0x1 ;  /* 0xffffffffff0c0424 */ /* 0x000fe200078e00ff */
[----:B------:R-:W-:Y:S01]  /*24e40*/  MOV R30, 0x42840000 ;  /* 0x42840000001e7802 */ /* 0x000fe20000000f00 */
[----:B--2---:R-:W-:Y:S01]  /*24e50*/  IMAD.MOV.U32 R23, RZ, RZ, 0x4b4b8b8f ;  /* 0x4b4b8b8fff177424 */ /* 0x004fe200078e00ff */
[----:B------:R-:W-:Y:S01]  /*24e60*/  MOV R22, 0x4a20fbd8 ;  /* 0x4a20fbd800167802 */ /* 0x000fe20000000f00 */
[----:B------:R1:W-:Y:S01]  /*24e70*/  STL.64 [R1+0xa10], R26 ;  /* 0x000a101a01007387 */ /* 0x0003e20000100a00 */
[----:B------:R-:W-:Y:S01]  /*24e80*/  SHF.L.U32 R0, R12, 0x2, RZ ;  /* 0x000000020c007819 */ /* 0x000fe200000006ff */
[----:B0-----:R-:W-:Y:S01]  /*24e90*/  IMAD.MOV.U32 R24, RZ, RZ, 0x4c2f75b4 ;  /* 0x4c2f75b4ff187424 */ /* 0x001fe200078e00ff */
[----:B------:R-:W-:Y:S01]  /*24ea0*/  MOV R31, 0x44f0a000 ;  /* 0x44f0a000001f7802 */ /* 0x000fe20000000f00 */
[----:B------:R0:W-:Y:S01]  /*24eb0*/  STL.64 [R1+0xa18], R28 ;  /* 0x000a181c01007387 */ /* 0x0001e20000100a00 */
[----:B------:R-:W-:Y:S01]  /*24ec0*/  MOV R37, 0x48ae85e0 ;  /* 0x48ae85e000257802 */ /* 0x000fe20000000f00 */
[----:B------:R-:W-:Y:S01]  /*24ed0*/  IMAD.IADD R5, R5, 0x1, R0 ;  /* 0x0000000105057824 */ /* 0x000fe200078e0200 */
[----:B---3--:R-:W-:Y:S01]  /*24ee0*/  MOV R11, RZ ;  /* 0x000000ff000b7202 */ /* 0x008fe20000000f00 */
[----:B------:R-:W-:Y:S01]  /*24ef0*/  @P0 IMAD.MOV.U32 R11, RZ, RZ, 0xc ;  /* 0x0000000cff0b0424 */ /* 0x000fe200078e00ff */
[----:B------:R2:W-:Y:S01]  /*24f00*/  STL.64 [R1+0x13d0], R22 ;  /* 0x0013d01601007387 */ /* 0x0005e20000100a00 */
[----:B------:R-:W-:-:S02]  /*24f10*/  MOV R25, 0x4cc8c38c ;  /* 0x4cc8c38c00197802 */ /* 0x000fc40000000f00 */
[-C--:B------:R-:W-:Y:S01]  /*24f20*/  IADD3 R7, R5, R0.reuse, RZ ;  /* 0x0000000005077210 */ /* 0x080fe20007ffe0ff */
[----:B------:R-:W-:Y:S01]  /*24f30*/  STL.64 [R1+0x13c0], R30 ;  /* 0x0013c01e01007387 */ /* 0x000fe20000100a00 */
[----:B-1----:R-:W-:Y:S02]  /*24f40*/  MOV R26, 0x4d0fed36 ;  /* 0x4d0fed36001a7802 */ /* 0x002fe40000000f00 */
[----:B------:R-:W-:Y:S01]  /*24f50*/  MOV R27, 0x4ce5eb4c ;  /* 0x4ce5eb4c001b7802 */ /* 0x000fe20000000f00 */
[----:B0-----:R-:W-:Y:S01]  /*24f60*/  IMAD.MOV.U32 R29, RZ, RZ, RZ ;  /* 0x000000ffff1d7224 */ /* 0x001fe200078e00ff */
[----:B------:R-:W-:Y:S01]  /*24f70*/  MOV R28, 0x4c184540 ;  /* 0x4c184540001c7802 */ /* 0x000fe20000000f00 */
[----:B------:R0:W-:Y:S01]  /*24f80*/  STL.64 [R1+0x13c8], R36 ;  /* 0x0013c82401007387 */ /* 0x0001e20000100a00 */
[----:B--2---:R-:W-:Y:S02]  /*24f90*/  MOV R22, 0x4c5914c6 ;  /* 0x4c5914c600167802 */ /* 0x004fe40000000f00 */
[----:B------:R-:W-:Y:S01]  /*24fa0*/  IADD3 R21, R7, R0, RZ ;  /* 0x0000000007157210 */ /* 0x000fe20007ffe0ff */
[----:B------:R-:W-:Y:S01]  /*24fb0*/  STL.64 [R1+0x13d8], R24 ;  /* 0x0013d81801007387 */ /* 0x000fe20000100a00 */
[----:B------:R-:W-:-:S03]  /*24fc0*/  IADD3 R12, R11, R12, RZ ;  /* 0x0000000c0b0c7210 */ /* 0x000fc60007ffe0ff */
[----:B------:R-:W-:Y:S01]  /*24fd0*/  STL.64 [R1+0x13e0], R26 ;  /* 0x0013e01a01007387 */ /* 0x000fe20000100a00 */
[----:B------:R-:W-:Y:S01]  /*24fe0*/  LEA R35, R12, R35, 0x2 ;  /* 0x000000230c237211 */ /* 0x000fe200078e10ff */
[----:B------:R-:W-:Y:S02]  /*24ff0*/  IMAD.IADD R13, R21, 0x1, R0 ;  /* 0x00000001150d7824 */ /* 0x000fe400078e0200 */
[----:B------:R1:W-:Y:S04]  /*25000*/  STL.64 [R1+0x13e8], R28 ;  /* 0x0013e81c01007387 */ /* 0x0003e80000100a00 */
[----:B------:R2:W-:Y:S04]  /*25010*/  STL [R1+0xa28], R22 ;  /* 0x000a281601007387 */ /* 0x0005e80000100800 */
[----:B------:R-:W3:Y:S01]  /*25020*/  LDL R5, [R5] ;  /* 0x0000000005057983 */ /* 0x000ee20000100800 */
[----:B------:R-:W-:Y:S01]  /*25030*/  IMAD.IADD R45, R0, 0x1, R35 ;  /* 0x00000001002d7824 */ /* 0x000fe200078e0223 */
[----:B------:R-:W-:-:S02]  /*25040*/  IADD3 R11, R13, R0, RZ ;  /* 0x000000000d0b7210 */ /* 0x000fc40007ffe0ff */
[----:B------:R-:W4:Y:S02]  /*25050*/  LDL R7, [R7] ;  /* 0x0000000007077983 */ /* 0x000f240000100800 */
[-C--:B------:R-:W-:Y:S02]  /*25060*/  IADD3 R43, R11, R0.reuse, RZ ;  /* 0x000000000b2b7210 */ /* 0x080fe40007ffe0ff */
[----:B------:R-:W5:Y:S01]  /*25070*/  LDL R10, [R21] ;  /* 0x00000000150a7983 */ /* 0x000f620000100800 */
[----:B------:R-:W-:-:S03]  /*25080*/  IADD3 R41, R45, R0, RZ ;  /* 0x000000002d297210 */ /* 0x000fc60007ffe0ff */
[----:B------:R1:W5:Y:S01]  /*25090*/  LDL R47, [R13] ;  /* 0x000000000d2f7983 */ /* 0x0003620000100800 */
[-C--:B0-----:R-:W-:Y:S01]  /*250a0*/  IADD3 R37, R41, R0.reuse, RZ ;  /* 0x0000000029257210 */ /* 0x081fe20007ffe0ff */
[--C-:B------:R-:W-:Y:S02]  /*250b0*/  IMAD.IADD R39, R43, 0x1, R0.reuse ;  /* 0x000000012b277824 */ /* 0x100fe400078e0200 */
[----:B------:R-:W5:Y:S04]  /*250c0*/  LDL R49, [R35] ;  /* 0x0000000023317983 */ /* 0x000f680000100800 */
[----:B------:R0:W5:Y:S01]  /*250d0*/  LDL R51, [R11] ;  /* 0x000000000b337983 */ /* 0x0001620000100800 */
[----:B------:R-:W-:Y:S01]  /*250e0*/  IMAD.IADD R33, R37, 0x1, R0 ;  /* 0x0000000125217824 */ /* 0x000fe200078e0200 */
[----:B-1----:R-:W-:-:S02]  /*250f0*/  IADD3 R13, R39, R0, RZ ;  /* 0x00000000270d7210 */ /* 0x002fc40007ffe0ff */
[----:B------:R-:W5:Y:S04]  /*25100*/  LDL R45, [R45] ;  /* 0x000000002d2d7983 */ /* 0x000f680000100800 */
[----:B------:R-:W5:Y:S01]  /*25110*/  LDL R43, [R43] ;  /* 0x000000002b2b7983 */ /* 0x000f620000100800 */
[----:B------:R-:W-:-:S03]  /*25120*/  IADD3 R31, R13, R0, RZ ;  /* 0x000000000d1f7210 */ /* 0x000fc60007ffe0ff */
[----:B------:R-:W5:Y:S01]  /*25130*/  LDL R41, [R41] ;  /* 0x0000000029297983 */ /* 0x000f620000100800 */
[----:B------:R-:W-:-:S03]  /*25140*/  IADD3 R29, R33, R0, RZ ;  /* 0x00000000211d7210 */ /* 0x000fc60007ffe0ff */
[----:B------:R-:W5:Y:S01]  /*25150*/  LDL R39, [R39] ;  /* 0x0000000027277983 */ /* 0x000f620000100800 */
[----:B------:R-:W-:-:S03]  /*25160*/  IADD3 R25, R29, R0, RZ ;  /* 0x000000001d197210 */ /* 0x000fc60007ffe0ff */
[----:B------:R-:W5:Y:S01]  /*25170*/  LDL R37, [R37] ;  /* 0x0000000025257983 */ /* 0x000f620000100800 */
[----:B------:R-:W-:-:S03]  /*25180*/  IMAD.IADD R27, R31, 0x1, R0 ;  /* 0x000000011f1b7824 */ /* 0x000fc600078e0200 */
[----:B------:R1:W5:Y:S01]  /*25190*/  LDL R35, [R13] ;  /* 0x000000000d237983 */ /* 0x0003620000100800 */
[----:B0-----:R-:W-:-:S03]  /*251a0*/  IMAD.IADD R11, R25, 0x1, R0 ;  /* 0x00000001190b7824 */ /* 0x001fc600078e0200 */
[----:B------:R-:W5:Y:S01]  /*251b0*/  LDL R33, [R33] ;  /* 0x0000000021217983 */ /* 0x000f620000100800 */
[----:B------:R-:W-:-:S03]  /*251c0*/  IADD3 R53, R27, R0, RZ ;  /* 0x000000001b357210 */ /* 0x000fc60007ffe0ff */
[----:B------:R-:W5:Y:S04]  /*251d0*/  LDL R31, [R31] ;  /* 0x000000001f1f7983 */ /* 0x000f680000100800 */
[----:B------:R-:W5:Y:S01]  /*251e0*/  LDL R29, [R29] ;  /* 0x000000001d1d7983 */ /* 0x000f620000100800 */
[----:B------:R-:W-:-:S03]  /*251f0*/  IADD3 R21, R53, R0, RZ ;  /* 0x0000000035157210 */ /* 0x000fc60007ffe0ff */
[----:B------:R-:W5:Y:S01]  /*25200*/  LDL R27, [R27] ;  /* 0x000000001b1b7983 */ /* 0x000f620000100800 */
[----:B------:R-:W-:-:S03]  /*25210*/  IADD3 R28, R11, R0, RZ ;  /* 0x000000000b1c7210 */ /* 0x000fc60007ffe0ff */
[----:B------:R-:W5:Y:S04]  /*25220*/  LDL R25, [R25] ;  /* 0x0000000019197983 */ /* 0x000f680000100800 */
[----:B--2---:R-:W2:Y:S01]  /*25230*/  LDL R22, [R53] ;  /* 0x0000000035167983 */ /* 0x004ea20000100800 */
[----:B-1----:R-:W-:-:S03]  /*25240*/  IMAD.IADD R13, R28, 0x1, R0 ;  /* 0x000000011c0d7824 */ /* 0x002fc600078e0200 */
[----:B------:R-:W2:Y:S04]  /*25250*/  LDL R11, [R11] ;  /* 0x000000000b0b7983 */ /* 0x000ea80000100800 */
[----:B------:R-:W2:Y:S01]  /*25260*/  LDL R21, [R21] ;  /* 0x0000000015157983 */ /* 0x000ea20000100800 */
[----:B------:R-:W-:-:S03]  /*25270*/  IADD3 R26, R13, R0, RZ ;  /* 0x000000000d1a7210 */ /* 0x000fc60007ffe0ff */
[----:B------:R-:W2:Y:S01]  /*25280*/  LDL R12, [R28] ;  /* 0x000000001c0c7983 */ /* 0x000ea20000100800 */
[----:B------:R-:W-:-:S03]  /*25290*/  IADD3 R23, R26, R0, RZ ;  /* 0x000000001a177210 */ /* 0x000fc60007ffe0ff */
[----:B------:R-:W2:Y:S04]  /*252a0*/  LDL R13, [R13] ;  /* 0x000000000d0d7983 */ /* 0x000ea80000100800 */
[----:B------:R-:W2:Y:S04]  /*252b0*/  LDL R0, [R26] ;  /* 0x000000001a007983 */ /* 0x000ea80000100800 */
[----:B------:R-:W2:Y:S01]  /*252c0*/  LDL R23, [R23] ;  /* 0x0000000017177983 */ /* 0x000ea20000100800 */
[----:B------:R-:W-:Y:S01]  /*252d0*/  IMAD.MOV.U32 R24, RZ, RZ, R4 ;  /* 0x000000ffff187224 */ /* 0x000fe200078e0004 */
[----:B------:R-:W-:-:S02]  /*252e0*/  @P0 MOV R24, R20 ;  /* 0x0000001400180202 */ /* 0x000fc40000000f00 */
[----:B------:R-:W-:-:S05]  /*252f0*/  FSET.BF.LEU.FTZ.AND R20, |R4|, 1, PT ;  /* 0x3f8000000414780a */ /* 0x000fca000381b200 */
        /* <DEDUP_REMOVED lines=19> */
[----:B0-----:R-:W-:Y:S01]  /*25430*/  @P0 FMUL.FTZ R20, RZ, R5 ;  /* 0x00000005ff140220 */ /* 0x001fe20000410000 */
[----:B------:R-:W-:Y:S01]  /*25440*/  FADD.FTZ R5, R4, 6.0246801376342773438 ;  /* 0x40c0ca2e04057421 */ /* 0x000fe20000010000 */
[-C--:B------:R-:W-:Y:S02]  /*25450*/  FFMA.FTZ R10, R10, R24.reuse, R25 ;  /* 0x000000180a0a7223 */ /* 0x080fe40000010019 */
[----:B------:R-:W0:Y:S01]  /*25460*/  @P0 MUFU.EX2 R25, R20 ;  /* 0x0000001400190308 */ /* 0x000e220000000800 */
[-C--:B--2---:R-:W-:Y:S01]  /*25470*/  FFMA.FTZ R22, R27, R24.reuse, R22 ;  /* 0x000000181b167223 */ /* 0x084fe20000010016 */
[----:B------:R-:W-:-:S03]  /*25480*/  FFMA.FTZ R11, R10, R24, R11 ;  /* 0x000000180a0b7223 */ /* 0x000fc6000001000b */
[-C--:B------:R-:W-:Y:S01]  /*25490*/  FFMA.FTZ R21, R22, R24.reuse, R21 ;  /* 0x0000001816157223 */ /* 0x080fe20000010015 */
[----:B------:R-:W-:-:S03]  /*254a0*/  FFMA.FTZ R12, R11, R24, R12 ;  /* 0x000000180b0c7223 */ /* 0x000fc6000001000c */
        /* <DEDUP_REMOVED lines=57> */
.L_x_520:
[----:B------:R-:W-:Y:S05]  /*25840*/  BSYNC B2 ;  /* 0x0000000000027941 */ /* 0x000fea0003800000 */
.L_x_519:
        /* <DEDUP_REMOVED lines=18> */
.L_x_522:
[----:B------:R-:W-:Y:S05]  /*25970*/  BSYNC B4 ;  /* 0x0000000000047941 */ /* 0x000fea0003800000 */
.L_x_521:
        /* <DEDUP_REMOVED lines=62> */
.L_x_524:
[----:B------:R-:W-:Y:S05]  /*25d60*/  BSYNC B2 ;  /* 0x0000000000027941 */ /* 0x000fea0003800000 */
.L_x_523:
[----:B0-----:R-:W-:Y:S01]  /*25d70*/  DMUL R20, R20, R12 ;  /* 0x0000000c14147228 */ /* 0x001fe20000000000 */
[----:B------:R-:W-:Y:S01]  /*25d80*/  UMOV UR4, 0xf0000000 ;  /* 0xf000000000047882 */ /* 0x000fe20000000000 */
[----:B------:R-:W-:-:S04]  /*25d90*/  UMOV UR5, 0x380fffff ;  /* 0x380fffff00057882 */ /* 0x000fc80000000000 */
[----:B------:R-:W0:Y:S02]  /*25da0*/  F2F.F32.F64 R0, R20 ;  /* 0x0000001400007310 */ /* 0x000e240000301000 */
[----:B------:R-:W-:-:S14]  /*25db0*/  DSETP.GEU.AND P0, PT, |R20|, UR4, PT ;  /* 0x0000000414007e2a */ /* 0x000fdc000bf0e200 */
[----:B0-----:R-:W-:Y:S01]  /*25dc0*/  @!P0 FMUL R0, R0, 1.175494350822287508e-38 ;  /* 0x0080000000008820 */ /* 0x001fe20000400000 */
[----:B------:R-:W-:Y:S06]  /*25dd0*/  BRA `(.L_x_525) ;  /* 0x0000000c00a47947 */ /* 0x000fec0003800000 */
.L_x_518:
        /* <DEDUP_REMOVED lines=10> */
.L_x_517:
        /* <DEDUP_REMOVED lines=45> */
.L_x_528:
        /* <DEDUP_REMOVED lines=13> */
.L_x_527:
        /* <DEDUP_REMOVED lines=15> */
.L_x_530:
        /* <DEDUP_REMOVED lines=16> */
.L_x_531:
        /* <DEDUP_REMOVED lines=36> */
.L_x_529:
[----:B------:R-:W-:Y:S05]  /*26650*/  BSYNC B2 ;  /* 0x0000000000027941 */ /* 0x000fea0003800000 */
.L_x_526:
        /* <DEDUP_REMOVED lines=61> */
.L_x_534:
        /* <DEDUP_REMOVED lines=27> */
.L_x_533:
[----:B------:R-:W-:Y:S05]  /*26be0*/  BSYNC B2 ;  /* 0x0000000000027941 */ /* 0x000fea0003800000 */
.L_x_532:
[----:B------:R-:W0:Y:S02]  /*26bf0*/  MUFU.LG2 R5, R3 ;  /* 0x0000000300057308 */ /* 0x000e240000000c00 */
[----:B0-----:R-:W-:-:S04]  /*26c00*/  FMUL.FTZ R5, R5, 0.69314718246459960938 ;  /* 0x3f31721805057820 */ /* 0x001fc80000410000 */
[----:B------:R-:W-:-:S04]  /*26c10*/  FFMA.FTZ R5, R4, R5, -R3 ;  /* 0x0000000504057223 */ /* 0x000fc80000010803 */
[----:B------:R-:W-:Y:S01]  /*26c20*/  FADD.FTZ R5, R5, -R0 ;  /* 0x8000000005057221 */ /* 0x000fe20000010000 */
[----:B------:R-:W-:-:S04]  /*26c30*/  IMAD.MOV.U32 R0, RZ, RZ, RZ ;  /* 0x000000ffff007224 */ /* 0x000fc800078e00ff */
[----:B------:R-:W-:-:S13]  /*26c40*/  FSETP.GEU.FTZ.AND P0, PT, R5, -88.72283935546875, PT ;  /* 0xc2b172180500780b */ /* 0x000fda0003f1e000 */
[----:B------:R-:W-:-:S04]  /*26c50*/  @P0 FMUL.FTZ R5, R5, 1.4426950216293334961 ;  /* 0x3fb8aa3b05050820 */ /* 0x000fc80000410000 */
[----:B------:R0:W1:Y:S03]  /*26c60*/  @P0 MUFU.EX2 R0, R5 ;  /* 0x0000000500000308 */ /* 0x0000660000000800 */
.L_x_525:
[----:B------:R-:W-:Y:S05]  /*26c70*/  BSYNC B3 ;  /* 0x0000000000037941 */ /* 0x000fea0003800000 */
.L_x_516:
        /* <DEDUP_REMOVED lines=9> */
.L_x_538:
        /* <DEDUP_REMOVED lines=11> */
.L_x_537:
[----:B------:R-:W0:Y:S01]  /*26dc0*/  MUFU.RCP R5, R4 ;  /* 0x0000000400057308 */ /* 0x000e220000001000 */
[----:B------:R-:W-:-:S04]  /*26dd0*/  FMUL.FTZ R0, R10, R0 ;  /* 0x000000000a007220 */ /* 0x000fc80000410000 */
[----:B0-----:R-:W-:-:S07]  /*26de0*/  FMUL.FTZ R5, R0, R5 ;  /* 0x0000000500057220 */ /* 0x001fce0000410000 */
.L_x_536:
[----:B------:R-:W-:Y:S05]  /*26df0*/  BSYNC B2 ;  /* 0x0000000000027941 */ /* 0x000fea0003800000 */
.L_x_535:
[----:B------:R-:W-:Y:S01]  /*26e00*/  FADD.FTZ R5, -R5, 1 ;  /* 0x3f80000005057421 */ /* 0x000fe20000010100 */
[----:B------:R-:W-:Y:S06]  /*26e10*/  BRA `(.L_x_441) ;  /* 0x0000010000247947 */ /* 0x000fec0003800000 */
.L_x_447:
[C---:B------:R-:W-:Y:S01]  /*26e20*/  FMUL.FTZ R5, |R4|.reuse, 1 ;  /* 0x3f80000004057820 */ /* 0x040fe20000410200 */
[----:B------:R-:W-:Y:S01]  /*26e30*/  FADD.FTZ R23, R4, -R3 ;  /* 0x8000000304177221 */ /* 0x000fe20000010000 */
[----:B------:R-:W-:Y:S01]  /*26e40*/  FSETP.GEU.FTZ.AND P0, PT, R3, R4, PT ;  /* 0x000000040300720b */ /* 0x000fe20003f1e000 */
[----:B------:R-:W-:Y:S01]  /*26e50*/  UMOV UR4, 0x9999999a ;  /* 0x9999999a00047882 */ /* 0x000fe20000000000 */
[----:B------:R-:W0:Y:S01]  /*26e60*/  F2F.F64.F32 R24, R5 ;  /* 0x0000000500187310 */ /* 0x000e220000201800 */
[----:B------:R-:W-:Y:S01]  /*26e70*/  FMUL.FTZ R12, |R23|, 1 ;  /* 0x3f800000170c7820 */ /* 0x000fe20000410200 */
[----:B------:R-:W-:-:S06]  /*26e80*/  UMOV UR5, 0x3fd99999 ;  /* 0x3fd9999900057882 */ /* 0x000fcc0000000000 */
[----:B------:R-:W1:Y:S01]  /*26e90*/  F2F.F64.F32 R12, R12 ;  /* 0x0000000c000c7310 */ /* 0x000e620000201800 */
[----:B0-----:R-:W-:Y:S02]  /*26ea0*/  DMUL R24, R24, UR4 ;  /* 0x0000000418187c28 */ /* 0x001fe40008000000 */
[----:B------:R-:W-:Y:S09]  /*26eb0*/  @!P0 BRA `(.L_x_539) ;  /* 0x0000002000b48947 */ /* 0x000ff20003800000 */
[----:B-1----:R-:W-:Y:S01]  /*26ec0*/  DSETP.GEU.AND P0, PT, R24, R12, PT ;  /* 0x0000000c1800722a */ /* 0x002fe20003f0e000 */
[----:B------:R-:W-:-:S13]  /*26ed0*/  BSSY B3, `(.L_x_540) ;  /* 0x00001fc000037945 */ /* 0x000fda0003800000 */
[----:B------:R-:W-:Y:S05]  /*26ee0*/  @!P0 BRA `(.L_x_541) ;  /* 0x00000010006c8947 */ /* 0x000fea0003800000 */
[----:B------:R-:W-:Y:S01]  /*26ef0*/  FSETP.GT.FTZ.AND P0, PT, |R4|, 1, PT ;  /* 0x3f8000000400780b */ /* 0x000fe20003f14200 */
[----:B------:R0:W-:Y:S01]  /*26f00*/  STL [R1+0x13bc], R10 ;  /* 0x0013bc0a01007387 */ /* 0x0001e20000100800 */
[----:B------:R-:W-:Y:S01]  /*26f10*/  MOV R12, 0x3bc6a26b ;  /* 0x3bc6a26b000c7802 */ /* 0x000fe20000000f00 */
        /* <DEDUP_REMOVED lines=9> */
[----:B0-----:R-:W-:Y:S01]  /*26fb0*/  MOV R10, 0x4ca4b97f ;  /* 0x4ca4b97f000a7802 */ /* 0x001fe20000000f00 */
[----:B------:R0:W-:Y:S01]  /*26fc0*/  STL.64 [R1+0xa00], R24 ;  /* 0x000a001801007387 */ /* 0x0001e20000100a00 */
[----:B------:R-:W-:Y:S01]  /*26fd0*/  MOV R26, 0x45d95fff ;  /* 0x45d95fff001a7802 */ /* 0x000fe20000000f00 */
        /* <DEDUP_REMOVED lines=9> */
[----:B------:R1:W-:Y:S01]  /*27070*/  STL.64 [R1+0xa10], R28 ;  /* 0x000a101c01007387 */ /* 0x0003e20000100a00 */
[----:B------:R-:W-:Y:S01]  /*27080*/  MOV R33, 0x44f0a000 ;  /* 0x44f0a00000217802 */ /* 0x000fe20000000f00 */
[----:B0-----:R-:W-:Y:S01]  /*27090*/  IMAD.MOV.U32 R25, RZ, RZ, 0x4b4b8b8f ;  /* 0x4b4b8b8fff197424 */ /* 0x001fe200078e00ff */
[----:B------:R-:W-:Y:S01]  /*270a0*/  SHF.L.U32 R0, R12, 0x2, RZ ;  /* 0x000000020c007819 */ /* 0x000fe200000006ff */
[----:B------:R0:W-:Y:S01]  /*270b0*/  STL.64 [R1+0xa18], R30 ;  /* 0x000a181e01007387 */ /* 0x0001e20000100a00 */
[----:B--2---:R-:W-:-:S02]  /*270c0*/  MOV R11, RZ ;  /* 0x000000ff000b7202 */ /* 0x004fc40000000f00 */
[----:B------:R-:W-:Y:S01]  /*270d0*/  MOV R37, 0x48ae85e0 ;  /* 0x48ae85e000257802 */ /* 0x000fe20000000f00 */
[----:B------:R-:W-:Y:S01]  /*270e0*/  IMAD.IADD R5, R5, 0x1, R0 ;  /* 0x0000000105057824 */ /* 0x000fe200078e0200 */
[----:B------:R-:W-:Y:S01]  /*270f0*/  MOV R24, 0x4a20fbd8 ;  /* 0x4a20fbd800187802 */ /* 0x000fe20000000f00 */
[----:B------:R-:W-:Y:S01]  /*27100*/  @P0 IMAD.MOV.U32 R11, RZ, RZ, 0xc ;  /* 0x0000000cff0b0424 */ /* 0x000fe200078e00ff */
[----:B---3--:R-:W-:Y:S01]  /*27110*/  MOV R27, 0x4cc8c38c ;  /* 0x4cc8c38c001b7802 */ /* 0x008fe20000000f00 */
[----:B------:R-:W-:Y:S01]  /*27120*/  IMAD.MOV.U32 R26, RZ, RZ, 0x4c2f75b4 ;  /* 0x4c2f75b4ff1a7424 */ /* 0x000fe200078e00ff */
[----:B------:R-:W-:Y:S01]  /*27130*/  IADD3 R7, R5, R0, RZ ;  /* 0x0000000005077210 */ /* 0x000fe20007ffe0ff */
[----:B------:R-:W-:Y:S01]  /*27140*/  STL.64 [R1+0x13c0], R32 ;  /* 0x0013c02001007387 */ /* 0x000fe20000100a00 */
[----:B-1----:R-:W-:Y:S01]  /*27150*/  MOV R28, 0x4d0fed36 ;  /* 0x4d0fed36001c7802 */ /* 0x002fe20000000f00 */
[----:B0-----:R-:W-:Y:S01]  /*27160*/  IMAD.MOV.U32 R31, RZ, RZ, RZ ;  /* 0x000000ffff1f7224 */ /* 0x001fe200078e00ff */
[----:B------:R-:W-:Y:S01]  /*27170*/  MOV R29, 0x4ce5eb4c ;  /* 0x4ce5eb4c001d7802 */ /* 0x000fe20000000f00 */
[----:B------:R-:W-:Y:S01]  /*27180*/  STL.64 [R1+0x13c8], R36 ;  /* 0x0013c82401007387 */ /* 0x000fe20000100a00 */
[----:B------:R-:W-:-:S02]  /*27190*/  MOV R30, 0x4c184540 ;  /* 0x4c184540001e7802 */ /* 0x000fc40000000f00 */
[----:B------:R-:W-:Y:S01]  /*271a0*/  MOV R22, 0x4c5914c6 ;  /* 0x4c5914c600167802 */ /* 0x000fe20000000f00 */
[----:B------:R-:W-:Y:S01]  /*271b0*/  STL.64 [R1+0x13d0], R24 ;  /* 0x0013d01801007387 */ /* 0x000fe20000100a00 */
[----:B------:R-:W-:Y:S02]  /*271c0*/  IADD3 R21, R7, R0, RZ ;  /* 0x0000000007157210 */ /* 0x000fe40007ffe0ff */
[----:B------:R-:W-:Y:S01]  /*271d0*/  IADD3 R12, R11, R12, RZ ;  /* 0x0000000c0b0c7210 */ /* 0x000fe20007ffe0ff */
[----:B------:R-:W-:Y:S02]  /*271e0*/  STL.64 [R1+0x13d8], R26 ;  /* 0x0013d81a01007387 */ /* 0x000fe40000100a00 */
[----:B------:R-:W-:Y:S01]  /*271f0*/  IMAD.IADD R13, R21, 0x1, R0 ;  /* 0x00000001150d7824 */ /* 0x000fe200078e0200 */
[----:B------:R-:W-:Y:S01]  /*27200*/  LEA R35, R12, R35, 0x2 ;  /* 0x000000230c237211 */ /* 0x000fe200078e10ff */
[----:B------:R0:W-:Y:S04]  /*27210*/  STL.64 [R1+0x13e0], R28 ;  /* 0x0013e01c01007387 */ /* 0x0001e80000100a00 */
[----:B------:R1:W-:Y:S04]  /*27220*/  STL.64 [R1+0x13e8], R30 ;  /* 0x0013e81e01007387 */ /* 0x0003e80000100a00 */
[----:B------:R2:W-:Y:S04]  /*27230*/  STL [R1+0xa28], R22 ;  /* 0x000a281601007387 */ /* 0x0005e80000100800 */
[----:B------:R-:W3:Y:S01]  /*27240*/  LDL R5, [R5] ;  /* 0x0000000005057983 */ /* 0x000ee20000100800 */
[----:B------:R-:W-:Y:S01]  /*27250*/  IMAD.IADD R39, R0, 0x1, R35 ;  /* 0x0000000100277824 */ /* 0x000fe200078e0223 */
[----:B------:R-:W-:-:S02]  /*27260*/  IADD3 R11, R13, R0, RZ ;  /* 0x000000000d0b7210 */ /* 0x000fc40007ffe0ff */
[----:B------:R-:W4:Y:S02]  /*27270*/  LDL R7, [R7] ;  /* 0x0000000007077983 */ /* 0x000f240000100800 */
[-C--:B0-----:R-:W-:Y:S02]  /*27280*/  IADD3 R29, R11, R0.reuse, RZ ;  /* 0x000000000b1d7210 */ /* 0x081fe40007ffe0ff */
[----:B------:R0:W5:Y:S01]  /*27290*/  LDL R10, [R21] ;  /* 0x00000000150a7983 */ /* 0x0001620000100800 */
[----:B------:R-:W-:-:S03]  /*272a0*/  IADD3 R33, R39, R0, RZ ;  /* 0x0000000027217210 */ /* 0x000fc60007ffe0ff */
[----:B------:R-:W5:Y:S01]  /*272b0*/  LDL R48, [R13] ;  /* 0x000000000d307983 */ /* 0x000f620000100800 */
[-C--:B------:R-:W-:Y:S01]  /*272c0*/  IADD3 R37, R33, R0.reuse, RZ ;  /* 0x0000000021257210 */ /* 0x080fe20007ffe0ff */
[--C-:B------:R-:W-:Y:S02]  /*272d0*/  IMAD.IADD R25, R29, 0x1, R0.reuse ;  /* 0x000000011d197824 */ /* 0x100fe400078e0200 */
[----:B------:R2:W5:Y:S04]  /*272e0*/  LDL R50, [R35] ;  /* 0x0000000023327983 */ /* 0x0005680000100800 */
[----:B------:R-:W5:Y:S01]  /*272f0*/  LDL R52, [R11] ;  /* 0x000000000b347983 */ /* 0x000f620000100800 */
[----:B-1----:R-:W-:Y:S01]  /*27300*/  IMAD.IADD R31, R37, 0x1, R0 ;  /* 0x00000001251f7824 */ /* 0x002fe200078e0200 */
[----:B0-----:R-:W-:-:S02]  /*27310*/  IADD3 R21, R25, R0, RZ ;  /* 0x0000000019157210 */ /* 0x001fc40007ffe0ff */
[----:B------:R-:W5:Y:S04]  /*27320*/  LDL R46, [R39] ;  /* 0x00000000272e7983 */ /* 0x000f680000100800 */
[----:B------:R-:W5:Y:S01]  /*27330*/  LDL R44, [R29] ;  /* 0x000000001d2c7983 */ /* 0x000f620000100800 */
[----:B------:R-:W-:-:S03]  /*27340*/  IADD3 R27, R21, R0, RZ ;  /* 0x00000000151b7210 */ /* 0x000fc60007ffe0ff */
[----:B------:R0:W5:Y:S01]  /*27350*/  LDL R42, [R33] ;  /* 0x00000000212a7983 */ /* 0x0001620000100800 */
[----:B--2---:R-:W-:-:S03]  /*27360*/  IADD3 R35, R31, R0, RZ ;  /* 0x000000001f237210 */ /* 0x004fc60007ffe0ff */
[----:B------:R1:W2:Y:S01]  /*27370*/  LDL R40, [R25] ;  /* 0x0000000019287983 */ /* 0x0002a20000100800 */
[----:B------:R-:W-:-:S03]  /*27380*/  IMAD.IADD R13, R27, 0x1, R0 ;  /* 0x000000011b0d7824 */ /* 0x000fc600078e0200 */
[----:B------:R-:W2:Y:S01]  /*27390*/  LDL R38, [R37] ;  /* 0x0000000025267983 */ /* 0x000ea20000100800 */
[----:B0-----:R-:W-:-:S03]  /*273a0*/  IADD3 R33, R35, R0, RZ ;  /* 0x0000000023217210 */ /* 0x001fc60007ffe0ff */
[----:B------:R0:W2:Y:S04]  /*273b0*/  LDL R36, [R21] ;  /* 0x0000000015247983 */ /* 0x0000a80000100800 */
[----:B------:R0:W2:Y:S01]  /*273c0*/  LDL R34, [R31] ;  /* 0x000000001f227983 */ /* 0x0000a20000100800 */
[----:B------:R-:W-:Y:S01]  /*273d0*/  IMAD.IADD R11, R33, 0x1, R0 ;  /* 0x00000001210b7824 */ /* 0x000fe200078e0200 */
[-C--:B-1----:R-:W-:Y:S02]  /*273e0*/  IADD3 R25, R13, R0.reuse, RZ ;  /* 0x000000000d197210 */ /* 0x082fe40007ffe0ff */
[----:B------:R1:W2:Y:S04]  /*273f0*/  LDL R32, [R27] ;  /* 0x000000001b207983 */ /* 0x0002a80000100800 */
[----:B------:R-:W2:Y:S01]  /*27400*/  LDL R30, [R35] ;  /* 0x00000000231e7983 */ /* 0x000ea20000100800 */
[----:B0-----:R-:W-:-:S03]  /*27410*/  IADD3 R21, R25, R0, RZ ;  /* 0x0000000019157210 */ /* 0x001fc60007ffe0ff */
[----:B------:R-:W2:Y:S01]  /*27420*/  LDL R28, [R13] ;  /* 0x000000000d1c7983 */ /* 0x000ea20000100800 */
[----:B------:R-:W-:-:S03]  /*27430*/  IADD3 R31, R11, R0, RZ ;  /* 0x000000000b1f7210 */ /* 0x000fc60007ffe0ff */
[----:B------:R-:W2:Y:S04]  /*27440*/  LDL R26, [R33] ;  /* 0x00000000211a7983 */ /* 0x000ea80000100800 */
[----:B------:R0:W2:Y:S01]  /*27450*/  LDL R22, [R25] ;  /* 0x0000000019167983 */ /* 0x0000a20000100800 */
[----:B------:R-:W-:-:S03]  /*27460*/  IMAD.IADD R29, R31, 0x1, R0 ;  /* 0x000000011f1d7824 */ /* 0x000fc600078e0200 */
[----:B------:R-:W2:Y:S04]  /*27470*/  LDL R11, [R11] ;  /* 0x000000000b0b7983 */ /* 0x000ea80000100800 */
[----:B------:R-:W2:Y:S01]  /*27480*/  LDL R21, [R21] ;  /* 0x0000000015157983 */ /* 0x000ea20000100800 */
[----:B-1----:R-:W-:-:S03]  /*27490*/  IADD3 R27, R29, R0, RZ ;  /* 0x000000001d1b7210 */ /* 0x002fc60007ffe0ff */
[----:B------:R-:W2:Y:S01]  /*274a0*/  LDL R12, [R31] ;  /* 0x000000001f0c7983 */ /* 0x000ea20000100800 */
[----:B------:R-:W-:-:S03]  /*274b0*/  IADD3 R24, R27, R0, RZ ;  /* 0x000000001b187210 */ /* 0x000fc60007ffe0ff */
[----:B------:R-:W2:Y:S04]  /*274c0*/  LDL R13, [R29] ;  /* 0x000000001d0d7983 */ /* 0x000ea80000100800 */
[----:B------:R1:W2:Y:S04]  /*274d0*/  LDL R0, [R27] ;  /* 0x000000001b007983 */ /* 0x0002a80000100800 */
[----:B------:R-:W2:Y:S01]  /*274e0*/  LDL R24, [R24] ;  /* 0x0000000018187983 */ /* 0x000ea20000100800 */
[----:B0-----:R-:W-:Y:S01]  /*274f0*/  IMAD.MOV.U32 R25, RZ, RZ, R4 ;  /* 0x000000ffff197224 */ /* 0x001fe200078e0004 */
[----:B------:R-:W-:-:S02]  /*27500*/  @P0 MOV R25, R20 ;  /* 0x0000001400190202 */ /* 0x000fc40000000f00 */
[----:B------:R-:W-:-:S05]  /*27510*/  FSET.BF.LEU.FTZ.AND R20, |R4|, 1, PT ;  /* 0x3f8000000414780a */ /* 0x000fca000381b200 */
[-C--:B---3--:R-:W-:Y:S01]  /*27520*/  FFMA.FTZ R20, R20, R25.reuse, R5 ;  /* 0x0000001914147223 */ /* 0x088fe20000010005 */
[----:B------:R-:W-:Y:S01]  /*27530*/  MOV R5, 0x3bc6a26b ;  /* 0x3bc6a26b00057802 */ /* 0x000fe20000000f00 */
[----:B------:R-:W-:Y:S02]  /*27540*/  @P0 IMAD.MOV.U32 R5, RZ, RZ, 0x4c5914c6 ;  /* 0x4c5914c6ff050424 */ /* 0x000fe400078e00ff */
[----:B----4-:R-:W-:-:S04]  /*27550*/  FFMA.FTZ R7, R20, R25, R7 ;  /* 0x0000001914077223 */ /* 0x010fc80000010007 */
[-C--:B-----5:R-:W-:Y:S02]  /*27560*/  FFMA.FTZ R7, R7, R25.reuse, R10 ;  /* 0x0000001907077223 */ /* 0x0a0fe4000001000a */
[----:B------:R-:W0:Y:S02]  /*27570*/  @P0 MUFU.LG2 R10, R4 ;  /* 0x00000004000a0308 */ /* 0x000e240000000c00 */
[----:B------:R-:W-:Y:S01]  /*27580*/  FFMA.FTZ R7, R7, R25, R48 ;  /* 0x0000001907077223 */ /* 0x000fe20000010030 */
[----:B------:R-:W-:-:S03]  /*27590*/  FFMA.FTZ R5, R25, R5, R50 ;  /* 0x0000000519057223 */ /* 0x000fc60000010032 */
[-C--:B------:R-:W-:Y:S01]  /*275a0*/  FFMA.FTZ R7, R7, R25.reuse, R52 ;  /* 0x0000001907077223 */ /* 0x080fe20000010034 */
[-C--:B------:R-:W-:Y:S01]  /*275b0*/  FFMA.FTZ R5, R5, R25.reuse, R46 ;  /* 0x0000001905057223 */ /* 0x080fe2000001002e */
[----:B0-----:R-:W-:Y:S02]  /*275c0*/  @P0 FMUL.FTZ R10, RZ, R10 ;  /* 0x0000000aff0a0220 */ /* 0x001fe40000410000 */
[-C--:B------:R-:W-:Y:S02]  /*275d0*/  FFMA.FTZ R7, R7, R25.reuse, R44 ;  /* 0x0000001907077223 */ /* 0x080fe4000001002c */
[----:B-1----:R-:W0:Y:S01]  /*275e0*/  @P0 MUFU.EX2 R27, R10 ;  /* 0x0000000a001b0308 */ /* 0x002e220000000800 */
[-C--:B------:R-:W-:Y:S01]  /*275f0*/  FFMA.FTZ R5, R5, R25.reuse, R42 ;  /* 0x0000001905057223 */ /* 0x080fe2000001002a */
[----:B--2---:R-:W-:-:S03]  /*27600*/  FFMA.FTZ R7, R7, R25, R40 ;  /* 0x0000001907077223 */ /* 0x004fc60000010028 */
[-C--:B------:R-:W-:Y:S01]  /*27610*/  FFMA.FTZ R5, R5, R25.reuse, R38 ;  /* 0x0000001905057223 */ /* 0x080fe20000010026 */
[----:B------:R-:W-:-:S03]  /*27620*/  FFMA.FTZ R7, R7, R25, R36 ;  /* 0x0000001907077223 */ /* 0x000fc60000010024 */
[-C--:B------:R-:W-:Y:S01]  /*27630*/  FFMA.FTZ R5, R5, R25.reuse, R34 ;  /* 0x0000001905057223 */ /* 0x080fe20000010022 */
[----:B------:R-:W-:-:S03]  /*27640*/  FFMA.FTZ R7, R7, R25, R32 ;  /* 0x0000001907077223 */ /* 0x000fc60000010020 */
[-C--:B------:R-:W-:Y:S01]  /*27650*/  FFMA.FTZ R5, R5, R25.reuse, R30 ;  /* 0x0000001905057223 */ /* 0x080fe2000001001e */
[----:B------:R-:W-:-:S03]  /*27660*/  FFMA.FTZ R7, R7, R25, R28 ;  /* 0x0000001907077223 */ /* 0x000fc6000001001c */
[-C--:B------:R-:W-:Y:S01]  /*27670*/  FFMA.FTZ R26, R5, R25.reuse, R26 ;  /* 0x00000019051a7223 */ /* 0x080fe2000001001a */
[----:B------:R-:W-:Y:S01]  /*27680*/  FADD.FTZ R5, R4, 6.0246801376342773438 ;  /* 0x40c0ca2e04057421 */ /* 0x000fe20000010000 */
[-C--:B------:R-:W-:Y:S02]  /*27690*/  FFMA.FTZ R22, R7, R25.reuse, R22 ;  /* 0x0000001907167223 */ /* 0x080fe40000010016 */
[-C--:B------:R-:W-:Y:S02]  /*276a0*/  FFMA.FTZ R11, R26, R25.reuse, R11 ;  /* 0x000000191a0b7223 */ /* 0x080fe4000001000b */
[-C--:B------:R-:W-:Y:S02]  /*276b0*/  FFMA.FTZ R21, R22, R25.reuse, R21 ;  /* 0x0000001916157223 */ /* 0x080fe40000010015 */
[-C--:B------:R-:W-:Y:S02]  /*276c0*/  FFMA.FTZ R12, R11, R25.reuse, R12 ;  /* 0x000000190b0c7223 */ /* 0x080fe4000001000c */
[----:B------:R-:W1:Y:S02]  /*276d0*/  MUFU.RCP R11, R21 ;  /* 0x00000015000b7308 */ /* 0x000e640000001000 */
        /* <DEDUP_REMOVED lines=56> */
.L_x_544:
[----:B------:R-:W-:Y:S05]  /*27a60*/  BSYNC B2 ;  /* 0x0000000000027941 */ /* 0x000fea0003800000 */
.L_x_543:
        /* <DEDUP_REMOVED lines=18> */
.L_x_546:
[----:B------:R-:W-:Y:S05]  /*27b90*/  BSYNC B4 ;  /* 0x0000000000047941 */ /* 0x000fea0003800000 */
.L_x_545:
        /* <DEDUP_REMOVED lines=62> */
.L_x_548:
[----:B------:R-:W-:Y:S05]  /*27f80*/  BSYNC B2 ;  /* 0x0000000000027941 */ /* 0x000fea0003800000 */
.L_x_547:
[----:B0-----:R-:W-:Y:S01]  /*27f90*/  DMUL R20, R20, R12 ;  /* 0x0000000c14147228 */ /* 0x001fe20000000000 */
[----:B------:R-:W-:Y:S01]  /*27fa0*/  UMOV UR4, 0xf0000000 ;  /* 0xf000000000047882 */ /* 0x000fe20000000000 */
[----:B------:R-:W-:-:S04]  /*27fb0*/  UMOV UR5, 0x380fffff ;  /* 0x380fffff00057882 */ /* 0x000fc80000000000 */
[----:B------:R-:W0:Y:S02]  /*27fc0*/  F2F.F32.F64 R0, R20 ;  /* 0x0000001400007310 */ /* 0x000e240000301000 */
[----:B------:R-:W-:-:S14]  /*27fd0*/  DSETP.GEU.AND P0, PT, |R20|, UR4, PT ;  /* 0x0000000414007e2a */ /* 0x000fdc000bf0e200 */
[----:B0-----:R-:W-:Y:S01]  /*27fe0*/  @!P0 FMUL R0, R0, 1.175494350822287508e-38 ;  /* 0x0080000000008820 */ /* 0x001fe20000400000 */
[----:B------:R-:W-:Y:S06]  /*27ff0*/  BRA `(.L_x_549) ;  /* 0x0000000c00a47947 */ /* 0x000fec0003800000 */
.L_x_542:
        /* <DEDUP_REMOVED lines=10> */
.L_x_541:
        /* <DEDUP_REMOVED lines=45> */
.L_x_552:
        /* <DEDUP_REMOVED lines=13> */
.L_x_551:
        /* <DEDUP_REMOVED lines=15> */
.L_x_554:
        /* <DEDUP_REMOVED lines=16> */
.L_x_555:
        /* <DEDUP_REMOVED lines=36> */
.L_x_553:
[----:B------:R-:W-:Y:S05]  /*28870*/  BSYNC B2 ;  /* 0x0000000000027941 */ /* 0x000fea0003800000 */
.L_x_550:
        /* <DEDUP_REMOVED lines=61> */
.L_x_558:
        /* <DEDUP_REMOVED lines=27> */
.L_x_557:
[----:B------:R-:W-:Y:S05]  /*28e00*/  BSYNC B2 ;  /* 0x0000000000027941 */ /* 0x000fea0003800000 */
.L_x_556:
        /* <DEDUP_REMOVED lines=8> */
.L_x_549:
[----:B------:R-:W-:Y:S05]  /*28e90*/  BSYNC B3 ;  /* 0x0000000000037941 */ /* 0x000fea0003800000 */
.L_x_540:
[----:B-1----:R-:W-:Y:S02]  /*28ea0*/  FSETP.NEU.FTZ.AND P0, PT, R0, RZ, PT ;  /* 0x000000ff0000720b */ /* 0x002fe40003f1d000 */
[----:B0-----:R-:W-:-:S11]  /*28eb0*/  MOV R5, RZ ;  /* 0x000000ff00057202 */ /* 0x001fd60000000f00 */
[----:B------:R-:W-:Y:S05]  /*28ec0*/  @!P0 BRA `(.L_x_441) ;  /* 0x000000dc00f88947 */ /* 0x000fea0003800000 */
[----:B------:R-:W-:Y:S01]  /*28ed0*/  FADD.FTZ R10, -R4, 1 ;  /* 0x3f800000040a7421 */ /* 0x000fe20000010100 */
[C---:B------:R-:W-:Y:S01]  /*28ee0*/  FADD.FTZ R7, R3.reuse, 1 ;  /* 0x3f80000003077421 */ /* 0x040fe20000010000 */
[----:B------:R-:W-:Y:S01]  /*28ef0*/  HFMA2.MMA R11, -RZ, RZ, 0, 0 ;  /* 0x00000000ff0b7435 */ /* 0x000fe200000001ff */
[----:B------:R-:W-:Y:S01]  /*28f00*/  BSSY B2, `(.L_x_559) ;  /* 0x0000026000027945 */ /* 0x000fe20003800000 */
[----:B------:R-:W-:Y:S01]  /*28f10*/  FADD.FTZ R4, R3, R10 ;  /* 0x0000000a03047221 */ /* 0x000fe20000010000 */
[----:B------:R-:W-:Y:S01]  /*28f20*/  IMAD.MOV.U32 R12, RZ, RZ, RZ ;  /* 0x000000ffff0c7224 */ /* 0x000fe200078e00ff */
[----:B------:R-:W-:Y:S02]  /*28f30*/  MOV R13, 0x3f800000 ;  /* 0x3f800000000d7802 */ /* 0x000fe40000000f00 */
[----:B------:R-:W-:-:S04]  /*28f40*/  FADD.FTZ R4, R4, 1 ;  /* 0x3f80000004047421 */ /* 0x000fc80000010000 */
[----:B------:R-:W-:-:S04]  /*28f50*/  FMUL.FTZ R5, R3, R4 ;  /* 0x0000000403057220 */ /* 0x000fc80000410000 */
[----:B------:R-:W0:Y:S02]  /*28f60*/  MUFU.RCP R14, R5 ;  /* 0x00000005000e7308 */ /* 0x000e240000001000 */
[----:B0-----:R-:W-:-:S07]  /*28f70*/  FMUL.FTZ R9, R7, R14 ;  /* 0x0000000e07097220 */ /* 0x001fce0000410000 */
.L_x_560:
[----:B------:R-:W-:Y:S01]  /*28f80*/  FADD.FTZ R10, R10, 1 ;  /* 0x3f8000000a0a7421 */ /* 0x000fe20000010000 */
[----:B------:R-:W-:Y:S01]  /*28f90*/  FADD.FTZ R11, R11, 1 ;  /* 0x3f8000000b0b7421 */ /* 0x000fe20000010000 */
[----:B------:R-:W-:Y:S01]  /*28fa0*/  FADD.FTZ R4, R4, 2 ;  /* 0x4000000004047421 */ /* 0x000fe20000010000 */
[----:B------:R-:W-:Y:S02]  /*28fb0*/  VIADD R12, R12, 0x1 ;  /* 0x000000010c0c7836 */ /* 0x000fe40000000000 */
[----:B------:R-:W-:-:S03]  /*28fc0*/  FMUL.FTZ R14, R10, R11 ;  /* 0x0000000b0a0e7220 */ /* 0x000fc60000410000 */
[----:B------:R-:W-:Y:S01]  /*28fd0*/  ISETP.LT.U32.AND P3, PT, R12, 0x7d0, PT ;  /* 0x000007d00c00780c */ /* 0x000fe20003f61070 */
[C---:B------:R-:W-:Y:S01]  /*28fe0*/  FMUL.FTZ R20, R14.reuse, R3 ;  /* 0x000000030e147220 */ /* 0x040fe20000410000 */
[----:B------:R-:W-:-:S03]  /*28ff0*/  FMUL.FTZ R14, R14, R13 ;  /* 0x0000000d0e0e7220 */ /* 0x000fc60000410000 */
[-C--:B------:R-:W-:Y:S01]  /*29000*/  FFMA.FTZ R20, R5, R4.reuse, -R20 ;  /* 0x0000000405147223 */ /* 0x080fe20000010814 */
[----:B------:R-:W-:-:S04]  /*29010*/  FFMA.FTZ R14, R7, R4, -R14 ;  /* 0x00000004070e7223 */ /* 0x000fc8000001080e */
[----:B------:R-:W-:Y:S02]  /*29020*/  FSETP.NEU.FTZ.AND P1, PT, R20, RZ, PT ;  /* 0x000000ff1400720b */ /* 0x000fe40003f3d000 */
[----:B------:R-:W-:-:S11]  /*29030*/  FSETP.GT.FTZ.AND P2, PT, |R14|, 16777216, PT ;  /* 0x4b8000000e00780b */ /* 0x000fd60003f54200 */
[----:B------:R0:W1:Y:S02]  /*29040*/  @P1 MUFU.RCP R3, R20 ;  /* 0x0000001400031308 */ /* 0x0000640000001000 */
[----:B------:R-:W-:Y:S01]  /*29050*/  @P2 FMUL.FTZ R5, R5, 5.9604644775390625e-08 ;  /* 0x3380000005052820 */ /* 0x000fe20000410000 */
[----:B------:R-:W-:Y:S01]  /*29060*/  @P2 FMUL.FTZ R7, R7, 5.9604644775390625e-08 ;  /* 0x3380000007072820 */ /* 0x000fe20000410000 */
[----:B0-----:R-:W-:Y:S01]  /*29070*/  @P2 FMUL.FTZ R20, R20, 5.9604644775390625e-08 ;  /* 0x3380000014142820 */ /* 0x001fe20000410000 */
[C---:B-1----:R-:W-:Y:S01]  /*29080*/  @P1 FMUL.FTZ R22, R14.reuse, R3 ;  /* 0x000000030e161220 */ /* 0x042fe20000410000 */
[----:B------:R-:W-:Y:S01]  /*29090*/  MOV R3, 0x3f800000 ;  /* 0x3f80000000037802 */ /* 0x000fe20000000f00 */
[----:B------:R-:W-:Y:S02]  /*290a0*/  @P2 FMUL.FTZ R14, R14, 5.9604644775390625e-08 ;  /* 0x338000000e0e2820 */ /* 0x000fe40000410000 */
[----:B------:R-:W0:Y:S01]  /*290b0*/  @P1 MUFU.RCP R24, R22 ;  /* 0x0000001600181308 */ /* 0x000e220000001000 */
[----:B------:R-:W-:Y:S01]  /*290c0*/  @P1 FADD.FTZ R13, R9, -R22 ;  /* 0x80000016090d1221 */ /* 0x000fe20000010000 */
[----:B------:R-:W-:-:S03]  /*290d0*/  @P1 MOV R9, R22 ;  /* 0x0000001600091202 */ /* 0x000fc60000000f00 */
[----:B0-----:R-:W-:-:S04]  /*290e0*/  @P1 FMUL.FTZ R13, R13, R24 ;  /* 0x000000180d0d1220 */ /* 0x001fc80000410000 */
[----:B------:R-:W-:Y:S01]  /*290f0*/  @P1 FADD.FTZ R3, |R13|, -RZ ;  /* 0x800000ff0d031221 */ /* 0x000fe20000010200 */
[----:B------:R-:W-:Y:S01]  /*29100*/  IMAD.MOV.U32 R13, RZ, RZ, R7 ;  /* 0x000000ffff0d7224 */ /* 0x000fe200078e0007 */
[----:B------:R-:W-:-:S03]  /*29110*/  MOV R7, R14 ;  /* 0x0000000e00077202 */ /* 0x000fc60000000f00 */
[----:B------:R-:W-:Y:S02]  /*29120*/  FSETP.GTU.FTZ.AND P0, PT, R3, 5.9604644775390625e-08, PT ;  /* 0x338000000300780b */ /* 0x000fe40003f1c000 */
[----:B------:R-:W-:Y:S02]  /*29130*/  MOV R3, R5 ;  /* 0x0000000500037202 */ /* 0x000fe40000000f00 */
[----:B------:R-:W-:-:S09]  /*29140*/  MOV R5, R20 ;  /* 0x0000001400057202 */ /* 0x000fd20000000f00 */
[----:B------:R-:W-:Y:S05]  /*29150*/  @P0 BRA P3, `(.L_x_560) ;  /* 0xfffffffc00880947 */ /* 0x000fea000183ffff */
[----:B------:R-:W-:Y:S05]  /*29160*/  BSYNC B2 ;  /* 0x0000000000027941 */ /* 0x000fea0003800000 */
.L_x_559:
[----:B------:R-:W-:Y:S01]  /*29170*/  FMUL.FTZ R5, R9, R0 ;  /* 0x0000000009057220 */ /* 0x000fe20000410000 */
[----:B------:R-:W-:Y:S06]  /*29180*/  BRA `(.L_x_441) ;  /* 0x000000dc00487947 */ /* 0x000fec0003800000 */
.L_x_539:
        /* <DEDUP_REMOVED lines=9> */
[----:B------:R-:W-:Y:S01]  /*29220*/  MOV R24, 0x419c28d0 ;  /* 0x419c28d000187802 */ /* 0x000fe20000000f00 */
[----:B------:R-:W-:Y:S01]  /*29230*/  IMAD.MOV.U32 R12, RZ, RZ, 0x3bc6a26b ;  /* 0x3bc6a26bff0c7424 */ /* 0x000fe200078e00ff */
[----:B------:R-:W-:Y:S01]  /*29240*/  MOV R13, 0x3f0284fc ;  /* 0x3f0284fc000d7802 */ /* 0x000fe20000000f00 */
[----:B------:R1:W-:Y:S01]  /*29250*/  STL.64 [R1+0xa08], R26 ;  /* 0x000a081a01007387 */ /* 0x0003e20000100a00 */
[----:B------:R-:W-:Y:S01]  /*29260*/  IMAD.MOV.U32 R28, RZ, RZ, 0x4912f03a ;  /* 0x4912f03aff1c7424 */ /* 0x000fe200078e00ff */
[----:B0-----:R-:W-:Y:S01]  /*29270*/  MOV R10, 0x46ff3c00 ;  /* 0x46ff3c00000a7802 */ /* 0x001fe20000000f00 */
[----:B------:R-:W-:Y:S01]  /*29280*/  IMAD.MOV.U32 R31, RZ, RZ, 0x4c255322 ;  /* 0x4c255322ff1f7424 */ /* 0x000fe200078e00ff */
[----:B------:R-:W-:Y:S01]  /*29290*/  @P0 IADD3 R0, R35, 0x9f4, RZ ;  /* 0x000009f423000810 */ /* 0x000fe20007ffe0ff */
[----:B------:R-:W-:Y:S01]  /*292a0*/  STL.64 [R1+0xa00], R24 ;  /* 0x000a001801007387 */ /* 0x000fe20000100a00 */
[----:B------:R-:W-:Y:S01]  /*292b0*/  MOV R29, 0x4a5481c1 ;  /* 0x4a5481c1001d7802 */ /* 0x000fe20000000f00 */
[----:B------:R-:W-:Y:S01]  /*292c0*/  IMAD.MOV.U32 R36, RZ, RZ, 0x42840000 ;  /* 0x42840000ff247424 */ /* 0x000fe200078e00ff */
[----:B------:R-:W-:Y:S01]  /*292d0*/  MOV R30, 0x4b5edd0a ;  /* 0x4b5edd0a001e7802 */ /* 0x000fe20000000f00 */
[----:B------:R0:W-:Y:S01]  /*292e0*/  STL.64 [R1+0x13c8], R10 ;  /* 0x0013c80a01007387 */ /* 0x0001e20000100a00 */
[----:B------:R-:W-:Y:S01]  /*292f0*/  MOV R32, 0x4ca4b97f ;  /* 0x4ca4b97f00207802 */ /* 0x000fe20000000f00 */
[----:B------:R-:W-:Y:S01]  /*29300*/  IMAD.MOV.U32 R40, RZ, RZ, 0x4d0fed36 ;  /* 0x4d0fed36ff287424 */ /* 0x000fe200078e00ff */
[----:B------:R-:W-:Y:S01]  /*29310*/  MOV R33, 0x4cc5f8af ;  /* 0x4cc5f8af00217802 */ /* 0x000fe20000000f00 */
[----:B-1----:R-:W-:Y:S01]  /*29320*/  IMAD.MOV.U32 R26, RZ, RZ, 0x1 ;  /* 0x00000001ff1a7424 */ /* 0x002fe200078e00ff */
[----:B------:R-:W-:Y:S01]  /*29330*/  @P0 MOV R26, 0xffffffff ;  /* 0xffffffff001a0802 */ /* 0x000fe20000000f00 */
[----:B------:R1:W-:Y:S01]  /*29340*/  STL.64 [R1+0x9f8], R12 ;  /* 0x0009f80c01007387 */ /* 0x0003e20000100a00 */
[----:B------:R-:W-:-:S02]  /*29350*/  MOV R37, 0x44f0a000 ;  /* 0x44f0a00000257802 */ /* 0x000fc40000000f00 */
[----:B------:R-:W-:Y:S01]  /*29360*/  MOV R38, 0x4c2f75b4 ;  /* 0x4c2f75b400267802 */ /* 0x000fe20000000f00 */
[----:B------:R-:W-:Y:S01]  /*29370*/  IMAD.SHL.U32 R5, R26, 0x4, RZ ;  /* 0x000000041a057824 */ /* 0x000fe200078e00ff */
[----:B------:R2:W-:Y:S01]  /*29380*/  STL.64 [R1+0xa10], R28 ;  /* 0x000a101c01007387 */ /* 0x0005e20000100a00 */
[----:B0-----:R-:W-:Y:S01]  /*29390*/  IMAD.MOV.U32 R11, RZ, RZ, RZ ;  /* 0x000000ffff0b7224 */ /* 0x001fe200078e00ff */
[----:B------:R-:W-:Y:S02]  /*293a0*/  MOV R39, 0x4cc8c38c ;  /* 0x4cc8c38c00277802 */ /* 0x000fe40000000f00 */
[-C--:B------:R-:W-:Y:S01]  /*293b0*/  IADD3 R0, R0, R5.reuse, RZ ;  /* 0x0000000500007210 */ /* 0x080fe20007ffe0ff */
[----:B------:R0:W-:Y:S01]  /*293c0*/  STL.64 [R1+0xa18], R30 ;  /* 0x000a181e01007387 */ /* 0x0001e20000100a00 */
[----:B------:R-:W-:Y:S02]  /*293d0*/  @P0 MOV R11, 0xc ;  /* 0x0000000c000b0802 */ /* 0x000fe40000000f00 */
[----:B------:R-:W-:Y:S01]  /*293e0*/  IADD3 R24, R0, R5, RZ ;  /* 0x0000000500187210 */ /* 0x000fe20007ffe0ff */
[----:B------:R-:W-:Y:S01]  /*293f0*/  STL.64 [R1+0xa20], R32 ;  /* 0x000a202001007387 */ /* 0x000fe20000100a00 */
[----:B-1----:R-:W-:-:S02]  /*29400*/  MOV R12, 0x4a20fbd8 ;  /* 0x4a20fbd8000c7802 */ /* 0x002fc40000000f00 */
[----:B------:R-:W-:Y:S01]  /*29410*/  MOV R13, 0x4b4b8b8f ;  /* 0x4b4b8b8f000d7802 */ /* 0x000fe20000000f00 */
[----:B------:R-:W-:Y:S01]  /*29420*/  STL.64 [R1+0x13c0], R36 ;  /* 0x0013c02401007387 */ /* 0x000fe20000100a00 */
[----:B------:R-:W-:Y:S02]  /*29430*/  MOV R41, 0x4ce5eb4c ;  /* 0x4ce5eb4c00297802 */ /* 0x000fe40000000f00 */
[----:B--2---:R-:W-:Y:S01]  /*29440*/  MOV R28, 0x4c5914c6 ;  /* 0x4c5914c6001c7802 */ /* 0x004fe20000000f00 */
[----:B0-----:R-:W-:Y:S01]  /*29450*/  IMAD.MOV.U32 R30, RZ, RZ, 0x4c184540 ;  /* 0x4c184540ff1e7424 */ /* 0x001fe200078e00ff */
[----:B------:R-:W-:Y:S01]  /*29460*/  MOV R31, RZ ;  /* 0x000000ff001f7202 */ /* 0x000fe20000000f00 */
[----:B------:R-:W-:Y:S01]  /*29470*/  IMAD.IADD R10, R24, 0x1, R5 ;  /* 0x00000001180a7824 */ /* 0x000fe200078e0205 */
[----:B------:R-:W-:Y:S01]  /*29480*/  IADD3 R26, R11, R26, RZ ;  /* 0x0000001a0b1a7210 */ /* 0x000fe20007ffe0ff */
[----:B------:R0:W-:Y:S04]  /*29490*/  STL.64 [R1+0x13d0], R12 ;  /* 0x0013d00c01007387 */ /* 0x0001e80000100a00 */
[----:B------:R-:W-:Y:S01]  /*294a0*/  STL.64 [R1+0x13d8], R38 ;  /* 0x0013d82601007387 */ /* 0x000fe20000100a00 */
[----:B------:R-:W-:Y:S01]  /*294b0*/  IADD3 R22, R10, R5, RZ ;  /* 0x000000050a167210 */ /* 0x000fe20007ffe0ff */
[----:B------:R-:W-:-:S02]  /*294c0*/  IMAD.U32 R26, R26, 0x4, R35 ;  /* 0x000000041a1a7824 */ /* 0x000fc400078e0023 */
[----:B------:R1:W-:Y:S04]  /*294d0*/  STL.64 [R1+0x13e0], R40 ;  /* 0x0013e02801007387 */ /* 0x0003e80000100a00 */
[----:B------:R2:W-:Y:S04]  /*294e0*/  STL.64 [R1+0x13e8], R30 ;  /* 0x0013e81e01007387 */ /* 0x0005e80000100a00 */
[----:B------:R3:W-:Y:S04]  /*294f0*/  STL [R1+0xa28], R28 ;  /* 0x000a281c01007387 */ /* 0x0007e80000100800 */
[----:B------:R-:W4:Y:S01]  /*29500*/  LDL R0, [R0] ;  /* 0x0000000000007983 */ /* 0x000f220000100800 */
[----:B0-----:R-:W-:-:S03]  /*29510*/  IADD3 R12, R22, R5, RZ ;  /* 0x00000005160c7210 */ /* 0x001fc60007ffe0ff */
[----:B------:R-:W5:Y:S01]  /*29520*/  LDL R7, [R24] ;  /* 0x0000000018077983 */ /* 0x000f620000100800 */
[----:B------:R-:W-:Y:S01]  /*29530*/  IADD3 R46, R5, R26, RZ ;  /* 0x0000001a052e7210 */ /* 0x000fe20007ffe0ff */
[----:B------:R-:W-:Y:S02]  /*29540*/  IMAD.IADD R44, R12, 0x1, R5 ;  /* 0x000000010c2c7824 */ /* 0x000fe400078e0205 */
[----:B------:R-:W5:Y:S01]  /*29550*/  LDL R10, [R10] ;  /* 0x000000000a0a7983 */ /* 0x000f620000100800 */
[----:B------:R-:W-:-:S03]  /*29560*/  IADD3 R42, R46, R5, RZ ;  /* 0x000000052e2a7210 */ /* 0x000fc60007ffe0ff */
[----:B------:R-:W5:Y:S01]  /*29570*/  LDL R48, [R22] ;  /* 0x0000000016307983 */ /* 0x000f620000100800 */
[-C--:B-1----:R-:W-:Y:S01]  /*29580*/  IADD3 R40, R44, R5.reuse, RZ ;  /* 0x000000052c287210 */ /* 0x082fe20007ffe0ff */
[----:B------:R-:W-:Y:S02]  /*29590*/  IMAD.IADD R38, R42, 0x1, R5 ;  /* 0x000000012a267824 */ /* 0x000fe400078e0205 */
[----:B------:R0:W5:Y:S01]  /*295a0*/  LDL R50, [R26] ;  /* 0x000000001a327983 */ /* 0x0001620000100800 */
[----:B------:R-:W-:-:S03]  /*295b0*/  IADD3 R36, R40, R5, RZ ;  /* 0x0000000528247210 */ /* 0x000fc60007ffe0ff */
[----:B------:R-:W5:Y:S01]  /*295c0*/  LDL R52, [R12] ;  /* 0x000000000c347983 */ /* 0x000f620000100800 */
[----:B------:R-:W-:-:S03]  /*295d0*/  IADD3 R34, R38, R5, RZ ;  /* 0x0000000526227210 */ /* 0x000fc60007ffe0ff */
[----:B------:R-:W5:Y:S04]  /*295e0*/  LDL R46, [R46] ;  /* 0x000000002e2e7983 */ /* 0x000f680000100800 */
[----:B------:R-:W5:Y:S01]  /*295f0*/  LDL R44, [R44] ;  /* 0x000000002c2c7983 */ /* 0x000f620000100800 */
[----:B------:R-:W-:Y:S01]  /*29600*/  IMAD.IADD R32, R36, 0x1, R5 ;  /* 0x0000000124207824 */ /* 0x000fe200078e0205 */
[-C--:B--2---:R-:W-:Y:S02]  /*29610*/  IADD3 R30, R34, R5.reuse, RZ ;  /* 0x00000005221e7210 */ /* 0x084fe40007ffe0ff */
[----:B------:R-:W2:Y:S04]  /*29620*/  LDL R42, [R42] ;  /* 0x000000002a2a7983 */ /* 0x000ea80000100800 */
[----:B------:R-:W2:Y:S01]  /*29630*/  LDL R40, [R40] ;  /* 0x0000000028287983 */ /* 0x000ea20000100800 */
[----:B---3--:R-:W-:-:S03]  /*29640*/  IADD3 R28, R32, R5, RZ ;  /* 0x00000005201c7210 */ /* 0x008fc60007ffe0ff */
[----:B------:R-:W3:Y:S01]  /*29650*/  LDL R38, [R38] ;  /* 0x0000000026267983 */ /* 0x000ee20000100800 */
[----:B0-----:R-:W-:-:S03]  /*29660*/  IMAD.IADD R26, R30, 0x1, R5 ;  /* 0x000000011e1a7824 */ /* 0x001fc600078e0205 */
[----:B------:R-:W3:Y:S01]  /*29670*/  LDL R36, [R36] ;  /* 0x0000000024247983 */ /* 0x000ee20000100800 */
[----:B------:R-:W-:-:S03]  /*29680*/  IADD3 R22, R28, R5, RZ ;  /* 0x000000051c167210 */ /* 0x000fc60007ffe0ff */
[----:B------:R-:W3:Y:S01]  /*29690*/  LDL R34, [R34] ;  /* 0x0000000022227983 */ /* 0x000ee20000100800 */
[----:B------:R-:W-:-:S03]  /*296a0*/  IADD3 R11, R26, R5, RZ ;  /* 0x000000051a0b7210 */ /* 0x000fc60007ffe0ff */
[----:B------:R-:W3:Y:S04]  /*296b0*/  LDL R32, [R32] ;  /* 0x0000000020207983 */ /* 0x000ee80000100800 */
[----:B------:R-:W3:Y:S01]  /*296c0*/  LDL R30, [R30] ;  /* 0x000000001e1e7983 */ /* 0x000ee20000100800 */
[----:B------:R-:W-:Y:S01]  /*296d0*/  IMAD.IADD R21, R22, 0x1, R5 ;  /* 0x0000000116157824 */ /* 0x000fe200078e0205 */
[-C--:B------:R-:W-:Y:S02]  /*296e0*/  IADD3 R27, R11, R5.reuse, RZ ;  /* 0x000000050b1b7210 */ /* 0x080fe40007ffe0ff */
[----:B------:R-:W3:Y:S04]  /*296f0*/  LDL R28, [R28] ;  /* 0x000000001c1c7983 */ /* 0x000ee80000100800 */
[----:B------:R-:W3:Y:S01]  /*29700*/  LDL R26, [R26] ;  /* 0x000000001a1a7983 */ /* 0x000ee20000100800 */
[----:B------:R-:W-:-:S03]  /*29710*/  IADD3 R13, R27, R5, RZ ;  /* 0x000000051b0d7210 */ /* 0x000fc60007ffe0ff */
[----:B------:R-:W3:Y:S04]  /*29720*/  LDL R22, [R22] ;  /* 0x0000000016167983 */ /* 0x000ee80000100800 */
[----:B------:R-:W3:Y:S01]  /*29730*/  LDL R11, [R11] ;  /* 0x000000000b0b7983 */ /* 0x000ee20000100800 */
[----:B------:R-:W-:-:S03]  /*29740*/  IMAD.IADD R29, R13, 0x1, R5 ;  /* 0x000000010d1d7824 */ /* 0x000fc600078e0205 */
[----:B------:R-:W3:Y:S04]  /*29750*/  LDL R21, [R21] ;  /* 0x0000000015157983 */ /* 0x000ee80000100800 */
[----:B------:R0:W3:Y:S01]  /*29760*/  LDL R12, [R27] ;  /* 0x000000001b0c7983 */ /* 0x0000e20000100800 */
[----:B------:R-:W-:-:S03]  /*29770*/  IADD3 R24, R29, R5, RZ ;  /* 0x000000051d187210 */ /* 0x000fc60007ffe0ff */
[----:B------:R-:W3:Y:S04]  /*29780*/  LDL R13, [R13] ;  /* 0x000000000d0d7983 */ /* 0x000ee80000100800 */
[----:B------:R-:W3:Y:S04]  /*29790*/  LDL R5, [R29] ;  /* 0x000000001d057983 */ /* 0x000ee80000100800 */
[----:B------:R-:W3:Y:S01]  /*297a0*/  LDL R24, [R24] ;  /* 0x0000000018187983 */ /* 0x000ee20000100800 */
[----:B------:R-:W-:Y:S01]  /*297b0*/  MOV R25, R4 ;  /* 0x0000000400197202 */ /* 0x000fe20000000f00 */
[----:B------:R-:W-:Y:S01]  /*297c0*/  @P0 IMAD.MOV.U32 R25, RZ, RZ, R20 ;  /* 0x000000ffff190224 */ /* 0x000fe200078e0014 */
[----:B------:R-:W-:-:S05]  /*297d0*/  FSET.BF.LEU.FTZ.AND R31, |R4|, 1, PT ;  /* 0x3f800000041f780a */ /* 0x000fca000381b200 */
[----:B----4-:R-:W-:-:S04]  /*297e0*/  FFMA.FTZ R0, R31, R25, R0 ;  /* 0x000000191f007223 */ /* 0x010fc80000010000 */
[-C--:B-----5:R-:W-:Y:S01]  /*297f0*/  FFMA.FTZ R7, R0, R25.reuse, R7 ;  /* 0x0000001900077223 */ /* 0x0a0fe20000010007 */
[----:B------:R-:W-:Y:S02]  /*29800*/  MOV R0, 0x3bc6a26b ;  /* 0x3bc6a26b00007802 */ /* 0x000fe40000000f00 */
[----:B------:R-:W-:Y:S01]  /*29810*/  @P0 MOV R0, 0x4c5914c6 ;  /* 0x4c5914c600000802 */ /* 0x000fe20000000f00 */
[----:B------:R-:W-:-:S04]  /*29820*/  FFMA.FTZ R7, R7, R25, R10 ;  /* 0x0000001907077223 */ /* 0x000fc8000001000a */
[-C--:B0-----:R-:W-:Y:S01]  /*29830*/  FFMA.FTZ R27, R7, R25.reuse, R48 ;  /* 0x00000019071b7223 */ /* 0x081fe20000010030 */
[----:B------:R-:W-:Y:S02]  /*29840*/  FFMA.FTZ R7, R25, R0, R50 ;  /* 0x0000000019077223 */ /* 0x000fe40000010032 */
[----:B------:R-:W0:Y:S01]  /*29850*/  @P0 MUFU.LG2 R0, R4 ;  /* 0x0000000400000308 */ /* 0x000e220000000c00 */
[-C--:B------:R-:W-:Y:S01]  /*29860*/  FFMA.FTZ R27, R27, R25.reuse, R52 ;  /* 0x000000191b1b7223 */ /* 0x080fe20000010034 */
[----:B------:R-:W-:-:S03]  /*29870*/  FFMA.FTZ R7, R7, R25, R46 ;  /* 0x0000001907077223 */ /* 0x000fc6000001002e */
[-C--:B------:R-:W-:Y:S01]  /*29880*/  FFMA.FTZ R27, R27, R25.reuse, R44 ;  /* 0x000000191b1b7223 */ /* 0x080fe2000001002c */
[-C--:B--2---:R-:W-:Y:S01]  /*29890*/  FFMA.FTZ R7, R7, R25.reuse, R42 ;  /* 0x0000001907077223 */ /* 0x084fe2000001002a */
[----:B0-----:R-:W-:Y:S02]  /*298a0*/  @P0 FMUL.FTZ R10, RZ, R0 ;  /* 0x00000000ff0a0220 */ /* 0x001fe40000410000 */
[-C--:B------:R-:W-:Y:S01]  /*298b0*/  FFMA.FTZ R27, R27, R25.reuse, R40 ;  /* 0x000000191b1b7223 */ /* 0x080fe20000010028 */
[----:B------:R-:W-:Y:S01]  /*298c0*/  FADD.FTZ R0, R4, 6.0246801376342773438 ;  /* 0x40c0ca2e04007421 */ /* 0x000fe20000010000 */
[-C--:B---3--:R-:W-:Y:S02]  /*298d0*/  FFMA.FTZ R7, R7, R25.reuse, R38 ;  /* 0x0000001907077223 */ /* 0x088fe40000010026 */
[-C--:B------:R-:W-:Y:S02]  /*298e0*/  FFMA.FTZ R27, R27, R25.reuse, R36 ;  /* 0x000000191b1b7223 */ /* 0x080fe40000010024 */
[----:B------:R-:W-:-:S02]  /*298f0*/  FFMA.FTZ R7, R7, R25, R34 ;  /* 0x0000001907077223 */ /* 0x000fc40000010022 */
[-C--:B------:R-:W-:Y:S02]  /*29900*/  FFMA.FTZ R27, R27, R25.reuse, R32 ;  /* 0x000000191b1b7223 */ /* 0x080fe40000010020 */
[-C--:B------:R-:W-:Y:S02]  /*29910*/  FFMA.FTZ R7, R7, R25.reuse, R30 ;  /* 0x0000001907077223 */ /* 0x080fe4000001001e */
[-C--:B------:R-:W-:Y:S02]  /*29920*/  FFMA.FTZ R27, R27, R25.reuse, R28 ;  /* 0x000000191b1b7223 */ /* 0x080fe4000001001c */
[-C--:B------:R-:W-:Y:S02]  /*29930*/  FFMA.FTZ R26, R7, R25.reuse, R26 ;  /* 0x00000019071a7223 */ /* 0x080fe4000001001a */
[-C--:B------:R-:W-:Y:S02]  /*29940*/  FFMA.FTZ R22, R27, R25.reuse, R22 ;  /* 0x000000191b167223 */ /* 0x080fe40000010016 */
[----:B------:R-:W0:Y:S01]  /*29950*/  @P0 MUFU.EX2 R27, R10 ;  /* 0x0000000a001b0308 */ /* 0x000e220000000800 */
[-C--:B------:R-:W-:Y:S01]  /*29960*/  FFMA.FTZ R11, R26, R25.reuse, R11 ;  /* 0x000000191a0b7223 */ /* 0x080fe2000001000b */
[----:B------:R-:W-:-:S03]  /*29970*/  FFMA.FTZ R21, R22, R25, R21 ;  /* 0x0000001916157223 */ /* 0x000fc60000010015 */
        /* <DEDUP_REMOVED lines=18> */
[----:B------:R-:W-:Y:S01]  /*29aa0*/  IMAD.MOV.U32 R24, RZ, RZ, 0x3d39bf78 ;  /* 0x3d39bf78ff187424 */ /* 0x000fe200078e00ff */
[----:B------:R-:W-:Y:S01]  /*29ab0*/  BSSY B2, `(.L_x_564) ;  /* 0x0000027000027945 */ /* 0x000fe20003800000 */
[----:B------:R-:W-:-:S03]  /*29ac0*/  FADD.FTZ R10, R9, 0.5 ;  /* 0x3f000000090a7421 */ /* 0x000fc60000010000 */
[----:B------:R-:W1:Y:S01]  /*29ad0*/  F2F.F64.F32 R22, R22 ;  /* 0x0000001600167310 */ /* 0x000e620000201800 */
[----:B0-----:R-:W-:Y:S01]  /*29ae0*/  FMUL.FTZ R5, R10, R5 ;  /* 0x000000050a057220 */ /* 0x001fe20000410000 */
[----:B------:R-:W-:-:S03]  /*29af0*/  MOV R10, 0x3e800000 ;  /* 0x3e800000000a7802 */ /* 0x000fc60000000f00 */
[C---:B------:R-:W-:Y:S01]  /*29b00*/  FADD.FTZ.RZ R7, R5.reuse, 1 ;  /* 0x3f80000005077421 */ /* 0x040fe2000001c000 */
[----:B------:R-:W-:Y:S02]  /*29b10*/  ISETP.GE.U32.AND P0, PT, R5, 0x7f800000, PT ;  /* 0x7f8000000500780c */ /* 0x000fe40003f06070 */
[----:B-1----:R-:W0:Y:S01]  /*29b20*/  MUFU.RCP64H R11, R23 ;  /* 0x00000017000b7308 */ /* 0x002e220000001800 */
[----:B------:R-:W-:-:S05]  /*29b30*/  VIADD R7, R7, 0xc0c00000 ;  /* 0xc0c0000007077836 */ /* 0x000fca0000000000 */
[----:B------:R-:W-:-:S04]  /*29b40*/  LOP3.LUT R20, R7, 0xff800000, RZ, 0xc0, !PT ;  /* 0xff80000007147812 */ /* 0x000fc800078ec0ff */
[----:B------:R-:W-:Y:S02]  /*29b50*/  IADD3 R9, -R20, 0x40800000, RZ ;  /* 0x4080000014097810 */ /* 0x000fe40007ffe1ff */
[-C--:B------:R-:W-:Y:S02]  /*29b60*/  IADD3 R7, R5, -R20.reuse, RZ ;  /* 0x8000001405077210 */ /* 0x080fe40007ffe0ff */
[----:B------:R-:W-:Y:S01]  /*29b70*/  I2FP.F32.S32 R20, R20 ;  /* 0x0000001400147245 */ /* 0x000fe20000201400 */
[----:B------:R-:W-:-:S04]  /*29b80*/  FFMA.FTZ R10, R9, R10, -1 ;  /* 0xbf800000090a7423 */ /* 0x000fc8000001000a */
[----:B------:R-:W-:Y:S01]  /*29b90*/  FADD.FTZ R7, R7, R10 ;  /* 0x0000000a07077221 */ /* 0x000fe20000010000 */
[----:B------:R-:W-:Y:S01]  /*29ba0*/  HFMA2.MMA R10, -RZ, RZ, 0, 5.9604644775390625e-08 ;  /* 0x00000001ff0a7435 */ /* 0x000fe200000001ff */
[----:B------:R-:W-:Y:S02]  /*29bb0*/  FMUL.FTZ R20, R20, 1.1920928955078125e-07 ;  /* 0x3400000014147820 */ /* 0x000fe40000410000 */
[----:B------:R-:W-:-:S04]  /*29bc0*/  FFMA.FTZ R24, R7, -R24, 0.10546888411045074463 ;  /* 0x3dd8001207187423 */ /* 0x000fc80000010818 */
[----:B------:R-:W-:Y:S01]  /*29bd0*/  FFMA.FTZ R24, R7, R24, -0.13229703903198242188 ;  /* 0xbe0778e007187423 */ /* 0x000fe20000010018 */
[----:B0-----:R-:W-:-:S03]  /*29be0*/  DFMA R12, -R22, R10, 1 ;  /* 0x3ff00000160c742b */ /* 0x001fc6000000010a */
[----:B------:R-:W-:-:S04]  /*29bf0*/  FFMA.FTZ R24, R7, R24, 0.14491446316242218018 ;  /* 0x3e14647507187423 */ /* 0x000fc80000010018 */
[----:B------:R-:W-:Y:S01]  /*29c00*/  FFMA.FTZ R24, R7, R24, -0.16641564667224884033 ;  /* 0xbe2a68dd07187423 */ /* 0x000fe20000010018 */
[----:B------:R-:W-:-:S03]  /*29c10*/  DFMA R12, R12, R12, R12 ;  /* 0x0000000c0c0c722b */ /* 0x000fc6000000000c */
[----:B------:R-:W-:-:S04]  /*29c20*/  FFMA.FTZ R24, R7, R24, 0.19988867640495300293 ;  /* 0x3e4caf9e07187423 */ /* 0x000fc80000010018 */
[----:B------:R-:W-:Y:S01]  /*29c30*/  FFMA.FTZ R24, R7, R24, -0.25000196695327758789 ;  /* 0xbe80004207187423 */ /* 0x000fe20000010018 */
[----:B------:R-:W-:-:S03]  /*29c40*/  DFMA R12, R10, R12, R10 ;  /* 0x0000000c0a0c722b */ /* 0x000fc6000000000a */
[----:B------:R-:W-:-:S04]  /*29c50*/  FFMA.FTZ R24, R7, R24, 0.33333510160446166992 ;  /* 0x3eaaaae607187423 */ /* 0x000fc80000010018 */
[----:B------:R-:W-:Y:S01]  /*29c60*/  FFMA.FTZ R24, R7, R24, -0.5 ;  /* 0xbf00000007187423 */ /* 0x000fe20000010018 */
[----:B------:R-:W-:-:S03]  /*29c70*/  DFMA R10, -R22, R12, 1 ;  /* 0x3ff00000160a742b */ /* 0x000fc6000000010c */
[----:B------:R-:W-:-:S04]  /*29c80*/  FMUL.FTZ R24, R7, R24 ;  /* 0x0000001807187220 */ /* 0x000fc80000410000 */
[----:B------:R-:W-:Y:S01]  /*29c90*/  FFMA.FTZ R7, R7, R24, R7 ;  /* 0x0000001807077223 */ /* 0x000fe20000010007 */
[----:B------:R-:W-:-:S03]  /*29ca0*/  DFMA R10, R12, R10, R12 ;  /* 0x0000000a0c0a722b */ /* 0x000fc6000000000c */
[----:B------:R-:W-:Y:S01]  /*29cb0*/  FFMA.FTZ R20, R20, 0.69314718246459960938, R7 ;  /* 0x3f31721814147823 */ /* 0x000fe20000010007 */
[----:B------:R-:W-:Y:S07]  /*29cc0*/  @!P0 BRA `(.L_x_565) ;  /* 0x0000000000148947 */ /* 0x000fee0003800000 */
[C---:B------:R-:W-:Y:S02]  /*29cd0*/  ISETP.GE.AND P0, PT, R5.reuse, -0x407fffff, PT ;  /* 0xbf8000010500780c */ /* 0x040fe40003f06270 */
[----:B------:R-:W-:-:S11]  /*29ce0*/  FSETP.NEU.FTZ.AND P1, PT, R5, RZ, PT ;  /* 0x000000ff0500720b */ /* 0x000fd60003f3d000 */
[----:B------:R-:W-:-:S05]  /*29cf0*/  @P0 MOV R12, 0x7f800000 ;  /* 0x7f800000000c0802 */ /* 0x000fca0000000f00 */
[----:B------:R-:W-:-:S05]  /*29d00*/  @P0 FFMA.FTZ R20, R5, R12, +INF ;  /* 0x7f80000005140423 */ /* 0x000fca000001000c */
[----:B------:R-:W-:-:S07]  /*29d10*/  FSEL R20, R20, -RZ, P1 ;  /* 0x800000ff14147208 */ /* 0x000fce0000800000 */
.L_x_565:
[----:B------:R-:W-:Y:S05]  /*29d20*/  BSYNC B2 ;  /* 0x0000000000027941 */ /* 0x000fea0003800000 */
.L_x_564:
        /* <DEDUP_REMOVED lines=16> */
[----:B------:R-:W-:Y:S01]  /*29e30*/  IMAD.MOV.U32 R10, RZ, RZ, R28 ;  /* 0x000000ffff0a7224 */ /* 0x000fe200078e001c */
[----:B------:R-:W-:-:S07]  /*29e40*/  MOV R11, R29 ;  /* 0x0000001d000b7202 */ /* 0x000fce0000000f00 */
.L_x_567:
[----:B------:R-:W-:Y:S05]  /*29e50*/  BSYNC B4 ;  /* 0x0000000000047941 */ /* 0x000fea0003800000 */
.L_x_566:
[----:B------:R-:W-:Y:S01]  /*29e60*/  DADD R14, R14, R10 ;  /* 0x000000000e0e7229 */ /* 0x000fe2000000000a */
[----:B------:R-:W-:Y:S01]  /*29e70*/  UMOV UR4, 0xfefa39ef ;  /* 0xfefa39ef00047882 */ /* 0x000fe20000000000 */
[----:B------:R-:W-:Y:S01]  /*29e80*/  MOV R10, 0x652b82fe ;  /* 0x652b82fe000a7802 */ /* 0x000fe20000000f00 */
[----:B------:R-:W-:Y:S01]  /*29e90*/  IMAD.MOV.U32 R11, RZ, RZ, 0x3ff71547 ;  /* 0x3ff71547ff0b7424 */ /* 0x000fe200078e00ff */
        /* <DEDUP_REMOVED lines=10> */
[----:B------:R-:W-:Y:S01]  /*29f40*/  HFMA2.MMA R13, -RZ, RZ, 1.642578125, -0.00021207332611083984375 ;  /* 0x3e928af3ff0d7435 */ /* 0x000fe200000001ff */
[----:B------:R-:W-:Y:S01]  /*29f50*/  MOV R12, 0xfca213ea ;  /* 0xfca213ea000c7802 */ /* 0x000fe20000000f00 */
[----:B------:R-:W-:-:S06]  /*29f60*/  UMOV UR5, 0x3e5ade15 ;  /* 0x3e5ade1500057882 */ /* 0x000fcc0000000000 */
        /* <DEDUP_REMOVED lines=36> */
[C---:B------:R-:W-:Y:S02]  /*2a1b0*/  @!P0 LEA.HI R0, R10.reuse, R10, RZ, 0x1 ;  /* 0x0000000a0a008211 */ /* 0x040fe400078f08ff */
[----:B------:R-:W-:Y:S02]  /*2a1c0*/  @!P0 MOV R14, RZ ;  /* 0x000000ff000e8202 */ /* 0x000fe40000000f00 */
[----:B------:R-:W-:Y:S02]  /*2a1d0*/  @!P0 SHF.R.S32.HI R11, RZ, 0x1, R0 ;  /* 0x00000001ff0b8819 */ /* 0x000fe40000011400 */
[----:B------:R-:W-:Y:S02]  /*2a1e0*/  FSEL R13, R13, RZ, P1 ;  /* 0x000000ff0d0d7208 */ /* 0x000fe40000800000 */
[----:B------:R-:W-:Y:S01]  /*2a1f0*/  @!P0 IADD3 R10, R10, -R11, RZ ;  /* 0x8000000b0a0a8210 */ /* 0x000fe20007ffe0ff */
[----:B------:R-:W-:-:S03]  /*2a200*/  @!P0 IMAD R11, R11, 0x100000, R23 ;  /* 0x001000000b0b8824 */ /* 0x000fc600078e0217 */
[----:B------:R-:W-:Y:S02]  /*2a210*/  @!P0 LEA R15, R10, 0x3ff00000, 0x14 ;  /* 0x3ff000000a0f8811 */ /* 0x000fe400078ea0ff */
[----:B------:R-:W-:-:S06]  /*2a220*/  @!P0 MOV R10, R22 ;  /* 0x00000016000a8202 */ /* 0x000fcc0000000f00 */
[----:B------:R-:W-:-:S11]  /*2a230*/  @!P0 DMUL R12, R10, R14 ;  /* 0x0000000e0a0c8228 */ /* 0x000fd60000000000 */
.L_x_569:
[----:B------:R-:W-:Y:S05]  /*2a240*/  BSYNC B2 ;  /* 0x0000000000027941 */ /* 0x000fea0003800000 */
.L_x_568:
[----:B0-----:R-:W-:Y:S01]  /*2a250*/  DMUL R20, R20, R12 ;  /* 0x0000000c14147228 */ /* 0x001fe20000000000 */
[----:B------:R-:W-:Y:S01]  /*2a260*/  UMOV UR4, 0xf0000000 ;  /* 0xf000000000047882 */ /* 0x000fe20000000000 */
[----:B------:R-:W-:-:S04]  /*2a270*/  UMOV UR5, 0x380fffff ;  /* 0x380fffff00057882 */ /* 0x000fc80000000000 */
[----:B------:R-:W0:Y:S02]  /*2a280*/  F2F.F32.F64 R0, R20 ;  /* 0x0000001400007310 */ /* 0x000e240000301000 */
[----:B------:R-:W-:-:S14]  /*2a290*/  DSETP.GEU.AND P0, PT, |R20|, UR4, PT ;  /* 0x0000000414007e2a */ /* 0x000fdc000bf0e200 */
[----:B0-----:R-:W-:Y:S01]  /*2a2a0*/  @!P0 FMUL R0, R0, 1.175494350822287508e-38 ;  /* 0x0080000000008820 */ /* 0x001fe20000400000 */
[----:B------:R-:W-:Y:S06]  /*2a2b0*/  BRA `(.L_x_570) ;  /* 0x0000000c00a07947 */ /* 0x000fec0003800000 */
.L_x_563:
[----:B------:R-:W0:Y:S01]  /*2a2c0*/  MUFU.RCP R10, R13 ;  /* 0x0000000d000a7308 */ /* 0x000e220000001000 */
[----:B------:R-:W-:Y:S01]  /*2a2d0*/  FMUL.FTZ R23, R23, 1.4426950216293334961 ;  /* 0x3fb8aa3b17177820 */ /* 0x000fe20000410000 */
[----:B0-----:R-:W-:-:S06]  /*2a2e0*/  FMUL.FTZ R5, R3, R10 ;  /* 0x0000000a03057220 */ /* 0x001fcc0000410000 */
[----:B------:R-:W-:Y:S08]  /*2a2f0*/  MUFU.EX2 R10, R23 ;  /* 0x00000017000a7308 */ /* 0x000ff00000000800 */
[----:B------:R-:W0:Y:S02]  /*2a300*/  MUFU.LG2 R5, R5 ;  /* 0x0000000500057308 */ /* 0x000e240000000c00 */
[----:B0-----:R-:W-:-:S06]  /*2a310*/  FMUL.FTZ R7, R4, R5 ;  /* 0x0000000504077220 */ /* 0x001fcc0000410000 */
[----:B------:R-:W0:Y:S02]  /*2a320*/  MUFU.EX2 R7, R7 ;  /* 0x0000000700077308 */ /* 0x000e240000000800 */
[----:B0-----:R-:W-:-:S04]  /*2a330*/  FMUL.FTZ R9, R7, R10 ;  /* 0x0000000a07097220 */ /* 0x001fc80000410000 */
[----:B------:R-:W-:Y:S01]  /*2a340*/  FMUL.FTZ R0, R0, R9 ;  /* 0x0000000900007220 */ /* 0x000fe20000410000 */
[----:B------:R-:W-:Y:S06]  /*2a350*/  BRA `(.L_x_570) ;  /* 0x0000000c00787947 */ /* 0x000fec0003800000 */
.L_x_562:
[----:B------:R-:W-:Y:S01]  /*2a360*/  FSETP.GE.FTZ.AND P0, PT, |R4|, 3, PT ;  /* 0x404000000400780b */ /* 0x000fe20003f16200 */
[----:B------:R-:W-:-:S12]  /*2a370*/  BSSY B2, `(.L_x_571) ;  /* 0x000007c000027945 */ /* 0x000fd80003800000 */
[----:B------:R-:W-:Y:S05]  /*2a380*/  @!P0 BRA `(.L_x_572) ;  /* 0x0000000000dc8947 */ /* 0x000fea0003800000 */
[----:B------:R-:W-:-:S13]  /*2a390*/  FSETP.GE.FTZ.AND P0, PT, |R4|, 7.8000001907348632812, PT ;  /* 0x40f9999a0400780b */ /* 0x000fda0003f16200 */
[----:B------:R-:W-:Y:S05]  /*2a3a0*/  @!P0 BRA `(.L_x_573) ;  /* 0x0000000000a08947 */ /* 0x000fea0003800000 */
[C---:B------:R-:W-:Y:S01]  /*2a3b0*/  FMUL.FTZ R5, |R4|.reuse, 8388608 ;  /* 0x4b00000004057820 */ /* 0x040fe20000410200 */
[----:B------:R-:W-:Y:S01]  /*2a3c0*/  FSETP.GEU.FTZ.AND P1, PT, |R4|, 1.175494350822287508e-38, PT ;  /* 0x008000000400780b */ /* 0x000fe20003f3e200 */
[----:B------:R-:W0:Y:S01]  /*2a3d0*/  MUFU.RCP R11, R34 ;  /* 0x00000022000b7308 */ /* 0x000e220000001000 */
[----:B------:R-:W-:Y:S01]  /*2a3e0*/  MOV R10, 0x3e055027 ;  /* 0x3e055027000a7802 */ /* 0x000fe20000000f00 */
[----:B------:R-:W-:Y:S01]  /*2a3f0*/  HFMA2.MMA R12, -RZ, RZ, 0.78662109375, -1877 ;  /* 0x3a4be755ff0c7435 */ /* 0x000fe200000001ff */
        /* <DEDUP_REMOVED lines=19> */
[----:B------:R-:W-:-:S03]  /*2a530*/  @P0 IMAD.MOV.U32 R10, RZ, RZ, 0x7f800000 ;  /* 0x7f800000ff0a0424 */ /* 0x000fc600078e00ff */
[----:B------:R-:W-:Y:S01]  /*2a540*/  FFMA.FTZ R0, R0, 0.69314718246459960938, R5 ;  /* 0x3f31721800007823 */ /* 0x000fe20000010005 */
[----:B------:R-:W-:Y:S01]  /*2a550*/  @P0 FFMA.FTZ R0, R7, R10, +INF ;  /* 0x7f80000007000423 */ /* 0x000fe2000001000a */
[----:B0-----:R-:W-:Y:S01]  /*2a560*/  FMUL.FTZ R5, R11, R11 ;  /* 0x0000000b0b057220 */ /* 0x001fe20000410000 */
[----:B------:R-:W-:Y:S02]  /*2a570*/  FSETP.NEU.FTZ.AND P0, PT, R7, RZ, PT ;  /* 0x000000ff0700720b */ /* 0x000fe40003f1d000 */
[----:B------:R-:W-:Y:S01]  /*2a580*/  FMUL.FTZ R0, R0, 0.5 ;  /* 0x3f00000000007820 */ /* 0x000fe20000410000 */
[----:B------:R-:W-:-:S04]  /*2a590*/  FFMA.FTZ R12, R5, R12, -0.0027776553761214017868 ;  /* 0xbb360953050c7423 */ /* 0x000fc8000001000c */
[----:B------:R-:W-:Y:S01]  /*2a5a0*/  FFMA.FTZ R12, R5, R12, 0.083333276212215423584 ;  /* 0x3daaaaa3050c7423 */ /* 0x000fe2000001000c */
[----:B------:R-:W-:Y:S01]  /*2a5b0*/  FSEL R0, R0, -INF , P0 ;  /* 0xff80000000007808 */ /* 0x000fe20000000000 */
[----:B------:R-:W-:Y:S02]  /*2a5c0*/  FADD.FTZ R5, |R4|, -0.5 ;  /* 0xbf00000004057421 */ /* 0x000fe40000010200 */
[----:B------:R-:W-:Y:S02]  /*2a5d0*/  FFMA.FTZ R12, R11, R12, 0.91893851757049560547 ;  /* 0x3f6b3f8e0b0c7423 */ /* 0x000fe4000001000c */
[----:B------:R-:W-:-:S04]  /*2a5e0*/  FMUL.FTZ R5, R0, R5 ;  /* 0x0000000500057220 */ /* 0x000fc80000410000 */
[----:B------:R-:W-:Y:S01]  /*2a5f0*/  FADD.FTZ R7, R5, R12 ;  /* 0x0000000c05077221 */ /* 0x000fe20000010000 */
[----:B------:R-:W-:-:S04]  /*2a600*/  FADD.FTZ R0, -R34, R5 ;  /* 0x0000000522007221 */ /* 0x000fc80000010100 */
[----:B------:R-:W-:Y:S01]  /*2a610*/  FADD.FTZ R0, R0, R7 ;  /* 0x0000000700007221 */ /* 0x000fe20000010000 */
[----:B------:R-:W-:Y:S06]  /*2a620*/  BRA `(.L_x_574) ;  /* 0x0000000400407947 */ /* 0x000fec0003800000 */
.L_x_573:
[----:B------:R-:W-:-:S04]  /*2a630*/  FADD.FTZ R0, |R4|, -3 ;  /* 0xc040000004007421 */ /* 0x000fc80000010200 */
[----:B------:R-:W-:-:S04]  /*2a640*/  FADD.FTZ R5, R0, -259.2509765625 ;  /* 0xc381a02000057421 */ /* 0x000fc80000010000 */
[----:B------:R-:W-:-:S04]  /*2a650*/  FFMA.FTZ R5, R0, R5, -10777.1796875 ;  /* 0xc62864b800057423 */ /* 0x000fc80000010005 */
[----:B------:R-:W-:Y:S01]  /*2a660*/  FFMA.FTZ R7, R0, R5, -92685.046875 ;  /* 0xc7b5068600077423 */ /* 0x000fe20000010005 */
[----:B------:R-:W-:-:S03]  /*2a670*/  MOV R5, 0x443b38fb ;  /* 0x443b38fb00057802 */ /* 0x000fc60000000f00 */
[C---:B------:R-:W-:Y:S02]  /*2a680*/  FFMA.FTZ R7, R0.reuse, R7, -206353.578125 ;  /* 0xc849846500077423 */ /* 0x040fe40000010007 */
[----:B------:R-:W-:-:S04]  /*2a690*/  FFMA.FTZ R5, R0, -R5, -12349.7421875 ;  /* 0xc640f6f800057423 */ /* 0x000fc80000010805 */
[----:B------:R-:W0:Y:S01]  /*2a6a0*/  MUFU.RCP R7, R7 ;  /* 0x0000000700077308 */ /* 0x000e220000001000 */
[----:B------:R-:W-:-:S04]  /*2a6b0*/  FFMA.FTZ R5, R0, R5, -41061.375 ;  /* 0xc720656000057423 */ /* 0x000fc80000010005 */
[----:B------:R-:W-:-:S04]  /*2a6c0*/  FFMA.FTZ R5, R0, R5, -48310.6640625 ;  /* 0xc73cb6aa00057423 */ /* 0x000fc80000010005 */
[----:B------:R-:W-:-:S04]  /*2a6d0*/  FFMA.FTZ R5, R0, R5, -143033.40625 ;  /* 0xc80bae5a00057423 */ /* 0x000fc80000010005 */
[----:B0-----:R-:W-:Y:S01]  /*2a6e0*/  FFMA.FTZ R0, R5, R7, R0 ;  /* 0x0000000705007223 */ /* 0x001fe20000010000 */
[----:B------:R-:W-:Y:S06]  /*2a6f0*/  BRA `(.L_x_574) ;  /* 0x00000004000c7947 */ /* 0x000fec0003800000 */
.L_x_572:
        /* <DEDUP_REMOVED lines=15> */
.L_x_575:
        /* <DEDUP_REMOVED lines=16> */
.L_x_576:
[----:B------:R-:W-:Y:S01]  /*2a8f0*/  MOV R5, 0x3b6b1c86 ;  /* 0x3b6b1c8600057802 */ /* 0x000fe20000000f00 */
[----:B------:R-:W-:-:S04]  /*2a900*/  HFMA2.MMA R10, -RZ, RZ, 1.5048828125, 33.21875 ;  /* 0x3e055027ff0a7435 */ /* 0x000fc800000001ff */
        /* <DEDUP_REMOVED lines=10> */
[----:B------:R-:W-:-:S04]  /*2a9b0*/  @!P1 FMUL.FTZ R7, R7, 8388608 ;  /* 0x4b00000007079820 */ /* 0x000fc80000410000 */
[C---:B------:R-:W-:Y:S01]  /*2a9c0*/  VIADD R0, R7.reuse, 0xc0d55555 ;  /* 0xc0d5555507007836 */ /* 0x040fe20000000000 */
[----:B------:R-:W-:-:S04]  /*2a9d0*/  ISETP.GE.U32.AND P0, PT, R7, 0x7f800000, PT ;  /* 0x7f8000000700780c */ /* 0x000fc80003f06070 */
        /* <DEDUP_REMOVED lines=17> */
[C---:B------:R-:W-:Y:S01]  /*2aaf0*/  @P0 FFMA.FTZ R0, R7.reuse, R10, +INF ;  /* 0x7f80000007000423 */ /* 0x040fe2000001000a */
[----:B------:R-:W-:-:S03]  /*2ab00*/  FSETP.NEU.FTZ.AND P0, PT, R7, RZ, PT ;  /* 0x000000ff0700720b */ /* 0x000fc60003f1d000 */
[----:B------:R-:W-:-:S05]  /*2ab10*/  FADD.FTZ R0, -R0, -RZ ;  /* 0x800000ff00007221 */ /* 0x000fca0000010100 */
[----:B------:R-:W-:-:S07]  /*2ab20*/  FSEL R0, R0, +INF , P0 ;  /* 0x7f80000000007808 */ /* 0x000fce0000000000 */
.L_x_574:
[----:B------:R-:W-:Y:S05]  /*2ab30*/  BSYNC B2 ;  /* 0x0000000000027941 */ /* 0x000fea0003800000 */
.L_x_571:
[----:B------:R-:W-:Y:S01]  /*2ab40*/  FSETP.GE.FTZ.AND P0, PT, R4, RZ, PT ;  /* 0x000000ff0400720b */ /* 0x000fe20003f16000 */
[----:B------:R-:W-:Y:S01]  /*2ab50*/  BSSY B2, `(.L_x_577) ;  /* 0x0000056000027945 */ /* 0x000fe20003800000 */
[----:B------:R-:W-:-:S11]  /*2ab60*/  MOV R5, R0 ;  /* 0x0000000000057202 */ /* 0x000fd60000000f00 */
[----:B------:R-:W-:Y:S05]  /*2ab70*/  @P0 BRA `(.L_x_578) ;  /* 0x00000004004c0947 */ /* 0x000fea0003800000 */
[----:B------:R-:W0:Y:S02]  /*2ab80*/  FRND.FTZ.FLOOR R5, R34 ;  /* 0x0000002200057307 */ /* 0x000e240000215000 */
[----:B0-----:R-:W-:Y:S02]  /*2ab90*/  FSETP.NEU.FTZ.AND P0, PT, |R4|, R5, PT ;  /* 0x000000050400720b */ /* 0x001fe40003f1d200 */
[----:B------:R-:W-:-:S11]  /*2aba0*/  MOV R5, 0x7f800000 ;  /* 0x7f80000000057802 */ /* 0x000fd60000000f00 */
[----:B------:R-:W-:Y:S05]  /*2abb0*/  @!P0 BRA `(.L_x_578) ;  /* 0x00000004003c8947 */ /* 0x000fea0003800000 */
[----:B------:R-:W-:Y:S01]  /*2abc0*/  FSETP.GEU.FTZ.AND P0, PT, |R4|, 9.999999682655225389e-20, PT ;  /* 0x1fec1e4a0400780b */ /* 0x000fe20003f1e200 */
[----:B------:R-:W-:-:S12]  /*2abd0*/  IMAD.MOV.U32 R7, RZ, RZ, 0x7f800000 ;  /* 0x7f800000ff077424 */ /* 0x000fd800078e00ff */
[----:B------:R-:W-:Y:S05]  /*2abe0*/  @!P0 BRA `(.L_x_579) ;  /* 0x0000000000c88947 */ /* 0x000fea0003800000 */
[----:B------:R-:W-:Y:S01]  /*2abf0*/  FADD.FTZ R5, |R4|, |R4| ;  /* 0x4000000404057221 */ /* 0x000fe20000010200 */
[----:B------:R-:W-:Y:S01]  /*2ac00*/  HFMA2.MMA R14, -RZ, RZ, 1.541015625, -0.052001953125 ;  /* 0x3e2aaaa8ff0e7435 */ /* 0x000fe200000001ff */
[----:B------:R-:W-:Y:S02]  /*2ac10*/  MOV R10, 0x3c0885e4 ;  /* 0x3c0885e4000a7802 */ /* 0x000fe40000000f00 */
        /* <DEDUP_REMOVED lines=8> */
[----:B------:R-:W-:Y:S02]  /*2aca0*/  @P1 IMAD.MOV.U32 R12, RZ, RZ, 0x37cbac00 ;  /* 0x37cbac00ff0c1424 */ /* 0x000fe400078e00ff */
        /* <DEDUP_REMOVED lines=12> */
[----:B------:R-:W-:-:S05]  /*2ad70*/  @!P0 FMUL.FTZ R10, R10, 8388608 ;  /* 0x4b0000000a0a8820 */ /* 0x000fca0000410000 */
[----:B------:R-:W-:-:S04]  /*2ad80*/  IADD3 R5, R10, -0x3f2aaaab, RZ ;  /* 0xc0d555550a057810 */ /* 0x000fc80007ffe0ff */
[----:B------:R-:W-:-:S05]  /*2ad90*/  LOP3.LUT R9, R5, 0xff800000, RZ, 0xc0, !PT ;  /* 0xff80000005097812 */ /* 0x000fca00078ec0ff */
[----:B------:R-:W-:-:S04]  /*2ada0*/  IMAD.IADD R5, R10, 0x1, -R9 ;  /* 0x000000010a057824 */ /* 0x000fc800078e0a09 */
        /* <DEDUP_REMOVED lines=22> */
.L_x_579:
        /* <DEDUP_REMOVED lines=26> */
.L_x_578:
[----:B------:R-:W-:Y:S05]  /*2b0b0*/  BSYNC B2 ;  /* 0x0000000000027941 */ /* 0x000fea0003800000 */
.L_x_577:
[----:B------:R-:W0:Y:S02]  /*2b0c0*/  MUFU.LG2 R0, R3 ;  /* 0x0000000300007308 */ /* 0x000e240000000c00 */
[----:B0-----:R-:W-:-:S04]  /*2b0d0*/  FMUL.FTZ R0, R0, 0.69314718246459960938 ;  /* 0x3f31721800007820 */ /* 0x001fc80000410000 */
[----:B------:R-:W-:-:S04]  /*2b0e0*/  FFMA.FTZ R0, R4, R0, -R3 ;  /* 0x0000000004007223 */ /* 0x000fc80000010803 */
[----:B------:R-:W-:Y:S01]  /*2b0f0*/  FADD.FTZ R5, R0, -R5 ;  /* 0x8000000500057221 */ /* 0x000fe20000010000 */
[----:B------:R-:W-:-:S04]  /*2b100*/  MOV R0, RZ ;  /* 0x000000ff00007202 */ /* 0x000fc80000000f00 */
[----:B------:R-:W-:-:S13]  /*2b110*/  FSETP.GEU.FTZ.AND P0, PT, R5, -88.72283935546875, PT ;  /* 0xc2b172180500780b */ /* 0x000fda0003f1e000 */
[----:B------:R-:W-:-:S04]  /*2b120*/  @P0 FMUL.FTZ R5, R5, 1.4426950216293334961 ;  /* 0x3fb8aa3b05050820 */ /* 0x000fc80000410000 */
[----:B------:R0:W1:Y:S03]  /*2b130*/  @P0 MUFU.EX2 R0, R5 ;  /* 0x0000000500000308 */ /* 0x0000660000000800 */
.L_x_570:
[----:B------:R-:W-:Y:S05]  /*2b140*/  BSYNC B3 ;  /* 0x0000000000037941 */ /* 0x000fea0003800000 */
.L_x_561:
[----:B-1----:R-:W-:Y:S01]  /*2b150*/  FSETP.NEU.FTZ.AND P0, PT, R0, RZ, PT ;  /* 0x000000ff0000720b */ /* 0x002fe20003f1d000 */
[----:B------:R-:W-:Y:S01]  /*2b160*/  BSSY B2, `(.L_x_580) ;  /* 0x0000016000027945 */ /* 0x000fe20003800000 */
[----:B0-----:R-:W-:-:S11]  /*2b170*/  IMAD.MOV.U32 R5, RZ, RZ, RZ ;  /* 0x000000ffff057224 */ /* 0x001fd600078e00ff */
[----:B------:R-:W-:Y:S05]  /*2b180*/  @!P0 BRA `(.L_x_581) ;  /* 0x00000000004c8947 */ /* 0x000fea0003800000 */
[----:B------:R-:W-:Y:S01]  /*2b190*/  HFMA2.MMA R5, -RZ, RZ, 0, 0 ;  /* 0x00000000ff057435 */ /* 0x000fe200000001ff */
[----:B------:R-:W-:Y:S01]  /*2b1a0*/  BSSY B3, `(.L_x_582) ;  /* 0x000000e000037945 */ /* 0x000fe20003800000 */
[----:B------:R-:W-:Y:S01]  /*2b1b0*/  HFMA2.MMA R10, -RZ, RZ, 1.875, 0 ;  /* 0x3f800000ff0a7435 */ /* 0x000fe200000001ff */
[----:B------:R-:W-:Y:S01]  /*2b1c0*/  MOV R7, 0x3f800000 ;  /* 0x3f80000000077802 */ /* 0x000fe20000000f00 */
[----:B------:R-:W-:-:S09]  /*2b1d0*/  IMAD.MOV.U32 R9, RZ, RZ, R4 ;  /* 0x000000ffff097224 */ /* 0x000fd200078e0004 */
.L_x_583:
[----:B------:R-:W-:Y:S01]  /*2b1e0*/  FADD.FTZ R9, R9, 1 ;  /* 0x3f80000009097421 */ /* 0x000fe20000010000 */
[----:B------:R-:W-:-:S03]  /*2b1f0*/  IADD3 R5, R5, 0x1, RZ ;  /* 0x0000000105057810 */ /* 0x000fc60007ffe0ff */
[----:B------:R-:W0:Y:S01]  /*2b200*/  MUFU.RCP R12, R9 ;  /* 0x00000009000c7308 */ /* 0x000e220000001000 */
        /* <DEDUP_REMOVED lines=8> */
.L_x_582:
[----:B------:R-:W0:Y:S01]  /*2b290*/  MUFU.RCP R5, R4 ;  /* 0x0000000400057308 */ /* 0x000e220000001000 */
[----:B------:R-:W-:-:S04]  /*2b2a0*/  FMUL.FTZ R0, R10, R0 ;  /* 0x000000000a007220 */ /* 0x000fc80000410000 */
[----:B0-----:R-:W-:-:S07]  /*2b2b0*/  FMUL.FTZ R5, R0, R5 ;  /* 0x0000000500057220 */ /* 0x001fce0000410000 */
.L_x_581:
[----:B------:R-:W-:Y:S05]  /*2b2c0*/  BSYNC B2 ;  /* 0x0000000000027941 */ /* 0x000fea0003800000 */
.L_x_580:
[----:B------:R-:W-:Y:S01]  /*2b2d0*/  FADD.FTZ R5, -R5, 1 ;  /* 0x3f80000005057421 */ /* 0x000fe20000010100 */
[----:B------:R-:W-:Y:S06]  /*2b2e0*/  BRA `(.L_x_441) ;  /* 0x000000b800f07947 */ /* 0x000fec0003800000 */
.L_x_446:
[----:B------:R-:W-:Y:S01]  /*2b2f0*/  IMAD.MOV.U32 R10, RZ, RZ, -0x41555555 ;  /* 0xbeaaaaabff0a7424 */ /* 0x000fe200078e00ff */
[----:B------:R-:W-:Y:S01]  /*2b300*/  MOV R11, 0x3daaaaab ;  /* 0x3daaaaab000b7802 */ /* 0x000fe20000000f00 */
[----:B------:R-:W-:Y:S01]  /*2b310*/  HFMA2.MMA R24, -RZ, RZ, -0.373046875, -163 ;  /* 0xb5f8d918ff187435 */ /* 0x000fe200000001ff */
[----:B------:R-:W-:Y:S01]  /*2b320*/  IMAD.MOV.U32 R25, RZ, RZ, 0x355eb691 ;  /* 0x355eb691ff197424 */ /* 0x000fe200078e00ff */
[----:B------:R-:W-:Y:S01]  /*2b330*/  HFMA2.MMA R12, -RZ, RZ, -1.111328125, -0.7294921875 ;  /* 0xbc72b9d6ff0c7435 */ /* 0x000fe200000001ff */
[----:B------:R-:W-:Y:S01]  /*2b340*/  IMAD.MOV.U32 R13, RZ, RZ, 0x3a97b426 ;  /* 0x3a97b426ff0d7424 */ /* 0x000fe200078e00ff */
[----:B------:R0:W-:Y:S01]  /*2b350*/  STL.64 [R1+0x9f8], R10 ;  /* 0x0009f80a01007387 */ /* 0x0001e20000100a00 */
[----:B------:R-:W-:Y:S01]  /*2b360*/  HFMA2.MMA R15, -RZ, RZ, -0.65380859375, 8640 ;  /* 0xb93b7038ff0f7435 */ /* 0x000fe200000001ff */
[----:B------:R-:W-:Y:S01]  /*2b370*/  MOV R14, 0x39b8ef1d ;  /* 0x39b8ef1d000e7802 */ /* 0x000fe20000000f00 */
[----:B------:R-:W-:Y:S01]  /*2b380*/  IMAD.MOV.U32 R22, RZ, RZ, 0x382462c5 ;  /* 0x382462c5ff167424 */ /* 0x000fe200078e00ff */
[----:B------:R-:W-:Y:S01]  /*2b390*/  MOV R23, 0xb612a9b8 ;  /* 0xb612a9b800177802 */ /* 0x000fe20000000f00 */
[----:B------:R1:W-:Y:S01]  /*2b3a0*/  STL.64 [R1+0xa18], R24 ;  /* 0x000a181801007387 */ /* 0x0003e20000100a00 */
[----:B------:R-:W-:Y:S01]  /*2b3b0*/  HFMA2.MMA R27, -RZ, RZ, 0.184326171875, 56544 ;  /* 0x31e67ae7ff1b7435 */ /* 0x000fe200000001ff */
[----:B------:R-:W-:Y:S01]  /*2b3c0*/  MOV R26, 0xb43dafcd ;  /* 0xb43dafcd001a7802 */ /* 0x000fe20000000f00 */
[----:B------:R-:W-:Y:S01]  /*2b3d0*/  IMAD.MOV.U32 R28, RZ, RZ, 0x32304beb ;  /* 0x32304bebff1c7424 */ /* 0x000fe200078e00ff */
[----:B------:R2:W-:Y:S01]  /*2b3e0*/  STL.64 [R1+0xa00], R12 ;  /* 0x000a000c01007387 */ /* 0x0005e20000100a00 */
[----:B------:R-:W-:Y:S01]  /*2b3f0*/  MOV R29, 0xb19690cc ;  /* 0xb19690cc001d7802 */ /* 0x000fe20000000f00 */
[----:B------:R-:W-:Y:S01]  /*2b400*/  HFMA2.MMA R30, -RZ, RZ, 0.1400146484375, 14776 ;  /* 0x307b7337ff1e7435 */ /* 0x000fe200000001ff */
[----:B0-----:R-:W-:Y:S01]  /*2b410*/  MOV R10, 0xae803854 ;  /* 0xae803854000a7802 */ /* 0x001fe20000000f00 */
[----:B------:R-:W-:Y:S01]  /*2b420*/  HFMA2.MMA R11, -RZ, RZ, 0.0911865234375, 12.4609375 ;  /* 0x2dd64a3bff0b7435 */ /* 0x000fe200000001ff */
[----:B------:R0:W-:Y:S01]  /*2b430*/  STL.64 [R1+0xa08], R14 ;  /* 0x000a080e01007387 */ /* 0x0001e20000100a00 */
[----:B------:R-:W-:-:S02]  /*2b440*/  IMAD.MOV.U32 R31, RZ, RZ, -0x521f9325 ;  /* 0xade06cdbff1f7424 */ /* 0x000fc400078e00ff */
[-C--:B------:R-:W-:Y:S01]  /*2b450*/  FMUL.FTZ R3, R3, R20.reuse ;  /* 0x0000001403037220 */ /* 0x080fe20000410000 */
[----:B-1----:R-:W-:Y:S01]  /*2b460*/  IMAD.MOV.U32 R24, RZ, RZ, -0x58f1ab76 ;  /* 0xa70e548aff187424 */ /* 0x002fe200078e00ff */
[----:B------:R-:W-:Y:S01]  /*2b470*/  MOV R25, 0xbaf2b9d6 ;  /* 0xbaf2b9d600197802 */ /* 0x000fe20000000f00 */
[----:B------:R1:W-:Y:S01]  /*2b480*/  STL.64 [R1+0xa10], R22 ;  /* 0x000a101601007387 */ /* 0x0003e20000100a00 */
[----:B------:R-:W-:Y:S01]  /*2b490*/  IMAD.MOV.U32 R0, RZ, RZ, 0x3ef9425d ;  /* 0x3ef9425dff007424 */ /* 0x000fe200078e00ff */
[----:B--2---:R-:W-:Y:S01]  /*2b4a0*/  MOV R13, 0x29f7cc00 ;  /* 0x29f7cc00000d7802 */ /* 0x004fe20000000f00 */
[----:B------:R-:W-:Y:S01]  /*2b4b0*/  IMAD.MOV.U32 R12, RZ, RZ, -0x534f1ac8 ;  /* 0xacb0e538ff0c7424 */ /* 0x000fe200078e00ff */
[----:B------:R2:W-:Y:S01]  /*2b4c0*/  STL.64 [R1+0xa38], R10 ;  /* 0x000a380a01007387 */ /* 0x0005e20000100a00 */
[----:B------:R-:W-:Y:S01]  /*2b4d0*/  FSETP.GT.FTZ.AND P0, PT, R3, 1, PT ;  /* 0x3f8000000300780b */ /* 0x000fe20003f14000 */
[----:B------:R-:W-:Y:S01]  /*2b4e0*/  BSSY B2, `(.L_x_584) ;  /* 0x00003d9000027945 */ /* 0x000fe20003800000 */
[----:B0-----:R-:W-:Y:S01]  /*2b4f0*/  HFMA2.MMA R14, -RZ, RZ, 0.052642822265625, -33.84375 ;  /* 0x2abdd03bff0e7435 */ /* 0x001fe200000001ff */
[----:B------:R-:W-:Y:S01]  /*2b500*/  IMAD.MOV.U32 R15, RZ, RZ, -0x55e33b21 ;  /* 0xaa1cc4dfff0f7424 */ /* 0x000fe200078e00ff */
[----:B------:R0:W-:Y:S01]  /*2b510*/  STL.64 [R1+0xa58], R24 ;  /* 0x000a581801007387 */ /* 0x0001e20000100a00 */
[----:B------:R-:W-:Y:S01]  /*2b520*/  FMUL.FTZ R9, R9, R20 ;  /* 0x0000001409097220 */ /* 0x000fe20000410000 */
[----:B-1----:R-:W-:-:S02]  /*2b530*/  HFMA2.MMA R23, -RZ, RZ, -0.02374267578125, 0.0077667236328125 ;  /* 0xa6141ff4ff177435 */ /* 0x002fc400000001ff */
[----:B------:R1:W-:Y:S01]  /*2b540*/  STL.64 [R1+0xa40], R12 ;  /* 0x000a400c01007387 */ /* 0x0003e20000100a00 */
[----:B------:R-:W-:Y:S01]  /*2b550*/  MOV R22, 0x2900827e ;  /* 0x2900827e00167802 */ /* 0x000fe20000000f00 */
[----:B--2---:R-:W-:Y:S01]  /*2b560*/  HFMA2.MMA R11, -RZ, RZ, 0.66748046875, -2.81640625 ;  /* 0x3957c1a2ff0b7435 */ /* 0x004fe200000001ff */
[----:B------:R-:W-:Y:S01]  /*2b570*/  MOV R10, 0xba81ca7b ;  /* 0xba81ca7b000a7802 */ /* 0x000fe20000000f00 */
[----:B------:R2:W-:Y:S01]  /*2b580*/  STL.64 [R1+0xa20], R26 ;  /* 0x000a201a01007387 */ /* 0x0005e20000100a00 */
[----:B0-----:R-:W-:Y:S01]  /*2b590*/  HFMA2.MMA R25, -RZ, RZ, -0.105224609375, 52.09375 ;  /* 0xaebc5283ff197435 */ /* 0x001fe200000001ff */
[----:B------:R-:W-:Y:S02]  /*2b5a0*/  MOV R24, 0x2fe4da1a ;  /* 0x2fe4da1a00187802 */ /* 0x000fe40000000f00 */
[----:B------:R0:W-:Y:S01]  /*2b5b0*/  STL.64 [R1+0xa48], R14 ;  /* 0x000a480e01007387 */ /* 0x0001e20000100a00 */
[----:B-1----:R-:W-:Y:S01]  /*2b5c0*/  HFMA2.MMA R13, -RZ, RZ, 0.2548828125, 0.00011575222015380859375 ;  /* 0x34140796ff0d7435 */ /* 0x002fe200000001ff */
[----:B------:R-:W-:-:S02]  /*2b5d0*/  MOV R12, 0x319fac92 ;  /* 0x319fac92000c7802 */ /* 0x000fc40000000f00 */
[----:B------:R1:W-:Y:S01]  /*2b5e0*/  STL.64 [R1+0xa68], R10 ;  /* 0x000a680a01007387 */ /* 0x0003e20000100a00 */
[----:B--2---:R-:W-:Y:S01]  /*2b5f0*/  HFMA2.MMA R26, -RZ, RZ, -0.92333984375, -0.0003798007965087890625 ;  /* 0xbb638e39ff1a7435 */ /* 0x004fe200000001ff */
[----:B------:R-:W-:Y:S02]  /*2b600*/  IMAD.MOV.U32 R27, RZ, RZ, 0x3b2d602b ;  /* 0x3b2d602bff1b7424 */ /* 0x000fe400078e00ff */
[----:B------:R2:W-:Y:S01]  /*2b610*/  STL.64 [R1+0xa50], R22 ;  /* 0x000a501601007387 */ /* 0x0005e20000100a00 */
[----:B0-----:R-:W-:Y:S01]  /*2b620*/  IMAD.MOV.U32 R14, RZ, RZ, -0x4c88ee18 ;  /* 0xb37711e8ff0e7424 */ /* 0x001fe200078e00ff */
[----:B------:R-:W-:Y:S02]  /*2b630*/  MOV R15, 0x324d53d2 ;  /* 0x324d53d2000f7802 */ /* 0x000fe40000000f00 */
[----:B------:R0:W-:Y:S01]  /*2b640*/  STL.64 [R1+0xa98], R24 ;  /* 0x000a981801007387 */ /* 0x0001e20000100a00 */
[----:B-1----:R-:W-:Y:S01]  /*2b650*/  HFMA2.MMA R10, -RZ, RZ, -0.0672607421875, 1944 ;  /* 0xac4e6798ff0a7435 */ /* 0x002fe200000001ff */
[----:B------:R-:W-:-:S02]  /*2b660*/  IMAD.MOV.U32 R11, RZ, RZ, 0x2b28cac0 ;  /* 0x2b28cac0ff0b7424 */ /* 0x000fc400078e00ff */
[----:B------:R1:W-:Y:S01]  /*2b670*/  STL.64 [R1+0xa80], R12 ;  /* 0x000a800c01007387 */ /* 0x0003e20000100a00 */
[----:B--2---:R-:W-:Y:S01]  /*2b680*/  HFMA2.MMA R22, -RZ, RZ, -0.0875244140625, 31.46875 ;  /* 0xad9a4fdeff167435 */ /* 0x004fe200000001ff */
[----:B------:R-:W-:Y:S02]  /*2b690*/  IMAD.MOV.U32 R23, RZ, RZ, -0x4f754d8a ;  /* 0xb08ab276ff177424 */ /* 0x000fe400078e00ff */
[----:B------:R2:W-:Y:S01]  /*2b6a0*/  STL.64 [R1+0xa60], R26 ;  /* 0x000a601a01007387 */ /* 0x0005e20000100a00 */
[----:B0-----:R-:W-:-:S03]  /*2b6b0*/  HFMA2.MMA R24, -RZ, RZ, -0.45849609375, 0.00158977508544921875 ;  /* 0xb7561683ff187435 */ /* 0x001fc600000001ff */
[----:B------:R0:W-:Y:S01]  /*2b6c0*/  STL.64 [R1+0xa88], R14 ;  /* 0x000a880e01007387 */ /* 0x0001e20000100a00 */
[----:B------:R-:W-:Y:S02]  /*2b6d0*/  IMAD.MOV.U32 R25, RZ, RZ, 0x33130aa5 ;  /* 0x33130aa5ff197424 */ /* 0x000fe400078e00ff */
[----:B-1----:R-:W-:Y:S01]  /*2b6e0*/  IMAD.MOV.U32 R12, RZ, RZ, 0x28b6c54f ;  /* 0x28b6c54fff0c7424 */ /* 0x002fe200078e00ff */
[----:B------:R-:W-:Y:S01]  /*2b6f0*/  MOV R13, 0xa794d81c ;  /* 0xa794d81c000d7802 */ /* 0x000fe20000000f00 */
[----:B------:R1:W-:Y:S01]  /*2b700*/  STL.64 [R1+0xaa8], R10 ;  /* 0x000aa80a01007387 */ /* 0x0003e20000100a00 */
[----:B--2---:R-:W-:Y:S01]  /*2b710*/  IMAD.MOV.U32 R26, RZ, RZ, 0x29889f1d ;  /* 0x29889f1dff1a7424 */ /* 0x004fe200078e00ff */
[----:B------:R-:W-:Y:S02]  /*2b720*/  MOV R27, 0x2cfc020e ;  /* 0x2cfc020e001b7802 */ /* 0x000fe40000000f00 */
[----:B------:R2:W-:Y:S01]  /*2b730*/  STL.64 [R1+0xa90], R22 ;  /* 0x000a901601007387 */ /* 0x0005e20000100a00 */
[----:B0-----:R-:W-:Y:S01]  /*2b740*/  HFMA2.MMA R14, -RZ, RZ, 0.94091796875, 14608 ;  /* 0x3b877322ff0e7435 */ /* 0x001fe200000001ff */
[----:B------:R-:W-:-:S02]  /*2b750*/  IMAD.MOV.U32 R15, RZ, RZ, -0x44d046cc ;  /* 0xbb2fb934ff0f7424 */ /* 0x000fc400078e00ff */
[----:B------:R0:W-:Y:S01]  /*2b760*/  STL.64 [R1+0xab8], R12 ;  /* 0x000ab80c01007387 */ /* 0x0001e20000100a00 */
[----:B-1----:R-:W-:-:S03]  /*2b770*/  HFMA2.MMA R11, -RZ, RZ, -0.322509765625, 0.00154876708984375 ;  /* 0xb5291658ff0b7435 */ /* 0x002fc600000001ff */
[----:B------:R1:W-:Y:S01]  /*2b780*/  STL.64 [R1+0xad8], R24 ;  /* 0x000ad81801007387 */ /* 0x0003e20000100a00 */
[----:B------:R-:W-:Y:S01]  /*2b790*/  MOV R10, 0x35b82c49 ;  /* 0x35b82c49000a7802 */ /* 0x000fe20000000f00 */
[----:B--2---:R-:W-:Y:S01]  /*2b7a0*/  IMAD.MOV.U32 R22, RZ, RZ, -0x471ed608 ;  /* 0xb8e129f8ff167424 */ /* 0x004fe200078e00ff */
[----:B------:R-:W-:Y:S01]  /*2b7b0*/  MOV R23, 0x385dfa1f ;  /* 0x385dfa1f00177802 */ /* 0x000fe20000000f00 */
[----:B------:R2:W-:Y:S01]  /*2b7c0*/  STL.64 [R1+0xaa0], R26 ;  /* 0x000aa01a01007387 */ /* 0x0005e20000100a00 */
[----:B0-----:R-:W-:Y:S01]  /*2b7d0*/  HFMA2.MMA R13, -RZ, RZ, 0.0587158203125, -0.16357421875 ;  /* 0x2b84b13cff0d7435 */ /* 0x001fe200000001ff */
[----:B------:R-:W-:Y:S02]  /*2b7e0*/  MOV R12, 0xb0bbe2c1 ;  /* 0xb0bbe2c1000c7802 */ /* 0x000fe40000000f00 */
[----:B------:R0:W-:Y:S01]  /*2b7f0*/  STL.64 [R1+0xac0], R14 ;  /* 0x000ac00e01007387 */ /* 0x0001e20000100a00 */
[----:B-1----:R-:W-:Y:S01]  /*2b800*/  HFMA2.MMA R25, -RZ, RZ, 0.054779052734375, 0.87255859375 ;  /* 0x2b033afbff197435 */ /* 0x002fe200000001ff */
        /* <DEDUP_REMOVED lines=8> */
[----:B-1----:R-:W-:Y:S01]  /*2b890*/  HFMA2.MMA R22, -RZ, RZ, 0.0831298828125, -0.1065673828125 ;  /* 0x2d52aed2ff167435 */ /* 0x002fe200000001ff */
[----:B------:R-:W-:-:S02]  /*2b8a0*/  IMAD.MOV.U32 R23, RZ, RZ, -0x5869cbf6 ;  /* 0xa796340aff177424 */ /* 0x000fc400078e00ff */
[----:B------:R1:W-:Y:S01]  /*2b8b0*/  STL.64 [R1+0xaf8], R12 ;  /* 0x000af80c01007387 */ /* 0x0003e20000100a00 */
[----:B--2---:R-:W-:Y:S01]  /*2b8c0*/  HFMA2.MMA R10, -RZ, RZ, 0.032196044921875, -0.00194072723388671875 ;  /* 0x281f97f3ff0a7435 */ /* 0x004fe200000001ff */
[----:B------:R-:W-:Y:S02]  /*2b8d0*/  IMAD.MOV.U32 R11, RZ, RZ, 0x3a2a3eca ;  /* 0x3a2a3ecaff0b7424 */ /* 0x000fe400078e00ff */
[----:B------:R2:W-:Y:S01]  /*2b8e0*/  STL.64 [R1+0xb10], R24 ;  /* 0x000b101801007387 */ /* 0x0005e20000100a00 */
[----:B0-----:R-:W-:Y:S02]  /*2b8f0*/  MOV R26, 0x39709e72 ;  /* 0x39709e72001a7802 */ /* 0x001fe40000000f00 */
[----:B------:R-:W-:Y:S01]  /*2b900*/  MOV R27, 0xb9f5fd8c ;  /* 0xb9f5fd8c001b7802 */ /* 0x000fe20000000f00 */
[----:B------:R0:W-:Y:S01]  /*2b910*/  STL.64 [R1+0xb00], R14 ;  /* 0x000b000e01007387 */ /* 0x0001e20000100a00 */
[----:B-1----:R-:W-:Y:S01]  /*2b920*/  HFMA2.MMA R13, -RZ, RZ, -0.5771484375, -0.00124835968017578125 ;  /* 0xb89e951dff0d7435 */ /* 0x002fe200000001ff */
[----:B------:R-:W-:-:S02]  /*2b930*/  IMAD.MOV.U32 R12, RZ, RZ, 0x398c5cdb ;  /* 0x398c5cdbff0c7424 */ /* 0x000fc400078e00ff */
[----:B------:R1:W-:Y:S01]  /*2b940*/  STL.64 [R1+0xb08], R22 ;  /* 0x000b081601007387 */ /* 0x0003e20000100a00 */
[----:B--2---:R-:W-:Y:S01]  /*2b950*/  MOV R24, 0x33adef47 ;  /* 0x33adef4700187802 */ /* 0x004fe20000000f00 */
[----:B------:R-:W-:Y:S02]  /*2b960*/  IMAD.MOV.U32 R25, RZ, RZ, -0x4d5bd619 ;  /* 0xb2a429e7ff197424 */ /* 0x000fe400078e00ff */
[----:B------:R2:W-:Y:S01]  /*2b970*/  STL.64 [R1+0xb20], R10 ;  /* 0x000b200a01007387 */ /* 0x0005e20000100a00 */
[----:B0-----:R-:W-:Y:S01]  /*2b980*/  MOV R14, 0xb480a951 ;  /* 0xb480a951000e7802 */ /* 0x001fe20000000f00 */
[----:B------:R-:W-:Y:S02]  /*2b990*/  IMAD.MOV.U32 R15, RZ, RZ, 0x3739efa3 ;  /* 0x3739efa3ff0f7424 */ /* 0x000fe400078e00ff */
[----:B------:R0:W-:Y:S01]  /*2b9a0*/  STL.64 [R1+0xb28], R26 ;  /* 0x000b281a01007387 */ /* 0x0001e20000100a00 */
[----:B-1----:R-:W-:Y:S01]  /*2b9b0*/  HFMA2.MMA R23, -RZ, RZ, -0.26318359375, 0.00168609619140625 ;  /* 0xb43616e8ff177435 */ /* 0x002fe200000001ff */
[----:B------:R-:W-:-:S02]  /*2b9c0*/  IMAD.MOV.U32 R22, RZ, RZ, -0x520aee6d ;  /* 0xadf51193ff167424 */ /* 0x000fc400078e00ff */
[----:B------:R1:W-:Y:S01]  /*2b9d0*/  STL.64 [R1+0xb50], R24 ;  /* 0x000b501801007387 */ /* 0x0003e20000100a00 */
[----:B--2---:R-:W-:-:S03]  /*2b9e0*/  HFMA2.MMA R10, -RZ, RZ, 0.06494140625, 764 ;  /* 0x2c2861f8ff0a7435 */ /* 0x004fc600000001ff */
[----:B------:R2:W-:Y:S01]  /*2b9f0*/  STL.64 [R1+0xb30], R12 ;  /* 0x000b300c01007387 */ /* 0x0005e20000100a00 */
[----:B------:R-:W-:Y:S01]  /*2ba00*/  MOV R11, 0x310db352 ;  /* 0x310db352000b7802 */ /* 0x000fe20000000f00 */
[----:B0-----:R-:W-:Y:S02]  /*2ba10*/  HFMA2.MMA R27, -RZ, RZ, 0.115966796875, -149.25 ;  /* 0x2f6cd8aaff1b7435 */ /* 0x001fe400000001ff */
[----:B------:R0:W-:Y:S01]  /*2ba20*/  STL.64 [R1+0xb38], R14 ;  /* 0x000b380e01007387 */ /* 0x0001e20000100a00 */
[----:B------:R-:W-:Y:S01]  /*2ba30*/  IMAD.MOV.U32 R26, RZ, RZ, -0x4f7df9d6 ;  /* 0xb082062aff1a7424 */ /* 0x000fe200078e00ff */
[----:B-1----:R-:W-:Y:S01]  /*2ba40*/  HFMA2.MMA R24, -RZ, RZ, -0.79736328125, -8896 ;  /* 0xba61f058ff187435 */ /* 0x002fe200000001ff */
[----:B------:R-:W-:Y:S01]  /*2ba50*/  MOV R25, 0x3a4d87fb ;  /* 0x3a4d87fb00197802 */ /* 0x000fe20000000f00 */
[----:B------:R1:W-:Y:S01]  /*2ba60*/  STL.64 [R1+0xb48], R22 ;  /* 0x000b481601007387 */ /* 0x0003e20000100a00 */
[----:B--2---:R-:W-:Y:S01]  /*2ba70*/  HFMA2.MMA R12, -RZ, RZ, 0.080810546875, 1.6845703125 ;  /* 0x2d2c3ebdff0c7435 */ /* 0x004fe200000001ff */
[----:B------:R-:W-:-:S02]  /*2ba80*/  MOV R13, 0xac19474f ;  /* 0xac19474f000d7802 */ /* 0x000fc40000000f00 */
[----:B------:R2:W-:Y:S01]  /*2ba90*/  STL.64 [R1+0xb58], R10 ;  /* 0x000b580a01007387 */ /* 0x0005e20000100a00 */
[----:B0-----:R-:W-:Y:S01]  /*2baa0*/  HFMA2.MMA R15, -RZ, RZ, 0.050262451171875, 48960 ;  /* 0x2a6f79faff0f7435 */ /* 0x001fe200000001ff */
[----:B------:R-:W-:Y:S02]  /*2bab0*/  IMAD.MOV.U32 R14, RZ, RZ, 0x248f2a67 ;  /* 0x248f2a67ff0e7424 */ /* 0x000fe400078e00ff */
[----:B------:R0:W-:Y:S01]  /*2bac0*/  STL.64 [R1+0xb60], R26 ;  /* 0x000b601a01007387 */ /* 0x0001e20000100a00 */
[----:B-1----:R-:W-:Y:S01]  /*2bad0*/  MOV R22, 0xa9d26c77 ;  /* 0xa9d26c7700167802 */ /* 0x002fe20000000f00 */
[----:B------:R-:W-:Y:S02]  /*2bae0*/  IMAD.MOV.U32 R23, RZ, RZ, 0x28b83af4 ;  /* 0x28b83af4ff177424 */ /* 0x000fe400078e00ff */
[----:B------:R1:W-:Y:S01]  /*2baf0*/  STL.64 [R1+0xb88], R24 ;  /* 0x000b881801007387 */ /* 0x0003e20000100a00 */
[----:B--2---:R-:W-:Y:S01]  /*2bb00*/  MOV R10, 0x388b4846 ;  /* 0x388b4846000a7802 */ /* 0x004fe20000000f00 */
[----:B------:R-:W-:-:S02]  /*2bb10*/  IMAD.MOV.U32 R11, RZ, RZ, -0x47d98e01 ;  /* 0xb82671ffff0b7424 */ /* 0x000fc400078e00ff */
[----:B------:R2:W-:Y:S01]  /*2bb20*/  STL.64 [R1+0xb70], R12 ;  /* 0x000b700c01007387 */ /* 0x0005e20000100a00 */
[----:B0-----:R-:W-:-:S03]  /*2bb30*/  HFMA2.MMA R26, -RZ, RZ, 0.45263671875, -204 ;  /* 0x373eda60ff1a7435 */ /* 0x001fc600000001ff */
[----:B------:R0:W-:Y:S01]  /*2bb40*/  STL.64 [R1+0xb78], R14 ;  /* 0x000b780e01007387 */ /* 0x0001e20000100a00 */
[----:B------:R-:W-:Y:S02]  /*2bb50*/  MOV R27, 0x2f89d9e3 ;  /* 0x2f89d9e3001b7802 */ /* 0x000fe40000000f00 */
[----:B-1----:R-:W-:Y:S01]  /*2bb60*/  MOV R24, 0xafd8a791 ;  /* 0xafd8a79100187802 */ /* 0x002fe20000000f00 */
[----:B------:R-:W-:Y:S01]  /*2bb70*/  IMAD.MOV.U32 R25, RZ, RZ, 0x2f4c88ee ;  /* 0x2f4c88eeff197424 */ /* 0x000fe200078e00ff */
[----:B------:R1:W-:Y:S01]  /*2bb80*/  STL.64 [R1+0xb80], R22 ;  /* 0x000b801601007387 */ /* 0x0003e20000100a00 */
[----:B--2---:R-:W-:Y:S01]  /*2bb90*/  HFMA2.MMA R13, -RZ, RZ, 0.339599609375, 0.0038700103759765625 ;  /* 0x356f1bedff0d7435 */ /* 0x004fe200000001ff */
[----:B------:R-:W-:Y:S02]  /*2bba0*/  IMAD.MOV.U32 R12, RZ, RZ, -0x4a1c71fc ;  /* 0xb5e38e04ff0c7424 */ /* 0x000fe400078e00ff */
[----:B------:R2:W-:Y:S01]  /*2bbb0*/  STL.64 [R1+0xb98], R10 ;  /* 0x000b980a01007387 */ /* 0x0005e20000100a00 */
[----:B0-----:R-:W-:Y:S01]  /*2bbc0*/  MOV R14, 0xb47633b6 ;  /* 0xb47633b6000e7802 */ /* 0x001fe20000000f00 */
[----:B------:R-:W-:-:S02]  /*2bbd0*/  IMAD.MOV.U32 R15, RZ, RZ, 0x2e020a8b ;  /* 0x2e020a8bff0f7424 */ /* 0x000fc400078e00ff */
[----:B------:R0:W-:Y:S01]  /*2bbe0*/  STL.64 [R1+0xbc8], R24 ;  /* 0x000bc81801007387 */ /* 0x0001e20000100a00 */
[----:B-1----:R-:W-:-:S03]  /*2bbf0*/  HFMA2.MMA R23, -RZ, RZ, -0.050811767578125, -0.0056915283203125 ;  /* 0xaa819dd4ff177435 */ /* 0x002fc600000001ff */
[----:B------:R1:W-:Y:S01]  /*2bc00*/  STL.64 [R1+0xa28], R28 ;  /* 0x000a281c01007387 */ /* 0x0003e20000100a00 */
[----:B------:R-:W-:Y:S01]  /*2bc10*/  IMAD.MOV.U32 R22, RZ, RZ, 0x316cd4f9 ;  /* 0x316cd4f9ff167424 */ /* 0x000fe200078e00ff */
[----:B--2---:R-:W-:Y:S02]  /*2bc20*/  HFMA2.MMA R10, -RZ, RZ, -0.09759521484375, -0.0019130706787109375 ;  /* 0xae3f97d6ff0a7435 */ /* 0x004fe400000001ff */
[----:B------:R2:W-:Y:S01]  /*2bc30*/  STL.64 [R1+0xba0], R26 ;  /* 0x000ba01a01007387 */ /* 0x0005e20000100a00 */
[----:B------:R-:W-:Y:S01]  /*2bc40*/  MOV R11, 0x26b84405 ;  /* 0x26b84405000b7802 */ /* 0x000fe20000000f00 */
[----:B0-----:R-:W-:Y:S02]  /*2bc50*/  HFMA2.MMA R24, -RZ, RZ, 0.255859375, 442 ;  /* 0x34185ee8ff187435 */ /* 0x001fe400000001ff */
[----:B------:R0:W-:Y:S01]  /*2bc60*/  STL.64 [R1+0xbb0], R14 ;  /* 0x000bb00e01007387 */ /* 0x0001e20000100a00 */
[----:B------:R-:W-:Y:S01]  /*2bc70*/  MOV R25, 0xb76411fe ;  /* 0xb76411fe00197802 */ /* 0x000fe20000000f00 */
[----:B-1----:R-:W-:Y:S01]  /*2bc80*/  IMAD.MOV.U32 R28, RZ, RZ, -0x4b283e5e ;  /* 0xb4d7c1a2ff1c7424 */ /* 0x002fe200078e00ff */
[----:B------:R-:W-:Y:S01]  /*2bc90*/  MOV R29, 0xb797d257 ;  /* 0xb797d257001d7802 */ /* 0x000fe20000000f00 */
[----:B------:R1:W-:Y:S01]  /*2bca0*/  STL.64 [R1+0xba8], R12 ;  /* 0x000ba80c01007387 */ /* 0x0003e20000100a00 */
[----:B--2---:R-:W-:Y:S01]  /*2bcb0*/  HFMA2.MMA R27, -RZ, RZ, -0.06390380859375, 1.345703125 ;  /* 0xac173d62ff1b7435 */ /* 0x004fe200000001ff */
[----:B------:R-:W-:-:S02]  /*2bcc0*/  IMAD.MOV.U32 R26, RZ, RZ, 0x2ca4a32a ;  /* 0x2ca4a32aff1a7424 */ /* 0x000fc400078e00ff */
[----:B------:R2:W-:Y:S01]  /*2bcd0*/  STL.64 [R1+0xa30], R30 ;  /* 0x000a301e01007387 */ /* 0x0005e20000100a00 */
[----:B0-----:R-:W-:Y:S01]  /*2bce0*/  HFMA2.MMA R15, -RZ, RZ, 0.69580078125, 465 ;  /* 0x39915f44ff0f7435 */ /* 0x001fe200000001ff */
[----:B------:R-:W-:Y:S02]  /*2bcf0*/  IMAD.MOV.U32 R14, RZ, RZ, -0x476dc4fe ;  /* 0xb8923b02ff0e7424 */ /* 0x000fe400078e00ff */
[----:B------:R0:W-:Y:S01]  /*2bd00*/  STL.64 [R1+0xa70], R28 ;  /* 0x000a701c01007387 */ /* 0x0001e20000100a00 */
[----:B-1----:R-:W-:Y:S01]  /*2bd10*/  HFMA2.MMA R12, -RZ, RZ, -0.042083740234375, 0.58984375 ;  /* 0xa96338b8ff0c7435 */ /* 0x002fe200000001ff */
[----:B------:R-:W-:Y:S02]  /*2bd20*/  MOV R13, 0xb9b09456 ;  /* 0xb9b09456000d7802 */ /* 0x000fe40000000f00 */
[----:B------:R1:W-:Y:S01]  /*2bd30*/  STL.64 [R1+0xbc0], R22 ;  /* 0x000bc01601007387 */ /* 0x0003e20000100a00 */
[----:B--2---:R-:W-:Y:S01]  /*2bd40*/  HFMA2.MMA R30, -RZ, RZ, 0.4375, 78.3125 ;  /* 0x370054e5ff1e7435 */ /* 0x004fe200000001ff */
[----:B------:R-:W-:-:S02]  /*2bd50*/  IMAD.MOV.U32 R31, RZ, RZ, -0x4a27a102 ;  /* 0xb5d85efeff1f7424 */ /* 0x000fc400078e00ff */
[----:B------:R2:W-:Y:S01]  /*2bd60*/  STL.64 [R1+0xbd0], R10 ;  /* 0x000bd00a01007387 */ /* 0x0005e20000100a00 */
[----:B0-----:R-:W-:Y:S01]  /*2bd70*/  HFMA2.MMA R29, -RZ, RZ, -0.0419921875, 0.27197265625 ;  /* 0xa960345aff1d7435 */ /* 0x001fe200000001ff */
[----:B------:R-:W-:Y:S02]  /*2bd80*/  MOV R28, 0xa579dbd3 ;  /* 0xa579dbd3001c7802 */ /* 0x000fe40000000f00 */
[----:B------:R0:W-:Y:S01]  /*2bd90*/  STL.64 [R1+0xc00], R24 ;  /* 0x000c001801007387 */ /* 0x0001e20000100a00 */
[----:B-1----:R-:W-:Y:S01]  /*2bda0*/  MOV R22, 0xb9510216 ;  /* 0xb951021600167802 */ /* 0x002fe20000000f00 */
[----:B------:R-:W-:Y:S02]  /*2bdb0*/  IMAD.MOV.U32 R23, RZ, RZ, 0x388e8f4e ;  /* 0x388e8f4eff177424 */ /* 0x000fe400078e00ff */
[----:B------:R1:W-:Y:S01]  /*2bdc0*/  STL.64 [R1+0xbd8], R26 ;  /* 0x000bd81a01007387 */ /* 0x0003e20000100a00 */
[----:B--2---:R-:W-:Y:S01]  /*2bdd0*/  MOV R10, 0xafb2ce7f ;  /* 0xafb2ce7f000a7802 */ /* 0x004fe20000000f00 */
[----:B------:R-:W-:-:S02]  /*2bde0*/  IMAD.MOV.U32 R11, RZ, RZ, 0x34ba0a82 ;  /* 0x34ba0a82ff0b7424 */ /* 0x000fc400078e00ff */
[----:B------:R2:W-:Y:S01]  /*2bdf0*/  STL.64 [R1+0xbf0], R14 ;  /* 0x000bf00e01007387 */ /* 0x0005e20000100a00 */
[----:B0-----:R-:W-:Y:S01]  /*2be00*/  MOV R24, 0xa428dfed ;  /* 0xa428dfed00187802 */ /* 0x001fe20000000f00 */
[----:B------:R-:W-:Y:S02]  /*2be10*/  IMAD.MOV.U32 R25, RZ, RZ, -0x545594a8 ;  /* 0xabaa6b58ff197424 */ /* 0x000fe400078e00ff */
[----:B------:R0:W-:Y:S01]  /*2be20*/  STL.64 [R1+0xbe8], R12 ;  /* 0x000be80c01007387 */ /* 0x0001e20000100a00 */
[----:B-1----:R-:W-:Y:S01]  /*2be30*/  HFMA2.MMA R26, -RZ, RZ, -0.26708984375, 0.00088405609130859375 ;  /* 0xb446133eff1a7435 */ /* 0x002fe200000001ff */
[----:B------:R-:W-:Y:S02]  /*2be40*/  MOV R27, 0x334f3181 ;  /* 0x334f3181001b7802 */ /* 0x000fe40000000f00 */
[----:B------:R1:W-:Y:S01]  /*2be50*/  STL.64 [R1+0xbf8], R22 ;  /* 0x000bf81601007387 */ /* 0x0003e20000100a00 */
[----:B--2---:R-:W-:Y:S01]  /*2be60*/  MOV R14, 0x315951d7 ;  /* 0x315951d7000e7802 */ /* 0x004fe20000000f00 */
[----:B------:R-:W-:-:S02]  /*2be70*/  IMAD.MOV.U32 R15, RZ, RZ, -0x4fa87867 ;  /* 0xb0578799ff0f7424 */ /* 0x000fc400078e00ff */
[----:B------:R2:W-:Y:S01]  /*2be80*/  STL.64 [R1+0xc10], R10 ;  /* 0x000c100a01007387 */ /* 0x0005e20000100a00 */
[----:B0-----:R-:W-:Y:S01]  /*2be90*/  HFMA2.MMA R13, -RZ, RZ, -0.1826171875, -0.091796875 ;  /* 0xb1d8ade0ff0d7435 */ /* 0x001fe200000001ff */
[----:B------:R-:W-:Y:S02]  /*2bea0*/  IMAD.MOV.U32 R12, RZ, RZ, -0x575df71d ;  /* 0xa8a208e3ff0c7424 */ /* 0x000fe400078e00ff */
[----:B------:R0:W-:Y:S01]  /*2beb0*/  STL.64 [R1+0xc40], R24 ;  /* 0x000c401801007387 */ /* 0x0001e20000100a00 */
[----:B-1----:R-:W-:-:S03]  /*2bec0*/  HFMA2.MMA R23, -RZ, RZ, 0.08184814453125, -56992 ;  /* 0x2d3dfaf5ff177435 */ /* 0x002fc600000001ff */
[----:B------:R1:W-:Y:S01]  /*2bed0*/  STL.64 [R1+0xa78], R30 ;  /* 0x000a781e01007387 */ /* 0x0003e20000100a00 */
[----:B------:R-:W-:Y:S01]  /*2bee0*/  IMAD.MOV.U32 R22, RZ, RZ, -0x51b97f57 ;  /* 0xae4680a9ff167424 */ /* 0x000fe200078e00ff */
[----:B--2---:R-:W-:Y:S02]  /*2bef0*/  HFMA2.MMA R10, -RZ, RZ, 0.055633544921875, -1554 ;  /* 0x2b1fe612ff0a7435 */ /* 0x004fe400000001ff */
[----:B------:R2:W-:Y:S01]  /*2bf00*/  STL.64 [R1+0xab0], R28 ;  /* 0x000ab01c01007387 */ /* 0x0005e20000100a00 */
[----:B------:R-:W-:Y:S01]  /*2bf10*/  MOV R11, 0xaa152d8b ;  /* 0xaa152d8b000b7802 */ /* 0x000fe20000000f00 */
[----:B0-----:R-:W-:Y:S02]  /*2bf20*/  HFMA2.MMA R24, -RZ, RZ, 0.319091796875, 1096 ;  /* 0x351b6448ff187435 */ /* 0x001fe400000001ff */
[----:B------:R0:W-:Y:S01]  /*2bf30*/  STL.64 [R1+0xc28], R14 ;  /* 0x000c280e01007387 */ /* 0x0001e20000100a00 */
[----:B------:R-:W-:Y:S01]  /*2bf40*/  MOV R25, 0x2a83a738 ;  /* 0x2a83a73800197802 */ /* 0x000fe20000000f00 */
[----:B-1----:R-:W-:-:S02]  /*2bf50*/  HFMA2.MMA R31, -RZ, RZ, 0.37646484375, -160.625 ;  /* 0x3606d905ff1f7435 */ /* 0x002fc400000001ff */
[----:B------:R1:W-:Y:S01]  /*2bf60*/  STL.64 [R1+0xc18], R26 ;  /* 0x000c181a01007387 */ /* 0x0003e20000100a00 */
[----:B------:R-:W-:Y:S01]  /*2bf70*/  MOV R30, 0x3a4a4588 ;  /* 0x3a4a4588001e7802 */ /* 0x000fe20000000f00 */
[----:B--2---:R-:W-:Y:S01]  /*2bf80*/  HFMA2.MMA R28, -RZ, RZ, -0.201416015625, 0.003711700439453125 ;  /* 0xb2721b9aff1c7435 */ /* 0x004fe200000001ff */
[----:B------:R-:W-:Y:S01]  /*2bf90*/  IMAD.MOV.U32 R29, RZ, RZ, 0x31d606a3 ;  /* 0x31d606a3ff1d7424 */ /* 0x000fe200078e00ff */
[----:B------:R2:W-:Y:S01]  /*2bfa0*/  STL.64 [R1+0xc20], R12 ;  /* 0x000c200c01007387 */ /* 0x0005e20000100a00 */
[----:B0-----:R-:W-:Y:S01]  /*2bfb0*/  HFMA2.MMA R15, -RZ, RZ, -0.1663818359375, -0.0100250244140625 ;  /* 0xb153a122ff0f7435 */ /* 0x001fe200000001ff */
[----:B------:R-:W-:Y:S02]  /*2bfc0*/  IMAD.MOV.U32 R14, RZ, RZ, -0x48663e86 ;  /* 0xb799c17aff0e7424 */ /* 0x000fe400078e00ff */
[----:B------:R0:W-:Y:S01]  /*2bfd0*/  STL.64 [R1+0xc38], R22 ;  /* 0x000c381601007387 */ /* 0x0001e20000100a00 */
[----:B-1----:R-:W-:Y:S01]  /*2bfe0*/  HFMA2.MMA R27, -RZ, RZ, -0.76318359375, 0.9521484375 ;  /* 0xba1b3b9eff1b7435 */ /* 0x002fe200000001ff */
[----:B------:R-:W-:-:S02]  /*2bff0*/  IMAD.MOV.U32 R26, RZ, RZ, 0x3a0b4779 ;  /* 0x3a0b4779ff1a7424 */ /* 0x000fc400078e00ff */
[----:B------:R1:W-:Y:S01]  /*2c000*/  STL.64 [R1+0xc48], R10 ;  /* 0x000c480a01007387 */ /* 0x0003e20000100a00 */
[----:B--2---:R-:W-:Y:S01]  /*2c010*/  HFMA2.MMA R12, -RZ, RZ, -0.58349609375, 4.41074371337890625e-06 ;  /* 0xb8ab004aff0c7435 */ /* 0x004fe200000001ff */
[----:B------:R-:W-:Y:S02]  /*2c020*/  MOV R13, 0x386b5efc ;  /* 0x386b5efc000d7802 */ /* 0x000fe40000000f00 */
[----:B------:R2:W-:Y:S01]  /*2c030*/  STL.64 [R1+0xc78], R24 ;  /* 0x000c781801007387 */ /* 0x0005e20000100a00 */
[----:B0-----:R-:W-:Y:S01]  /*2c040*/  MOV R22, 0x36688aea ;  /* 0x36688aea00167802 */ /* 0x001fe20000000f00 */
[----:B------:R-:W-:Y:S02]  /*2c050*/  IMAD.MOV.U32 R23, RZ, RZ, -0x49f7d3c4 ;  /* 0xb6082c3cff177424 */ /* 0x000fe400078e00ff */
[----:B------:R0:W-:Y:S01]  /*2c060*/  STL.64 [R1+0xac8], R30 ;  /* 0x000ac81e01007387 */ /* 0x0001e20000100a00 */
[----:B-1----:R-:W-:Y:S01]  /*2c070*/  MOV R10, 0xb2578752 ;  /* 0xb2578752000a7802 */ /* 0x002fe20000000f00 */
[----:B------:R-:W-:-:S02]  /*2c080*/  IMAD.MOV.U32 R11, RZ, RZ, 0x29c2c5d5 ;  /* 0x29c2c5d5ff0b7424 */ /* 0x000fc400078e00ff */
[----:B------:R1:W-:Y:S01]  /*2c090*/  STL.64 [R1+0xaf0], R28 ;  /* 0x000af01c01007387 */ /* 0x0003e20000100a00 */
[----:B--2---:R-:W-:-:S03]  /*2c0a0*/  MOV R24, 0x3858ebaf ;  /* 0x3858ebaf00187802 */ /* 0x004fc60000000f00 */
[----:B------:R2:W-:Y:S01]  /*2c0b0*/  STL.64 [R1+0xc68], R14 ;  /* 0x000c680e01007387 */ /* 0x0005e20000100a00 */
[----:B------:R-:W-:Y:S02]  /*2c0c0*/  IMAD.MOV.U32 R25, RZ, RZ, -0x4650663d ;  /* 0xb9af99c3ff197424 */ /* 0x000fe400078e00ff */
[----:B0-----:R-:W-:Y:S01]  /*2c0d0*/  IMAD.MOV.U32 R30, RZ, RZ, -0x5620f4f4 ;  /* 0xa9df0b0cff1e7424 */ /* 0x001fe200078e00ff */
[----:B------:R-:W-:Y:S01]  /*2c0e0*/  MOV R31, 0x23ae9da1 ;  /* 0x23ae9da1001f7802 */ /* 0x000fe20000000f00 */
[----:B------:R0:W-:Y:S01]  /*2c0f0*/  STL.64 [R1+0xc50], R26 ;  /* 0x000c501a01007387 */ /* 0x0001e20000100a00 */
[----:B-1----:R-:W-:Y:S01]  /*2c100*/  HFMA2.MMA R28, -RZ, RZ, -0.42138671875, 3826 ;  /* 0xb6be6b79ff1c7435 */ /* 0x002fe200000001ff */
[----:B------:R-:W-:Y:S02]  /*2c110*/  MOV R29, 0x35bf0101 ;  /* 0x35bf0101001d7802 */ /* 0x000fe40000000f00 */
[----:B------:R1:W-:Y:S01]  /*2c120*/  STL.64 [R1+0xc60], R12 ;  /* 0x000c600c01007387 */ /* 0x0003e20000100a00 */
[----:B--2---:R-:W-:Y:S01]  /*2c130*/  MOV R14, 0xadea538c ;  /* 0xadea538c000e7802 */ /* 0x004fe20000000f00 */
[----:B------:R-:W-:-:S02]  /*2c140*/  IMAD.MOV.U32 R15, RZ, RZ, 0x2d65daaf ;  /* 0x2d65daafff0f7424 */ /* 0x000fc400078e00ff */
[----:B------:R2:W-:Y:S01]  /*2c150*/  STL.64 [R1+0xc70], R22 ;  /* 0x000c701601007387 */ /* 0x0005e20000100a00 */
[----:B0-----:R-:W-:-:S03]  /*2c160*/  HFMA2.MMA R26, -RZ, RZ, 0.1531982421875, -0.00011903047561645507812 ;  /* 0x30e787cdff1a7435 */ /* 0x001fc600000001ff */
[----:B------:R0:W-:Y:S01]  /*2c170*/  STL.64 [R1+0xc88], R10 ;  /* 0x000c880a01007387 */ /* 0x0001e20000100a00 */
[----:B------:R-:W-:Y:S01]  /*2c180*/  MOV R27, 0xb06bb8ab ;  /* 0xb06bb8ab001b7802 */ /* 0x000fe20000000f00 */
[----:B-1----:R-:W-:Y:S02]  /*2c190*/  HFMA2.MMA R13, -RZ, RZ, -0.0248260498046875, 7912 ;  /* 0xa65b6fbaff0d7435 */ /* 0x002fe400000001ff */
[----:B------:R1:W-:Y:S01]  /*2c1a0*/  STL.64 [R1+0xcb8], R24 ;  /* 0x000cb81801007387 */ /* 0x0003e20000100a00 */
[----:B------:R-:W-:Y:S01]  /*2c1b0*/  IMAD.MOV.U32 R12, RZ, RZ, 0x2f6d7999 ;  /* 0x2f6d7999ff0c7424 */ /* 0x000fe200078e00ff */
[----:B--2---:R-:W-:Y:S02]  /*2c1c0*/  HFMA2.MMA R23, -RZ, RZ, 0.712890625, -0.0002586841583251953125 ;  /* 0x39b48c3dff177435 */ /* 0x004fe400000001ff */
[----:B------:R2:W-:Y:S01]  /*2c1d0*/  STL.64 [R1+0xb18], R30 ;  /* 0x000b181e01007387 */ /* 0x0005e20000100a00 */
[----:B------:R-:W-:Y:S01]  /*2c1e0*/  IMAD.MOV.U32 R22, RZ, RZ, 0x2acfbe8a ;  /* 0x2acfbe8aff167424 */ /* 0x000fe200078e00ff */
[----:B0-----:R-:W-:-:S02]  /*2c1f0*/  HFMA2.MMA R10, -RZ, RZ, 0.69677734375, 30128 ;  /* 0x3993775bff0a7435 */ /* 0x001fc400000001ff */
[----:B------:R0:W-:Y:S01]  /*2c200*/  STL.64 [R1+0xca0], R14 ;  /* 0x000ca00e01007387 */ /* 0x0001e20000100a00 */
[----:B------:R-:W-:Y:S01]  /*2c210*/  MOV R11, 0xb8e63214 ;  /* 0xb8e63214000b7802 */ /* 0x000fe20000000f00 */
[----:B-1----:R-:W-:Y:S02]  /*2c220*/  HFMA2.MMA R24, -RZ, RZ, -0.202392578125, 17504 ;  /* 0xb27a7446ff187435 */ /* 0x002fe400000001ff */
[----:B------:R1:W-:Y:S01]  /*2c230*/  STL.64 [R1+0xb40], R28 ;  /* 0x000b401c01007387 */ /* 0x0003e20000100a00 */
[----:B------:R-:W-:Y:S02]  /*2c240*/  MOV R25, 0x31859418 ;  /* 0x3185941800197802 */ /* 0x000fe40000000f00 */
[----:B--2---:R-:W-:Y:S01]  /*2c250*/  MOV R30, 0xa87a302c ;  /* 0xa87a302c001e7802 */ /* 0x004fe20000000f00 */
[----:B------:R-:W-:Y:S01]  /*2c260*/  IMAD.MOV.U32 R31, RZ, RZ, -0x523f6961 ;  /* 0xadc0969fff1f7424 */ /* 0x000fe200078e00ff */
[----:B------:R2:W-:Y:S01]  /*2c270*/  STL.64 [R1+0xc90], R26 ;  /* 0x000c901a01007387 */ /* 0x0005e20000100a00 */
[----:B0-----:R-:W-:Y:S01]  /*2c280*/  HFMA2.MMA R15, -RZ, RZ, -0.2646484375, -0.001155853271484375 ;  /* 0xb43c94bcff0f7435 */ /* 0x001fe200000001ff */
[----:B------:R-:W-:-:S02]  /*2c290*/  IMAD.MOV.U32 R14, RZ, RZ, 0x35258957 ;  /* 0x35258957ff0e7424 */ /* 0x000fc400078e00ff */
[----:B------:R0:W-:Y:S01]  /*2c2a0*/  STL.64 [R1+0xb68], R30 ;  /* 0x000b681e01007387 */ /* 0x0001e20000100a00 */
[----:B-1----:R-:W-:Y:S01]  /*2c2b0*/  HFMA2.MMA R29, -RZ, RZ, -0.3603515625, 43744 ;  /* 0xb5c47957ff1d7435 */ /* 0x002fe200000001ff */
[----:B------:R-:W-:Y:S02]  /*2c2c0*/  IMAD.MOV.U32 R28, RZ, RZ, -0x4663332c ;  /* 0xb99cccd4ff1c7424 */ /* 0x000fe400078e00ff */
[----:B------:R1:W-:Y:S01]  /*2c2d0*/  STL.64 [R1+0xc98], R12 ;  /* 0x000c980c01007387 */ /* 0x0003e20000100a00 */
[----:B--2---:R-:W-:-:S03]  /*2c2e0*/  HFMA2.MMA R27, -RZ, RZ, 0.494140625, -1.189453125 ;  /* 0x37e8bcc2ff1b7435 */ /* 0x004fc600000001ff */
[----:B------:R2:W-:Y:S01]  /*2c2f0*/  STL.64 [R1+0xcb0], R22 ;  /* 0x000cb01601007387 */ /* 0x0005e20000100a00 */
[----:B------:R-:W-:Y:S01]  /*2c300*/  IMAD.MOV.U32 R26, RZ, RZ, -0x4bf731c8 ;  /* 0xb408ce38ff1a7424 */ /* 0x000fe200078e00ff */
[----:B0-----:R-:W-:Y:S02]  /*2c310*/  HFMA2.MMA R30, -RZ, RZ, 0.2176513671875, -18976 ;  /* 0x32f7f4a2ff1e7435 */ /* 0x001fe400000001ff */
[----:B------:R0:W-:Y:S01]  /*2c320*/  STL.64 [R1+0xcc0], R10 ;  /* 0x000cc00a01007387 */ /* 0x0001e20000100a00 */
[----:B------:R-:W-:Y:S01]  /*2c330*/  MOV R31, 0xb273c722 ;  /* 0xb273c722001f7802 */ /* 0x000fe20000000f00 */
[----:B-1----:R-:W-:Y:S02]  /*2c340*/  HFMA2.MMA R12, -RZ, RZ, 0.1258544921875, -2.712890625 ;  /* 0x3007c16dff0c7435 */ /* 0x002fe400000001ff */
[----:B------:R1:W-:Y:S01]  /*2c350*/  STL.64 [R1+0xcf0], R24 ;  /* 0x000cf01801007387 */ /* 0x0003e20000100a00 */
[----:B------:R-:W-:Y:S02]  /*2c360*/  MOV R13, 0xb58e3567 ;  /* 0xb58e3567000d7802 */ /* 0x000fe40000000f00 */
[----:B--2---:R-:W-:Y:S01]  /*2c370*/  MOV R22, 0xabb69977 ;  /* 0xabb6997700167802 */ /* 0x004fe20000000f00 */
[----:B------:R-:W-:Y:S01]  /*2c380*/  IMAD.MOV.U32 R23, RZ, RZ, 0x32e788fe ;  /* 0x32e788feff177424 */ /* 0x000fe200078e00ff */
[----:B------:R2:W-:Y:S01]  /*2c390*/  STL.64 [R1+0xce0], R14 ;  /* 0x000ce00e01007387 */ /* 0x0005e20000100a00 */
[----:B0-----:R-:W-:Y:S01]  /*2c3a0*/  MOV R10, 0x2f96d785 ;  /* 0x2f96d785000a7802 */ /* 0x001fe20000000f00 */
[----:B------:R-:W-:-:S02]  /*2c3b0*/  IMAD.MOV.U32 R11, RZ, RZ, -0x5166292b ;  /* 0xae99d6d5ff0b7424 */ /* 0x000fc400078e00ff */
[----:B------:R0:W-:Y:S01]  /*2c3c0*/  STL.64 [R1+0xb90], R28 ;  /* 0x000b901c01007387 */ /* 0x0001e20000100a00 */
[----:B-1----:R-:W-:Y:S01]  /*2c3d0*/  MOV R24, 0x384231bf ;  /* 0x384231bf00187802 */ /* 0x002fe20000000f00 */
[----:B------:R-:W-:Y:S02]  /*2c3e0*/  IMAD.MOV.U32 R25, RZ, RZ, 0x319c9bcd ;  /* 0x319c9bcdff197424 */ /* 0x000fe400078e00ff */
[----:B------:R1:W-:Y:S01]  /*2c3f0*/  STL.64 [R1+0xcc8], R26 ;  /* 0x000cc81a01007387 */ /* 0x0003e20000100a00 */
[----:B--2---:R-:W-:Y:S01]  /*2c400*/  MOV R14, 0xba2b14da ;  /* 0xba2b14da000e7802 */ /* 0x004fe20000000f00 */
[----:B------:R-:W-:Y:S02]  /*2c410*/  IMAD.MOV.U32 R15, RZ, RZ, 0x3a5c11ce ;  /* 0x3a5c11ceff0f7424 */ /* 0x000fe400078e00ff */
[----:B------:R2:W-:Y:S01]  /*2c420*/  STL.64 [R1+0xce8], R22 ;  /* 0x000ce81601007387 */ /* 0x0005e20000100a00 */
[----:B0-----:R-:W-:Y:S01]  /*2c430*/  MOV R28, 0x2b0a2bbf ;  /* 0x2b0a2bbf001c7802 */ /* 0x001fe20000000f00 */
[----:B------:R-:W-:-:S02]  /*2c440*/  IMAD.MOV.U32 R29, RZ, RZ, -0x5d1625b2 ;  /* 0xa2e9da4eff1d7424 */ /* 0x000fc400078e00ff */
[----:B------:R0:W-:Y:S01]  /*2c450*/  STL.64 [R1+0xd00], R10 ;  /* 0x000d000a01007387 */ /* 0x0001e20000100a00 */
[----:B-1----:R-:W-:-:S03]  /*2c460*/  HFMA2.MMA R26, -RZ, RZ, 0.0154876708984375, -809.5 ;  /* 0x23eee253ff1a7435 */ /* 0x002fc600000001ff */
[----:B------:R1:W-:Y:S01]  /*2c470*/  STL.64 [R1+0xd30], R24 ;  /* 0x000d301801007387 */ /* 0x0003e20000100a00 */
[----:B------:R-:W-:Y:S01]  /*2c480*/  MOV R27, 0x2d1bcefb ;  /* 0x2d1bcefb001b7802 */ /* 0x000fe20000000f00 */
[----:B--2---:R-:W-:Y:S02]  /*2c490*/  HFMA2.MMA R23, -RZ, RZ, -0.6279296875, 0.0002286434173583984375 ;  /* 0xb9060b7eff177435 */ /* 0x004fe400000001ff */
[----:B------:R2:W-:Y:S01]  /*2c4a0*/  STL.64 [R1+0xbb8], R30 ;  /* 0x000bb81e01007387 */ /* 0x0005e20000100a00 */
[----:B------:R-:W-:Y:S01]  /*2c4b0*/  IMAD.MOV.U32 R22, RZ, RZ, 0x392e88ac ;  /* 0x392e88acff167424 */ /* 0x000fe200078e00ff */
[----:B0-----:R-:W-:Y:S02]  /*2c4c0*/  HFMA2.MMA R10, -RZ, RZ, -0.449462890625, -3.171875 ;  /* 0xb731c258ff0a7435 */ /* 0x001fe400000001ff */
[----:B------:R0:W-:Y:S01]  /*2c4d0*/  STL.64 [R1+0xcd8], R12 ;  /* 0x000cd80c01007387 */ /* 0x0001e20000100a00 */
[----:B------:R-:W-:Y:S01]  /*2c4e0*/  MOV R11, 0x36e39c79 ;  /* 0x36e39c79000b7802 */ /* 0x000fe20000000f00 */
[----:B-1----:R-:W-:-:S02]  /*2c4f0*/  HFMA2.MMA R24, -RZ, RZ, 0.1146240234375, 1.1484375 ;  /* 0x2f563c98ff187435 */ /* 0x002fc400000001ff */
[----:B------:R1:W-:Y:S01]  /*2c500*/  STL.64 [R1+0xd18], R14 ;  /* 0x000d180e01007387 */ /* 0x0003e20000100a00 */
[----:B------:R-:W-:Y:S01]  /*2c510*/  MOV R25, 0xaedeb390 ;  /* 0xaedeb39000197802 */ /* 0x000fe20000000f00 */
[----:B--2---:R-:W-:Y:S02]  /*2c520*/  HFMA2.MMA R31, -RZ, RZ, -0.381103515625, -7.34765625 ;  /* 0xb619c759ff1f7435 */ /* 0x004fe400000001ff */
[----:B------:R2:W-:Y:S01]  /*2c530*/  STL.64 [R1+0xbe0], R28 ;  /* 0x000be01c01007387 */ /* 0x0005e20000100a00 */
[----:B------:R-:W-:Y:S01]  /*2c540*/  IMAD.MOV.U32 R30, RZ, RZ, 0x37068711 ;  /* 0x37068711ff1e7424 */ /* 0x000fe200078e00ff */
[----:B0-----:R-:W-:Y:S01]  /*2c550*/  HFMA2.MMA R13, -RZ, RZ, 0.059326171875, -3744 ;  /* 0x2b98eb50ff0d7435 */ /* 0x001fe200000001ff */
[----:B------:R-:W-:Y:S01]  /*2c560*/  IMAD.MOV.U32 R12, RZ, RZ, -0x536513c8 ;  /* 0xac9aec38ff0c7424 */ /* 0x000fe200078e00ff */
[----:B------:R0:W-:Y:S01]  /*2c570*/  STL.64 [R1+0xd08], R26 ;  /* 0x000d081a01007387 */ /* 0x0001e20000100a00 */
[----:B-1----:R-:W-:Y:S01]  /*2c580*/  HFMA2.MMA R15, -RZ, RZ, 0.1781005859375, 0.007732391357421875 ;  /* 0x31b31febff0f7435 */ /* 0x002fe200000001ff */
[----:B------:R-:W-:-:S02]  /*2c590*/  IMAD.MOV.U32 R14, RZ, RZ, -0x4ddb3d09 ;  /* 0xb224c2f7ff0e7424 */ /* 0x000fc400078e00ff */
[----:B------:R1:W-:Y:S01]  /*2c5a0*/  STL.64 [R1+0xd28], R22 ;  /* 0x000d281601007387 */ /* 0x0003e20000100a00 */
[----:B--2---:R-:W-:Y:S01]  /*2c5b0*/  HFMA2.MMA R28, -RZ, RZ, 0.0301971435546875, 0.00146770477294921875 ;  /* 0x27bb1603ff1c7435 */ /* 0x004fe200000001ff */
[----:B------:R-:W-:Y:S02]  /*2c5c0*/  MOV R29, 0x2ecdce2c ;  /* 0x2ecdce2c001d7802 */ /* 0x000fe40000000f00 */
[----:B------:R2:W-:Y:S01]  /*2c5d0*/  STL.64 [R1+0xd38], R10 ;  /* 0x000d380a01007387 */ /* 0x0005e20000100a00 */
[----:B0-----:R-:W-:-:S03]  /*2c5e0*/  HFMA2.MMA R27, -RZ, RZ, -0.08734130859375, 3010 ;  /* 0xad9769e1ff1b7435 */ /* 0x001fc600000001ff */
[----:B------:R0:W-:Y:S01]  /*2c5f0*/  STL.64 [R1+0xd68], R24 ;  /* 0x000d681801007387 */ /* 0x0001e20000100a00 */
[----:B------:R-:W-:Y:S01]  /*2c600*/  IMAD.MOV.U32 R26, RZ, RZ, -0x49f2909b ;  /* 0xb60d6f65ff1a7424 */ /* 0x000fe200078e00ff */
[----:B-1----:R-:W-:Y:S01]  /*2c610*/  MOV R22, 0xb0c04c88 ;  /* 0xb0c04c8800167802 */ /* 0x002fe20000000f00 */
[----:B------:R-:W-:Y:S01]  /*2c620*/  IMAD.MOV.U32 R23, RZ, RZ, 0x261b2096 ;  /* 0x261b2096ff177424 */ /* 0x000fe200078e00ff */
[----:B------:R1:W-:Y:S01]  /*2c630*/  STL.64 [R1+0xc08], R30 ;  /* 0x000c081e01007387 */ /* 0x0003e20000100a00 */
[----:B--2---:R-:W-:Y:S01]  /*2c640*/  MOV R10, 0xac6d4b31 ;  /* 0xac6d4b31000a7802 */ /* 0x004fe20000000f00 */
[----:B------:R-:W-:Y:S02]  /*2c650*/  IMAD.MOV.U32 R11, RZ, RZ, -0x45e39007 ;  /* 0xba1c6ff9ff0b7424 */ /* 0x000fe400078e00ff */
[----:B------:R2:W-:Y:S01]  /*2c660*/  STL.64 [R1+0xd10], R12 ;  /* 0x000d100c01007387 */ /* 0x0005e20000100a00 */
[----:B0-----:R-:W-:Y:S01]  /*2c670*/  HFMA2.MMA R24, -RZ, RZ, -0.39013671875, -6.61328125 ;  /* 0xb63ec69dff187435 */ /* 0x001fe200000001ff */
[----:B------:R-:W-:-:S02]  /*2c680*/  IMAD.MOV.U32 R25, RZ, RZ, 0x3569c288 ;  /* 0x3569c288ff197424 */ /* 0x000fc400078e00ff */
[----:B------:R0:W-:Y:S01]  /*2c690*/  STL.64 [R1+0xd58], R14 ;  /* 0x000d580e01007387 */ /* 0x0001e20000100a00 */
[----:B-1----:R-:W-:Y:S01]  /*2c6a0*/  MOV R30, 0x398e04a8 ;  /* 0x398e04a8001e7802 */ /* 0x002fe20000000f00 */
[----:B------:R-:W-:Y:S02]  /*2c6b0*/  IMAD.MOV.U32 R31, RZ, RZ, 0x3554208f ;  /* 0x3554208fff1f7424 */ /* 0x000fe400078e00ff */
[----:B------:R1:W-:Y:S01]  /*2c6c0*/  STL.64 [R1+0xc30], R28 ;  /* 0x000c301c01007387 */ /* 0x0003e20000100a00 */
[----:B--2---:R-:W-:Y:S01]  /*2c6d0*/  HFMA2.MMA R12, -RZ, RZ, 0.2349853515625, -0.0009937286376953125 ;  /* 0x33859412ff0c7435 */ /* 0x004fe200000001ff */
[----:B------:R-:W-:Y:S02]  /*2c6e0*/  MOV R13, 0x263e2a76 ;  /* 0x263e2a76000d7802 */ /* 0x000fe40000000f00 */
[----:B------:R2:W-:Y:S01]  /*2c6f0*/  STL.64 [R1+0xd60], R22 ;  /* 0x000d601601007387 */ /* 0x0005e20000100a00 */
[----:B0-----:R-:W-:Y:S01]  /*2c700*/  HFMA2.MMA R14, -RZ, RZ, 0.266357421875, 967 ;  /* 0x3443638eff0e7435 */ /* 0x001fe200000001ff */
[----:B------:R-:W-:-:S02]  /*2c710*/  IMAD.MOV.U32 R15, RZ, RZ, -0x474e2bfe ;  /* 0xb8b1d402ff0f7424 */ /* 0x000fc400078e00ff */
[----:B------:R0:W-:Y:S01]  /*2c720*/  STL.64 [R1+0xd78], R10 ;  /* 0x000d780a01007387 */ /* 0x0001e20000100a00 */
[----:B-1----:R-:W-:Y:S01]  /*2c730*/  HFMA2.MMA R29, -RZ, RZ, 0.2279052734375, -1.0966796875 ;  /* 0x334bbc63ff1d7435 */ /* 0x002fe200000001ff */
[----:B------:R-:W-:Y:S02]  /*2c740*/  IMAD.MOV.U32 R28, RZ, RZ, -0x4c426841 ;  /* 0xb3bd97bfff1c7424 */ /* 0x000fe400078e00ff */
[----:B------:R1:W-:Y:S01]  /*2c750*/  STL.64 [R1+0xc58], R30 ;  /* 0x000c581e01007387 */ /* 0x0003e20000100a00 */
[----:B--2---:R-:W-:Y:S01]  /*2c760*/  IMAD.MOV.U32 R22, RZ, RZ, -0x4f8c7f39 ;  /* 0xb07380c7ff167424 */ /* 0x004fe200078e00ff */
[----:B------:R-:W-:Y:S02]  /*2c770*/  MOV R23, 0x3697f31f ;  /* 0x3697f31f00177802 */ /* 0x000fe40000000f00 */
[----:B------:R2:W-:Y:S01]  /*2c780*/  STL.64 [R1+0xd40], R26 ;  /* 0x000d401a01007387 */ /* 0x0005e20000100a00 */
[----:B0-----:R-:W-:Y:S01]  /*2c790*/  HFMA2.MMA R11, -RZ, RZ, -0.2587890625, -3.587890625 ;  /* 0xb424c32dff0b7435 */ /* 0x001fe200000001ff */
[----:B------:R-:W-:-:S02]  /*2c7a0*/  MOV R10, 0x2c81c80c ;  /* 0x2c81c80c000a7802 */ /* 0x000fc40000000f00 */
[----:B------:R0:W-:Y:S01]  /*2c7b0*/  STL.64 [R1+0xda8], R24 ;  /* 0x000da81801007387 */ /* 0x0001e20000100a00 */
[----:B-1----:R-:W-:-:S03]  /*2c7c0*/  HFMA2.MMA R30, -RZ, RZ, -0.06829833984375, -4.28125 ;  /* 0xac5fc448ff1e7435 */ /* 0x002fc600000001ff */
[----:B------:R1:W-:Y:S01]  /*2c7d0*/  STL.64 [R1+0xd50], R12 ;  /* 0x000d500c01007387 */ /* 0x0003e20000100a00 */
[----:B------:R-:W-:Y:S01]  /*2c7e0*/  MOV R31, 0x22adcde9 ;  /* 0x22adcde9001f7802 */ /* 0x000fe20000000f00 */
[----:B--2---:R-:W-:Y:S02]  /*2c7f0*/  HFMA2.MMA R26, -RZ, RZ, -0.57373046875, 0.0024356842041015625 ;  /* 0xb89718fdff1a7435 */ /* 0x004fe400000001ff */
[----:B------:R2:W-:Y:S01]  /*2c800*/  STL.64 [R1+0xd90], R14 ;  /* 0x000d900e01007387 */ /* 0x0005e20000100a00 */
[----:B------:R-:W-:Y:S01]  /*2c810*/  MOV R27, 0x3a31cb4e ;  /* 0x3a31cb4e001b7802 */ /* 0x000fe20000000f00 */
[----:B0-----:R-:W-:Y:S02]  /*2c820*/  HFMA2.MMA R25, -RZ, RZ, -0.8720703125, -6036 ;  /* 0xbafaede5ff197435 */ /* 0x001fe400000001ff */
[----:B------:R0:W-:Y:S01]  /*2c830*/  STL.64 [R1+0xc80], R28 ;  /* 0x000c801c01007387 */ /* 0x0001e20000100a00 */
[----:B------:R-:W-:Y:S01]  /*2c840*/  MOV R24, 0x3aaea573 ;  /* 0x3aaea57300187802 */ /* 0x000fe20000000f00 */
[----:B-1----:R-:W-:Y:S01]  /*2c850*/  IMAD.MOV.U32 R12, RZ, RZ, -0x45d8306d ;  /* 0xba27cf93ff0c7424 */ /* 0x002fe200078e00ff */
[----:B------:R-:W-:Y:S01]  /*2c860*/  MOV R13, 0x39917d90 ;  /* 0x39917d90000d7802 */ /* 0x000fe20000000f00 */
[----:B------:R1:W-:Y:S01]  /*2c870*/  STL.64 [R1+0xda0], R22 ;  /* 0x000da01601007387 */ /* 0x0003e20000100a00 */
[----:B--2---:R-:W-:Y:S01]  /*2c880*/  IMAD.MOV.U32 R14, RZ, RZ, -0x5fa12243 ;  /* 0xa05eddbdff0e7424 */ /* 0x004fe200078e00ff */
[----:B------:R-:W-:-:S02]  /*2c890*/  MOV R15, 0xaeb1f868 ;  /* 0xaeb1f868000f7802 */ /* 0x000fc40000000f00 */
[----:B------:R2:W-:Y:S01]  /*2c8a0*/  STL.64 [R1+0xdb0], R10 ;  /* 0x000db00a01007387 */ /* 0x0005e20000100a00 */
[----:B0-----:R-:W-:Y:S01]  /*2c8b0*/  MOV R28, 0xb799348b ;  /* 0xb799348b001c7802 */ /* 0x001fe20000000f00 */
[----:B------:R-:W-:Y:S02]  /*2c8c0*/  IMAD.MOV.U32 R29, RZ, RZ, 0x36c233ec ;  /* 0x36c233ecff1d7424 */ /* 0x000fe400078e00ff */
[----:B------:R0:W-:Y:S01]  /*2c8d0*/  STL.64 [R1+0xca8], R30 ;  /* 0x000ca81e01007387 */ /* 0x0001e20000100a00 */
[----:B-1----:R-:W-:Y:S01]  /*2c8e0*/  HFMA2.MMA R22, -RZ, RZ, 0.0972900390625, 1716 ;  /* 0x2e3a66b4ff167435 */ /* 0x002fe200000001ff */
[----:B------:R-:W-:Y:S02]  /*2c8f0*/  IMAD.MOV.U32 R23, RZ, RZ, -0x52be7263 ;  /* 0xad418d9dff177424 */ /* 0x000fe400078e00ff */
[----:B------:R1:W-:Y:S01]  /*2c900*/  STL.64 [R1+0xd80], R26 ;  /* 0x000d801a01007387 */ /* 0x0003e20000100a00 */
[----:B--2---:R-:W-:-:S03]  /*2c910*/  HFMA2.MMA R10, -RZ, RZ, -0.75244140625, 339.25 ;  /* 0xba055d4dff0a7435 */ /* 0x004fc600000001ff */
[----:B------:R2:W-:Y:S01]  /*2c920*/  STL.64 [R1+0xd88], R12 ;  /* 0x000d880c01007387 */ /* 0x0005e20000100a00 */
[----:B------:R-:W-:Y:S01]  /*2c930*/  IMAD.MOV.U32 R11, RZ, RZ, 0x39e00e06 ;  /* 0x39e00e06ff0b7424 */ /* 0x000fe200078e00ff */
[----:B0-----:R-:W-:Y:S02]  /*2c940*/  HFMA2.MMA R31, -RZ, RZ, -0.127197265625, 18128 ;  /* 0xb012746dff1f7435 */ /* 0x001fe400000001ff */
[----:B------:R0:W-:Y:S01]  /*2c950*/  STL.64 [R1+0xdd0], R14 ;  /* 0x000dd00e01007387 */ /* 0x0001e20000100a00 */
[----:B------:R-:W-:Y:S02]  /*2c960*/  IMAD.MOV.U32 R30, RZ, RZ, -0x5bcd0536 ;  /* 0xa432facaff1e7424 */ /* 0x000fe400078e00ff */
[----:B-1----:R-:W-:Y:S01]  /*2c970*/  IMAD.MOV.U32 R26, RZ, RZ, 0x33be51ed ;  /* 0x33be51edff1a7424 */ /* 0x002fe200078e00ff */
[----:B------:R-:W-:Y:S01]  /*2c980*/  MOV R27, 0xb2d855fd ;  /* 0xb2d855fd001b7802 */ /* 0x000fe20000000f00 */
[----:B------:R1:W-:Y:S01]  /*2c990*/  STL.64 [R1+0xde0], R24 ;  /* 0x000de01801007387 */ /* 0x0003e20000100a00 */
[----:B--2---:R-:W-:Y:S01]  /*2c9a0*/  HFMA2.MMA R13, -RZ, RZ, 0.1285400390625, -0.2076416015625 ;  /* 0x301db2a5ff0d7435 */ /* 0x004fe200000001ff */
[----:B------:R-:W-:-:S02]  /*2c9b0*/  MOV R12, 0xb11225d7 ;  /* 0xb11225d7000c7802 */ /* 0x000fc40000000f00 */
[----:B------:R2:W-:Y:S01]  /*2c9c0*/  STL.64 [R1+0xcd0], R28 ;  /* 0x000cd01c01007387 */ /* 0x0005e20000100a00 */
[----:B0-----:R-:W-:Y:S01]  /*2c9d0*/  HFMA2.MMA R14, -RZ, RZ, 0.448974609375, 46.75 ;  /* 0x372f51d8ff0e7435 */ /* 0x001fe200000001ff */
[----:B------:R-:W-:Y:S02]  /*2c9e0*/  IMAD.MOV.U32 R15, RZ, RZ, 0x2e550537 ;  /* 0x2e550537ff0f7424 */ /* 0x000fe400078e00ff */
[----:B------:R0:W-:Y:S01]  /*2c9f0*/  STL.64 [R1+0xdd8], R22 ;  /* 0x000dd81601007387 */ /* 0x0001e20000100a00 */
[----:B-1----:R-:W-:Y:S01]  /*2ca00*/  HFMA2.MMA R24, -RZ, RZ, 0.237060546875, -0.01297760009765625 ;  /* 0x3396a2a5ff187435 */ /* 0x002fe200000001ff */
[----:B------:R-:W-:Y:S02]  /*2ca10*/  IMAD.MOV.U32 R25, RZ, RZ, -0x4cd27312 ;  /* 0xb32d8ceeff197424 */ /* 0x000fe400078e00ff */
[----:B------:R1:W-:Y:S01]  /*2ca20*/  STL.64 [R1+0xdb8], R26 ;  /* 0x000db81a01007387 */ /* 0x0003e20000100a00 */
[----:B--2---:R-:W-:Y:S01]  /*2ca30*/  HFMA2.MMA R28, -RZ, RZ, -0.73681640625, -14.484375 ;  /* 0xb9e5cb3eff1c7435 */ /* 0x004fe200000001ff */
[----:B------:R-:W-:-:S02]  /*2ca40*/  MOV R29, 0xb53b133b ;  /* 0xb53b133b001d7802 */ /* 0x000fc40000000f00 */
[----:B------:R2:W-:Y:S01]  /*2ca50*/  STL.64 [R1+0xdf0], R10 ;  /* 0x000df00a01007387 */ /* 0x0005e20000100a00 */
[----:B0-----:R-:W-:Y:S01]  /*2ca60*/  IMAD.MOV.U32 R22, RZ, RZ, -0x4b27aa05 ;  /* 0xb4d855fbff167424 */ /* 0x001fe200078e00ff */
[----:B------:R-:W-:Y:S02]  /*2ca70*/  MOV R23, 0xaa45cbf6 ;  /* 0xaa45cbf600177802 */ /* 0x000fe40000000f00 */
[----:B------:R0:W-:Y:S01]  /*2ca80*/  STL.64 [R1+0xcf8], R30 ;  /* 0x000cf81e01007387 */ /* 0x0001e20000100a00 */
[----:B-1----:R-:W-:-:S03]  /*2ca90*/  HFMA2.MMA R27, -RZ, RZ, -0.1888427734375, -0.07733154296875 ;  /* 0xb20bacf3ff1b7435 */ /* 0x002fc600000001ff */
[----:B------:R1:W-:Y:S01]  /*2caa0*/  STL.64 [R1+0xdc8], R12 ;  /* 0x000dc80c01007387 */ /* 0x0003e20000100a00 */
[----:B------:R-:W-:Y:S01]  /*2cab0*/  MOV R26, 0xb930c724 ;  /* 0xb930c724001a7802 */ /* 0x000fe20000000f00 */
[----:B--2---:R-:W-:Y:S02]  /*2cac0*/  HFMA2.MMA R11, -RZ, RZ, 0.0128326416015625, 2.7578125 ;  /* 0x22924184ff0b7435 */ /* 0x004fe400000001ff */
[----:B------:R2:W-:Y:S01]  /*2cad0*/  STL.64 [R1+0xe08], R14 ;  /* 0x000e080e01007387 */ /* 0x0005e20000100a00 */
[----:B------:R-:W-:Y:S02]  /*2cae0*/  MOV R10, 0x32451f4e ;  /* 0x32451f4e000a7802 */ /* 0x000fe40000000f00 */
[----:B0-----:R-:W-:Y:S01]  /*2caf0*/  MOV R30, 0x34ca97cc ;  /* 0x34ca97cc001e7802 */ /* 0x001fe20000000f00 */
[----:B------:R-:W-:Y:S01]  /*2cb00*/  IMAD.MOV.U32 R31, RZ, RZ, -0x4b95330e ;  /* 0xb46accf2ff1f7424 */ /* 0x000fe200078e00ff */
[----:B------:R0:W-:Y:S01]  /*2cb10*/  STL.64 [R1+0xe20], R24 ;  /* 0x000e201801007387 */ /* 0x0001e20000100a00 */
[----:B-1----:R-:W-:Y:S01]  /*2cb20*/  IMAD.MOV.U32 R12, RZ, RZ, 0x383defc2 ;  /* 0x383defc2ff0c7424 */ /* 0x002fe200078e00ff */
[----:B------:R-:W-:-:S02]  /*2cb30*/  MOV R13, 0xb803287c ;  /* 0xb803287c000d7802 */ /* 0x000fc40000000f00 */
[----:B------:R1:W-:Y:S01]  /*2cb40*/  STL.64 [R1+0xd20], R28 ;  /* 0x000d201c01007387 */ /* 0x0003e20000100a00 */
[----:B--2---:R-:W-:Y:S01]  /*2cb50*/  IMAD.MOV.U32 R14, RZ, RZ, 0x392a6921 ;  /* 0x392a6921ff0e7424 */ /* 0x004fe200078e00ff */
[----:B------:R-:W-:Y:S02]  /*2cb60*/  MOV R15, 0xbb073923 ;  /* 0xbb073923000f7802 */ /* 0x000fe40000000f00 */
[----:B------:R2:W-:Y:S01]  /*2cb70*/  STL.64 [R1+0xe18], R22 ;  /* 0x000e181601007387 */ /* 0x0005e20000100a00 */
[----:B0-----:R-:W-:Y:S01]  /*2cb80*/  HFMA2.MMA R25, -RZ, RZ, 0.71728515625, -47744 ;  /* 0x39bdf9d4ff197435 */ /* 0x001fe200000001ff */
[----:B------:R-:W-:Y:S02]  /*2cb90*/  MOV R24, 0xb4d6479b ;  /* 0xb4d6479b00187802 */ /* 0x000fe40000000f00 */
[----:B------:R0:W-:Y:S01]  /*2cba0*/  STL.64 [R1+0xd48], R30 ;  /* 0x000d481e01007387 */ /* 0x0001e20000100a00 */
[----:B-1----:R-:W-:Y:S01]  /*2cbb0*/  HFMA2.MMA R29, -RZ, RZ, -0.01314544677734375, -22.578125 ;  /* 0xa2bbcda5ff1d7435 */ /* 0x002fe200000001ff */
[----:B------:R-:W-:-:S02]  /*2cbc0*/  IMAD.MOV.U32 R28, RZ, RZ, 0x2de560f7 ;  /* 0x2de560f7ff1c7424 */ /* 0x000fc400078e00ff */
[----:B------:R1:W-:Y:S01]  /*2cbd0*/  STL.64 [R1+0xdf8], R26 ;  /* 0x000df81a01007387 */ /* 0x0003e20000100a00 */
[----:B--2---:R-:W-:Y:S01]  /*2cbe0*/  HFMA2.MMA R22, -RZ, RZ, 0.880859375, 0.0927734375 ;  /* 0x3b0c2df0ff167435 */ /* 0x004fe200000001ff */
[----:B------:R-:W-:Y:S02]  /*2cbf0*/  IMAD.MOV.U32 R23, RZ, RZ, -0x457b814e ;  /* 0xba847eb2ff177424 */ /* 0x000fe400078e00ff */
[----:B------:R2:W-:Y:S01]  /*2cc00*/  STL.64 [R1+0xe00], R12 ;  /* 0x000e000c01007387 */ /* 0x0005e20000100a00 */
[----:B0-----:R-:W-:-:S03]  /*2cc10*/  HFMA2.MMA R31, -RZ, RZ, -0.48046875, -7.8984375 ;  /* 0xb7b0c7e6ff1f7435 */ /* 0x001fc600000001ff */
[----:B------:R0:W-:Y:S01]  /*2cc20*/  STL.64 [R1+0xe28], R10 ;  /* 0x000e280a01007387 */ /* 0x0001e20000100a00 */
[----:B------:R-:W-:-:S03]  /*2cc30*/  MOV R30, 0x38800900 ;  /* 0x38800900001e7802 */ /* 0x000fc60000000f00 */
[----:B------:R3:W-:Y:S01]  /*2cc40*/  STL.64 [R1+0xe48], R14 ;  /* 0x000e480e01007387 */ /* 0x0007e20000100a00 */
[----:B-1----:R-:W-:Y:S01]  /*2cc50*/  IMAD.MOV.U32 R26, RZ, RZ, -0x4f0b4a71 ;  /* 0xb0f4b58fff1a7424 */ /* 0x002fe200078e00ff */
[----:B------:R-:W-:Y:S01]  /*2cc60*/  MOV R27, 0x3085f9d1 ;  /* 0x3085f9d1001b7802 */ /* 0x000fe20000000f00 */
[----:B--2---:R-:W-:Y:S01]  /*2cc70*/  HFMA2.MMA R13, -RZ, RZ, 0.85107421875, 0.0004189014434814453125 ;  /* 0x3acf0eddff0d7435 */ /* 0x004fe200000001ff */
[----:B------:R-:W-:Y:S01]  /*2cc80*/  MOV R12, 0x2e259399 ;  /* 0x2e259399000c7802 */ /* 0x000fe20000000f00 */
[----:B------:R1:W-:Y:S01]  /*2cc90*/  STL.64 [R1+0xe58], R24 ;  /* 0x000e581801007387 */ /* 0x0003e20000100a00 */
[----:B0-----:R-:W-:Y:S01]  /*2cca0*/  HFMA2.MMA R10, -RZ, RZ, 0.1583251953125, -3.76171875 ;  /* 0x3111c386ff0a7435 */ /* 0x001fe200000001ff */
[----:B------:R-:W-:Y:S02]  /*2ccb0*/  IMAD.MOV.U32 R11, RZ, RZ, -0x4827bf1f ;  /* 0xb7d840e1ff0b7424 */ /* 0x000fe400078e00ff */
[----:B------:R0:W-:Y:S01]  /*2ccc0*/  STL.64 [R1+0xd70], R28 ;  /* 0x000d701c01007387 */ /* 0x0001e20000100a00 */
[----:B---3--:R-:W-:Y:S01]  /*2ccd0*/  HFMA2.MMA R14, -RZ, RZ, -0.326171875, 1470 ;  /* 0xb53865beff0e7435 */ /* 0x008fe200000001ff */
[----:B------:R-:W-:-:S02]  /*2cce0*/  IMAD.MOV.U32 R15, RZ, RZ, 0x345dc32f ;  /* 0x345dc32fff0f7424 */ /* 0x000fc400078e00ff */
[----:B------:R2:W-:Y:S01]  /*2ccf0*/  STL.64 [R1+0xe50], R22 ;  /* 0x000e501601007387 */ /* 0x0005e20000100a00 */
[----:B-1----:R-:W-:-:S03]  /*2cd00*/  HFMA2.MMA R24, -RZ, RZ, -0.0199127197265625, -0.046417236328125 ;  /* 0xa519a9f1ff187435 */ /* 0x002fc600000001ff */
[----:B------:R1:W-:Y:S01]  /*2cd10*/  STL.64 [R1+0xe30], R26 ;  /* 0x000e301a01007387 */ /* 0x0003e20000100a00 */
[----:B------:R-:W-:Y:S01]  /*2cd20*/  IMAD.MOV.U32 R25, RZ, RZ, 0x30785d67 ;  /* 0x30785d67ff197424 */ /* 0x000fe200078e00ff */
[----:B0-----:R-:W-:Y:S01]  /*2cd30*/  HFMA2.MMA R28, -RZ, RZ, -0.032958984375, 0.41845703125 ;  /* 0xa83836b2ff1c7435 */ /* 0x001fe200000001ff */
[----:B------:R-:W-:Y:S01]  /*2cd40*/  IMAD.MOV.U32 R29, RZ, RZ, 0x3185e5e9 ;  /* 0x3185e5e9ff1d7424 */ /* 0x000fe200078e00ff */
[----:B------:R0:W-:Y:S01]  /*2cd50*/  STL.64 [R1+0xd98], R30 ;  /* 0x000d981e01007387 */ /* 0x0001e20000100a00 */
[----:B--2---:R-:W-:Y:S01]  /*2cd60*/  IMAD.MOV.U32 R22, RZ, RZ, 0x32afd7e3 ;  /* 0x32afd7e3ff167424 */ /* 0x004fe200078e00ff */
[----:B------:R-:W-:Y:S02]  /*2cd70*/  MOV R23, 0xb1c79a09 ;  /* 0xb1c79a0900177802 */ /* 0x000fe40000000f00 */
[----:B------:R2:W-:Y:S01]  /*2cd80*/  STL.64 [R1+0xe40], R12 ;  /* 0x000e400c01007387 */ /* 0x0005e20000100a00 */
[----:B-1----:R-:W-:-:S03]  /*2cd90*/  HFMA2.MMA R27, -RZ, RZ, -0.421142578125, 14.125 ;  /* 0xb6bd4b10ff1b7435 */ /* 0x002fc600000001ff */
[----:B------:R1:W-:Y:S01]  /*2cda0*/  STL.64 [R1+0xe68], R10 ;  /* 0x000e680a01007387 */ /* 0x0003e20000100a00 */
[----:B------:R-:W-:-:S03]  /*2cdb0*/  MOV R26, 0x3790f86c ;  /* 0x3790f86c001a7802 */ /* 0x000fc60000000f00 */
[----:B------:R3:W-:Y:S01]  /*2cdc0*/  STL.64 [R1+0xe80], R14 ;  /* 0x000e800e01007387 */ /* 0x0007e20000100a00 */
[----:B0-----:R-:W-:Y:S01]  /*2cdd0*/  IMAD.MOV.U32 R30, RZ, RZ, 0x3a9159c0 ;  /* 0x3a9159c0ff1e7424 */ /* 0x001fe200078e00ff */
[----:B------:R-:W-:Y:S01]  /*2cde0*/  MOV R31, 0x35854f7b ;  /* 0x35854f7b001f7802 */ /* 0x000fe20000000f00 */
[----:B--2---:R-:W-:Y:S01]  /*2cdf0*/  IMAD.MOV.U32 R12, RZ, RZ, -0x52be0ee0 ;  /* 0xad41f120ff0c7424 */ /* 0x004fe200078e00ff */
[----:B------:R-:W-:Y:S01]  /*2ce00*/  MOV R13, 0x3596a2b5 ;  /* 0x3596a2b5000d7802 */ /* 0x000fe20000000f00 */
[----:B------:R0:W-:Y:S01]  /*2ce10*/  STL.64 [R1+0xe90], R22 ;  /* 0x000e901601007387 */ /* 0x0001e20000100a00 */
[----:B-1----:R-:W-:Y:S01]  /*2ce20*/  HFMA2.MMA R11, -RZ, RZ, 0.110595703125, 0.9189453125 ;  /* 0x2f143b5aff0b7435 */ /* 0x002fe200000001ff */
[----:B------:R-:W-:Y:S02]  /*2ce30*/  MOV R10, 0xb008560a ;  /* 0xb008560a000a7802 */ /* 0x000fe40000000f00 */
[----:B------:R1:W-:Y:S01]  /*2ce40*/  STL.64 [R1+0xe98], R24 ;  /* 0x000e981801007387 */ /* 0x0003e20000100a00 */
[----:B---3--:R-:W-:Y:S01]  /*2ce50*/  IMAD.MOV.U32 R14, RZ, RZ, 0x3a5b23f8 ;  /* 0x3a5b23f8ff0e7424 */ /* 0x008fe200078e00ff */
[----:B------:R-:W-:-:S02]  /*2ce60*/  MOV R15, 0x32a708fe ;  /* 0x32a708fe000f7802 */ /* 0x000fc40000000f00 */
[----:B------:R2:W-:Y:S01]  /*2ce70*/  STL.64 [R1+0xdc0], R28 ;  /* 0x000dc01c01007387 */ /* 0x0005e20000100a00 */
[----:B0-----:R-:W-:Y:S01]  /*2ce80*/  HFMA2.MMA R22, -RZ, RZ, -0.69091796875, 0.03521728515625 ;  /* 0xb9872882ff167435 */ /* 0x001fe200000001ff */
[----:B------:R-:W-:Y:S02]  /*2ce90*/  IMAD.MOV.U32 R23, RZ, RZ, 0x3947558c ;  /* 0x3947558cff177424 */ /* 0x000fe400078e00ff */
[----:B------:R0:W-:Y:S01]  /*2cea0*/  STL.64 [R1+0xde8], R30 ;  /* 0x000de81e01007387 */ /* 0x0001e20000100a00 */
[----:B-1----:R-:W-:Y:S01]  /*2ceb0*/  HFMA2.MMA R25, -RZ, RZ, -0.1112060546875, -6.7578125 ;  /* 0xaf1ec6c2ff197435 */ /* 0x002fe200000001ff */
[----:B------:R-:W-:Y:S02]  /*2cec0*/  MOV R24, 0xb88df848 ;  /* 0xb88df84800187802 */ /* 0x000fe40000000f00 */
[----:B------:R1:W-:Y:S01]  /*2ced0*/  STL.64 [R1+0xe70], R26 ;  /* 0x000e701a01007387 */ /* 0x0003e20000100a00 */
[----:B--2---:R-:W-:Y:S01]  /*2cee0*/  HFMA2.MMA R29, -RZ, RZ, 0.35595703125, 4912 ;  /* 0x35b26cccff1d7435 */ /* 0x004fe200000001ff */
[----:B------:R-:W-:-:S02]  /*2cef0*/  MOV R28, 0xb6102ac4 ;  /* 0xb6102ac4001c7802 */ /* 0x000fc40000000f00 */
[----:B------:R2:W-:Y:S04]  /*2cf00*/  STL.64 [R1+0xe78], R12 ;  /* 0x000e780c01007387 */ /* 0x0005e80000100a00 */
[----:B------:R3:W-:Y:S01]  /*2cf10*/  STL.64 [R1+0xec0], R14 ;  /* 0x000ec00e01007387 */ /* 0x0007e20000100a00 */
[----:B0-----:R-:W-:Y:S01]  /*2cf20*/  HFMA2.MMA R30, -RZ, RZ, -0.11822509765625, 0.04852294921875 ;  /* 0xaf912a36ff1e7435 */ /* 0x001fe200000001ff */
[----:B------:R-:W-:Y:S02]  /*2cf30*/  IMAD.MOV.U32 R31, RZ, RZ, 0x22d5cb0c ;  /* 0x22d5cb0cff1f7424 */ /* 0x000fe400078e00ff */
[----:B-1----:R-:W-:Y:S01]  /*2cf40*/  IMAD.MOV.U32 R26, RZ, RZ, -0x447a8d4b ;  /* 0xbb8572b5ff1a7424 */ /* 0x002fe200078e00ff */
[----:B------:R-:W-:Y:S01]  /*2cf50*/  MOV R27, 0x3bd1d34d ;  /* 0x3bd1d34d001b7802 */ /* 0x000fe20000000f00 */
[----:B------:R0:W-:Y:S01]  /*2cf60*/  STL.64 [R1+0xea0], R10 ;  /* 0x000ea00a01007387 */ /* 0x0001e20000100a00 */
[----:B--2---:R-:W-:Y:S01]  /*2cf70*/  HFMA2.MMA R13, -RZ, RZ, -0.87548828125, 0.0038356781005859375 ;  /* 0xbb011bdbff0d7435 */ /* 0x004fe200000001ff */
[----:B------:R-:W-:-:S02]  /*2cf80*/  MOV R12, 0x3b0e7a69 ;  /* 0x3b0e7a69000c7802 */ /* 0x000fc40000000f00 */
[----:B------:R1:W-:Y:S01]  /*2cf90*/  STL.64 [R1+0xec8], R22 ;  /* 0x000ec81601007387 */ /* 0x0003e20000100a00 */
[----:B---3--:R-:W-:Y:S01]  /*2cfa0*/  HFMA2.MMA R14, -RZ, RZ, 0.208251953125, -2.10546875 ;  /* 0x32aac036ff0e7435 */ /* 0x008fe200000001ff */
[----:B------:R-:W-:Y:S02]  /*2cfb0*/  IMAD.MOV.U32 R15, RZ, RZ, -0x4dbc0451 ;  /* 0xb243fbafff0f7424 */ /* 0x000fe400078e00ff */
[----:B------:R2:W-:Y:S01]  /*2cfc0*/  STL.64 [R1+0xed0], R24 ;  /* 0x000ed01801007387 */ /* 0x0005e20000100a00 */
[----:B0-----:R-:W-:Y:S01]  /*2cfd0*/  HFMA2.MMA R10, -RZ, RZ, 0.397705078125, -3.591796875 ;  /* 0x365dc32fff0a7435 */ /* 0x001fe200000001ff */
[----:B------:R-:W-:Y:S02]  /*2cfe0*/  IMAD.MOV.U32 R11, RZ, RZ, 0x2b60b368 ;  /* 0x2b60b368ff0b7424 */ /* 0x000fe400078e00ff */
[----:B------:R0:W-:Y:S01]  /*2cff0*/  STL.64 [R1+0xe10], R28 ;  /* 0x000e101c01007387 */ /* 0x0001e20000100a00 */
[----:B-1----:R-:W-:Y:S01]  /*2d000*/  IMAD.MOV.U32 R22, RZ, RZ, -0x4ff565e4 ;  /* 0xb00a9a1cff167424 */ /* 0x002fe200078e00ff */
[----:B------:R-:W-:-:S02]  /*2d010*/  MOV R23, 0xbbc2e3e6 ;  /* 0xbbc2e3e600177802 */ /* 0x000fc40000000f00 */
[----:B------:R1:W-:Y:S01]  /*2d020*/  STL.64 [R1+0xea8], R26 ;  /* 0x000ea81a01007387 */ /* 0x0003e20000100a00 */
[----:B--2---:R-:W-:Y:S01]  /*2d030*/  HFMA2.MMA R24, -RZ, RZ, -0.75634765625, -0.0028533935546875 ;  /* 0xba0d99d8ff187435 */ /* 0x004fe200000001ff */
[----:B------:R-:W-:Y:S02]  /*2d040*/  IMAD.MOV.U32 R25, RZ, RZ, 0x3c10084d ;  /* 0x3c10084dff197424 */ /* 0x000fe400078e00ff */
[----:B------:R2:W-:Y:S01]  /*2d050*/  STL.64 [R1+0xe38], R30 ;  /* 0x000e381e01007387 */ /* 0x0005e20000100a00 */
[----:B0-----:R-:W-:Y:S01]  /*2d060*/  IMAD.MOV.U32 R28, RZ, RZ, -0x466c71e5 ;  /* 0xb9938e1bff1c7424 */ /* 0x001fe200078e00ff */
[----:B------:R-:W-:Y:S02]  /*2d070*/  MOV R29, 0x38db2466 ;  /* 0x38db2466001d7802 */ /* 0x000fe40000000f00 */
[----:B------:R0:W-:Y:S01]  /*2d080*/  STL.64 [R1+0xeb8], R12 ;  /* 0x000eb80c01007387 */ /* 0x0001e20000100a00 */
[----:B-1----:R-:W-:Y:S01]  /*2d090*/  HFMA2.MMA R27, -RZ, RZ, 0.30078125, -34.90625 ;  /* 0x34d0d05dff1b7435 */ /* 0x002fe200000001ff */
[----:B------:R-:W-:-:S02]  /*2d0a0*/  MOV R26, 0xb52c0fab ;  /* 0xb52c0fab001a7802 */ /* 0x000fc40000000f00 */
[----:B------:R1:W-:Y:S01]  /*2d0b0*/  STL.64 [R1+0xef8], R14 ;  /* 0x000ef80e01007387 */ /* 0x0003e20000100a00 */
[----:B--2---:R-:W-:Y:S01]  /*2d0c0*/  HFMA2.MMA R31, -RZ, RZ, -0.2216796875, -11232 ;  /* 0xb318f17cff1f7435 */ /* 0x004fe200000001ff */
        /* <DEDUP_REMOVED lines=8> */
[----:B--2---:R-:W-:Y:S01]  /*2d150*/  HFMA2.MMA R11, -RZ, RZ, 0.955078125, 8.0625 ;  /* 0x3ba44808ff0b7435 */ /* 0x004fe200000001ff */
[----:B------:R-:W-:Y:S02]  /*2d160*/  MOV R10, 0xbc2181e7 ;  /* 0xbc2181e7000a7802 */ /* 0x000fe40000000f00 */
[----:B------:R2:W-:Y:S01]  /*2d170*/  STL.64 [R1+0xf10], R24 ;  /* 0x000f101801007387 */ /* 0x0005e20000100a00 */
[----:B0-----:R-:W-:Y:S01]  /*2d180*/  HFMA2.MMA R22, -RZ, RZ, 0.0966796875, 0.000797748565673828125 ;  /* 0x2e301289ff167435 */ /* 0x001fe200000001ff */
[----:B------:R-:W-:Y:S02]  /*2d190*/  IMAD.MOV.U32 R23, RZ, RZ, -0x48d3f04e ;  /* 0xb72c0fb2ff177424 */ /* 0x000fe400078e00ff */
[----:B------:R0:W-:Y:S01]  /*2d1a0*/  STL.64 [R1+0xee8], R26 ;  /* 0x000ee81a01007387 */ /* 0x0001e20000100a00 */
[----:B-1----:R-:W-:Y:S01]  /*2d1b0*/  HFMA2.MMA R28, -RZ, RZ, -0.939453125, 3328 ;  /* 0xbb846a80ff1c7435 */ /* 0x002fe200000001ff */
[----:B------:R-:W-:-:S02]  /*2d1c0*/  IMAD.MOV.U32 R29, RZ, RZ, -0x49ed73c2 ;  /* 0xb6128c3eff1d7424 */ /* 0x000fc400078e00ff */
[----:B------:R1:W-:Y:S01]  /*2d1d0*/  STL.64 [R1+0xef0], R12 ;  /* 0x000ef00c01007387 */ /* 0x0003e20000100a00 */
[----:B--2---:R-:W-:Y:S01]  /*2d1e0*/  HFMA2.MMA R25, -RZ, RZ, -0.3779296875, 137.5 ;  /* 0xb60c584cff197435 */ /* 0x004fe200000001ff */
[----:B------:R-:W-:Y:S02]  /*2d1f0*/  MOV R24, 0x36dddd64 ;  /* 0x36dddd6400187802 */ /* 0x000fe40000000f00 */
[----:B------:R2:W-:Y:S01]  /*2d200*/  STL.64 [R1+0xf38], R14 ;  /* 0x000f380e01007387 */ /* 0x0005e20000100a00 */
[----:B0-----:R-:W-:Y:S01]  /*2d210*/  IMAD.MOV.U32 R26, RZ, RZ, 0x35abe64f ;  /* 0x35abe64fff1a7424 */ /* 0x001fe200078e00ff */
[----:B------:R-:W-:Y:S02]  /*2d220*/  MOV R27, 0xbb072cb8 ;  /* 0xbb072cb8001b7802 */ /* 0x000fe40000000f00 */
[----:B------:R0:W-:Y:S01]  /*2d230*/  STL.64 [R1+0xe88], R30 ;  /* 0x000e881e01007387 */ /* 0x0001e20000100a00 */
[----:B-1----:R-:W-:Y:S01]  /*2d240*/  HFMA2.MMA R13, -RZ, RZ, 0.65869140625, -0.365478515625 ;  /* 0x3945b5d9ff0d7435 */ /* 0x002fe200000001ff */
[----:B------:R-:W-:-:S02]  /*2d250*/  MOV R12, 0xb1ed1f33 ;  /* 0xb1ed1f33000c7802 */ /* 0x000fc40000000f00 */
[----:B------:R1:W-:Y:S01]  /*2d260*/  STL.64 [R1+0xf18], R10 ;  /* 0x000f180a01007387 */ /* 0x0003e20000100a00 */
[----:B--2---:R-:W-:Y:S01]  /*2d270*/  HFMA2.MMA R14, -RZ, RZ, 1.138671875, -0.0004088878631591796875 ;  /* 0x3c8e8eb3ff0e7435 */ /* 0x004fe200000001ff */
[----:B------:R-:W-:Y:S02]  /*2d280*/  IMAD.MOV.U32 R15, RZ, RZ, -0x430e1b8c ;  /* 0xbcf1e474ff0f7424 */ /* 0x000fe400078e00ff */
[----:B------:R2:W-:Y:S01]  /*2d290*/  STL.64 [R1+0xf40], R22 ;  /* 0x000f401601007387 */ /* 0x0005e20000100a00 */
[----:B0-----:R-:W-:Y:S01]  /*2d2a0*/  IMAD.MOV.U32 R30, RZ, RZ, 0x3783ce5d ;  /* 0x3783ce5dff1e7424 */ /* 0x001fe200078e00ff */
[----:B------:R-:W-:Y:S02]  /*2d2b0*/  MOV R31, 0xb72cdf61 ;  /* 0xb72cdf61001f7802 */ /* 0x000fe40000000f00 */
[----:B------:R0:W-:Y:S01]  /*2d2c0*/  STL.64 [R1+0xeb0], R28 ;  /* 0x000eb01c01007387 */ /* 0x0001e20000100a00 */
[----:B-1----:R-:W-:Y:S01]  /*2d2d0*/  HFMA2.MMA R10, -RZ, RZ, -0.28125, -0.005046844482421875 ;  /* 0xb4809d2bff0a7435 */ /* 0x002fe200000001ff */
[----:B------:R-:W-:-:S02]  /*2d2e0*/  IMAD.MOV.U32 R11, RZ, RZ, 0x3398dd34 ;  /* 0x3398dd34ff0b7424 */ /* 0x000fc400078e00ff */
[----:B------:R1:W-:Y:S01]  /*2d2f0*/  STL.64 [R1+0xf20], R26 ;  /* 0x000f201a01007387 */ /* 0x0003e20000100a00 */
[----:B--2---:R-:W-:Y:S01]  /*2d300*/  IMAD.MOV.U32 R22, RZ, RZ, -0x43b53db9 ;  /* 0xbc4ac247ff167424 */ /* 0x004fe200078e00ff */
[----:B------:R-:W-:Y:S02]  /*2d310*/  MOV R23, 0x3c443837 ;  /* 0x3c44383700177802 */ /* 0x000fe40000000f00 */
[----:B------:R2:W-:Y:S01]  /*2d320*/  STL.64 [R1+0xf48], R24 ;  /* 0x000f481801007387 */ /* 0x0005e20000100a00 */
[----:B0-----:R-:W-:-:S03]  /*2d330*/  HFMA2.MMA R29, -RZ, RZ, 0.007099151611328125, 0.256103515625 ;  /* 0x1f453419ff1d7435 */ /* 0x001fc600000001ff */
[----:B------:R0:W-:Y:S01]  /*2d340*/  STL.64 [R1+0xed8], R30 ;  /* 0x000ed81e01007387 */ /* 0x0001e20000100a00 */
[----:B------:R-:W-:Y:S01]  /*2d350*/  MOV R28, 0x315e5907 ;  /* 0x315e5907001c7802 */ /* 0x000fe20000000f00 */
[----:B-1----:R-:W-:Y:S02]  /*2d360*/  HFMA2.MMA R27, -RZ, RZ, -0.1971435546875, -1835 ;  /* 0xb24fe72bff1b7435 */ /* 0x002fe400000001ff */
[----:B------:R1:W-:Y:S01]  /*2d370*/  STL.64 [R1+0xf30], R12 ;  /* 0x000f300c01007387 */ /* 0x0003e20000100a00 */
[----:B------:R-:W-:Y:S01]  /*2d380*/  MOV R26, 0x2680a18f ;  /* 0x2680a18f001a7802 */ /* 0x000fe20000000f00 */
[----:B--2---:R-:W-:Y:S02]  /*2d390*/  HFMA2.MMA R24, -RZ, RZ, -0.96142578125, 22032 ;  /* 0xbbb17561ff187435 */ /* 0x004fe400000001ff */
[----:B------:R2:W-:Y:S01]  /*2d3a0*/  STL.64 [R1+0xf70], R14 ;  /* 0x000f700e01007387 */ /* 0x0005e20000100a00 */
[----:B------:R-:W-:Y:S01]  /*2d3b0*/  IMAD.MOV.U32 R25, RZ, RZ, -0x4c781577 ;  /* 0xb387ea89ff197424 */ /* 0x000fe200078e00ff */
[----:B0-----:R-:W-:-:S02]  /*2d3c0*/  HFMA2.MMA R30, -RZ, RZ, 0.859375, 2.35546875 ;  /* 0x3ae040b6ff1e7435 */ /* 0x001fc400000001ff */
        /* <DEDUP_REMOVED lines=8> */
[----:B0-----:R-:W-:Y:S01]  /*2d450*/  HFMA2.MMA R22, -RZ, RZ, 0.359130859375, 0.00109958648681640625 ;  /* 0x35bf1481ff167435 */ /* 0x001fe200000001ff */
[----:B------:R-:W-:-:S02]  /*2d460*/  IMAD.MOV.U32 R23, RZ, RZ, 0x28a95d1c ;  /* 0x28a95d1cff177424 */ /* 0x000fc400078e00ff */
[----:B------:R0:W-:Y:S01]  /*2d470*/  STL.64 [R1+0xf60], R26 ;  /* 0x000f601a01007387 */ /* 0x0001e20000100a00 */
[----:B-1----:R-:W-:-:S03]  /*2d480*/  HFMA2.MMA R11, -RZ, RZ, -0.84423828125, 0.01085662841796875 ;  /* 0xbac1218fff0b7435 */ /* 0x002fc600000001ff */
[----:B------:R1:W-:Y:S01]  /*2d490*/  STL.64 [R1+0xf68], R12 ;  /* 0x000f680c01007387 */ /* 0x0003e20000100a00 */
[----:B------:R-:W-:Y:S01]  /*2d4a0*/  MOV R10, 0x3af72347 ;  /* 0x3af72347000a7802 */ /* 0x000fe20000000f00 */
[----:B--2---:R-:W-:Y:S02]  /*2d4b0*/  IMAD.MOV.U32 R28, RZ, RZ, -0x55941a9e ;  /* 0xaa6be562ff1c7424 */ /* 0x004fe400078e00ff */
[----:B------:R2:W-:Y:S01]  /*2d4c0*/  STL.64 [R1+0xfb0], R14 ;  /* 0x000fb00e01007387 */ /* 0x0005e20000100a00 */
[----:B------:R-:W-:-:S03]  /*2d4d0*/  MOV R29, 0x34d57045 ;  /* 0x34d57045001d7802 */ /* 0x000fc60000000f00 */
[----:B------:R3:W-:Y:S01]  /*2d4e0*/  STL.64 [R1+0xf88], R24 ;  /* 0x000f881801007387 */ /* 0x0007e20000100a00 */
[----:B0-----:R-:W-:Y:S01]  /*2d4f0*/  IMAD.MOV.U32 R26, RZ, RZ, 0x3a118808 ;  /* 0x3a118808ff1a7424 */ /* 0x001fe200078e00ff */
[----:B------:R-:W-:Y:S01]  /*2d500*/  MOV R27, 0x30100e08 ;  /* 0x30100e08001b7802 */ /* 0x000fe20000000f00 */
[----:B-1----:R-:W-:Y:S01]  /*2d510*/  HFMA2.MMA R13, -RZ, RZ, -0.07000732421875, -0.0039005279541015625 ;  /* 0xac7b9bfdff0d7435 */ /* 0x002fe200000001ff */
[----:B------:R0:W-:Y:S01]  /*2d520*/  STL.64 [R1+0xf28], R30 ;  /* 0x000f281e01007387 */ /* 0x0001e20000100a00 */
[----:B------:R-:W-:Y:S01]  /*2d530*/  MOV R12, 0xb80c584c ;  /* 0xb80c584c000c7802 */ /* 0x000fe20000000f00 */
[----:B--2---:R-:W-:Y:S01]  /*2d540*/  HFMA2.MMA R14, -RZ, RZ, -0.421630859375, -45600 ;  /* 0xb6bff991ff0e7435 */ /* 0x004fe200000001ff */
[----:B------:R-:W-:Y:S01]  /*2d550*/  IMAD.MOV.U32 R15, RZ, RZ, 0x3c772822 ;  /* 0x3c772822ff0f7424 */ /* 0x000fe200078e00ff */
[----:B------:R1:W-:Y:S01]  /*2d560*/  STL.64 [R1+0xfb8], R22 ;  /* 0x000fb81601007387 */ /* 0x0003e20000100a00 */
[----:B---3--:R-:W-:Y:S01]  /*2d570*/  HFMA2.MMA R25, -RZ, RZ, 0.260498046875, 4.79296875 ;  /* 0x342b44cbff197435 */ /* 0x008fe200000001ff */
[----:B------:R-:W-:-:S02]  /*2d580*/  MOV R24, 0xb48eeeed ;  /* 0xb48eeeed00187802 */ /* 0x000fc40000000f00 */
[----:B------:R2:W-:Y:S01]  /*2d590*/  STL.64 [R1+0xf50], R28 ;  /* 0x000f501c01007387 */ /* 0x0005e20000100a00 */
[----:B0-----:R-:W-:Y:S01]  /*2d5a0*/  HFMA2.MMA R31, -RZ, RZ, 0.432373046875, -199.5 ;  /* 0x36ebda3cff1f7435 */ /* 0x001fe200000001ff */
[----:B------:R-:W-:Y:S02]  /*2d5b0*/  MOV R30, 0x3ca4373f ;  /* 0x3ca4373f001e7802 */ /* 0x000fe40000000f00 */
[----:B------:R0:W-:Y:S01]  /*2d5c0*/  STL.64 [R1+0xf90], R10 ;  /* 0x000f900a01007387 */ /* 0x0001e20000100a00 */
[----:B-1----:R-:W-:Y:S01]  /*2d5d0*/  IMAD.MOV.U32 R22, RZ, RZ, 0x3301fab9 ;  /* 0x3301fab9ff167424 */ /* 0x002fe200078e00ff */
[----:B------:R-:W-:Y:S02]  /*2d5e0*/  MOV R23, 0xbae1d4c5 ;  /* 0xbae1d4c500177802 */ /* 0x000fe40000000f00 */
[----:B------:R1:W-:Y:S01]  /*2d5f0*/  STL.64 [R1+0xf98], R26 ;  /* 0x000f981a01007387 */ /* 0x0003e20000100a00 */
[----:B--2---:R-:W-:Y:S01]  /*2d600*/  HFMA2.MMA R28, -RZ, RZ, -0.6357421875, -0.0003497600555419921875 ;  /* 0xb9168dbbff1c7435 */ /* 0x004fe200000001ff */
[----:B------:R-:W-:-:S02]  /*2d610*/  IMAD.MOV.U32 R29, RZ, RZ, 0x38cfff8d ;  /* 0x38cfff8dff1d7424 */ /* 0x000fc400078e00ff */
[----:B------:R2:W-:Y:S01]  /*2d620*/  STL.64 [R1+0xfa8], R12 ;  /* 0x000fa80c01007387 */ /* 0x0005e20000100a00 */
[----:B0-----:R-:W-:-:S03]  /*2d630*/  HFMA2.MMA R10, -RZ, RZ, 0.1885986328125, 0.00152683258056640625 ;  /* 0x32091641ff0a7435 */ /* 0x001fc600000001ff */
[----:B------:R0:W-:Y:S01]  /*2d640*/  STL.64 [R1+0xfe8], R14 ;  /* 0x000fe80e01007387 */ /* 0x0001e20000100a00 */
[----:B------:R-:W-:Y:S01]  /*2d650*/  IMAD.MOV.U32 R11, RZ, RZ, 0x3cf7cd03 ;  /* 0x3cf7cd03ff0b7424 */ /* 0x000fe200078e00ff */
[----:B-1----:R-:W-:Y:S01]  /*2d660*/  HFMA2.MMA R27, -RZ, RZ, -1.32421875, -0.000303745269775390625 ;  /* 0xbd4c8cfaff1b7435 */ /* 0x002fe200000001ff */
[----:B------:R-:W-:Y:S01]  /*2d670*/  MOV R26, 0x3b22a4c0 ;  /* 0x3b22a4c0001a7802 */ /* 0x000fe20000000f00 */
[----:B------:R1:W-:Y:S01]  /*2d680*/  STL.64 [R1+0xfc0], R24 ;  /* 0x000fc01801007387 */ /* 0x0003e20000100a00 */
[----:B--2---:R-:W-:Y:S01]  /*2d690*/  IMAD.MOV.U32 R12, RZ, RZ, 0x3d756a1b ;  /* 0x3d756a1bff0c7424 */ /* 0x004fe200078e00ff */
[----:B------:R-:W-:Y:S02]  /*2d6a0*/  MOV R13, 0xbd050d1d ;  /* 0xbd050d1d000d7802 */ /* 0x000fe40000000f00 */
[----:B------:R2:W-:Y:S01]  /*2d6b0*/  STL.64 [R1+0xf78], R30 ;  /* 0x000f781e01007387 */ /* 0x0005e20000100a00 */
[----:B0-----:R-:W-:Y:S01]  /*2d6c0*/  HFMA2.MMA R15, -RZ, RZ, 0.268798828125, -0.01050567626953125 ;  /* 0x344da161ff0f7435 */ /* 0x001fe200000001ff */
[----:B------:R-:W-:-:S02]  /*2d6d0*/  IMAD.MOV.U32 R14, RZ, RZ, -0x5835eaf0 ;  /* 0xa7ca1510ff0e7424 */ /* 0x000fc400078e00ff */
[----:B------:R0:W-:Y:S01]  /*2d6e0*/  STL.64 [R1+0xff8], R22 ;  /* 0x000ff81601007387 */ /* 0x0001e20000100a00 */
[----:B-1----:R-:W-:Y:S01]  /*2d6f0*/  MOV R24, 0x3aa8ffa4 ;  /* 0x3aa8ffa400187802 */ /* 0x002fe20000000f00 */
[----:B------:R-:W-:Y:S02]  /*2d700*/  IMAD.MOV.U32 R25, RZ, RZ, -0x460a6585 ;  /* 0xb9f59a7bff197424 */ /* 0x000fe400078e00ff */
[----:B------:R1:W-:Y:S01]  /*2d710*/  STL.64 [R1+0xfa0], R28 ;  /* 0x000fa01c01007387 */ /* 0x0003e20000100a00 */
[----:B--2---:R-:W-:Y:S01]  /*2d720*/  IMAD.MOV.U32 R30, RZ, RZ, -0x4cb554c7 ;  /* 0xb34aab39ff1e7424 */ /* 0x004fe200078e00ff */
[----:B------:R-:W-:Y:S02]  /*2d730*/  MOV R31, 0xa49620e8 ;  /* 0xa49620e8001f7802 */ /* 0x000fe40000000f00 */
[----:B------:R2:W-:Y:S01]  /*2d740*/  STL.64 [R1+0xfd0], R10 ;  /* 0x000fd00a01007387 */ /* 0x0005e20000100a00 */
[----:B0-----:R-:W-:Y:S01]  /*2d750*/  MOV R22, 0xb3f53521 ;  /* 0xb3f5352100167802 */ /* 0x001fe20000000f00 */
[----:B------:R-:W-:-:S02]  /*2d760*/  IMAD.MOV.U32 R23, RZ, RZ, 0x33108b6f ;  /* 0x33108b6fff177424 */ /* 0x000fc400078e00ff */
[----:B------:R0:W-:Y:S04]  /*2d770*/  STL.64 [R1+0xfd8], R26 ;  /* 0x000fd81a01007387 */ /* 0x0001e80000100a00 */
[----:B------:R3:W-:Y:S01]  /*2d780*/  STL.64 [R1+0xfe0], R12 ;  /* 0x000fe00c01007387 */ /* 0x0007e20000100a00 */
[----:B-1----:R-:W-:Y:S01]  /*2d790*/  HFMA2.MMA R29, -RZ, RZ, 0.96337890625, -2856 ;  /* 0x3bb5e994ff1d7435 */ /* 0x002fe200000001ff */
[----:B------:R-:W-:Y:S02]  /*2d7a0*/  MOV R28, 0xbc594606 ;  /* 0xbc594606001c7802 */ /* 0x000fe40000000f00 */
[----:B------:R1:W-:Y:S01]  /*2d7b0*/  STL.64 [R1+0x1000], R24 ;  /* 0x0010001801007387 */ /* 0x0003e20000100a00 */
[----:B--2---:R-:W-:Y:S01]  /*2d7c0*/  HFMA2.MMA R10, -RZ, RZ, -0.11383056640625, 1.3095703125 ;  /* 0xaf493d3dff0a7435 */ /* 0x004fe200000001ff */
[----:B------:R-:W-:Y:S01]  /*2d7d0*/  MOV R11, 0x38f01e51 ;  /* 0x38f01e51000b7802 */ /* 0x000fe20000000f00 */
[----:B0-----:R-:W-:Y:S01]  /*2d7e0*/  HFMA2.MMA R27, -RZ, RZ, 0.48974609375, -28928 ;  /* 0x37d6f710ff1b7435 */ /* 0x001fe200000001ff */
[----:B------:R0:W-:Y:S01]  /*2d7f0*/  STL.64 [R1+0xfc8], R30 ;  /* 0x000fc81e01007387 */ /* 0x0001e20000100a00 */
[----:B------:R-:W-:Y:S01]  /*2d800*/  IMAD.MOV.U32 R26, RZ, RZ, -0x475db9b3 ;  /* 0xb8a2464dff1a7424 */ /* 0x000fe200078e00ff */
[----:B---3--:R-:W-:-:S02]  /*2d810*/  HFMA2.MMA R12, -RZ, RZ, 0.3984375, -12.578125 ;  /* 0x3660ca4aff0c7435 */ /* 0x008fc400000001ff */
[----:B------:R2:W-:Y:S01]  /*2d820*/  STL.64 [R1+0x1028], R14 ;  /* 0x0010280e01007387 */ /* 0x0005e20000100a00 */
[----:B------:R-:W-:Y:S01]  /*2d830*/  MOV R13, 0xb58b55b7 ;  /* 0xb58b55b7000d7802 */ /* 0x000fe20000000f00 */
[----:B-1----:R-:W-:Y:S02]  /*2d840*/  HFMA2.MMA R24, -RZ, RZ, -1.447265625, -232.375 ;  /* 0xbdcadb43ff187435 */ /* 0x002fe400000001ff */
[----:B------:R1:W-:Y:S01]  /*2d850*/  STL.64 [R1+0x1030], R22 ;  /* 0x0010301601007387 */ /* 0x0003e20000100a00 */
[----:B------:R-:W-:Y:S02]  /*2d860*/  MOV R25, 0x3e37d95d ;  /* 0x3e37d95d00197802 */ /* 0x000fe40000000f00 */
[----:B0-----:R-:W-:Y:S01]  /*2d870*/  MOV R30, 0x2b978533 ;  /* 0x2b978533001e7802 */ /* 0x001fe20000000f00 */
[----:B------:R-:W-:Y:S01]  /*2d880*/  IMAD.MOV.U32 R31, RZ, RZ, -0x494d5557 ;  /* 0xb6b2aaa9ff1f7424 */ /* 0x000fe200078e00ff */
[----:B------:R0:W-:Y:S01]  /*2d890*/  STL.64 [R1+0xff0], R28 ;  /* 0x000ff01c01007387 */ /* 0x0001e20000100a00 */
[----:B--2---:R-:W-:Y:S01]  /*2d8a0*/  HFMA2.MMA R15, -RZ, RZ, 1.1015625, 480 ;  /* 0x3c685f80ff0f7435 */ /* 0x004fe200000001ff */
[----:B------:R-:W-:-:S02]  /*2d8b0*/  IMAD.MOV.U32 R14, RZ, RZ, -0x4372db07 ;  /* 0xbc8d24f9ff0e7424 */ /* 0x000fc400078e00ff */
[----:B------:R2:W-:Y:S01]  /*2d8c0*/  STL.64 [R1+0x1008], R10 ;  /* 0x0010080a01007387 */ /* 0x0005e20000100a00 */
[----:B-1----:R-:W-:Y:S01]  /*2d8d0*/  HFMA2.MMA R23, -RZ, RZ, 0.08795166015625, -0.0002505779266357421875 ;  /* 0x2da18c1bff177435 */ /* 0x002fe200000001ff */
[----:B------:R-:W-:Y:S02]  /*2d8e0*/  IMAD.MOV.U32 R22, RZ, RZ, 0x39d6f710 ;  /* 0x39d6f710ff167424 */ /* 0x000fe400078e00ff */
[----:B------:R1:W-:Y:S04]  /*2d8f0*/  STL.64 [R1+0x1010], R26 ;  /* 0x0010101a01007387 */ /* 0x0003e80000100a00 */
[----:B------:R3:W-:Y:S01]  /*2d900*/  STL.64 [R1+0x1018], R30 ;  /* 0x0010181e01007387 */ /* 0x0007e20000100a00 */
[----:B0-----:R-:W-:Y:S01]  /*2d910*/  HFMA2.MMA R29, -RZ, RZ, -0.501953125, 0.00012767314910888671875 ;  /* 0xb804082fff1d7435 */ /* 0x001fe200000001ff */
[----:B------:R-:W-:-:S02]  /*2d920*/  IMAD.MOV.U32 R28, RZ, RZ, -0x41fafc87 ;  /* 0xbe050379ff1c7424 */ /* 0x000fc400078e00ff */
[----:B------:R0:W-:Y:S01]  /*2d930*/  STL.64 [R1+0x1020], R12 ;  /* 0x0010200c01007387 */ /* 0x0001e20000100a00 */
[----:B--2---:R-:W-:Y:S01]  /*2d940*/  MOV R10, 0x3db95da4 ;  /* 0x3db95da4000a7802 */ /* 0x004fe20000000f00 */
[----:B------:R-:W-:Y:S02]  /*2d950*/  IMAD.MOV.U32 R11, RZ, RZ, -0x4241e2f6 ;  /* 0xbdbe1d0aff0b7424 */ /* 0x000fe400078e00ff */
[----:B------:R2:W-:Y:S01]  /*2d960*/  STL.64 [R1+0x1038], R24 ;  /* 0x0010381801007387 */ /* 0x0005e20000100a00 */
[----:B-1----:R-:W-:Y:S01]  /*2d970*/  MOV R26, 0xbbb833db ;  /* 0xbbb833db001a7802 */ /* 0x002fe20000000f00 */
[----:B------:R-:W-:Y:S02]  /*2d980*/  IMAD.MOV.U32 R27, RZ, RZ, -0x4edb5962 ;  /* 0xb124a69eff1b7424 */ /* 0x000fe400078e00ff */
[----:B------:R1:W-:Y:S01]  /*2d990*/  STL.64 [R1+0x1058], R14 ;  /* 0x0010580e01007387 */ /* 0x0003e20000100a00 */
[----:B---3--:R-:W-:Y:S01]  /*2d9a0*/  HFMA2.MMA R30, -RZ, RZ, 0.8525390625, 0.0031871795654296875 ;  /* 0x3ad21a87ff1e7435 */ /* 0x008fe200000001ff */
[----:B------:R-:W-:-:S02]  /*2d9b0*/  MOV R31, 0xba9821e8 ;  /* 0xba9821e8001f7802 */ /* 0x000fc40000000f00 */
[----:B------:R3:W-:Y:S01]  /*2d9c0*/  STL.64 [R1+0x1070], R22 ;  /* 0x0010701601007387 */ /* 0x0007e20000100a00 */
[----:B0-----:R-:W-:Y:S01]  /*2d9d0*/  HFMA2.MMA R12, -RZ, RZ, 1.3017578125, -2804 ;  /* 0x3d35e97aff0c7435 */ /* 0x001fe200000001ff */
[----:B------:R-:W-:Y:S01]  /*2d9e0*/  MOV R13, 0x3495237e ;  /* 0x3495237e000d7802 */ /* 0x000fe20000000f00 */
[----:B--2---:R-:W-:Y:S01]  /*2d9f0*/  HFMA2.MMA R24, -RZ, RZ, -0.47998046875, 0.055816650390625 ;  /* 0xb7ae2b25ff187435 */ /* 0x004fe200000001ff */
[----:B------:R-:W-:Y:S01]  /*2da00*/  MOV R25, 0xaa04ec8a ;  /* 0xaa04ec8a00197802 */ /* 0x000fe20000000f00 */
[----:B------:R0:W-:Y:S01]  /*2da10*/  STL.64 [R1+0x1048], R10 ;  /* 0x0010480a01007387 */ /* 0x0001e20000100a00 */
[----:B-1----:R-:W-:Y:S01]  /*2da20*/  HFMA2.MMA R14, -RZ, RZ, -0.25732421875, 0.037445068359375 ;  /* 0xb41e28cbff0e7435 */ /* 0x002fe200000001ff */
[----:B------:R-:W-:Y:S02]  /*2da30*/  MOV R15, 0xbe4cbe7e ;  /* 0xbe4cbe7e000f7802 */ /* 0x000fe40000000f00 */
[----:B------:R1:W-:Y:S01]  /*2da40*/  STL.64 [R1+0x1050], R12 ;  /* 0x0010500c01007387 */ /* 0x0003e20000100a00 */
[----:B---3--:R-:W-:Y:S01]  /*2da50*/  HFMA2.MMA R23, -RZ, RZ, 1.681640625, -0.7841796875 ;  /* 0x3ebaba46ff177435 */ /* 0x008fe200000001ff */
[----:B------:R-:W-:-:S02]  /*2da60*/  IMAD.MOV.U32 R22, RZ, RZ, -0x43895216 ;  /* 0xbc76adeaff167424 */ /* 0x000fc400078e00ff */
[----:B------:R2:W-:Y:S04]  /*2da70*/  STL.64 [R1+0x1080], R24 ;  /* 0x0010801801007387 */ /* 0x0005e80000100a00 */
[----:B------:R3:W-:Y:S01]  /*2da80*/  STL.64 [R1+0x1098], R14 ;  /* 0x0010980e01007387 */ /* 0x0007e20000100a00 */
[----:B0-----:R-:W-:Y:S01]  /*2da90*/  MOV R10, 0xb8c8fffe ;  /* 0xb8c8fffe000a7802 */ /* 0x001fe20000000f00 */
[----:B------:R-:W-:Y:S02]  /*2daa0*/  IMAD.MOV.U32 R11, RZ, RZ, 0x3885781c ;  /* 0x3885781cff0b7424 */ /* 0x000fe400078e00ff */
[----:B------:R0:W-:Y:S01]  /*2dab0*/  STL.64 [R1+0x10a0], R22 ;  /* 0x0010a01601007387 */ /* 0x0001e20000100a00 */
[----:B-1----:R-:W-:Y:S01]  /*2dac0*/  MOV R12, 0x3558d126 ;  /* 0x3558d126000c7802 */ /* 0x002fe20000000f00 */
[----:B------:R-:W-:Y:S01]  /*2dad0*/  IMAD.MOV.U32 R13, RZ, RZ, 0x262d4d18 ;  /* 0x262d4d18ff0d7424 */ /* 0x000fe200078e00ff */
[----:B--2---:R-:W-:Y:S01]  /*2dae0*/  MOV R24, 0xb43c3e3f ;  /* 0xb43c3e3f00187802 */ /* 0x004fe20000000f00 */
[----:B------:R-:W-:Y:S01]  /*2daf0*/  IMAD.MOV.U32 R25, RZ, RZ, 0x3c9d93f6 ;  /* 0x3c9d93f6ff197424 */ /* 0x000fe200078e00ff */
[----:B------:R1:W-:Y:S01]  /*2db00*/  STL.64 [R1+0x1060], R26 ;  /* 0x0010601a01007387 */ /* 0x0003e20000100a00 */
[----:B---3--:R-:W-:Y:S01]  /*2db10*/  HFMA2.MMA R15, -RZ, RZ, -0.84814453125, 0 ;  /* 0xbac90000ff0f7435 */ /* 0x008fe200000001ff */
[----:B------:R-:W-:-:S02]  /*2db20*/  IMAD.MOV.U32 R14, RZ, RZ, 0x3091fe30 ;  /* 0x3091fe30ff0e7424 */ /* 0x000fc400078e00ff */
[----:B------:R2:W-:Y:S01]  /*2db30*/  STL.64 [R1+0x1090], R12 ;  /* 0x0010900c01007387 */ /* 0x0005e20000100a00 */
[----:B0-----:R-:W-:Y:S01]  /*2db40*/  HFMA2.MMA R22, -RZ, RZ, -0.07666015625, -43.65625 ;  /* 0xace8d175ff167435 */ /* 0x001fe200000001ff */
[----:B------:R-:W-:Y:S02]  /*2db50*/  MOV R23, 0x38b0b6af ;  /* 0x38b0b6af00177802 */ /* 0x000fe40000000f00 */
[----:B------:R0:W-:Y:S04]  /*2db60*/  STL.64 [R1+0x1078], R10 ;  /* 0x0010780a01007387 */ /* 0x0001e80000100a00 */
[----:B------:R3:W-:Y:S01]  /*2db70*/  STL.64 [R1+0x10d0], R14 ;  /* 0x0010d00e01007387 */ /* 0x0007e20000100a00 */
[----:B-1----:R-:W-:Y:S01]  /*2db80*/  MOV R26, 0xbeedbf89 ;  /* 0xbeedbf89001a7802 */ /* 0x002fe20000000f00 */
[----:B------:R-:W-:Y:S01]  /*2db90*/  IMAD.MOV.U32 R27, RZ, RZ, 0x3e8866ce ;  /* 0x3e8866ceff1b7424 */ /* 0x000fe200078e00ff */
[----:B--2---:R-:W-:Y:S01]  /*2dba0*/  HFMA2.MMA R12, -RZ, RZ, -1.1162109375, 0.44384765625 ;  /* 0xbc77371aff0c7435 */ /* 0x004fe200000001ff */
[----:B------:R1:W-:Y:S01]  /*2dbb0*/  STL.64 [R1+0x10e0], R22 ;  /* 0x0010e01601007387 */ /* 0x0003e20000100a00 */
[----:B------:R-:W-:Y:S01]  /*2dbc0*/  MOV R13, 0x3bbc182a ;  /* 0x3bbc182a000d7802 */ /* 0x000fe20000000f00 */
[----:B0-----:R-:W-:-:S02]  /*2dbd0*/  HFMA2.MMA R11, -RZ, RZ, -1.349609375, 2.236328125 ;  /* 0xbd664079ff0b7435 */ /* 0x001fc400000001ff */
[----:B------:R0:W-:Y:S01]  /*2dbe0*/  STL.64 [R1+0x10c0], R24 ;  /* 0x0010c01801007387 */ /* 0x0001e20000100a00 */
[----:B------:R-:W-:Y:S01]  /*2dbf0*/  IMAD.MOV.U32 R10, RZ, RZ, 0x3e02b5d2 ;  /* 0x3e02b5d2ff0a7424 */ /* 0x000fe200078e00ff */
[----:B---3--:R-:W-:Y:S01]  /*2dc00*/  HFMA2.MMA R14, -RZ, RZ, -1.8310546875, -0.73486328125 ;  /* 0xbf53b9e1ff0e7435 */ /* 0x008fe200000001ff */
[----:B------:R-:W-:Y:S01]  /*2dc10*/  MOV R15, 0x3f64be03 ;  /* 0x3f64be03000f7802 */ /* 0x000fe20000000f00 */
[----:B------:R2:W-:Y:S01]  /*2dc20*/  STL.64 [R1+0x10a8], R26 ;  /* 0x0010a81a01007387 */ /* 0x0005e20000100a00 */
[----:B-1----:R-:W-:Y:S01]  /*2dc30*/  HFMA2.MMA R23, -RZ, RZ, -0.365234375, 0.14404296875 ;  /* 0xb5d8309cff177435 */ /* 0x002fe200000001ff */
[----:B------:R-:W-:Y:S02]  /*2dc40*/  IMAD.MOV.U32 R22, RZ, RZ, -0x4119bf9b ;  /* 0xbee64065ff167424 */ /* 0x000fe400078e00ff */
[----:B------:R1:W-:Y:S01]  /*2dc50*/  STL.64 [R1+0x10c8], R12 ;  /* 0x0010c80c01007387 */ /* 0x0003e20000100a00 */
[----:B0-----:R-:W-:Y:S01]  /*2dc60*/  HFMA2.MMA R24, -RZ, RZ, 0.37939453125, -1.3037109375 ;  /* 0x3612bd37ff187435 */ /* 0x001fe200000001ff */
[----:B------:R-:W-:-:S02]  /*2dc70*/  MOV R25, 0xb5335971 ;  /* 0xb533597100197802 */ /* 0x000fc40000000f00 */
[----:B------:R0:W-:Y:S01]  /*2dc80*/  STL.64 [R1+0x1110], R14 ;  /* 0x0011100e01007387 */ /* 0x0001e20000100a00 */
[----:B--2---:R-:W-:-:S03]  /*2dc90*/  HFMA2.MMA R27, -RZ, RZ, 0.473876953125, 0.000475406646728515625 ;  /* 0x37950fcaff1b7435 */ /* 0x004fc600000001ff */
[----:B------:R2:W-:Y:S01]  /*2dca0*/  STL.64 [R1+0x1118], R22 ;  /* 0x0011181601007387 */ /* 0x0005e20000100a00 */
[----:B------:R-:W-:Y:S01]  /*2dcb0*/  IMAD.MOV.U32 R26, RZ, RZ, -0x4798ae61 ;  /* 0xb867519fff1a7424 */ /* 0x000fe200078e00ff */
[----:B-1----:R-:W-:Y:S01]  /*2dcc0*/  MOV R12, 0x3f885f7f ;  /* 0x3f885f7f000c7802 */ /* 0x002fe20000000f00 */
[----:B------:R-:W-:Y:S01]  /*2dcd0*/  IMAD.MOV.U32 R13, RZ, RZ, 0x3944bb29 ;  /* 0x3944bb29ff0d7424 */ /* 0x000fe200078e00ff */
[----:B------:R1:W-:Y:S01]  /*2dce0*/  STL.64 [R1+0x10b8], R10 ;  /* 0x0010b80a01007387 */ /* 0x0003e20000100a00 */
[----:B0-----:R-:W-:Y:S01]  /*2dcf0*/  HFMA2.MMA R15, -RZ, RZ, 0.057769775390625, -50528 ;  /* 0x2b65fa2bff0f7435 */ /* 0x001fe200000001ff */
[----:B------:R-:W-:Y:S02]  /*2dd00*/  IMAD.MOV.U32 R14, RZ, RZ, 0x39ba53bc ;  /* 0x39ba53bcff0e7424 */ /* 0x000fe400078e00ff */
[----:B------:R0:W-:Y:S01]  /*2dd10*/  STL.64 [R1+0x1040], R28 ;  /* 0x0010401c01007387 */ /* 0x0001e20000100a00 */
[----:B--2---:R-:W-:Y:S01]  /*2dd20*/  HFMA2.MMA R22, -RZ, RZ, -0.47021484375, -4.7028064727783203125e-05 ;  /* 0xb7868315ff167435 */ /* 0x004fe200000001ff */
[----:B------:R-:W-:-:S02]  /*2dd30*/  MOV R23, 0x2860a0bf ;  /* 0x2860a0bf00177802 */ /* 0x000fc40000000f00 */
[----:B------:R2:W-:Y:S01]  /*2dd40*/  STL.64 [R1+0x10f8], R24 ;  /* 0x0010f81801007387 */ /* 0x0005e20000100a00 */
[----:B-1----:R-:W-:Y:S01]  /*2dd50*/  MOV R10, 0x292edd8c ;  /* 0x292edd8c000a7802 */ /* 0x002fe20000000f00 */
[----:B------:R-:W-:Y:S02]  /*2dd60*/  IMAD.MOV.U32 R11, RZ, RZ, -0x4992c2cf ;  /* 0xb66d3d31ff0b7424 */ /* 0x000fe400078e00ff */
[----:B------:R1:W-:Y:S01]  /*2dd70*/  STL.64 [R1+0x1108], R12 ;  /* 0x0011080c01007387 */ /* 0x0003e20000100a00 */
[----:B0-----:R-:W-:Y:S01]  /*2dd80*/  HFMA2.MMA R29, -RZ, RZ, -0.38671875, 1.546875 ;  /* 0xb6303e30ff1d7435 */ /* 0x001fe200000001ff */
[----:B------:R-:W-:Y:S02]  /*2dd90*/  IMAD.MOV.U32 R28, RZ, RZ, 0x368d5ef3 ;  /* 0x368d5ef3ff1c7424 */ /* 0x000fe400078e00ff */
[----:B------:R0:W-:Y:S01]  /*2dda0*/  STL.64 [R1+0x10e8], R26 ;  /* 0x0010e81a01007387 */ /* 0x0001e20000100a00 */
[----:B--2---:R-:W-:Y:S01]  /*2ddb0*/  MOV R24, 0xbbc3f089 ;  /* 0xbbc3f08900187802 */ /* 0x004fe20000000f00 */
[----:B------:R-:W-:-:S02]  /*2ddc0*/  IMAD.MOV.U32 R25, RZ, RZ, -0x5107c933 ;  /* 0xaef836cdff197424 */ /* 0x000fc400078e00ff */
[----:B------:R2:W-:Y:S01]  /*2ddd0*/  STL.64 [R1+0x1068], R30 ;  /* 0x0010681e01007387 */ /* 0x0005e20000100a00 */
[----:B-1----:R-:W-:Y:S01]  /*2dde0*/  HFMA2.MMA R12, -RZ, RZ, 0.8466796875, -22.078125 ;  /* 0x3ac6cd85ff0c7435 */ /* 0x002fe200000001ff */
[----:B------:R-:W-:Y:S02]  /*2ddf0*/  MOV R13, 0xba895876 ;  /* 0xba895876000d7802 */ /* 0x000fe40000000f00 */
[----:B------:R1:W-:Y:S01]  /*2de00*/  STL.64 [R1+0x10f0], R10 ;  /* 0x0010f00a01007387 */ /* 0x0003e20000100a00 */
[----:B0-----:R-:W-:Y:S01]  /*2de10*/  MOV R26, 0x3e44f8f2 ;  /* 0x3e44f8f2001a7802 */ /* 0x001fe20000000f00 */
[----:B------:R-:W-:Y:S02]  /*2de20*/  IMAD.MOV.U32 R27, RZ, RZ, -0x41d60a1f ;  /* 0xbe29f5e1ff1b7424 */ /* 0x000fe400078e00ff */
[----:B------:R0:W-:Y:S01]  /*2de30*/  STL.64 [R1+0x1148], R14 ;  /* 0x0011480e01007387 */ /* 0x0001e20000100a00 */
[----:B--2---:R-:W-:Y:S01]  /*2de40*/  HFMA2.MMA R30, -RZ, RZ, 0.5068359375, -4.30859375 ;  /* 0x380ec44fff1e7435 */ /* 0x004fe200000001ff */
[----:B------:R-:W-:-:S02]  /*2de50*/  MOV R31, 0xbe0d26d1 ;  /* 0xbe0d26d1001f7802 */ /* 0x000fc40000000f00 */
[----:B------:R2:W-:Y:S01]  /*2de60*/  STL.64 [R1+0x1158], R22 ;  /* 0x0011581601007387 */ /* 0x0005e20000100a00 */
[----:B-1----:R-:W-:-:S03]  /*2de70*/  HFMA2.MMA R11, -RZ, RZ, 1.12890625, -13600 ;  /* 0x3c84f2a4ff0b7435 */ /* 0x002fc600000001ff */
[----:B------:R1:W-:Y:S01]  /*2de80*/  STL.64 [R1+0x1138], R24 ;  /* 0x0011381801007387 */ /* 0x0003e20000100a00 */
[----:B------:R-:W-:Y:S01]  /*2de90*/  IMAD.MOV.U32 R10, RZ, RZ, -0x43502000 ;  /* 0xbcafe000ff0a7424 */ /* 0x000fe200078e00ff */
[----:B0-----:R-:W-:Y:S01]  /*2dea0*/  HFMA2.MMA R14, -RZ, RZ, 0.355224609375, -8.9824199676513671875e-05 ;  /* 0x35af85e3ff0e7435 */ /* 0x001fe200000001ff */
[----:B------:R-:W-:Y:S01]  /*2deb0*/  MOV R15, 0xbe83e808 ;  /* 0xbe83e808000f7802 */ /* 0x000fe20000000f00 */
[----:B------:R0:W-:Y:S01]  /*2dec0*/  STL.64 [R1+0x1088], R28 ;  /* 0x0010881c01007387 */ /* 0x0001e20000100a00 */
[----:B--2---:R-:W-:Y:S01]  /*2ded0*/  HFMA2.MMA R23, -RZ, RZ, -1.4169921875, 13232 ;  /* 0xbdab7276ff177435 */ /* 0x004fe200000001ff */
[----:B------:R-:W-:Y:S02]  /*2dee0*/  IMAD.MOV.U32 R22, RZ, RZ, 0x3e580a4b ;  /* 0x3e580a4bff167424 */ /* 0x000fe400078e00ff */
[----:B------:R2:W-:Y:S01]  /*2def0*/  STL.64 [R1+0x1120], R26 ;  /* 0x0011201a01007387 */ /* 0x0005e20000100a00 */
[----:B-1----:R-:W-:-:S03]  /*2df00*/  HFMA2.MMA R24, -RZ, RZ, 2.279296875, 6.03199005126953125e-05 ;  /* 0x408f03f4ff187435 */ /* 0x002fc600000001ff */
[----:B------:R1:W-:Y:S01]  /*2df10*/  STL.64 [R1+0x1140], R12 ;  /* 0x0011400c01007387 */ /* 0x0003e20000100a00 */
[----:B------:R-:W-:Y:S02]  /*2df20*/  MOV R25, 0xc02ca841 ;  /* 0xc02ca84100197802 */ /* 0x000fe40000000f00 */
[----:B0-----:R-:W-:Y:S01]  /*2df30*/  MOV R28, 0x3a8dcf9e ;  /* 0x3a8dcf9e001c7802 */ /* 0x001fe20000000f00 */
[----:B------:R-:W-:Y:S01]  /*2df40*/  IMAD.MOV.U32 R29, RZ, RZ, -0x463c0f77 ;  /* 0xb9c3f089ff1d7424 */ /* 0x000fe200078e00ff */
[----:B------:R0:W-:Y:S01]  /*2df50*/  STL.64 [R1+0x10b0], R30 ;  /* 0x0010b01e01007387 */ /* 0x0001e20000100a00 */
[----:B--2---:R-:W-:Y:S01]  /*2df60*/  HFMA2.MMA R27, -RZ, RZ, 1.9580078125, 308.25 ;  /* 0x3fd55cd1ff1b7435 */ /* 0x004fe200000001ff */
[----:B------:R-:W-:Y:S02]  /*2df70*/  IMAD.MOV.U32 R26, RZ, RZ, 0x365283b7 ;  /* 0x365283b7ff1a7424 */ /* 0x000fe400078e00ff */
[----:B------:R2:W-:Y:S01]  /*2df80*/  STL.64 [R1+0x1130], R10 ;  /* 0x0011300a01007387 */ /* 0x0005e20000100a00 */
[----:B-1----:R-:W-:Y:S01]  /*2df90*/  MOV R12, 0xbfbf34b7 ;  /* 0xbfbf34b7000c7802 */ /* 0x002fe20000000f00 */
[----:B------:R-:W-:-:S02]  /*2dfa0*/  IMAD.MOV.U32 R13, RZ, RZ, 0x3f30567c ;  /* 0x3f30567cff0d7424 */ /* 0x000fc400078e00ff */
[----:B------:R1:W-:Y:S04]  /*2dfb0*/  STL.64 [R1+0x1188], R14 ;  /* 0x0011880e01007387 */ /* 0x0003e80000100a00 */
[----:B------:R3:W-:Y:S01]  /*2dfc0*/  STL.64 [R1+0x1190], R22 ;  /* 0x0011901601007387 */ /* 0x0007e20000100a00 */
[----:B0-----:R-:W-:Y:S01]  /*2dfd0*/  HFMA2.MMA R31, -RZ, RZ, -1.923828125, 0.025543212890625 ;  /* 0xbfb2268aff1f7435 */ /* 0x001fe200000001ff */
[----:B------:R-:W-:Y:S01]  /*2dfe0*/  IMAD.MOV.U32 R30, RZ, RZ, 0x3f39715e ;  /* 0x3f39715eff1e7424 */ /* 0x000fe200078e00ff */
[----:B--2---:R-:W-:Y:S01]  /*2dff0*/  MOV R10, 0x3deeafd0 ;  /* 0x3deeafd0000a7802 */ /* 0x004fe20000000f00 */
[----:B------:R-:W-:Y:S01]  /*2e000*/  IMAD.MOV.U32 R11, RZ, RZ, -0x3faaf44c ;  /* 0xc0550bb4ff0b7424 */ /* 0x000fe200078e00ff */
[----:B------:R0:W-:Y:S01]  /*2e010*/  STL.64 [R1+0x10d8], R28 ;  /* 0x0010d81c01007387 */ /* 0x0001e20000100a00 */
[----:B-1----:R-:W-:Y:S01]  /*2e020*/  HFMA2.MMA R15, -RZ, RZ, 0.468505859375, 37952 ;  /* 0x377f78a2ff0f7435 */ /* 0x002fe200000001ff */
[----:B------:R-:W-:-:S02]  /*2e030*/  IMAD.MOV.U32 R14, RZ, RZ, -0x47b5e41f ;  /* 0xb84a1be1ff0e7424 */ /* 0x000fc400078e00ff */
[----:B------:R1:W-:Y:S01]  /*2e040*/  STL.64 [R1+0x1170], R24 ;  /* 0x0011701801007387 */ /* 0x0003e20000100a00 */
[----:B---3--:R-:W-:Y:S01]  /*2e050*/  HFMA2.MMA R22, -RZ, RZ, -2.5859375, -0.0101165771484375 ;  /* 0xc12ca12eff167435 */ /* 0x008fe200000001ff */
[----:B------:R-:W-:Y:S02]  /*2e060*/  MOV R23, 0xbabc1e2d ;  /* 0xbabc1e2d00177802 */ /* 0x000fe40000000f00 */
[----:B------:R2:W-:Y:S01]  /*2e070*/  STL.64 [R1+0x1180], R12 ;  /* 0x0011800c01007387 */ /* 0x0005e20000100a00 */
[----:B0-----:R-:W-:-:S03]  /*2e080*/  HFMA2.MMA R28, -RZ, RZ, 1.3876953125, 0.000747203826904296875 ;  /* 0x3d8d121fff1c7435 */ /* 0x001fc600000001ff */
[----:B------:R0:W-:Y:S01]  /*2e090*/  STL.64 [R1+0x1160], R26 ;  /* 0x0011601a01007387 */ /* 0x0001e20000100a00 */
[----:B------:R-:W-:Y:S02]  /*2e0a0*/  MOV R29, 0x326ef93b ;  /* 0x326ef93b001d7802 */ /* 0x000fe40000000f00 */
[----:B-1----:R-:W-:Y:S01]  /*2e0b0*/  MOV R24, 0x3a8a6d7f ;  /* 0x3a8a6d7f00187802 */ /* 0x002fe20000000f00 */
[----:B------:R-:W-:Y:S01]  /*2e0c0*/  IMAD.MOV.U32 R25, RZ, RZ, -0x46470bc4 ;  /* 0xb9b8f43cff197424 */ /* 0x000fe200078e00ff */
[----:B------:R1:W-:Y:S01]  /*2e0d0*/  STL.64 [R1+0x1168], R10 ;  /* 0x0011680a01007387 */ /* 0x0003e20000100a00 */
[----:B--2---:R-:W-:Y:S01]  /*2e0e0*/  HFMA2.MMA R12, -RZ, RZ, 0.045440673828125, 4296 ;  /* 0x29d16c32ff0c7435 */ /* 0x004fe200000001ff */
[----:B------:R-:W-:Y:S02]  /*2e0f0*/  MOV R13, 0x389de2c9 ;  /* 0x389de2c9000d7802 */ /* 0x000fe40000000f00 */
[----:B------:R2:W-:Y:S01]  /*2e100*/  STL.64 [R1+0x1100], R30 ;  /* 0x0011001e01007387 */ /* 0x0005e20000100a00 */
[----:B0-----:R-:W-:Y:S01]  /*2e110*/  MOV R26, 0xb205ddc4 ;  /* 0xb205ddc4001a7802 */ /* 0x001fe20000000f00 */
[----:B------:R-:W-:-:S02]  /*2e120*/  IMAD.MOV.U32 R27, RZ, RZ, 0x3cc6cd86 ;  /* 0x3cc6cd86ff1b7424 */ /* 0x000fc400078e00ff */
[----:B------:R0:W-:Y:S01]  /*2e130*/  STL.64 [R1+0x11b0], R24 ;  /* 0x0011b01801007387 */ /* 0x0001e20000100a00 */
[----:B-1----:R-:W-:-:S03]  /*2e140*/  HFMA2.MMA R11, -RZ, RZ, -0.84912109375, -587 ;  /* 0xbacbe096ff0b7435 */ /* 0x002fc600000001ff */
[----:B------:R1:W-:Y:S01]  /*2e150*/  STL.64 [R1+0x11c0], R14 ;  /* 0x0011c00e01007387 */ /* 0x0003e20000100a00 */
[----:B------:R-:W-:Y:S01]  /*2e160*/  IMAD.MOV.U32 R10, RZ, RZ, 0x2e596624 ;  /* 0x2e596624ff0a7424 */ /* 0x000fe200078e00ff */
[----:B--2---:R-:W-:Y:S02]  /*2e170*/  MOV R30, 0xb8a31a12 ;  /* 0xb8a31a12001e7802 */ /* 0x004fe40000000f00 */
[----:B------:R2:W-:Y:S01]  /*2e180*/  STL.64 [R1+0x11d0], R22 ;  /* 0x0011d01601007387 */ /* 0x0005e20000100a00 */
[----:B------:R-:W-:Y:S01]  /*2e190*/  IMAD.MOV.U32 R31, RZ, RZ, 0x3852efff ;  /* 0x3852efffff1f7424 */ /* 0x000fe200078e00ff */
[----:B0-----:R-:W-:Y:S02]  /*2e1a0*/  HFMA2.MMA R24, -RZ, RZ, -2.0703125, -772.5 ;  /* 0xc024e209ff187435 */ /* 0x001fe400000001ff */
[----:B------:R0:W-:Y:S01]  /*2e1b0*/  STL.64 [R1+0x1128], R28 ;  /* 0x0011281c01007387 */ /* 0x0001e20000100a00 */
[----:B------:R-:W-:Y:S01]  /*2e1c0*/  MOV R25, 0x40148713 ;  /* 0x4014871300197802 */ /* 0x000fe20000000f00 */
[----:B-1----:R-:W-:-:S02]  /*2e1d0*/  HFMA2.MMA R14, -RZ, RZ, 1.4541015625, -0.0060577392578125 ;  /* 0x3dd19e34ff0e7435 */ /* 0x002fc400000001ff */
[----:B------:R1:W-:Y:S01]  /*2e1e0*/  STL.64 [R1+0x1198], R26 ;  /* 0x0011981a01007387 */ /* 0x0003e20000100a00 */
[----:B------:R-:W-:Y:S01]  /*2e1f0*/  MOV R15, 0x3067cdc6 ;  /* 0x3067cdc6000f7802 */ /* 0x000fe20000000f00 */
[----:B--2---:R-:W-:Y:S02]  /*2e200*/  HFMA2.MMA R23, -RZ, RZ, 1.16015625, 771.5 ;  /* 0x3ca46207ff177435 */ /* 0x004fe400000001ff */
[----:B------:R2:W-:Y:S01]  /*2e210*/  STL.64 [R1+0x11b8], R12 ;  /* 0x0011b80c01007387 */ /* 0x0005e20000100a00 */
[----:B------:R-:W-:Y:S01]  /*2e220*/  IMAD.MOV.U32 R22, RZ, RZ, -0x431aa357 ;  /* 0xbce55ca9ff167424 */ /* 0x000fe200078e00ff */
[----:B0-----:R-:W-:Y:S01]  /*2e230*/  HFMA2.MMA R29, -RZ, RZ, 1.94140625, -55168 ;  /* 0x3fc4fabcff1d7435 */ /* 0x001fe200000001ff */
[----:B------:R-:W-:Y:S01]  /*2e240*/  IMAD.MOV.U32 R28, RZ, RZ, -0x4677a66d ;  /* 0xb9885993ff1c7424 */ /* 0x000fe200078e00ff */
[----:B------:R0:W-:Y:S01]  /*2e250*/  STL.64 [R1+0x1150], R30 ;  /* 0x0011501e01007387 */ /* 0x0001e20000100a00 */
[----:B-1----:R-:W-:Y:S01]  /*2e260*/  HFMA2.MMA R27, -RZ, RZ, -2.576171875, 24.15625 ;  /* 0xc1274e0aff1b7435 */ /* 0x002fe200000001ff */
[----:B------:R-:W-:-:S02]  /*2e270*/  IMAD.MOV.U32 R26, RZ, RZ, 0x4113bbe2 ;  /* 0x4113bbe2ff1a7424 */ /* 0x000fc400078e00ff */
[----:B------:R1:W-:Y:S01]  /*2e280*/  STL.64 [R1+0x11a8], R10 ;  /* 0x0011a80a01007387 */ /* 0x0003e20000100a00 */
[----:B--2---:R-:W-:Y:S01]  /*2e290*/  MOV R12, 0x3eadf3d5 ;  /* 0x3eadf3d5000c7802 */ /* 0x004fe20000000f00 */
[----:B------:R-:W-:Y:S02]  /*2e2a0*/  IMAD.MOV.U32 R13, RZ, RZ, -0x417730e2 ;  /* 0xbe88cf1eff0d7424 */ /* 0x000fe400078e00ff */
[----:B------:R2:W-:Y:S01]  /*2e2b0*/  STL.64 [R1+0x11e8], R24 ;  /* 0x0011e81801007387 */ /* 0x0005e20000100a00 */
[----:B0-----:R-:W-:-:S03]  /*2e2c0*/  HFMA2.MMA R30, -RZ, RZ, -1.1416015625, -6136 ;  /* 0xbc91edfeff1e7435 */ /* 0x001fc600000001ff */
[----:B------:R0:W-:Y:S01]  /*2e2d0*/  STL.64 [R1+0x11f8], R12 ;  /* 0x0011f80c01007387 */ /* 0x0001e20000100a00 */
[----:B------:R-:W-:Y:S02]  /*2e2e0*/  MOV R31, 0x3bd19e34 ;  /* 0x3bd19e34001f7802 */ /* 0x000fe40000000f00 */
[----:B-1----:R-:W-:Y:S01]  /*2e2f0*/  MOV R10, 0x40b05672 ;  /* 0x40b05672000a7802 */ /* 0x002fe20000000f00 */
[----:B------:R-:W-:Y:S01]  /*2e300*/  IMAD.MOV.U32 R11, RZ, RZ, 0x3749bc93 ;  /* 0x3749bc93ff0b7424 */ /* 0x000fe200078e00ff */
[----:B------:R1:W-:Y:S01]  /*2e310*/  STL.64 [R1+0x1200], R14 ;  /* 0x0012000e01007387 */ /* 0x0003e20000100a00 */
[----:B--2---:R-:W-:Y:S01]  /*2e320*/  MOV R24, 0xb8a018c8 ;  /* 0xb8a018c800187802 */ /* 0x004fe20000000f00 */
[----:B------:R-:W-:Y:S02]  /*2e330*/  IMAD.MOV.U32 R25, RZ, RZ, -0x3e77192e ;  /* 0xc188e6d2ff197424 */ /* 0x000fe400078e00ff */
[----:B------:R2:W-:Y:S01]  /*2e340*/  STL.64 [R1+0x1208], R22 ;  /* 0x0012081601007387 */ /* 0x0005e20000100a00 */
[----:B0-----:R-:W-:-:S03]  /*2e350*/  HFMA2.MMA R12, -RZ, RZ, -1.8896484375, 26704 ;  /* 0xbf8f7685ff0c7435 */ /* 0x001fc600000001ff */
[----:B------:R0:W-:Y:S01]  /*2e360*/  STL.64 [R1+0x1178], R28 ;  /* 0x0011781c01007387 */ /* 0x0001e20000100a00 */
[----:B------:R-:W-:Y:S01]  /*2e370*/  MOV R13, 0x42148722 ;  /* 0x42148722000d7802 */ /* 0x000fe20000000f00 */
[----:B-1----:R-:W-:Y:S02]  /*2e380*/  HFMA2.MMA R15, -RZ, RZ, 3.0078125, 0.99951171875 ;  /* 0x42043bffff0f7435 */ /* 0x002fe400000001ff */
[----:B------:R1:W-:Y:S01]  /*2e390*/  STL.64 [R1+0x11d8], R26 ;  /* 0x0011d81a01007387 */ /* 0x0003e20000100a00 */
[----:B------:R-:W-:Y:S01]  /*2e3a0*/  IMAD.MOV.U32 R14, RZ, RZ, -0x3daece92 ;  /* 0xc251316eff0e7424 */ /* 0x000fe200078e00ff */
[----:B--2---:R-:W-:Y:S01]  /*2e3b0*/  HFMA2.MMA R22, -RZ, RZ, 2.826171875, 0.0019626617431640625 ;  /* 0x41a71805ff167435 */ /* 0x004fe200000001ff */
[----:B------:R-:W-:Y:S01]  /*2e3c0*/  MOV R23, 0xc120bb34 ;  /* 0xc120bb3400177802 */ /* 0x000fe20000000f00 */
[----:B------:R2:W-:Y:S01]  /*2e3d0*/  STL.64 [R1+0x11e0], R10 ;  /* 0x0011e00a01007387 */ /* 0x0005e20000100a00 */
[----:B0-----:R-:W-:Y:S01]  /*2e3e0*/  MOV R28, 0xc0d3cd74 ;  /* 0xc0d3cd74001c7802 */ /* 0x001fe20000000f00 */
[----:B------:R-:W-:-:S02]  /*2e3f0*/  IMAD.MOV.U32 R29, RZ, RZ, 0x41565e26 ;  /* 0x41565e26ff1d7424 */ /* 0x000fc400078e00ff */
[----:B------:R0:W-:Y:S01]  /*2e400*/  STL.64 [R1+0x11a0], R30 ;  /* 0x0011a01e01007387 */ /* 0x0001e20000100a00 */
[----:B-1----:R-:W-:Y:S01]  /*2e410*/  MOV R26, 0xbbe7314b ;  /* 0xbbe7314b001a7802 */ /* 0x002fe20000000f00 */
[----:B------:R-:W-:Y:S02]  /*2e420*/  IMAD.MOV.U32 R27, RZ, RZ, 0x2c0887f7 ;  /* 0x2c0887f7ff1b7424 */ /* 0x000fe400078e00ff */
[----:B------:R1:W-:Y:S01]  /*2e430*/  STL.64 [R1+0x1228], R24 ;  /* 0x0012281801007387 */ /* 0x0003e20000100a00 */
[----:B--2---:R-:W-:Y:S01]  /*2e440*/  HFMA2.MMA R11, -RZ, RZ, -0.09967041015625, -0.000908374786376953125 ;  /* 0xae619371ff0b7435 */ /* 0x004fe200000001ff */
[----:B------:R-:W-:Y:S02]  /*2e450*/  IMAD.MOV.U32 R10, RZ, RZ, 0x39bf9a7a ;  /* 0x39bf9a7aff0a7424 */ /* 0x000fe400078e00ff */
[----:B------:R2:W-:Y:S01]  /*2e460*/  STL.64 [R1+0x11c8], R28 ;  /* 0x0011c81c01007387 */ /* 0x0005e20000100a00 */
[----:B0-----:R-:W-:Y:S01]  /*2e470*/  HFMA2.MMA R31, -RZ, RZ, -0.2454833984375, 0.384765625 ;  /* 0xb3db3628ff1f7435 */ /* 0x001fe200000001ff */
[----:B------:R-:W-:-:S02]  /*2e480*/  IMAD.MOV.U32 R30, RZ, RZ, -0x407f6a28 ;  /* 0xbf8095d8ff1e7424 */ /* 0x000fc400078e00ff */
[----:B------:R0:W-:Y:S01]  /*2e490*/  STL.64 [R1+0x1210], R26 ;  /* 0x0012101a01007387 */ /* 0x0001e20000100a00 */
[----:B-1----:R-:W-:-:S03]  /*2e4a0*/  HFMA2.MMA R24, -RZ, RZ, 0.2374267578125, 1.6318359375 ;  /* 0x33993e87ff187435 */ /* 0x002fc600000001ff */
[----:B------:R1:W-:Y:S01]  /*2e4b0*/  STL.64 [R1+0x1230], R12 ;  /* 0x0012300c01007387 */ /* 0x0003e20000100a00 */
[----:B------:R-:W-:-:S03]  /*2e4c0*/  MOV R25, 0xbee55ca9 ;  /* 0xbee55ca900197802 */ /* 0x000fc60000000f00 */
[----:B------:R3:W-:Y:S01]  /*2e4d0*/  STL.64 [R1+0x1238], R14 ;  /* 0x0012380e01007387 */ /* 0x0007e20000100a00 */
[----:B--2---:R-:W-:Y:S01]  /*2e4e0*/  HFMA2.MMA R28, -RZ, RZ, 0.85595703125, 0.00191211700439453125 ;  /* 0x3ad917d5ff1c7435 */ /* 0x004fe200000001ff */
[----:B------:R-:W-:Y:S02]  /*2e4f0*/  MOV R29, 0xba914409 ;  /* 0xba914409001d7802 */ /* 0x000fe40000000f00 */
[----:B------:R2:W-:Y:S01]  /*2e500*/  STL.64 [R1+0x1248], R22 ;  /* 0x0012481601007387 */ /* 0x0005e20000100a00 */
[----:B0-----:R-:W-:Y:S01]  /*2e510*/  HFMA2.MMA R27, -RZ, RZ, 2.25390625, 28240 ;  /* 0x408276e5ff1b7435 */ /* 0x001fe200000001ff */
[----:B------:R-:W-:Y:S01]  /*2e520*/  IMAD.MOV.U32 R26, RZ, RZ, -0x48b2aad3 ;  /* 0xb74d552dff1a7424 */ /* 0x000fe200078e00ff */
[----:B-1----:R-:W-:Y:S01]  /*2e530*/  MOV R12, 0xaf9f2cae ;  /* 0xaf9f2cae000c7802 */ /* 0x002fe20000000f00 */
[----:B------:R-:W-:Y:S01]  /*2e540*/  IMAD.MOV.U32 R13, RZ, RZ, 0x3d07aee5 ;  /* 0x3d07aee5ff0d7424 */ /* 0x000fe200078e00ff */
[----:B------:R0:W-:Y:S01]  /*2e550*/  STL.64 [R1+0x1220], R10 ;  /* 0x0012200a01007387 */ /* 0x0001e20000100a00 */
[----:B---3--:R-:W-:Y:S01]  /*2e560*/  HFMA2.MMA R14, -RZ, RZ, -1.185546875, -0.0413818359375 ;  /* 0xbcbea94cff0e7435 */ /* 0x008fe200000001ff */
[----:B------:R-:W-:-:S02]  /*2e570*/  MOV R15, 0x3c03ba34 ;  /* 0x3c03ba34000f7802 */ /* 0x000fc40000000f00 */
[----:B------:R1:W-:Y:S01]  /*2e580*/  STL.64 [R1+0x11f0], R30 ;  /* 0x0011f01e01007387 */ /* 0x0003e20000100a00 */
[----:B--2---:R-:W-:Y:S01]  /*2e590*/  HFMA2.MMA R23, -RZ, RZ, -0.8671875, 0.02020263671875 ;  /* 0xbaf0252cff177435 */ /* 0x004fe200000001ff */
[----:B------:R-:W-:Y:S02]  /*2e5a0*/  IMAD.MOV.U32 R22, RZ, RZ, -0x4f5e1faa ;  /* 0xb0a1e056ff167424 */ /* 0x000fe400078e00ff */
[----:B------:R2:W-:Y:S01]  /*2e5b0*/  STL.64 [R1+0x1260], R24 ;  /* 0x0012601801007387 */ /* 0x0005e20000100a00 */
[----:B0-----:R-:W-:Y:S01]  /*2e5c0*/  MOV R10, 0xc05e5091 ;  /* 0xc05e5091000a7802 */ /* 0x001fe20000000f00 */
[----:B------:R-:W-:Y:S02]  /*2e5d0*/  IMAD.MOV.U32 R11, RZ, RZ, 0x3fb76a6c ;  /* 0x3fb76a6cff0b7424 */ /* 0x000fe400078e00ff */
[----:B------:R0:W-:Y:S01]  /*2e5e0*/  STL.64 [R1+0x1270], R12 ;  /* 0x0012700c01007387 */ /* 0x0001e20000100a00 */
[----:B-1----:R-:W-:Y:S01]  /*2e5f0*/  MOV R30, 0x3b2278e6 ;  /* 0x3b2278e6001e7802 */ /* 0x002fe20000000f00 */
[----:B------:R-:W-:-:S02]  /*2e600*/  IMAD.MOV.U32 R31, RZ, RZ, -0x3e5b1ce4 ;  /* 0xc1a4e31cff1f7424 */ /* 0x000fc400078e00ff */
[----:B------:R1:W-:Y:S01]  /*2e610*/  STL.64 [R1+0x1218], R28 ;  /* 0x0012181c01007387 */ /* 0x0003e20000100a00 */
[----:B--2---:R-:W-:Y:S01]  /*2e620*/  MOV R24, 0xc2f75477 ;  /* 0xc2f7547700187802 */ /* 0x004fe20000000f00 */
[----:B------:R-:W-:Y:S02]  /*2e630*/  IMAD.MOV.U32 R25, RZ, RZ, 0x431234f7 ;  /* 0x431234f7ff197424 */ /* 0x000fe400078e00ff */
[----:B------:R2:W-:Y:S01]  /*2e640*/  STL.64 [R1+0x1250], R26 ;  /* 0x0012501a01007387 */ /* 0x0005e20000100a00 */
[----:B0-----:R-:W-:-:S03]  /*2e650*/  HFMA2.MMA R12, -RZ, RZ, -3.3125, -0.8974609375 ;  /* 0xc2a0bb2eff0c7435 */ /* 0x001fc600000001ff */
[----:B------:R0:W-:Y:S01]  /*2e660*/  STL.64 [R1+0x1278], R14 ;  /* 0x0012780e01007387 */ /* 0x0001e20000100a00 */
[----:B------:R-:W-:Y:S01]  /*2e670*/  MOV R13, 0xb8ec22de ;  /* 0xb8ec22de000d7802 */ /* 0x000fe20000000f00 */
[----:B-1----:R-:W-:Y:S02]  /*2e680*/  HFMA2.MMA R29, -RZ, RZ, -1.501953125, 0.0002357959747314453125 ;  /* 0xbe020bbaff1d7435 */ /* 0x002fe400000001ff */
[----:B------:R1:W-:Y:S01]  /*2e690*/  STL.64 [R1+0x1280], R22 ;  /* 0x0012801601007387 */ /* 0x0003e20000100a00 */
[----:B------:R-:W-:Y:S01]  /*2e6a0*/  IMAD.MOV.U32 R28, RZ, RZ, 0x3eaea827 ;  /* 0x3eaea827ff1c7424 */ /* 0x000fe200078e00ff */
[----:B--2---:R-:W-:Y:S01]  /*2e6b0*/  MOV R26, 0x3a9eb4a8 ;  /* 0x3a9eb4a8001a7802 */ /* 0x004fe20000000f00 */
[----:B------:R-:W-:Y:S01]  /*2e6c0*/  IMAD.MOV.U32 R27, RZ, RZ, -0x463102eb ;  /* 0xb9cefd15ff1b7424 */ /* 0x000fe200078e00ff */
[----:B------:R2:W-:Y:S01]  /*2e6d0*/  STL.64 [R1+0x1258], R10 ;  /* 0x0012580a01007387 */ /* 0x0005e20000100a00 */
[----:B0-----:R-:W-:Y:S01]  /*2e6e0*/  HFMA2.MMA R15, -RZ, RZ, -3.046875, -118.1875 ;  /* 0xc218d763ff0f7435 */ /* 0x001fe200000001ff */
[----:B------:R-:W-:-:S02]  /*2e6f0*/  IMAD.MOV.U32 R14, RZ, RZ, 0x4223149e ;  /* 0x4223149eff0e7424 */ /* 0x000fc400078e00ff */
[----:B------:R0:W-:Y:S01]  /*2e700*/  STL.64 [R1+0x1240], R30 ;  /* 0x0012401e01007387 */ /* 0x0001e20000100a00 */
[----:B-1----:R-:W-:Y:S01]  /*2e710*/  HFMA2.MMA R22, -RZ, RZ, -2.390625, -0.15869140625 ;  /* 0xc0c8b114ff167435 */ /* 0x002fe200000001ff */
[----:B------:R-:W-:Y:S02]  /*2e720*/  MOV R23, 0x40a3bda5 ;  /* 0x40a3bda500177802 */ /* 0x000fe40000000f00 */
[----:B------:R1:W-:Y:S01]  /*2e730*/  STL.64 [R1+0x12a0], R24 ;  /* 0x0012a01801007387 */ /* 0x0003e20000100a00 */
[----:B--2---:R-:W-:Y:S01]  /*2e740*/  HFMA2.MMA R11, -RZ, RZ, 1.09375, 130.875 ;  /* 0x3c605817ff0b7435 */ /* 0x004fe200000001ff */
[----:B------:R-:W-:Y:S02]  /*2e750*/  IMAD.MOV.U32 R10, RZ, RZ, 0x430437bf ;  /* 0x430437bfff0a7424 */ /* 0x000fe400078e00ff */
[----:B------:R2:W-:Y:S01]  /*2e760*/  STL.64 [R1+0x1288], R26 ;  /* 0x0012881a01007387 */ /* 0x0005e20000100a00 */
[----:B0-----:R-:W-:-:S03]  /*2e770*/  HFMA2.MMA R30, -RZ, RZ, 3.287109375, -7.8515625 ;  /* 0x4293c7daff1e7435 */ /* 0x001fc600000001ff */
[----:B------:R0:W-:Y:S01]  /*2e780*/  STL.64 [R1+0x12a8], R12 ;  /* 0x0012a80c01007387 */ /* 0x0001e20000100a00 */
[----:B------:R-:W-:Y:S01]  /*2e790*/  MOV R31, 0xc31ccd29 ;  /* 0xc31ccd29001f7802 */ /* 0x000fe20000000f00 */
[----:B-1----:R-:W-:Y:S01]  /*2e7a0*/  HFMA2.MMA R24, -RZ, RZ, 1.53515625, -0.037109375 ;  /* 0x3e24a8c0ff187435 */ /* 0x002fe200000001ff */
[----:B------:R-:W-:Y:S01]  /*2e7b0*/  MOV R25, 0xb2d4762c ;  /* 0xb2d4762c00197802 */ /* 0x000fe20000000f00 */
[----:B------:R1:W-:Y:S01]  /*2e7c0*/  STL.64 [R1+0x1268], R28 ;  /* 0x0012681c01007387 */ /* 0x0003e20000100a00 */
[----:B--2---:R-:W-:-:S03]  /*2e7d0*/  HFMA2.MMA R27, -RZ, RZ, -0.177001953125, 0.003421783447265625 ;  /* 0xb1aa1b02ff1b7435 */ /* 0x004fc600000001ff */
[----:B------:R2:W-:Y:S01]  /*2e7e0*/  STL.64 [R1+0x12b0], R14 ;  /* 0x0012b00e01007387 */ /* 0x0005e20000100a00 */
[----:B------:R-:W-:Y:S01]  /*2e7f0*/  IMAD.MOV.U32 R26, RZ, RZ, -0x3ffdf446 ;  /* 0xc0020bbaff1a7424 */ /* 0x000fe200078e00ff */
[----:B0-----:R-:W-:Y:S01]  /*2e800*/  MOV R12, 0xbc1b3dcf ;  /* 0xbc1b3dcf000c7802 */ /* 0x001fe20000000f00 */
[----:B------:R-:W-:Y:S01]  /*2e810*/  IMAD.MOV.U32 R13, RZ, RZ, 0x36d76ab6 ;  /* 0x36d76ab6ff0d7424 */ /* 0x000fe200078e00ff */
[----:B------:R0:W-:Y:S01]  /*2e820*/  STL.64 [R1+0x12c0], R22 ;  /* 0x0012c01601007387 */ /* 0x0001e20000100a00 */
[----:B-1----:R-:W-:Y:S01]  /*2e830*/  MOV R28, 0x41898fd1 ;  /* 0x41898fd1001c7802 */ /* 0x002fe20000000f00 */
[----:B------:R-:W-:Y:S02]  /*2e840*/  IMAD.MOV.U32 R29, RZ, RZ, 0x357b0a41 ;  /* 0x357b0a41ff1d7424 */ /* 0x000fe400078e00ff */
[----:B------:R1:W-:Y:S01]  /*2e850*/  STL.64 [R1+0x1298], R10 ;  /* 0x0012980a01007387 */ /* 0x0003e20000100a00 */
[----:B--2---:R-:W-:Y:S01]  /*2e860*/  HFMA2.MMA R14, -RZ, RZ, 0.88037109375, 3.943359375 ;  /* 0x3b0b43e3ff0e7435 */ /* 0x004fe200000001ff */
[----:B------:R-:W-:-:S02]  /*2e870*/  MOV R15, 0x43542b1a ;  /* 0x43542b1a000f7802 */ /* 0x000fc40000000f00 */
[----:B------:R2:W-:Y:S01]  /*2e880*/  STL.64 [R1+0x1290], R30 ;  /* 0x0012901e01007387 */ /* 0x0005e20000100a00 */
[----:B0-----:R-:W-:Y:S01]  /*2e890*/  IMAD.MOV.U32 R22, RZ, RZ, 0x4151b9cf ;  /* 0x4151b9cfff167424 */ /* 0x001fe200078e00ff */
[----:B------:R-:W-:Y:S02]  /*2e8a0*/  MOV R23, 0xc3f87dce ;  /* 0xc3f87dce00177802 */ /* 0x000fe40000000f00 */
[----:B------:R0:W-:Y:S01]  /*2e8b0*/  STL.64 [R1+0x12d8], R24 ;  /* 0x0012d81801007387 */ /* 0x0001e20000100a00 */
[----:B-1----:R-:W-:Y:S01]  /*2e8c0*/  MOV R10, 0x3f18a4c1 ;  /* 0x3f18a4c1000a7802 */ /* 0x002fe20000000f00 */
[----:B------:R-:W-:Y:S02]  /*2e8d0*/  IMAD.MOV.U32 R11, RZ, RZ, -0x411d96f5 ;  /* 0xbee2690bff0b7424 */ /* 0x000fe400078e00ff */
[----:B------:R1:W-:Y:S01]  /*2e8e0*/  STL.64 [R1+0x12e8], R12 ;  /* 0x0012e80c01007387 */ /* 0x0003e20000100a00 */
[----:B--2---:R-:W-:Y:S01]  /*2e8f0*/  HFMA2.MMA R31, -RZ, RZ, 1.22265625, 0.01502227783203125 ;  /* 0x3ce423b1ff1f7435 */ /* 0x004fe200000001ff */
[----:B------:R-:W-:-:S02]  /*2e900*/  IMAD.MOV.U32 R30, RZ, RZ, -0x42dae672 ;  /* 0xbd25198eff1e7424 */ /* 0x000fc400078e00ff */
[----:B------:R2:W-:Y:S01]  /*2e910*/  STL.64 [R1+0x12b8], R28 ;  /* 0x0012b81c01007387 */ /* 0x0005e20000100a00 */
[----:B0-----:R-:W-:-:S03]  /*2e920*/  HFMA2.MMA R24, -RZ, RZ, 0.63427734375, 0.2242431640625 ;  /* 0x3913332dff187435 */ /* 0x001fc600000001ff */
[----:B------:R0:W-:Y:S01]  /*2e930*/  STL.64 [R1+0x12c8], R26 ;  /* 0x0012c81a01007387 */ /* 0x0001e20000100a00 */
[----:B------:R-:W-:Y:S01]  /*2e940*/  IMAD.MOV.U32 R25, RZ, RZ, -0x3d697b2d ;  /* 0xc29684d3ff197424 */ /* 0x000fe200078e00ff */
[----:B-1----:R-:W-:Y:S02]  /*2e950*/  HFMA2.MMA R13, -RZ, RZ, -2.943359375, -0.00110340118408203125 ;  /* 0xc1e39485ff0d7435 */ /* 0x002fe400000001ff */
[----:B------:R1:W-:Y:S01]  /*2e960*/  STL.64 [R1+0x12f8], R22 ;  /* 0x0012f81601007387 */ /* 0x0003e20000100a00 */
[----:B------:R-:W-:Y:S01]  /*2e970*/  MOV R12, 0x42850a16 ;  /* 0x42850a16000c7802 */ /* 0x000fe20000000f00 */
[----:B--2---:R-:W-:Y:S02]  /*2e980*/  HFMA2.MMA R29, -RZ, RZ, 3.818359375, 0.00131893157958984375 ;  /* 0x43a31567ff1d7435 */ /* 0x004fe400000001ff */
[----:B------:R2:W-:Y:S01]  /*2e990*/  STL.64 [R1+0x12d0], R10 ;  /* 0x0012d00a01007387 */ /* 0x0005e20000100a00 */
[----:B------:R-:W-:Y:S01]  /*2e9a0*/  MOV R28, 0xbcec1227 ;  /* 0xbcec1227001c7802 */ /* 0x000fe20000000f00 */
[----:B0-----:R-:W-:-:S02]  /*2e9b0*/  HFMA2.MMA R26, -RZ, RZ, 4.2109375, -23.28125 ;  /* 0x4436cdd2ff1a7435 */ /* 0x001fc400000001ff */
[----:B------:R0:W-:Y:S01]  /*2e9c0*/  STL.64 [R1+0x12f0], R14 ;  /* 0x0012f00e01007387 */ /* 0x0001e20000100a00 */
[----:B------:R-:W-:Y:S01]  /*2e9d0*/  IMAD.MOV.U32 R27, RZ, RZ, -0x3c0eee4f ;  /* 0xc3f111b1ff1b7424 */ /* 0x000fe200078e00ff */
[----:B-1----:R-:W-:Y:S01]  /*2e9e0*/  HFMA2.MMA R23, -RZ, RZ, -1.826171875, 508.5 ;  /* 0xbf4e5ff2ff177435 */ /* 0x002fe200000001ff */
        /* <DEDUP_REMOVED lines=8> */
[----:B-1----:R-:W-:-:S03]  /*2ea70*/  HFMA2.MMA R30, -RZ, RZ, -2.46875, -0.0004642009735107421875 ;  /* 0xc0f08f9bff1e7435 */ /* 0x002fc600000001ff */
[----:B------:R1:W-:Y:S01]  /*2ea80*/  STL.64 [R1+0x1300], R26 ;  /* 0x0013001a01007387 */ /* 0x0003e20000100a00 */
[----:B------:R-:W-:Y:S01]  /*2ea90*/  IMAD.MOV.U32 R31, RZ, RZ, 0x40393dd8 ;  /* 0x40393dd8ff1f7424 */ /* 0x000fe200078e00ff */
[----:B--2---:R-:W-:Y:S02]  /*2eaa0*/  HFMA2.MMA R25, -RZ, RZ, 1.1162109375, -0.000296115875244140625 ;  /* 0x3c778cdaff197435 */ /* 0x004fe400000001ff */
[----:B------:R2:W-:Y:S01]  /*2eab0*/  STL.64 [R1+0x1308], R28 ;  /* 0x0013081c01007387 */ /* 0x0005e20000100a00 */
[----:B------:R-:W-:Y:S01]  /*2eac0*/  MOV R24, 0xbd07707a ;  /* 0xbd07707a00187802 */ /* 0x000fe20000000f00 */
[----:B0-----:R-:W-:Y:S02]  /*2ead0*/  HFMA2.MMA R12, -RZ, RZ, -4.94140625, 0.0002281665802001953125 ;  /* 0xc4f10b7aff0c7435 */ /* 0x001fe400000001ff */
[----:B------:R0:W-:Y:S01]  /*2eae0*/  STL.64 [R1+0x1310], R10 ;  /* 0x0013100a01007387 */ /* 0x0001e20000100a00 */
[----:B------:R-:W-:-:S03]  /*2eaf0*/  IMAD.MOV.U32 R13, RZ, RZ, -0x41dceba2 ;  /* 0xbe23145eff0d7424 */ /* 0x000fc600078e00ff */
[----:B------:R3:W-:Y:S01]  /*2eb00*/  STL.64 [R1+0x1328], R14 ;  /* 0x0013280e01007387 */ /* 0x0007e20000100a00 */
[----:B-1----:R-:W-:Y:S01]  /*2eb10*/  IMAD.MOV.U32 R26, RZ, RZ, 0x3f15b76c ;  /* 0x3f15b76cff1a7424 */ /* 0x002fe200078e00ff */
[----:B------:R-:W-:Y:S02]  /*2eb20*/  MOV R27, 0xbe5574fd ;  /* 0xbe5574fd001b7802 */ /* 0x000fe40000000f00 */
[----:B------:R1:W-:Y:S01]  /*2eb30*/  STL.64 [R1+0x1338], R22 ;  /* 0x0013381601007387 */ /* 0x0003e20000100a00 */
[----:B--2---:R-:W-:Y:S01]  /*2eb40*/  IMAD.MOV.U32 R28, RZ, RZ, -0x3b8899d4 ;  /* 0xc477662cff1c7424 */ /* 0x004fe200078e00ff */
[----:B------:R-:W-:Y:S01]  /*2eb50*/  MOV R29, 0x450908e3 ;  /* 0x450908e3001d7802 */ /* 0x000fe20000000f00 */
[----:B0-----:R-:W-:Y:S01]  /*2eb60*/  HFMA2.MMA R10, -RZ, RZ, 0.6376953125, -75.125 ;  /* 0x391ad4b2ff0a7435 */ /* 0x001fe200000001ff */
[----:B------:R-:W-:Y:S01]  /*2eb70*/  IMAD.MOV.U32 R11, RZ, RZ, 0x3d50e5d5 ;  /* 0x3d50e5d5ff0b7424 */ /* 0x000fe200078e00ff */
[----:B------:R0:W-:Y:S01]  /*2eb80*/  STL.64 [R1+0x1330], R30 ;  /* 0x0013301e01007387 */ /* 0x0001e20000100a00 */
[----:B---3--:R-:W-:Y:S01]  /*2eb90*/  HFMA2.MMA R15, -RZ, RZ, -5.0859375, 16480 ;  /* 0xc5167406ff0f7435 */ /* 0x008fe200000001ff */
[----:B------:R-:W-:-:S02]  /*2eba0*/  MOV R14, 0x44f49ff4 ;  /* 0x44f49ff4000e7802 */ /* 0x000fc40000000f00 */
[----:B------:R2:W-:Y:S01]  /*2ebb0*/  STL.64 [R1+0x1340], R26 ;  /* 0x0013401a01007387 */ /* 0x0005e20000100a00 */
[----:B-1----:R-:W-:Y:S01]  /*2ebc0*/  IMAD.MOV.U32 R22, RZ, RZ, 0x44abf3ae ;  /* 0x44abf3aeff167424 */ /* 0x002fe200078e00ff */
[----:B------:R-:W-:Y:S02]  /*2ebd0*/  MOV R23, 0x3aa95acb ;  /* 0x3aa95acb00177802 */ /* 0x000fe40000000f00 */
[----:B------:R1:W-:Y:S04]  /*2ebe0*/  STL.64 [R1+0x1350], R24 ;  /* 0x0013501801007387 */ /* 0x0003e80000100a00 */
[----:B------:R3:W-:Y:S01]  /*2ebf0*/  STL.64 [R1+0x1358], R28 ;  /* 0x0013581c01007387 */ /* 0x0007e20000100a00 */
[----:B0-----:R-:W-:Y:S01]  /*2ec00*/  HFMA2.MMA R31, -RZ, RZ, -0.447021484375, -0.000134944915771484375 ;  /* 0xb727886cff1f7435 */ /* 0x001fe200000001ff */
[----:B------:R-:W-:-:S02]  /*2ec10*/  MOV R30, 0xc3aaaf64 ;  /* 0xc3aaaf64001e7802 */ /* 0x000fc40000000f00 */
[----:B------:R0:W-:Y:S01]  /*2ec20*/  STL.64 [R1+0x1360], R12 ;  /* 0x0013600c01007387 */ /* 0x0001e20000100a00 */
[----:B--2---:R-:W-:Y:S01]  /*2ec30*/  HFMA2.MMA R26, -RZ, RZ, -4.234375, 0.0235443115234375 ;  /* 0xc43c2607ff1a7435 */ /* 0x004fe200000001ff */
[----:B------:R-:W-:Y:S02]  /*2ec40*/  IMAD.MOV.U32 R27, RZ, RZ, 0x4436edde ;  /* 0x4436eddeff1b7424 */ /* 0x000fe400078e00ff */
[----:B------:R2:W-:Y:S01]  /*2ec50*/  STL.64 [R1+0x1370], R22 ;  /* 0x0013701601007387 */ /* 0x0005e20000100a00 */
[----:B-1----:R-:W-:Y:S01]  /*2ec60*/  HFMA2.MMA R24, -RZ, RZ, 3.111328125, 1.4609375 ;  /* 0x42393dd8ff187435 */ /* 0x002fe200000001ff */
[----:B------:R-:W-:Y:S01]  /*2ec70*/  IMAD.MOV.U32 R25, RZ, RZ, -0x48fb0fcd ;  /* 0xb704f033ff197424 */ /* 0x000fe200078e00ff */
[----:B---3--:R-:W-:Y:S01]  /*2ec80*/  HFMA2.MMA R28, -RZ, RZ, 1.8896484375, -0.00586700439453125 ;  /* 0x3f8f9e02ff1c7435 */ /* 0x008fe200000001ff */
[----:B------:R1:W-:Y:S01]  /*2ec90*/  STL.64 [R1+0x1348], R10 ;  /* 0x0013480a01007387 */ /* 0x0003e20000100a00 */
[----:B------:R-:W-:Y:S01]  /*2eca0*/  IMAD.MOV.U32 R29, RZ, RZ, -0x40bd4e50 ;  /* 0xbf42b1b0ff1d7424 */ /* 0x000fe200078e00ff */
[----:B0-----:R-:W-:-:S02]  /*2ecb0*/  HFMA2.MMA R13, -RZ, RZ, 2.595703125, -11.6328125 ;  /* 0x4131c9d1ff0d7435 */ /* 0x001fc400000001ff */
[----:B------:R0:W-:Y:S01]  /*2ecc0*/  STL.64 [R1+0x1368], R14 ;  /* 0x0013680e01007387 */ /* 0x0001e20000100a00 */
[----:B------:R-:W-:Y:S01]  /*2ecd0*/  MOV R12, 0xc1682bf0 ;  /* 0xc1682bf0000c7802 */ /* 0x000fe20000000f00 */
[----:B--2---:R-:W-:Y:S01]  /*2ece0*/  HFMA2.MMA R23, -RZ, RZ, 1.5966796875, 2.83718109130859375e-05 ;  /* 0x3e6301dcff177435 */ /* 0x004fe200000001ff */
[----:B------:R-:W-:Y:S01]  /*2ecf0*/  MOV R22, 0x3eb9a9a3 ;  /* 0x3eb9a9a300167802 */ /* 0x000fe20000000f00 */
[----:B------:R2:W-:Y:S01]  /*2ed00*/  STL.64 [R1+0x1378], R26 ;  /* 0x0013781a01007387 */ /* 0x0005e20000100a00 */
[----:B-1----:R-:W-:Y:S01]  /*2ed10*/  IMAD.MOV.U32 R10, RZ, RZ, 0x43059029 ;  /* 0x43059029ff0a7424 */ /* 0x002fe200078e00ff */
[----:B------:R-:W-:Y:S02]  /*2ed20*/  MOV R11, 0xc2e186a2 ;  /* 0xc2e186a2000b7802 */ /* 0x000fe40000000f00 */
[----:B------:R2:W-:Y:S01]  /*2ed30*/  STL.64 [R1+0x1380], R30 ;  /* 0x0013801e01007387 */ /* 0x0005e20000100a00 */
[----:B0-----:R-:W-:Y:S01]  /*2ed40*/  IMAD.MOV.U32 R14, RZ, RZ, -0x3f7a96e2 ;  /* 0xc085691eff0e7424 */ /* 0x001fe200078e00ff */
[----:B------:R-:W-:-:S02]  /*2ed50*/  MOV R15, 0x3b4b3729 ;  /* 0x3b4b3729000f7802 */ /* 0x000fc40000000f00 */
[----:B------:R2:W-:Y:S04]  /*2ed60*/  STL.64 [R1+0x1388], R10 ;  /* 0x0013880a01007387 */ /* 0x0005e80000100a00 */
[----:B------:R2:W-:Y:S04]  /*2ed70*/  STL.64 [R1+0x1390], R24 ;  /* 0x0013901801007387 */ /* 0x0005e80000100a00 */
[----:B------:R2:W-:Y:S04]  /*2ed80*/  STL.64 [R1+0x1398], R12 ;  /* 0x0013980c01007387 */ /* 0x0005e80000100a00 */
[----:B------:R2:W-:Y:S04]  /*2ed90*/  STL.64 [R1+0x13a0], R14 ;  /* 0x0013a00e01007387 */ /* 0x0005e80000100a00 */
[----:B------:R2:W-:Y:S04]  /*2eda0*/  STL.64 [R1+0x13a8], R28 ;  /* 0x0013a81c01007387 */ /* 0x0005e80000100a00 */
[----:B------:R2:W-:Y:S04]  /*2edb0*/  STL.64 [R1+0x13b0], R22 ;  /* 0x0013b01601007387 */ /* 0x0005e80000100a00 */
[----:B------:R2:W-:Y:S01]  /*2edc0*/  STL [R1+0x13b8], R0 ;  /* 0x0013b80001007387 */ /* 0x0005e20000100800 */
[----:B------:R-:W-:Y:S05]  /*2edd0*/  @P0 BRA `(.L_x_585) ;  /* 0x00000000009c0947 */ /* 0x000fea0003800000 */
[----:B------:R-:W-:Y:S02]  /*2ede0*/  FSETP.GEU.FTZ.AND P0, PT, R3, 1, PT ;  /* 0x3f8000000300780b */ /* 0x000fe40003f1e000 */
[----:B------:R-:W-:-:S11]  /*2edf0*/  MOV R5, RZ ;  /* 0x000000ff00057202 */ /* 0x000fd60000000f00 */
[----:B------:R-:W-:Y:S05]  /*2ee00*/  @P0 BRA `(.L_x_586) ;  /* 0x0000000400180947 */ /* 0x000fea0003800000 */
[C---:B--2---:R-:W-:Y:S01]  /*2ee10*/  FADD.FTZ.RZ R0, R9.reuse, 1 ;  /* 0x3f80000009007421 */ /* 0x044fe2000001c000 */
[----:B------:R-:W-:Y:S01]  /*2ee20*/  IMAD.MOV.U32 R10, RZ, RZ, 0x3e800000 ;  /* 0x3e800000ff0a7424 */ /* 0x000fe200078e00ff */
[----:B------:R-:W-:Y:S01]  /*2ee30*/  MOV R12, 0x3d39bf78 ;  /* 0x3d39bf78000c7802 */ /* 0x000fe20000000f00 */
[----:B------:R-:W-:Y:S01]  /*2ee40*/  BSSY B4, `(.L_x_587) ;  /* 0x000001b000047945 */ /* 0x000fe20003800000 */
[----:B------:R-:W-:Y:S02]  /*2ee50*/  ISETP.GE.U32.AND P0, PT, R9, 0x7f800000, PT ;  /* 0x7f8000000900780c */ /* 0x000fe40003f06070 */
        /* <DEDUP_REMOVED lines=25> */
.L_x_588:
[----:B------:R-:W-:Y:S05]  /*2eff0*/  BSYNC B4 ;  /* 0x0000000000047941 */ /* 0x000fea0003800000 */
.L_x_587:
[----:B------:R-:W-:-:S04]  /*2f000*/  FADD.FTZ R0, -R9, R0 ;  /* 0x0000000009007221 */ /* 0x000fc80000010100 */
[----:B------:R-:W-:-:S06]  /*2f010*/  FMUL.FTZ R0, R0, -2 ;  /* 0xc000000000007820 */ /* 0x000fcc0000410000 */
[----:B------:R-:W0:Y:S02]  /*2f020*/  MUFU.SQRT R0, R0 ;  /* 0x0000000000007308 */ /* 0x000e240000002000 */
[----:B0-----:R-:W-:Y:S01]  /*2f030*/  FADD.FTZ R5, -R0, -RZ ;  /* 0x800000ff00057221 */ /* 0x001fe20000010100 */
[----:B------:R-:W-:Y:S06]  /*2f040*/  BRA `(.L_x_586) ;  /* 0x0000000000887947 */ /* 0x000fec0003800000 */
.L_x_585:
[C---:B--2---:R-:W-:Y:S01]  /*2f050*/  FADD.FTZ.RZ R0, R9.reuse, 1 ;  /* 0x3f80000009007421 */ /* 0x044fe2000001c000 */
[----:B------:R-:W-:Y:S01]  /*2f060*/  MOV R10, 0x3e800000 ;  /* 0x3e800000000a7802 */ /* 0x000fe20000000f00 */
[----:B------:R-:W-:Y:S01]  /*2f070*/  BSSY B4, `(.L_x_589) ;  /* 0x000001c000047945 */ /* 0x000fe20003800000 */
[----:B------:R-:W-:Y:S02]  /*2f080*/  MOV R12, 0x3d39bf78 ;  /* 0x3d39bf78000c7802 */ /* 0x000fe40000000f00 */
[----:B------:R-:W-:Y:S02]  /*2f090*/  IADD3 R0, R0, -0x3f400000, RZ ;  /* 0xc0c0000000007810 */ /* 0x000fe40007ffe0ff */
[----:B------:R-:W-:Y:S02]  /*2f0a0*/  ISETP.GE.U32.AND P0, PT, R9, 0x7f800000, PT ;  /* 0x7f8000000900780c */ /* 0x000fe40003f06070 */
        /* <DEDUP_REMOVED lines=24> */
.L_x_590:
[----:B------:R-:W-:Y:S05]  /*2f230*/  BSYNC B4 ;  /* 0x0000000000047941 */ /* 0x000fea0003800000 */
.L_x_589:
[----:B------:R-:W-:-:S04]  /*2f240*/  FADD.FTZ R0, -R9, R0 ;  /* 0x0000000009007221 */ /* 0x000fc80000010100 */
[----:B------:R-:W-:-:S04]  /*2f250*/  FMUL.FTZ R0, R0, -2 ;  /* 0xc000000000007820 */ /* 0x000fc80000410000 */
[----:B------:R0:W1:Y:S03]  /*2f260*/  MUFU.SQRT R5, R0 ;  /* 0x0000000000057308 */ /* 0x0000660000002000 */
.L_x_586:
[----:B------:R-:W-:Y:S05]  /*2f270*/  BSYNC B2 ;  /* 0x0000000000027941 */ /* 0x000fea0003800000 */
.L_x_584:
[----:B------:R-:W-:Y:S01]  /*2f280*/  FMUL.FTZ R7, R4, 0.5 ;  /* 0x3f00000004077820 */ /* 0x000fe20000410000 */
[----:B--2---:R-:W-:Y:S01]  /*2f290*/  IMAD.MOV.U32 R14, RZ, RZ, 0x3a69a091 ;  /* 0x3a69a091ff0e7424 */ /* 0x004fe200078e00ff */
        /* <DEDUP_REMOVED lines=9> */
[----:B------:R-:W-:Y:S01]  /*2f330*/  HFMA2.MMA R21, -RZ, RZ, 0, 0 ;  /* 0x00000000ff157435 */ /* 0x000fe200000001ff */
[----:B------:R-:W-:Y:S01]  /*2f340*/  MOV R32, RZ ;  /* 0x000000ff00207202 */ /* 0x000fe20000000f00 */
[----:B0-----:R-:W-:Y:S01]  /*2f350*/  HFMA2.MMA R7, -RZ, RZ, 3.4921875, 0 ;  /* 0x42fc0000ff077435 */ /* 0x001fe200000001ff */
[----:B------:R-:W-:Y:S01]  /*2f360*/  IMAD.MOV.U32 R34, RZ, RZ, RZ ;  /* 0x000000ffff227224 */ /* 0x000fe200078e00ff */
[----:B------:R-:W-:Y:S01]  /*2f370*/  MOV R38, RZ ;  /* 0x000000ff00267202 */ /* 0x000fe20000000f00 */
[----:B------:R-:W-:Y:S01]  /*2f380*/  IMAD.MOV.U32 R40, RZ, RZ, RZ ;  /* 0x000000ffff287224 */ /* 0x000fe200078e00ff */
[----:B------:R-:W-:Y:S01]  /*2f390*/  MOV R44, RZ ;  /* 0x000000ff002c7202 */ /* 0x000fe20000000f00 */
[----:B------:R-:W-:Y:S01]  /*2f3a0*/  IMAD.MOV.U32 R46, RZ, RZ, RZ ;  /* 0x000000ffff2e7224 */ /* 0x000fe200078e00ff */
[----:B------:R-:W-:Y:S01]  /*2f3b0*/  MOV R50, RZ ;  /* 0x000000ff00327202 */ /* 0x000fe20000000f00 */
[----:B------:R-:W-:-:S02]  /*2f3c0*/  IMAD.MOV.U32 R52, RZ, RZ, RZ ;  /* 0x000000ffff347224 */ /* 0x000fc400078e00ff */
[----:B-1----:R-:W-:-:S04]  /*2f3d0*/  FMUL.FTZ R0, R0, R5 ;  /* 0x0000000500007220 */ /* 0x002fc80000410000 */
[C---:B------:R-:W-:Y:S01]  /*2f3e0*/  FADD.FTZ R9, |R0|.reuse, 4 ;  /* 0x4080000000097421 */ /* 0x040fe20000010200 */
[C---:B------:R-:W-:Y:S01]  /*2f3f0*/  FADD.FTZ R3, |R0|.reuse, -4 ;  /* 0xc080000000037421 */ /* 0x040fe20000010200 */
[C---:B------:R-:W-:Y:S02]  /*2f400*/  FSETP.GEU.FTZ.AND P1, PT, R0.reuse, RZ, PT ;  /* 0x000000ff0000720b */ /* 0x040fe40003f3e000 */
[----:B------:R0:W1:Y:S02]  /*2f410*/  MUFU.RCP R10, R9 ;  /* 0x00000009000a7308 */ /* 0x0000640000001000 */
[----:B0-----:R-:W-:Y:S01]  /*2f420*/  MOV R9, 0x40000000 ;  /* 0x4000000000097802 */ /* 0x001fe20000000f00 */
[----:B-1----:R-:W-:Y:S01]  /*2f430*/  FMUL.FTZ R11, R3, R10 ;  /* 0x0000000a030b7220 */ /* 0x002fe20000410000 */
[----:B------:R-:W-:-:S03]  /*2f440*/  FMUL.FTZ R3, R0, R0 ;  /* 0x0000000000037220 */ /* 0x000fc60000410000 */
[----:B------:R-:W-:Y:S01]  /*2f450*/  FADD.FTZ R13, R11, 1 ;  /* 0x3f8000000b0d7421 */ /* 0x000fe20000010000 */
[----:B------:R-:W-:-:S03]  /*2f460*/  FMUL.FTZ R12, R3, -1.4426950216293334961 ;  /* 0xbfb8aa3b030c7820 */ /* 0x000fc60000410000 */
[----:B------:R-:W-:-:S03]  /*2f470*/  FFMA.FTZ R13, R13, -4, |R0| ;  /* 0xc08000000d0d7823 */ /* 0x000fc60000010400 */
[----:B------:R-:W0:Y:S01]  /*2f480*/  FRND.TRUNC R12, R12 ;  /* 0x0000000c000c7307 */ /* 0x000e22000020d000 */
[----:B------:R-:W-:-:S04]  /*2f490*/  FFMA.FTZ R13, |R0|, -R11, R13 ;  /* 0x8000000b000d7223 */ /* 0x000fc8000001020d */
[----:B------:R-:W-:-:S04]  /*2f4a0*/  FFMA.FTZ R13, R10, R13, R11 ;  /* 0x0000000d0a0d7223 */ /* 0x000fc8000001000b */
        /* <DEDUP_REMOVED lines=12> */
[C---:B------:R-:W-:Y:S02]  /*2f570*/  FFMA.FTZ R10, R13.reuse, R10, -0.10099056363105773926 ;  /* 0xbdced4240d0a7423 */ /* 0x040fe4000001000a */
[C---:B------:R-:W-:Y:S01]  /*2f580*/  FFMA.FTZ R9, R14.reuse, 1.9046542121259335545e-09, R9 ;  /* 0x3102e3080e097823 */ /* 0x040fe20000010009 */
[----:B------:R-:W-:Y:S01]  /*2f590*/  FADD.FTZ R14, R14, 12583039 ;  /* 0x4b40007f0e0e7421 */ /* 0x000fe20000010000 */
[----:B------:R-:W-:-:S02]  /*2f5a0*/  FFMA.FTZ R10, R13, R10, 0.06809400022029876709 ;  /* 0x3d8b74de0d0a7423 */ /* 0x000fc4000001000a */
[----:B------:R-:W-:Y:S02]  /*2f5b0*/  FMUL.FTZ R15, R9, 1.4426950216293334961 ;  /* 0x3fb8aa3b090f7820 */ /* 0x000fe40000410000 */
[C---:B------:R-:W-:Y:S01]  /*2f5c0*/  FFMA.FTZ R10, R13.reuse, R10, 0.015377387404441833496 ;  /* 0x3c7bf1700d0a7423 */ /* 0x040fe2000001000a */
[----:B0-----:R-:W-:Y:S01]  /*2f5d0*/  IMAD.SHL.U32 R7, R14, 0x800000, RZ ;  /* 0x008000000e077824 */ /* 0x001fe200078e00ff */
[----:B------:R-:W0:Y:S02]  /*2f5e0*/  MUFU.EX2 R22, R15 ;  /* 0x0000000f00167308 */ /* 0x000e240000000800 */
[----:B------:R-:W-:-:S04]  /*2f5f0*/  FFMA.FTZ R10, R13, R10, -0.1396210789680480957 ;  /* 0xbe0ef8d40d0a7423 */ /* 0x000fc8000001000a */
[----:B------:R-:W-:Y:S01]  /*2f600*/  FFMA.FTZ R13, R13, R10, 1.232995152473449707 ;  /* 0x3f9dd2c90d0d7423 */ /* 0x000fe2000001000a */
[----:B------:R-:W-:-:S03]  /*2f610*/  FADD.FTZ R10, |R0|, -RZ ;  /* 0x800000ff000a7221 */ /* 0x000fc60000010200 */
[----:B-1----:R-:W-:Y:S01]  /*2f620*/  FMUL.FTZ R9, R13, R12 ;  /* 0x0000000c0d097220 */ /* 0x002fe20000410000 */
[----:B------:R-:W-:Y:S01]  /*2f630*/  FFMA.FTZ R10, |R0|, -R10, R3 ;  /* 0x8000000a000a7223 */ /* 0x000fe20000010203 */
[----:B------:R-:W-:Y:S02]  /*2f640*/  MOV R3, RZ ;  /* 0x000000ff00037202 */ /* 0x000fe40000000f00 */
[----:B------:R-:W-:Y:S01]  /*2f650*/  FMUL.FTZ R11, R9, -2 ;  /* 0xc0000000090b7820 */ /* 0x000fe20000410000 */
[----:B0-----:R-:W-:-:S03]  /*2f660*/  FMUL.FTZ R7, R7, R22 ;  /* 0x0000001607077220 */ /* 0x001fc60000410000 */
[----:B------:R-:W-:Y:S01]  /*2f670*/  FFMA.FTZ R14, |R0|, R11, R13 ;  /* 0x0000000b000e7223 */ /* 0x000fe2000001020d */
[----:B------:R-:W-:Y:S01]  /*2f680*/  CS2R R22, SRZ ;  /* 0x0000000000167805 */ /* 0x000fe2000001ff00 */
[----:B------:R-:W-:Y:S02]  /*2f690*/  FFMA.FTZ R7, R7, R10, R7 ;  /* 0x0000000a07077223 */ /* 0x000fe40000010007 */
[----:B------:R-:W-:Y:S01]  /*2f6a0*/  FADD.FTZ R14, -R9, R14 ;  /* 0x0000000e090e7221 */ /* 0x000fe20000010100 */
[----:B------:R-:W-:-:S03]  /*2f6b0*/  CS2R R10, SRZ ;  /* 0x00000000000a7805 */ /* 0x000fc6000001ff00 */
[----:B------:R-:W-:Y:S01]  /*2f6c0*/  FFMA.FTZ R14, R12, R14, R9 ;  /* 0x0000000e0c0e7223 */ /* 0x000fe20000010009 */
[----:B------:R-:W-:Y:S02]  /*2f6d0*/  CS2R R12, SRZ ;  /* 0x00000000000c7805 */ /* 0x000fe4000001ff00 */
[----:B------:R-:W-:Y:S01]  /*2f6e0*/  MOV R9, 0x7f800000 ;  /* 0x7f80000000097802 */ /* 0x000fe20000000f00 */
[----:B------:R-:W-:Y:S01]  /*2f6f0*/  FMUL.FTZ R0, R14, R7 ;  /* 0x000000070e007220 */ /* 0x000fe20000410000 */
[----:B------:R-:W-:Y:S01]  /*2f700*/  HFMA2.MMA R7, -RZ, RZ, 1.875, 0 ;  /* 0x3f800000ff077435 */ /* 0x000fe200000001ff */
[----:B------:R-:W-:-:S03]  /*2f710*/  CS2R R14, SRZ ;  /* 0x00000000000e7805 */ /* 0x000fc6000001ff00 */
[----:B------:R-:W-:-:S05]  /*2f720*/  FSEL R0, R0, RZ, !P0 ;  /* 0x000000ff00007208 */ /* 0x000fca0004000000 */
[----:B------:R-:W-:-:S07]  /*2f730*/  @!P1 FADD.FTZ R0, -R0, 2 ;  /* 0x4000000000009421 */ /* 0x000fce0000010100 */
.L_x_595:
        /* <DEDUP_REMOVED lines=8> */
[C---:B------:R-:W-:Y:S01]  /*2f7c0*/  VIADD R33, R29.reuse, 0x1 ;  /* 0x000000011d217836 */ /* 0x040fe20000000000 */
[----:B------:R-:W-:Y:S02]  /*2f7d0*/  @P0 IADD3 R33, R29, RZ, RZ ;  /* 0x000000ff1d210210 */ /* 0x000fe40007ffe0ff */
[----:B------:R-:W-:Y:S02]  /*2f7e0*/  FMUL.FTZ R39, |R31|, 5.9604644775390625e-08 ;  /* 0x338000001f277820 */ /* 0x000fe40000410200 */
[----:B------:R-:W-:-:S03]  /*2f7f0*/  MOV R29, R33 ;  /* 0x00000021001d7202 */ /* 0x000fc60000000f00 */
        /* <DEDUP_REMOVED lines=8> */
[----:B------:R-:W-:Y:S02]  /*2f880*/  FADD.FTZ R31, R31, R37 ;  /* 0x000000251f1f7221 */ /* 0x000fe40000010000 */
[----:B------:R-:W-:Y:S02]  /*2f890*/  MOV R29, R33 ;  /* 0x00000021001d7202 */ /* 0x000fe40000000f00 */
        /* <DEDUP_REMOVED lines=231> */
[C---:B------:R-:W-:Y:S01]  /*30710*/  VIADD R33, R29.reuse, 0x1 ;  /* 0x000000011d217836 */ /* 0x040fe20000000000 */
[----:B------:R-:W-:Y:S02]  /*30720*/  @P0 IADD3 R33, R29, RZ, RZ ;  /* 0x000000ff1d210210 */ /* 0x000fe40007ffe0ff */
[----:B------:R-:W-:Y:S02]  /*30730*/  PLOP3.LUT P0, PT, PT, PT, PT, 0x80, 0x0 ;  /* 0x000000000000781c */ /* 0x000fe40003f0f070 */
[----:B------:R-:W-:Y:S02]  /*30740*/  MOV R29, R33 ;  /* 0x00000021001d7202 */ /* 0x000fe40000000f00 */
[----:B------:R-:W-:Y:S02]  /*30750*/  PLOP3.LUT P3, PT, PT, PT, PT, 0x8, 0x0 ;  /* 0x000000000000781c */ /* 0x000fe40003f6e170 */
[C---:B------:R-:W-:Y:S01]  /*30760*/  @P1 ISETP.GE.AND P2, PT, R29.reuse, 0x18, PT ;  /* 0x000000181d00180c */ /* 0x040fe20003f46270 */
[----:B------:R-:W-:-:S03]  /*30770*/  @P1 VIADD R33, R29, 0x1 ;  /* 0x000000011d211836 */ /* 0x000fc60000000000 */
[----:B------:R-:W-:Y:S02]  /*30780*/  @P1 PLOP3.LUT P3, PT, P2, PT, PT, 0x80, 0x0 ;  /* 0x000000000000181c */ /* 0x000fe4000176f070 */
[----:B------:R-:W-:-:S11]  /*30790*/  @P1 PLOP3.LUT P0, PT, P2, PT, PT, 0x80, 0x0 ;  /* 0x000000000000181c */ /* 0x000fd6000170f070 */
[----:B------:R-:W-:Y:S02]  /*307a0*/  @P3 IADD3 R33, R29, RZ, RZ ;  /* 0x000000ff1d213210 */ /* 0x000fe40007ffe0ff */
[----:B------:R-:W-:Y:S02]  /*307b0*/  @!P0 FMUL.FTZ R25, R10, R5 ;  /* 0x000000050a198220 */ /* 0x000fe40000410000 */
[----:B------:R-:W-:Y:S02]  /*307c0*/  @P1 MOV R29, R33 ;  /* 0x00000021001d1202 */ /* 0x000fe40000000f00 */
[----:B--2---:R-:W-:-:S07]  /*307d0*/  @P1 FFMA.FTZ R31, R25, R37, R31 ;  /* 0x00000025191f1223 */ /* 0x004fce000001001f */
.L_x_593:
[----:B------:R-:W-:Y:S05]  /*307e0*/  BSYNC B4 ;  /* 0x0000000000047941 */ /* 0x000fea0003800000 */
.L_x_592:
        /* <DEDUP_REMOVED lines=8> */
[----:B------:R-:W-:Y:S02]  /*30870*/  VIADD R12, R12, 0x1 ;  /* 0x000000010c0c7836 */ /* 0x000fe40000000000 */
[----:B------:R-:W-:-:S03]  /*30880*/  FMUL.FTZ R7, R20, R7 ;  /* 0x0000000714077220 */ /* 0x000fc60000410000 */
[----:B------:R-:W-:-:S13]  /*30890*/  ISETP.GE.U32.AND P0, PT, R12, 0x19, PT ;  /* 0x000000190c00780c */ /* 0x000fda0003f06070 */
[----:B------:R-:W-:Y:S05]  /*308a0*/  @!P0 BRA `(.L_x_595) ;  /* 0xffffffec00a48947 */ /* 0x000fea000383ffff */
.L_x_594:
[----:B------:R-:W-:Y:S05]  /*308b0*/  BSYNC B2 ;  /* 0x0000000000027941 */ /* 0x000fea0003800000 */
.L_x_591:
        /* <DEDUP_REMOVED lines=9> */
[----:B------:R-:W-:Y:S02]  /*30950*/  DMUL R4, R12, R4 ;  /* 0x000000040c047228 */ /* 0x000fe40000000000 */
[----:B------:R-:W-:Y:S01]  /*30960*/  HFMA2.MMA R13, -RZ, RZ, 1.9912109375, 0.00128841400146484375 ;  /* 0x3ff71547ff0d7435 */ /* 0x000fe200000001ff */
[----:B------:R-:W-:-:S07]  /*30970*/  MOV R12, 0x652b82fe ;  /* 0x652b82fe000c7802 */ /* 0x000fce0000000f00 */
        /* <DEDUP_REMOVED lines=38> */
[----:B------:R-:W-:Y:S01]  /*30be0*/  LEA R25, R12, R15, 0x14 ;  /* 0x0000000f0c197211 */ /* 0x000fe200078ea0ff */
[----:B------:R-:W-:Y:S01]  /*30bf0*/  IMAD.MOV.U32 R24, RZ, RZ, R14 ;  /* 0x000000ffff187224 */ /* 0x000fe200078e000e */
        /* <DEDUP_REMOVED lines=9> */
[----:B------:R-:W-:Y:S02]  /*30c90*/  @!P0 IADD3 R12, R12, -R7, RZ ;  /* 0x800000070c0c8210 */ /* 0x000fe40007ffe0ff */
[----:B------:R-:W-:Y:S02]  /*30ca0*/  @!P0 LEA R5, R7, R15, 0x14 ;  /* 0x0000000f07058211 */ /* 0x000fe400078ea0ff */
[----:B------:R-:W-:Y:S02]  /*30cb0*/  @!P0 LEA R13, R12, 0x3ff00000, 0x14 ;  /* 0x3ff000000c0d8811 */ /* 0x000fe400078ea0ff */
[----:B------:R-:W-:-:S06]  /*30cc0*/  @!P0 MOV R12, RZ ;  /* 0x000000ff000c8202 */ /* 0x000fcc0000000f00 */
[----:B------:R-:W-:-:S11]  /*30cd0*/  @!P0 DMUL R24, R4, R12 ;  /* 0x0000000c04188228 */ /* 0x000fd60000000000 */
.L_x_597:
[----:B------:R-:W-:Y:S05]  /*30ce0*/  BSYNC B2 ;  /* 0x0000000000027941 */ /* 0x000fea0003800000 */
.L_x_596:
[----:B------:R-:W-:Y:S01]  /*30cf0*/  UMOV UR4, 0x54411744 ;  /* 0x5441174400047882 */ /* 0x000fe20000000000 */
[----:B------:R-:W-:Y:S01]  /*30d00*/  UMOV UR5, 0x401921fb ;  /* 0x401921fb00057882 */ /* 0x000fe20000000000 */
[----:B------:R-:W-:Y:S01]  /*30d10*/  IMAD.MOV.U32 R14, RZ, RZ, 0x0 ;  /* 0x00000000ff0e7424 */ /* 0x000fe200078e00ff */
[----:B------:R-:W-:Y:S01]  /*30d20*/  DMUL R10, R10, UR4 ;  /* 0x000000040a0a7c28 */ /* 0x000fe20008000000 */
[----:B------:R-:W-:Y:S01]  /*30d30*/  MOV R15, 0x3fd80000 ;  /* 0x3fd80000000f7802 */ /* 0x000fe20000000f00 */
[----:B------:R-:W-:Y:S04]  /*30d40*/  BSSY B2, `(.L_x_598) ;  /* 0x000001a000027945 */ /* 0x000fe80003800000 */
[----:B------:R-:W0:Y:S04]  /*30d50*/  MUFU.RSQ64H R13, R11 ;  /* 0x0000000b000d7308 */ /* 0x000e280000001c00 */
[----:B------:R-:W-:-:S04]  /*30d60*/  IADD3 R12, R11, -0x3500000, RZ ;  /* 0xfcb000000b0c7810 */ /* 0x000fc80007ffe0ff */
[----:B------:R-:W-:Y:S02]  /*30d70*/  ISETP.GE.U32.AND P0, PT, R12, 0x7ca00000, PT ;  /* 0x7ca000000c00780c */ /* 0x000fe40003f06070 */
        /* <DEDUP_REMOVED lines=18> */
[----:B------:R-:W-:Y:S02]  /*30ea0*/  MOV R20, R26 ;  /* 0x0000001a00147202 */ /* 0x000fe40000000f00 */
[----:B------:R-:W-:Y:S02]  /*30eb0*/  MOV R21, R27 ;  /* 0x0000001b00157202 */ /* 0x000fe40000000f00 */
[----:B------:R-:W-:-:S07]  /*30ec0*/  MOV R12, 0x30ee0 ;  /* 0x00030ee0000c7802 */ /* 0x000fce0000000f00 */
[----:B------:R-:W-:Y:S05]  /*30ed0*/  CALL.REL.NOINC `($__internal_1_$__cuda_sm20_dsqrt_rn_f64_mediumpath_v1) ;  /* 0x0000006400747944 */ /* 0x000fea0003c00000 */
.L_x_599:
[----:B------:R-:W-:Y:S05]  /*30ee0*/  BSYNC B2 ;  /* 0x0000000000027941 */ /* 0x000fea0003800000 */
.L_x_598:
        /* <DEDUP_REMOVED lines=17> */
[----:B------:R-:W-:Y:S01]  /*31000*/  MOV R4, R28 ;  /* 0x0000001c00047202 */ /* 0x000fe20000000f00 */
[----:B------:R-:W-:-:S07]  /*31010*/  IMAD.MOV.U32 R5, RZ, RZ, R29 ;  /* 0x000000ffff057224 */ /* 0x000fce00078e001d */
.L_x_601:
[----:B------:R-:W-:Y:S05]  /*31020*/  BSYNC B4 ;  /* 0x0000000000047941 */ /* 0x000fea0003800000 */
.L_x_600:
[----:B------:R-:W-:Y:S01]  /*31030*/  FMUL.FTZ R0, R0, 0.5 ;  /* 0x3f00000000007820 */ /* 0x000fe20000410000 */
[----:B------:R-:W-:Y:S01]  /*31040*/  UMOV UR4, 0xf0000000 ;  /* 0xf000000000047882 */ /* 0x000fe20000000000 */
[----:B------:R-:W-:Y:S02]  /*31050*/  UMOV UR5, 0x380fffff ;  /* 0x380fffff00057882 */ /* 0x000fe40000000000 */
[----:B------:R-:W0:Y:S02]  /*31060*/  F2F.F64.F32 R10, R0 ;  /* 0x00000000000a7310 */ /* 0x000e240000201800 */
[----:B0-----:R-:W-:-:S06]  /*31070*/  DADD R10, R10, R4 ;  /* 0x000000000a0a7229 */ /* 0x001fcc0000000004 */
[----:B------:R-:W0:Y:S02]  /*31080*/  F2F.F32.F64 R5, R10 ;  /* 0x0000000a00057310 */ /* 0x000e240000301000 */
[----:B------:R-:W-:-:S14]  /*31090*/  DSETP.GEU.AND P0, PT, |R10|, UR4, PT ;  /* 0x000000040a007e2a */ /* 0x000fdc000bf0e200 */
[----:B0-----:R-:W-:Y:S01]  /*310a0*/  @!P0 FMUL R5, R5, 1.175494350822287508e-38 ;  /* 0x0080000005058820 */ /* 0x001fe20000400000 */
[----:B------:R-:W-:Y:S06]  /*310b0*/  BRA `(.L_x_441) ;  /* 0x0000005c007c7947 */ /* 0x000fec0003800000 */
.L_x_443:
[----:B------:R-:W-:Y:S01]  /*310c0*/  IMAD.MOV.U32 R12, RZ, RZ, -0x438d462a ;  /* 0xbc72b9d6ff0c7424 */ /* 0x000fe200078e00ff */
[----:B------:R-:W-:Y:S01]  /*310d0*/  MOV R13, 0x3a97b426 ;  /* 0x3a97b426000d7802 */ /* 0x000fe20000000f00 */
[----:B------:R-:W-:Y:S01]  /*310e0*/  HFMA2.MMA R26, -RZ, RZ, -0.264892578125, -0.12188720703125 ;  /* 0xb43dafcdff1a7435 */ /* 0x000fe200000001ff */
[----:B------:R-:W-:Y:S01]  /*310f0*/  IMAD.MOV.U32 R27, RZ, RZ, 0x31e67ae7 ;  /* 0x31e67ae7ff1b7424 */ /* 0x000fe200078e00ff */
[----:B------:R-:W-:Y:S01]  /*31100*/  HFMA2.MMA R14, -RZ, RZ, 0.71484375, -7284 ;  /* 0x39b8ef1dff0e7435 */ /* 0x000fe200000001ff */
[----:B------:R-:W-:Y:S01]  /*31110*/  IMAD.MOV.U32 R15, RZ, RZ, -0x46c48fc8 ;  /* 0xb93b7038ff0f7424 */ /* 0x000fe200078e00ff */
[----:B------:R0:W-:Y:S01]  /*31120*/  STL.64 [R1+0xa00], R12 ;  /* 0x000a000c01007387 */ /* 0x0001e20000100a00 */
[----:B------:R-:W-:Y:S01]  /*31130*/  HFMA2.MMA R23, -RZ, RZ, -0.37939453125, -0.044677734375 ;  /* 0xb612a9b8ff177435 */ /* 0x000fe200000001ff */
[----:B------:R-:W-:Y:S01]  /*31140*/  MOV R22, 0x382462c5 ;  /* 0x382462c500167802 */ /* 0x000fe20000000f00 */
[----:B------:R-:W-:Y:S01]  /*31150*/  IMAD.MOV.U32 R24, RZ, RZ, -0x4a0726e8 ;  /* 0xb5f8d918ff187424 */ /* 0x000fe200078e00ff */
[----:B------:R1:W-:Y:S01]  /*31160*/  STL.64 [R1+0xa20], R26 ;  /* 0x000a201a01007387 */ /* 0x0003e20000100a00 */
[----:B------:R-:W-:Y:S01]  /*31170*/  MOV R25, 0x355eb691 ;  /* 0x355eb69100197802 */ /* 0x000fe20000000f00 */
[----:B------:R-:W-:Y:S01]  /*31180*/  HFMA2.MMA R11, -RZ, RZ, 1.416015625, -0.052093505859375 ;  /* 0x3daaaaabff0b7435 */ /* 0x000fe200000001ff */
[----:B------:R-:W-:Y:S01]  /*31190*/  MOV R10, 0xbeaaaaab ;  /* 0xbeaaaaab000a7802 */ /* 0x000fe20000000f00 */
[----:B------:R2:W-:Y:S01]  /*311a0*/  STL.64 [R1+0xa08], R14 ;  /* 0x000a080e01007387 */ /* 0x0005e20000100a00 */
[----:B------:R-:W-:Y:S01]  /*311b0*/  HFMA2.MMA R29, -RZ, RZ, -0.174560546875, -0.0005855560302734375 ;  /* 0xb19690ccff1d7435 */ /* 0x000fe200000001ff */
[----:B------:R-:W-:Y:S01]  /*311c0*/  MOV R28, 0x32304beb ;  /* 0x32304beb001c7802 */ /* 0x000fe20000000f00 */
[----:B------:R-:W-:Y:S01]  /*311d0*/  IMAD.MOV.U32 R30, RZ, RZ, 0x307b7337 ;  /* 0x307b7337ff1e7424 */ /* 0x000fe200078e00ff */
[----:B0-----:R-:W-:Y:S01]  /*311e0*/  HFMA2.MMA R13, -RZ, RZ, 0.046600341796875, -16 ;  /* 0x29f7cc00ff0d7435 */ /* 0x001fe200000001ff */
[----:B------:R-:W-:Y:S01]  /*311f0*/  MOV R12, 0xacb0e538 ;  /* 0xacb0e538000c7802 */ /* 0x000fe20000000f00 */
[----:B------:R0:W-:Y:S01]  /*31200*/  STL.64 [R1+0xa10], R22 ;  /* 0x000a101601007387 */ /* 0x0001e20000100a00 */
[----:B------:R-:W-:Y:S01]  /*31210*/  MOV R31, 0xade06cdb ;  /* 0xade06cdb001f7802 */ /* 0x000fe20000000f00 */
[----:B-1----:R-:W-:Y:S01]  /*31220*/  IMAD.MOV.U32 R26, RZ, RZ, -0x449c71c7 ;  /* 0xbb638e39ff1a7424 */ /* 0x002fe200078e00ff */
[----:B------:R-:W-:Y:S01]  /*31230*/  MOV R27, 0x3b2d602b ;  /* 0x3b2d602b001b7802 */ /* 0x000fe20000000f00 */
[----:B------:R1:W-:Y:S01]  /*31240*/  STL.64 [R1+0xa18], R24 ;  /* 0x000a181801007387 */ /* 0x0003e20000100a00 */
[----:B------:R-:W-:Y:S01]  /*31250*/  HFMA2.MMA R0, -RZ, RZ, 1.7431640625, 3.181640625 ;  /* 0x3ef9425dff007435 */ /* 0x000fe200000001ff */
[----:B--2---:R-:W-:Y:S01]  /*31260*/  IMAD.MOV.U32 R14, RZ, RZ, 0x2abdd03b ;  /* 0x2abdd03bff0e7424 */ /* 0x004fe200078e00ff */
[----:B------:R-:W-:Y:S01]  /*31270*/  MOV R15, 0xaa1cc4df ;  /* 0xaa1cc4df000f7802 */ /* 0x000fe20000000f00 */
[----:B------:R2:W-:Y:S01]  /*31280*/  STL.64 [R1+0xa40], R12 ;  /* 0x000a400c01007387 */ /* 0x0005e20000100a00 */
[-C--:B------:R-:W-:Y:S01]  /*31290*/  FMUL.FTZ R3, R3, R20.reuse ;  /* 0x0000001403037220 */ /* 0x080fe20000410000 */
[----:B------:R-:W-:Y:S01]  /*312a0*/  BSSY B2, `(.L_x_602) ;  /* 0x00003da000027945 */ /* 0x000fe20003800000 */
[----:B------:R-:W-:Y:S01]  /*312b0*/  FMUL.FTZ R9, R9, R20 ;  /* 0x0000001409097220 */ /* 0x000fe20000410000 */
[----:B------:R3:W-:Y:S01]  /*312c0*/  STL.64 [R1+0xa60], R26 ;  /* 0x000a601a01007387 */ /* 0x0007e20000100a00 */
[----:B0-----:R-:W-:Y:S01]  /*312d0*/  HFMA2.MMA R22, -RZ, RZ, 0.0390625, -3.802776336669921875e-05 ;  /* 0x2900827eff167435 */ /* 0x001fe200000001ff */
[----:B------:R-:W-:Y:S01]  /*312e0*/  IMAD.MOV.U32 R23, RZ, RZ, -0x59ebe00c ;  /* 0xa6141ff4ff177424 */ /* 0x000fe200078e00ff */
[----:B------:R-:W-:Y:S01]  /*312f0*/  FSETP.GT.FTZ.AND P0, PT, R3, 1, PT ;  /* 0x3f8000000300780b */ /* 0x000fe20003f14000 */
[----:B------:R0:W-:Y:S01]  /*31300*/  STL.64 [R1+0xa48], R14 ;  /* 0x000a480e01007387 */ /* 0x0001e20000100a00 */
[----:B-1----:R-:W-:Y:S01]  /*31310*/  HFMA2.MMA R25, -RZ, RZ, -0.8681640625, -0.7294921875 ;  /* 0xbaf2b9d6ff197435 */ /* 0x002fe200000001ff */
[----:B------:R-:W-:Y:S01]  /*31320*/  MOV R24, 0xa70e548a ;  /* 0xa70e548a00187802 */ /* 0x000fe20000000f00 */
[----:B--2---:R-:W-:Y:S01]  /*31330*/  HFMA2.MMA R12, -RZ, RZ, 0.1756591796875, -0.0714111328125 ;  /* 0x319fac92ff0c7435 */ /* 0x004fe200000001ff */
[----:B------:R-:W-:Y:S01]  /*31340*/  IMAD.MOV.U32 R13, RZ, RZ, 0x34140796 ;  /* 0x34140796ff0d7424 */ /* 0x000fe200078e00ff */
[----:B------:R1:W-:Y:S01]  /*31350*/  STL.64 [R1+0x9f8], R10 ;  /* 0x0009f80a01007387 */ /* 0x0003e20000100a00 */
[----:B---3--:R-:W-:Y:S01]  /*31360*/  HFMA2.MMA R27, -RZ, RZ, 0.077880859375, 3.135204315185546875e-05 ;  /* 0x2cfc020eff1b7435 */ /* 0x008fe200000001ff */
[----:B------:R-:W-:-:S02]  /*31370*/  MOV R26, 0x29889f1d ;  /* 0x29889f1d001a7802 */ /* 0x000fc40000000f00 */
[----:B------:R2:W-:Y:S01]  /*31380*/  STL.64 [R1+0xa50], R22 ;  /* 0x000a501601007387 */ /* 0x0005e20000100a00 */
[----:B0-----:R-:W-:Y:S01]  /*31390*/  HFMA2.MMA R15, -RZ, RZ, 0.1968994140625, 62.5625 ;  /* 0x324d53d2ff0f7435 */ /* 0x001fe200000001ff */
[----:B------:R-:W-:Y:S02]  /*313a0*/  MOV R14, 0xb37711e8 ;  /* 0xb37711e8000e7802 */ /* 0x000fe40000000f00 */
[----:B------:R0:W-:Y:S04]  /*313b0*/  STL.64 [R1+0xa80], R12 ;  /* 0x000a800c01007387 */ /* 0x0001e80000100a00 */
[----:B------:R3:W-:Y:S01]  /*313c0*/  STL.64 [R1+0xaa0], R26 ;  /* 0x000aa01a01007387 */ /* 0x0007e20000100a00 */
[----:B-1----:R-:W-:Y:S01]  /*313d0*/  HFMA2.MMA R10, -RZ, RZ, -0.1015625, 0.541015625 ;  /* 0xae803854ff0a7435 */ /* 0x002fe200000001ff */
[----:B------:R-:W-:-:S02]  /*313e0*/  IMAD.MOV.U32 R11, RZ, RZ, 0x2dd64a3b ;  /* 0x2dd64a3bff0b7424 */ /* 0x000fc400078e00ff */
[----:B------:R1:W-:Y:S01]  /*313f0*/  STL.64 [R1+0xa88], R14 ;  /* 0x000a880e01007387 */ /* 0x0003e20000100a00 */
[----:B--2---:R-:W-:Y:S01]  /*31400*/  IMAD.MOV.U32 R22, RZ, RZ, -0x5265b022 ;  /* 0xad9a4fdeff167424 */ /* 0x004fe200078e00ff */
[----:B------:R-:W-:Y:S01]  /*31410*/  MOV R23, 0xb08ab276 ;  /* 0xb08ab27600177802 */ /* 0x000fe20000000f00 */
[----:B0-----:R-:W-:Y:S01]  /*31420*/  HFMA2.MMA R13, -RZ, RZ, -0.02960205078125, -131.5 ;  /* 0xa794d81cff0d7435 */ /* 0x001fe200000001ff */
[----:B------:R-:W-:Y:S01]  /*31430*/  MOV R12, 0x28b6c54f ;  /* 0x28b6c54f000c7802 */ /* 0x000fe20000000f00 */
[----:B------:R0:W-:Y:S01]  /*31440*/  STL.64 [R1+0xa58], R24 ;  /* 0x000a581801007387 */ /* 0x0001e20000100a00 */
[----:B---3--:R-:W-:Y:S01]  /*31450*/  HFMA2.MMA R27, -RZ, RZ, -0.11529541015625, 0.0230712890625 ;  /* 0xaf6125e8ff1b7435 */ /* 0x008fe200000001ff */
[----:B------:R-:W-:Y:S02]  /*31460*/  MOV R26, 0x34195641 ;  /* 0x34195641001a7802 */ /* 0x000fe40000000f00 */
[----:B------:R2:W-:Y:S01]  /*31470*/  STL.64 [R1+0xa38], R10 ;  /* 0x000a380a01007387 */ /* 0x0005e20000100a00 */
[----:B-1----:R-:W-:Y:S01]  /*31480*/  IMAD.MOV.U32 R14, RZ, RZ, 0x3b877322 ;  /* 0x3b877322ff0e7424 */ /* 0x002fe200078e00ff */
[----:B------:R-:W-:-:S02]  /*31490*/  MOV R15, 0xbb2fb934 ;  /* 0xbb2fb934000f7802 */ /* 0x000fc40000000f00 */
[----:B------:R1:W-:Y:S01]  /*314a0*/  STL.64 [R1+0xab8], R12 ;  /* 0x000ab80c01007387 */ /* 0x0003e20000100a00 */
[----:B0-----:R-:W-:Y:S01]  /*314b0*/  HFMA2.MMA R24, -RZ, RZ, 0.123291015625, -195.25 ;  /* 0x2fe4da1aff187435 */ /* 0x001fe200000001ff */
[----:B------:R-:W-:Y:S02]  /*314c0*/  IMAD.MOV.U32 R25, RZ, RZ, -0x5143ad7d ;  /* 0xaebc5283ff197424 */ /* 0x000fe400078e00ff */
[----:B------:R0:W-:Y:S01]  /*314d0*/  STL.64 [R1+0xae8], R26 ;  /* 0x000ae81a01007387 */ /* 0x0001e20000100a00 */
[----:B--2---:R-:W-:Y:S01]  /*314e0*/  HFMA2.MMA R10, -RZ, RZ, -0.81298828125, -12.9609375 ;  /* 0xba81ca7bff0a7435 */ /* 0x004fe200000001ff */
[----:B------:R-:W-:Y:S02]  /*314f0*/  IMAD.MOV.U32 R11, RZ, RZ, 0x3957c1a2 ;  /* 0x3957c1a2ff0b7424 */ /* 0x000fe400078e00ff */
[----:B------:R2:W-:Y:S01]  /*31500*/  STL.64 [R1+0xa90], R22 ;  /* 0x000a901601007387 */ /* 0x0005e20000100a00 */
[----:B-1----:R-:W-:Y:S01]  /*31510*/  HFMA2.MMA R12, -RZ, RZ, -0.1478271484375, -864.5 ;  /* 0xb0bbe2c1ff0c7435 */ /* 0x002fe200000001ff */
[----:B------:R-:W-:-:S02]  /*31520*/  IMAD.MOV.U32 R13, RZ, RZ, 0x2b84b13c ;  /* 0x2b84b13cff0d7424 */ /* 0x000fc400078e00ff */
[----:B------:R1:W-:Y:S01]  /*31530*/  STL.64 [R1+0xac0], R14 ;  /* 0x000ac00e01007387 */ /* 0x0003e20000100a00 */
[----:B0-----:R-:W-:Y:S01]  /*31540*/  HFMA2.MMA R26, -RZ, RZ, 0.6796875, -0.00629425048828125 ;  /* 0x39709e72ff1a7435 */ /* 0x001fe200000001ff */
[----:B------:R-:W-:Y:S02]  /*31550*/  IMAD.MOV.U32 R27, RZ, RZ, -0x460a0274 ;  /* 0xb9f5fd8cff1b7424 */ /* 0x000fe400078e00ff */
[----:B------:R0:W-:Y:S01]  /*31560*/  STL.64 [R1+0xaf8], R12 ;  /* 0x000af80c01007387 */ /* 0x0001e20000100a00 */
[----:B--2---:R-:W-:Y:S01]  /*31570*/  HFMA2.MMA R23, -RZ, RZ, 0.54541015625, -50144 ;  /* 0x385dfa1fff177435 */ /* 0x004fe200000001ff */
[----:B------:R-:W-:Y:S02]  /*31580*/  MOV R22, 0xb8e129f8 ;  /* 0xb8e129f800167802 */ /* 0x000fe40000000f00 */
[----:B------:R2:W-:Y:S01]  /*31590*/  STL.64 [R1+0xa98], R24 ;  /* 0x000a981801007387 */ /* 0x0005e20000100a00 */
[----:B-1----:R-:W-:Y:S01]  /*315a0*/  HFMA2.MMA R15, -RZ, RZ, -0.100830078125, -0.97216796875 ;  /* 0xae74bbc7ff0f7435 */ /* 0x002fe200000001ff */
[----:B------:R-:W-:-:S02]  /*315b0*/  MOV R14, 0x2f0d882b ;  /* 0x2f0d882b000e7802 */ /* 0x000fc40000000f00 */
[----:B------:R1:W-:Y:S01]  /*315c0*/  STL.64 [R1+0xa68], R10 ;  /* 0x000a680a01007387 */ /* 0x0003e20000100a00 */
[----:B0-----:R-:W-:Y:S01]  /*315d0*/  HFMA2.MMA R13, -RZ, RZ, -0.5771484375, -0.00124835968017578125 ;  /* 0xb89e951dff0d7435 */ /* 0x001fe200000001ff */
[----:B------:R-:W-:Y:S02]  /*315e0*/  MOV R12, 0x398c5cdb ;  /* 0x398c5cdb000c7802 */ /* 0x000fe40000000f00 */
[----:B------:R0:W-:Y:S01]  /*315f0*/  STL.64 [R1+0xb28], R26 ;  /* 0x000b281a01007387 */ /* 0x0001e20000100a00 */
[----:B--2---:R-:W-:Y:S01]  /*31600*/  IMAD.MOV.U32 R24, RZ, RZ, -0x48a9e97d ;  /* 0xb7561683ff187424 */ /* 0x004fe200078e00ff */
[----:B------:R-:W-:Y:S02]  /*31610*/  MOV R25, 0x33130aa5 ;  /* 0x33130aa500197802 */ /* 0x000fe40000000f00 */
[----:B------:R2:W-:Y:S01]  /*31620*/  STL.64 [R1+0xad0], R22 ;  /* 0x000ad01601007387 */ /* 0x0005e20000100a00 */
[----:B-1----:R-:W-:Y:S01]  /*31630*/  IMAD.MOV.U32 R10, RZ, RZ, -0x53b19868 ;  /* 0xac4e6798ff0a7424 */ /* 0x002fe200078e00ff */
[----:B------:R-:W-:-:S02]  /*31640*/  MOV R11, 0x2b28cac0 ;  /* 0x2b28cac0000b7802 */ /* 0x000fc40000000f00 */
[----:B------:R1:W-:Y:S01]  /*31650*/  STL.64 [R1+0xb00], R14 ;  /* 0x000b000e01007387 */ /* 0x0003e20000100a00 */
[----:B0-----:R-:W-:-:S03]  /*31660*/  HFMA2.MMA R27, -RZ, RZ, 0.115966796875, -149.25 ;  /* 0x2f6cd8aaff1b7435 */ /* 0x001fc600000001ff */
[----:B------:R0:W-:Y:S01]  /*31670*/  STL.64 [R1+0xad8], R24 ;  /* 0x000ad81801007387 */ /* 0x0001e20000100a00 */
[----:B------:R-:W-:Y:S01]  /*31680*/  MOV R26, 0xb082062a ;  /* 0xb082062a001a7802 */ /* 0x000fe20000000f00 */
[----:B--2---:R-:W-:Y:S01]  /*31690*/  IMAD.MOV.U32 R22, RZ, RZ, 0x2d52aed2 ;  /* 0x2d52aed2ff167424 */ /* 0x004fe200078e00ff */
[----:B------:R-:W-:Y:S01]  /*316a0*/  MOV R23, 0xa796340a ;  /* 0xa796340a00177802 */ /* 0x000fe20000000f00 */
[----:B------:R2:W-:Y:S01]  /*316b0*/  STL.64 [R1+0xb30], R12 ;  /* 0x000b300c01007387 */ /* 0x0005e20000100a00 */
[----:B-1----:R-:W-:Y:S01]  /*316c0*/  IMAD.MOV.U32 R14, RZ, RZ, -0x4b7f56af ;  /* 0xb480a951ff0e7424 */ /* 0x002fe200078e00ff */
[----:B------:R-:W-:Y:S02]  /*316d0*/  MOV R15, 0x3739efa3 ;  /* 0x3739efa3000f7802 */ /* 0x000fe40000000f00 */
[----:B------:R1:W-:Y:S01]  /*316e0*/  STL.64 [R1+0xaa8], R10 ;  /* 0x000aa80a01007387 */ /* 0x0003e20000100a00 */
[----:B0-----:R-:W-:Y:S01]  /*316f0*/  HFMA2.MMA R24, -RZ, RZ, -0.059356689453125, -47616 ;  /* 0xab99f9d0ff187435 */ /* 0x001fe200000001ff */
[----:B------:R-:W-:-:S02]  /*31700*/  IMAD.MOV.U32 R25, RZ, RZ, 0x2b033afb ;  /* 0x2b033afbff197424 */ /* 0x000fc400078e00ff */
[----:B------:R0:W-:Y:S01]  /*31710*/  STL.64 [R1+0xb08], R22 ;  /* 0x000b081601007387 */ /* 0x0001e20000100a00 */
[----:B--2---:R-:W-:Y:S01]  /*31720*/  HFMA2.MMA R12, -RZ, RZ, 0.080810546875, 1.6845703125 ;  /* 0x2d2c3ebdff0c7435 */ /* 0x004fe200000001ff */
[----:B------:R-:W-:Y:S02]  /*31730*/  IMAD.MOV.U32 R13, RZ, RZ, -0x53e6b8b1 ;  /* 0xac19474fff0d7424 */ /* 0x000fe400078e00ff */
[----:B------:R2:W-:Y:S01]  /*31740*/  STL.64 [R1+0xb38], R14 ;  /* 0x000b380e01007387 */ /* 0x0005e20000100a00 */
[----:B-1----:R-:W-:Y:S01]  /*31750*/  HFMA2.MMA R10, -RZ, RZ, 0.357421875, 0.06695556640625 ;  /* 0x35b82c49ff0a7435 */ /* 0x002fe200000001ff */
[----:B------:R-:W-:Y:S02]  /*31760*/  IMAD.MOV.U32 R11, RZ, RZ, -0x4ad6e9a8 ;  /* 0xb5291658ff0b7424 */ /* 0x000fe400078e00ff */
[----:B------:R1:W-:Y:S01]  /*31770*/  STL.64 [R1+0xb60], R26 ;  /* 0x000b601a01007387 */ /* 0x0003e20000100a00 */
[----:B0-----:R-:W-:-:S03]  /*31780*/  HFMA2.MMA R23, -RZ, RZ, -0.26318359375, 0.00168609619140625 ;  /* 0xb43616e8ff177435 */ /* 0x001fc600000001ff */
[----:B------:R0:W-:Y:S01]  /*31790*/  STL.64 [R1+0xb10], R24 ;  /* 0x000b101801007387 */ /* 0x0001e20000100a00 */
[----:B------:R-:W-:Y:S01]  /*317a0*/  MOV R22, 0xadf51193 ;  /* 0xadf5119300167802 */ /* 0x000fe20000000f00 */
[----:B--2---:R-:W-:Y:S01]  /*317b0*/  HFMA2.MMA R15, -RZ, RZ, 0.050262451171875, 48960 ;  /* 0x2a6f79faff0f7435 */ /* 0x004fe200000001ff */
[----:B------:R-:W-:Y:S01]  /*317c0*/  MOV R14, 0x248f2a67 ;  /* 0x248f2a67000e7802 */ /* 0x000fe20000000f00 */
[----:B------:R2:W-:Y:S01]  /*317d0*/  STL.64 [R1+0xb70], R12 ;  /* 0x000b700c01007387 */ /* 0x0005e20000100a00 */
[----:B-1----:R-:W-:Y:S01]  /*317e0*/  HFMA2.MMA R26, -RZ, RZ, 0.45263671875, -204 ;  /* 0x373eda60ff1a7435 */ /* 0x002fe200000001ff */
[----:B------:R-:W-:Y:S02]  /*317f0*/  IMAD.MOV.U32 R27, RZ, RZ, 0x2f89d9e3 ;  /* 0x2f89d9e3ff1b7424 */ /* 0x000fe400078e00ff */
[----:B------:R1:W-:Y:S01]  /*31800*/  STL.64 [R1+0xae0], R10 ;  /* 0x000ae00a01007387 */ /* 0x0003e20000100a00 */
[----:B0-----:R-:W-:Y:S01]  /*31810*/  IMAD.MOV.U32 R24, RZ, RZ, 0x33adef47 ;  /* 0x33adef47ff187424 */ /* 0x001fe200078e00ff */
[----:B------:R-:W-:-:S02]  /*31820*/  MOV R25, 0xb2a429e7 ;  /* 0xb2a429e700197802 */ /* 0x000fc40000000f00 */
[----:B------:R0:W-:Y:S01]  /*31830*/  STL.64 [R1+0xb48], R22 ;  /* 0x000b481601007387 */ /* 0x0001e20000100a00 */
[----:B--2---:R-:W-:Y:S01]  /*31840*/  HFMA2.MMA R13, -RZ, RZ, 0.339599609375, 0.0038700103759765625 ;  /* 0x356f1bedff0d7435 */ /* 0x004fe200000001ff */
[----:B------:R-:W-:Y:S02]  /*31850*/  MOV R12, 0xb5e38e04 ;  /* 0xb5e38e04000c7802 */ /* 0x000fe40000000f00 */
[----:B------:R2:W-:Y:S01]  /*31860*/  STL.64 [R1+0xb78], R14 ;  /* 0x000b780e01007387 */ /* 0x0005e20000100a00 */
[----:B-1----:R-:W-:Y:S01]  /*31870*/  IMAD.MOV.U32 R10, RZ, RZ, 0x281f97f3 ;  /* 0x281f97f3ff0a7424 */ /* 0x002fe200078e00ff */
[----:B------:R-:W-:Y:S02]  /*31880*/  MOV R11, 0x3a2a3eca ;  /* 0x3a2a3eca000b7802 */ /* 0x000fe40000000f00 */
[----:B------:R1:W-:Y:S01]  /*31890*/  STL.64 [R1+0xba0], R26 ;  /* 0x000ba01a01007387 */ /* 0x0003e20000100a00 */
[----:B0-----:R-:W-:Y:S01]  /*318a0*/  IMAD.MOV.U32 R22, RZ, RZ, -0x562d9389 ;  /* 0xa9d26c77ff167424 */ /* 0x001fe200078e00ff */
[----:B------:R-:W-:-:S02]  /*318b0*/  MOV R23, 0x28b83af4 ;  /* 0x28b83af400177802 */ /* 0x000fc40000000f00 */
[----:B------:R0:W-:Y:S01]  /*318c0*/  STL.64 [R1+0xb50], R24 ;  /* 0x000b501801007387 */ /* 0x0001e20000100a00 */
[----:B--2---:R-:W-:Y:S01]  /*318d0*/  IMAD.MOV.U32 R14, RZ, RZ, -0x4b89cc4a ;  /* 0xb47633b6ff0e7424 */ /* 0x004fe200078e00ff */
[----:B------:R-:W-:Y:S02]  /*318e0*/  MOV R15, 0x2e020a8b ;  /* 0x2e020a8b000f7802 */ /* 0x000fe40000000f00 */
[----:B------:R2:W-:Y:S01]  /*318f0*/  STL.64 [R1+0xb20], R10 ;  /* 0x000b200a01007387 */ /* 0x0005e20000100a00 */
[----:B-1----:R-:W-:Y:S01]  /*31900*/  HFMA2.MMA R27, -RZ, RZ, -0.06390380859375, 1.345703125 ;  /* 0xac173d62ff1b7435 */ /* 0x002fe200000001ff */
[----:B------:R-:W-:Y:S02]  /*31910*/  MOV R26, 0x2ca4a32a ;  /* 0x2ca4a32a001a7802 */ /* 0x000fe40000000f00 */
[----:B------:R1:W-:Y:S01]  /*31920*/  STL.64 [R1+0xba8], R12 ;  /* 0x000ba80c01007387 */ /* 0x0003e20000100a00 */
[----:B0-----:R-:W-:Y:S01]  /*31930*/  HFMA2.MMA R24, -RZ, RZ, -0.79736328125, -8896 ;  /* 0xba61f058ff187435 */ /* 0x001fe200000001ff */
[----:B------:R-:W-:-:S02]  /*31940*/  IMAD.MOV.U32 R25, RZ, RZ, 0x3a4d87fb ;  /* 0x3a4d87fbff197424 */ /* 0x000fc400078e00ff */
[----:B------:R0:W-:Y:S01]  /*31950*/  STL.64 [R1+0xb80], R22 ;  /* 0x000b801601007387 */ /* 0x0001e20000100a00 */
[----:B--2---:R-:W-:-:S03]  /*31960*/  HFMA2.MMA R10, -RZ, RZ, 0.06494140625, 764 ;  /* 0x2c2861f8ff0a7435 */ /* 0x004fc600000001ff */
[----:B------:R2:W-:Y:S01]  /*31970*/  STL.64 [R1+0xbb0], R14 ;  /* 0x000bb00e01007387 */ /* 0x0005e20000100a00 */
[----:B------:R-:W-:Y:S01]  /*31980*/  IMAD.MOV.U32 R11, RZ, RZ, 0x310db352 ;  /* 0x310db352ff0b7424 */ /* 0x000fe200078e00ff */
[----:B-1----:R-:W-:Y:S01]  /*31990*/  HFMA2.MMA R12, -RZ, RZ, -0.042083740234375, 0.58984375 ;  /* 0xa96338b8ff0c7435 */ /* 0x002fe200000001ff */
[----:B------:R-:W-:Y:S01]  /*319a0*/  IMAD.MOV.U32 R13, RZ, RZ, -0x464f6baa ;  /* 0xb9b09456ff0d7424 */ /* 0x000fe200078e00ff */
[----:B------:R1:W-:Y:S01]  /*319b0*/  STL.64 [R1+0xbd8], R26 ;  /* 0x000bd81a01007387 */ /* 0x0003e20000100a00 */
[----:B0-----:R-:W-:Y:S01]  /*319c0*/  HFMA2.MMA R23, -RZ, RZ, -0.050811767578125, -0.0056915283203125 ;  /* 0xaa819dd4ff177435 */ /* 0x001fe200000001ff */
[----:B------:R-:W-:Y:S02]  /*319d0*/  MOV R22, 0x316cd4f9 ;  /* 0x316cd4f900167802 */ /* 0x000fe40000000f00 */
[----:B------:R0:W-:Y:S01]  /*319e0*/  STL.64 [R1+0xb88], R24 ;  /* 0x000b881801007387 */ /* 0x0001e20000100a00 */
[----:B--2---:R-:W-:Y:S01]  /*319f0*/  HFMA2.MMA R15, -RZ, RZ, 0.69580078125, 465 ;  /* 0x39915f44ff0f7435 */ /* 0x004fe200000001ff */
[----:B------:R-:W-:-:S02]  /*31a00*/  MOV R14, 0xb8923b02 ;  /* 0xb8923b02000e7802 */ /* 0x000fc40000000f00 */
[----:B------:R2:W-:Y:S01]  /*31a10*/  STL.64 [R1+0xa28], R28 ;  /* 0x000a281c01007387 */ /* 0x0005e20000100a00 */
[----:B-1----:R-:W-:Y:S01]  /*31a20*/  HFMA2.MMA R26, -RZ, RZ, -0.26708984375, 0.00088405609130859375 ;  /* 0xb446133eff1a7435 */ /* 0x002fe200000001ff */
[----:B------:R-:W-:Y:S02]  /*31a30*/  IMAD.MOV.U32 R27, RZ, RZ, 0x334f3181 ;  /* 0x334f3181ff1b7424 */ /* 0x000fe400078e00ff */
[----:B------:R1:W-:Y:S01]  /*31a40*/  STL.64 [R1+0xa30], R30 ;  /* 0x000a301e01007387 */ /* 0x0003e20000100a00 */
[----:B0-----:R-:W-:Y:S01]  /*31a50*/  IMAD.MOV.U32 R24, RZ, RZ, -0x5027586f ;  /* 0xafd8a791ff187424 */ /* 0x001fe200078e00ff */
[----:B------:R-:W-:Y:S02]  /*31a60*/  MOV R25, 0x2f4c88ee ;  /* 0x2f4c88ee00197802 */ /* 0x000fe40000000f00 */
[----:B------:R0:W-:Y:S01]  /*31a70*/  STL.64 [R1+0xb58], R10 ;  /* 0x000b580a01007387 */ /* 0x0001e20000100a00 */
[----:B--2---:R-:W-:-:S03]  /*31a80*/  HFMA2.MMA R29, -RZ, RZ, -0.474365234375, -50.71875 ;  /* 0xb797d257ff1d7435 */ /* 0x004fc600000001ff */
[----:B------:R2:W-:Y:S01]  /*31a90*/  STL.64 [R1+0xbe8], R12 ;  /* 0x000be80c01007387 */ /* 0x0005e20000100a00 */
[----:B------:R-:W-:Y:S01]  /*31aa0*/  MOV R28, 0xb4d7c1a2 ;  /* 0xb4d7c1a2001c7802 */ /* 0x000fe20000000f00 */
[----:B-1----:R-:W-:Y:S01]  /*31ab0*/  IMAD.MOV.U32 R30, RZ, RZ, 0x370054e5 ;  /* 0x370054e5ff1e7424 */ /* 0x002fe200078e00ff */
[----:B------:R-:W-:Y:S01]  /*31ac0*/  MOV R31, 0xb5d85efe ;  /* 0xb5d85efe001f7802 */ /* 0x000fe20000000f00 */
[----:B------:R1:W-:Y:S01]  /*31ad0*/  STL.64 [R1+0xbc0], R22 ;  /* 0x000bc01601007387 */ /* 0x0003e20000100a00 */
[----:B0-----:R-:W-:Y:S01]  /*31ae0*/  IMAD.MOV.U32 R10, RZ, RZ, 0x388b4846 ;  /* 0x388b4846ff0a7424 */ /* 0x001fe200078e00ff */
[----:B------:R-:W-:Y:S02]  /*31af0*/  MOV R11, 0xb82671ff ;  /* 0xb82671ff000b7802 */ /* 0x000fe40000000f00 */
[----:B------:R0:W-:Y:S01]  /*31b00*/  STL.64 [R1+0xbf0], R14 ;  /* 0x000bf00e01007387 */ /* 0x0001e20000100a00 */
[----:B--2---:R-:W-:Y:S01]  /*31b10*/  HFMA2.MMA R13, -RZ, RZ, -0.1826171875, -0.091796875 ;  /* 0xb1d8ade0ff0d7435 */ /* 0x004fe200000001ff */
[----:B------:R-:W-:-:S02]  /*31b20*/  MOV R12, 0xa8a208e3 ;  /* 0xa8a208e3000c7802 */ /* 0x000fc40000000f00 */
[----:B------:R2:W-:Y:S01]  /*31b30*/  STL.64 [R1+0xbc8], R24 ;  /* 0x000bc81801007387 */ /* 0x0005e20000100a00 */
[----:B-1----:R-:W-:Y:S01]  /*31b40*/  IMAD.MOV.U32 R22, RZ, RZ, -0x46aefdea ;  /* 0xb9510216ff167424 */ /* 0x002fe200078e00ff */
[----:B------:R-:W-:Y:S02]  /*31b50*/  MOV R23, 0x388e8f4e ;  /* 0x388e8f4e00177802 */ /* 0x000fe40000000f00 */
[----:B------:R1:W-:Y:S01]  /*31b60*/  STL.64 [R1+0xc18], R26 ;  /* 0x000c181a01007387 */ /* 0x0003e20000100a00 */
[----:B0-----:R-:W-:Y:S01]  /*31b70*/  IMAD.MOV.U32 R14, RZ, RZ, 0x315951d7 ;  /* 0x315951d7ff0e7424 */ /* 0x001fe200078e00ff */
[----:B------:R-:W-:Y:S02]  /*31b80*/  MOV R15, 0xb0578799 ;  /* 0xb0578799000f7802 */ /* 0x000fe40000000f00 */
[----:B------:R0:W-:Y:S01]  /*31b90*/  STL.64 [R1+0xa70], R28 ;  /* 0x000a701c01007387 */ /* 0x0001e20000100a00 */
[----:B--2---:R-:W-:Y:S01]  /*31ba0*/  HFMA2.MMA R24, -RZ, RZ, 0.255859375, 442 ;  /* 0x34185ee8ff187435 */ /* 0x004fe200000001ff */
[----:B------:R-:W-:-:S02]  /*31bb0*/  IMAD.MOV.U32 R25, RZ, RZ, -0x489bee02 ;  /* 0xb76411feff197424 */ /* 0x000fc400078e00ff */
[----:B------:R2:W-:Y:S01]  /*31bc0*/  STL.64 [R1+0xa78], R30 ;  /* 0x000a781e01007387 */ /* 0x0005e20000100a00 */
[----:B-1----:R-:W-:-:S03]  /*31bd0*/  HFMA2.MMA R27, -RZ, RZ, -0.76318359375, 0.9521484375 ;  /* 0xba1b3b9eff1b7435 */ /* 0x002fc600000001ff */
[----:B------:R1:W-:Y:S01]  /*31be0*/  STL.64 [R1+0xb98], R10 ;  /* 0x000b980a01007387 */ /* 0x0003e20000100a00 */
[----:B------:R-:W-:Y:S01]  /*31bf0*/  MOV R26, 0x3a0b4779 ;  /* 0x3a0b4779001a7802 */ /* 0x000fe20000000f00 */
[----:B0-----:R-:W-:Y:S02]  /*31c00*/  HFMA2.MMA R28, -RZ, RZ, -0.0213775634765625, -250.375 ;  /* 0xa579dbd3ff1c7435 */ /* 0x001fe400000001ff */
[----:B------:R0:W-:Y:S01]  /*31c10*/  STL.64 [R1+0xbf8], R22 ;  /* 0x000bf81601007387 */ /* 0x0001e20000100a00 */
[----:B------:R-:W-:Y:S01]  /*31c20*/  IMAD.MOV.U32 R29, RZ, RZ, -0x569fcba6 ;  /* 0xa960345aff1d7424 */ /* 0x000fe200078e00ff */
[----:B--2---:R-:W-:Y:S02]  /*31c30*/  HFMA2.MMA R30, -RZ, RZ, 0.7861328125, 5.53125 ;  /* 0x3a4a4588ff1e7435 */ /* 0x004fe400000001ff */
[----:B------:R2:W-:Y:S01]  /*31c40*/  STL.64 [R1+0xc20], R12 ;  /* 0x000c200c01007387 */ /* 0x0005e20000100a00 */
[----:B------:R-:W-:Y:S01]  /*31c50*/  IMAD.MOV.U32 R31, RZ, RZ, 0x3606d905 ;  /* 0x3606d905ff1f7424 */ /* 0x000fe200078e00ff */
[----:B-1----:R-:W-:-:S02]  /*31c60*/  HFMA2.MMA R10, -RZ, RZ, -0.09759521484375, -0.0019130706787109375 ;  /* 0xae3f97d6ff0a7435 */ /* 0x002fc400000001ff */
[----:B------:R1:W-:Y:S01]  /*31c70*/  STL.64 [R1+0xc28], R14 ;  /* 0x000c280e01007387 */ /* 0x0003e20000100a00 */
[----:B------:R-:W-:Y:S01]  /*31c80*/  IMAD.MOV.U32 R11, RZ, RZ, 0x26b84405 ;  /* 0x26b84405ff0b7424 */ /* 0x000fe200078e00ff */
[----:B0-----:R-:W-:Y:S02]  /*31c90*/  HFMA2.MMA R23, -RZ, RZ, 0.08184814453125, -56992 ;  /* 0x2d3dfaf5ff177435 */ /* 0x001fe400000001ff */
[----:B------:R0:W-:Y:S01]  /*31ca0*/  STL.64 [R1+0xc00], R24 ;  /* 0x000c001801007387 */ /* 0x0001e20000100a00 */
[----:B------:R-:W-:Y:S01]  /*31cb0*/  MOV R22, 0xae4680a9 ;  /* 0xae4680a900167802 */ /* 0x000fe20000000f00 */
[----:B--2---:R-:W-:Y:S01]  /*31cc0*/  HFMA2.MMA R12, -RZ, RZ, -0.58349609375, 4.41074371337890625e-06 ;  /* 0xb8ab004aff0c7435 */ /* 0x004fe200000001ff */
[----:B------:R-:W-:Y:S01]  /*31cd0*/  IMAD.MOV.U32 R13, RZ, RZ, 0x386b5efc ;  /* 0x386b5efcff0d7424 */ /* 0x000fe200078e00ff */
[----:B------:R2:W-:Y:S01]  /*31ce0*/  STL.64 [R1+0xc50], R26 ;  /* 0x000c501a01007387 */ /* 0x0005e20000100a00 */
[----:B-1----:R-:W-:Y:S01]  /*31cf0*/  HFMA2.MMA R15, -RZ, RZ, -0.1663818359375, -0.0100250244140625 ;  /* 0xb153a122ff0f7435 */ /* 0x002fe200000001ff */
[----:B------:R-:W-:-:S02]  /*31d00*/  MOV R14, 0xb799c17a ;  /* 0xb799c17a000e7802 */ /* 0x000fc40000000f00 */
[----:B------:R1:W-:Y:S01]  /*31d10*/  STL.64 [R1+0xab0], R28 ;  /* 0x000ab01c01007387 */ /* 0x0003e20000100a00 */
[----:B0-----:R-:W-:Y:S01]  /*31d20*/  IMAD.MOV.U32 R24, RZ, RZ, -0x5bd72013 ;  /* 0xa428dfedff187424 */ /* 0x001fe200078e00ff */
[----:B------:R-:W-:Y:S02]  /*31d30*/  MOV R25, 0xabaa6b58 ;  /* 0xabaa6b5800197802 */ /* 0x000fe40000000f00 */
[----:B------:R0:W-:Y:S01]  /*31d40*/  STL.64 [R1+0xac8], R30 ;  /* 0x000ac81e01007387 */ /* 0x0001e20000100a00 */
[----:B--2---:R-:W-:-:S03]  /*31d50*/  HFMA2.MMA R26, -RZ, RZ, 0.1531982421875, -0.00011903047561645507812 ;  /* 0x30e787cdff1a7435 */ /* 0x004fc600000001ff */
[----:B------:R2:W-:Y:S01]  /*31d60*/  STL.64 [R1+0xbd0], R10 ;  /* 0x000bd00a01007387 */ /* 0x0005e20000100a00 */
[----:B------:R-:W-:Y:S02]  /*31d70*/  IMAD.MOV.U32 R27, RZ, RZ, -0x4f944755 ;  /* 0xb06bb8abff1b7424 */ /* 0x000fe400078e00ff */
[----:B-1----:R-:W-:Y:S01]  /*31d80*/  IMAD.MOV.U32 R28, RZ, RZ, -0x4d8de466 ;  /* 0xb2721b9aff1c7424 */ /* 0x002fe200078e00ff */
[----:B------:R-:W-:Y:S01]  /*31d90*/  MOV R29, 0x31d606a3 ;  /* 0x31d606a3001d7802 */ /* 0x000fe20000000f00 */
[----:B------:R1:W-:Y:S01]  /*31da0*/  STL.64 [R1+0xc38], R22 ;  /* 0x000c381601007387 */ /* 0x0003e20000100a00 */
[----:B0-----:R-:W-:Y:S01]  /*31db0*/  HFMA2.MMA R31, -RZ, RZ, 0.0149993896484375, -0.005496978759765625 ;  /* 0x23ae9da1ff1f7435 */ /* 0x001fe200000001ff */
[----:B------:R-:W-:Y:S02]  /*31dc0*/  MOV R30, 0xa9df0b0c ;  /* 0xa9df0b0c001e7802 */ /* 0x000fe40000000f00 */
[----:B------:R0:W-:Y:S01]  /*31dd0*/  STL.64 [R1+0xc60], R12 ;  /* 0x000c600c01007387 */ /* 0x0001e20000100a00 */
[----:B--2---:R-:W-:Y:S01]  /*31de0*/  IMAD.MOV.U32 R10, RZ, RZ, -0x504d3181 ;  /* 0xafb2ce7fff0a7424 */ /* 0x004fe200078e00ff */
[----:B------:R-:W-:-:S02]  /*31df0*/  MOV R11, 0x34ba0a82 ;  /* 0x34ba0a82000b7802 */ /* 0x000fc40000000f00 */
[----:B------:R2:W-:Y:S04]  /*31e00*/  STL.64 [R1+0xc68], R14 ;  /* 0x000c680e01007387 */ /* 0x0005e80000100a00 */
[----:B------:R3:W-:Y:S01]  /*31e10*/  STL.64 [R1+0xc40], R24 ;  /* 0x000c401801007387 */ /* 0x0007e20000100a00 */
[----:B-1----:R-:W-:Y:S01]  /*31e20*/  IMAD.MOV.U32 R22, RZ, RZ, 0x36688aea ;  /* 0x36688aeaff167424 */ /* 0x002fe200078e00ff */
[----:B------:R-:W-:Y:S01]  /*31e30*/  MOV R23, 0xb6082c3c ;  /* 0xb6082c3c00177802 */ /* 0x000fe20000000f00 */
[----:B0-----:R-:W-:Y:S01]  /*31e40*/  HFMA2.MMA R13, -RZ, RZ, -0.0248260498046875, 7912 ;  /* 0xa65b6fbaff0d7435 */ /* 0x001fe200000001ff */
[----:B------:R-:W-:Y:S01]  /*31e50*/  MOV R12, 0x2f6d7999 ;  /* 0x2f6d7999000c7802 */ /* 0x000fe20000000f00 */
[----:B------:R0:W-:Y:S01]  /*31e60*/  STL.64 [R1+0xaf0], R28 ;  /* 0x000af01c01007387 */ /* 0x0001e20000100a00 */
[----:B--2---:R-:W-:Y:S01]  /*31e70*/  IMAD.MOV.U32 R14, RZ, RZ, -0x5215ac74 ;  /* 0xadea538cff0e7424 */ /* 0x004fe200078e00ff */
[----:B------:R-:W-:-:S02]  /*31e80*/  MOV R15, 0x2d65daaf ;  /* 0x2d65daaf000f7802 */ /* 0x000fc40000000f00 */
[----:B------:R1:W-:Y:S01]  /*31e90*/  STL.64 [R1+0xc10], R10 ;  /* 0x000c100a01007387 */ /* 0x0003e20000100a00 */
[----:B---3--:R-:W-:Y:S01]  /*31ea0*/  HFMA2.MMA R24, -RZ, RZ, 0.319091796875, 1096 ;  /* 0x351b6448ff187435 */ /* 0x008fe200000001ff */
[----:B------:R-:W-:Y:S02]  /*31eb0*/  IMAD.MOV.U32 R25, RZ, RZ, 0x2a83a738 ;  /* 0x2a83a738ff197424 */ /* 0x000fe400078e00ff */
[----:B------:R2:W-:Y:S01]  /*31ec0*/  STL.64 [R1+0xc90], R26 ;  /* 0x000c901a01007387 */ /* 0x0005e20000100a00 */
[----:B0-----:R-:W-:-:S03]  /*31ed0*/  HFMA2.MMA R28, -RZ, RZ, -0.42138671875, 3826 ;  /* 0xb6be6b79ff1c7435 */ /* 0x001fc600000001ff */
[----:B------:R0:W-:Y:S01]  /*31ee0*/  STL.64 [R1+0xb18], R30 ;  /* 0x000b181e01007387 */ /* 0x0001e20000100a00 */
[----:B------:R-:W-:Y:S01]  /*31ef0*/  IMAD.MOV.U32 R29, RZ, RZ, 0x35bf0101 ;  /* 0x35bf0101ff1d7424 */ /* 0x000fe200078e00ff */
[----:B-1----:R-:W-:Y:S02]  /*31f00*/  HFMA2.MMA R10, -RZ, RZ, 0.055633544921875, -1554 ;  /* 0x2b1fe612ff0a7435 */ /* 0x002fe400000001ff */
[----:B------:R1:W-:Y:S01]  /*31f10*/  STL.64 [R1+0xc70], R22 ;  /* 0x000c701601007387 */ /* 0x0003e20000100a00 */
[----:B------:R-:W-:Y:S01]  /*31f20*/  IMAD.MOV.U32 R11, RZ, RZ, -0x55ead275 ;  /* 0xaa152d8bff0b7424 */ /* 0x000fe200078e00ff */
[----:B--2---:R-:W-:Y:S02]  /*31f30*/  HFMA2.MMA R27, -RZ, RZ, 0.494140625, -1.189453125 ;  /* 0x37e8bcc2ff1b7435 */ /* 0x004fe400000001ff */
[----:B------:R2:W-:Y:S01]  /*31f40*/  STL.64 [R1+0xca0], R14 ;  /* 0x000ca00e01007387 */ /* 0x0005e20000100a00 */
[----:B------:R-:W-:Y:S01]  /*31f50*/  MOV R26, 0xb408ce38 ;  /* 0xb408ce38001a7802 */ /* 0x000fe20000000f00 */
[----:B0-----:R-:W-:Y:S01]  /*31f60*/  IMAD.MOV.U32 R30, RZ, RZ, -0x5785cfd4 ;  /* 0xa87a302cff1e7424 */ /* 0x001fe200078e00ff */
[----:B------:R-:W-:Y:S01]  /*31f70*/  MOV R31, 0xadc0969f ;  /* 0xadc0969f001f7802 */ /* 0x000fe20000000f00 */
[----:B------:R0:W-:Y:S01]  /*31f80*/  STL.64 [R1+0xc98], R12 ;  /* 0x000c980c01007387 */ /* 0x0001e20000100a00 */
[----:B-1----:R-:W-:Y:S01]  /*31f90*/  HFMA2.MMA R23, -RZ, RZ, 0.712890625, -0.0002586841583251953125 ;  /* 0x39b48c3dff177435 */ /* 0x002fe200000001ff */
[----:B------:R-:W-:-:S02]  /*31fa0*/  MOV R22, 0x2acfbe8a ;  /* 0x2acfbe8a00167802 */ /* 0x000fc40000000f00 */
[----:B------:R1:W-:Y:S01]  /*31fb0*/  STL.64 [R1+0xc78], R24 ;  /* 0x000c781801007387 */ /* 0x0003e20000100a00 */
[----:B--2---:R-:W-:Y:S01]  /*31fc0*/  HFMA2.MMA R15, -RZ, RZ, -0.2646484375, -0.001155853271484375 ;  /* 0xb43c94bcff0f7435 */ /* 0x004fe200000001ff */
[----:B------:R-:W-:Y:S02]  /*31fd0*/  MOV R14, 0x35258957 ;  /* 0x35258957000e7802 */ /* 0x000fe40000000f00 */
[----:B------:R2:W-:Y:S01]  /*31fe0*/  STL.64 [R1+0xb40], R28 ;  /* 0x000b401c01007387 */ /* 0x0005e20000100a00 */
[----:B0-----:R-:W-:Y:S01]  /*31ff0*/  HFMA2.MMA R12, -RZ, RZ, 0.1258544921875, -2.712890625 ;  /* 0x3007c16dff0c7435 */ /* 0x001fe200000001ff */
[----:B------:R-:W-:Y:S02]  /*32000*/  IMAD.MOV.U32 R13, RZ, RZ, -0x4a71ca99 ;  /* 0xb58e3567ff0d7424 */ /* 0x000fe400078e00ff */
[----:B------:R0:W-:Y:S01]  /*32010*/  STL.64 [R1+0xb68], R30 ;  /* 0x000b681e01007387 */ /* 0x0001e20000100a00 */
[----:B-1----:R-:W-:Y:S01]  /*32020*/  IMAD.MOV.U32 R24, RZ, RZ, 0x3858ebaf ;  /* 0x3858ebafff187424 */ /* 0x002fe200078e00ff */
[----:B------:R-:W-:-:S02]  /*32030*/  MOV R25, 0xb9af99c3 ;  /* 0xb9af99c300197802 */ /* 0x000fc40000000f00 */
[----:B------:R1:W-:Y:S01]  /*32040*/  STL.64 [R1+0xc48], R10 ;  /* 0x000c480a01007387 */ /* 0x0003e20000100a00 */
[----:B--2---:R-:W-:Y:S01]  /*32050*/  HFMA2.MMA R29, -RZ, RZ, -0.3603515625, 43744 ;  /* 0xb5c47957ff1d7435 */ /* 0x004fe200000001ff */
[----:B------:R-:W-:Y:S02]  /*32060*/  MOV R28, 0xb99cccd4 ;  /* 0xb99cccd4001c7802 */ /* 0x000fe40000000f00 */
[----:B------:R2:W-:Y:S01]  /*32070*/  STL.64 [R1+0xcc8], R26 ;  /* 0x000cc81a01007387 */ /* 0x0005e20000100a00 */
[----:B0-----:R-:W-:-:S03]  /*32080*/  HFMA2.MMA R30, -RZ, RZ, 0.2176513671875, -18976 ;  /* 0x32f7f4a2ff1e7435 */ /* 0x001fc600000001ff */
[----:B------:R0:W-:Y:S01]  /*32090*/  STL.64 [R1+0xcb0], R22 ;  /* 0x000cb01601007387 */ /* 0x0001e20000100a00 */
[----:B------:R-:W-:Y:S02]  /*320a0*/  IMAD.MOV.U32 R31, RZ, RZ, -0x4d8c38de ;  /* 0xb273c722ff1f7424 */ /* 0x000fe400078e00ff */
[----:B-1----:R-:W-:Y:S01]  /*320b0*/  IMAD.MOV.U32 R10, RZ, RZ, -0x4da878ae ;  /* 0xb2578752ff0a7424 */ /* 0x002fe200078e00ff */
[----:B------:R-:W-:Y:S01]  /*320c0*/  MOV R11, 0x29c2c5d5 ;  /* 0x29c2c5d5000b7802 */ /* 0x000fe20000000f00 */
[----:B------:R1:W-:Y:S01]  /*320d0*/  STL.64 [R1+0xce0], R14 ;  /* 0x000ce00e01007387 */ /* 0x0003e20000100a00 */
[----:B--2---:R-:W-:Y:S01]  /*320e0*/  HFMA2.MMA R26, -RZ, RZ, 0.0154876708984375, -809.5 ;  /* 0x23eee253ff1a7435 */ /* 0x004fe200000001ff */
[----:B------:R-:W-:Y:S02]  /*320f0*/  IMAD.MOV.U32 R27, RZ, RZ, 0x2d1bcefb ;  /* 0x2d1bcefbff1b7424 */ /* 0x000fe400078e00ff */
[----:B------:R2:W-:Y:S01]  /*32100*/  STL.64 [R1+0xcb8], R24 ;  /* 0x000cb81801007387 */ /* 0x0005e20000100a00 */
[----:B0-----:R-:W-:Y:S01]  /*32110*/  IMAD.MOV.U32 R22, RZ, RZ, -0x54496689 ;  /* 0xabb69977ff167424 */ /* 0x001fe200078e00ff */
[----:B------:R-:W-:-:S02]  /*32120*/  MOV R23, 0x32e788fe ;  /* 0x32e788fe00177802 */ /* 0x000fc40000000f00 */
[----:B------:R0:W-:Y:S01]  /*32130*/  STL.64 [R1+0xcd8], R12 ;  /* 0x000cd80c01007387 */ /* 0x0001e20000100a00 */
[----:B-1----:R-:W-:Y:S01]  /*32140*/  IMAD.MOV.U32 R14, RZ, RZ, -0x45d4eb26 ;  /* 0xba2b14daff0e7424 */ /* 0x002fe200078e00ff */
[----:B------:R-:W-:Y:S02]  /*32150*/  MOV R15, 0x3a5c11ce ;  /* 0x3a5c11ce000f7802 */ /* 0x000fe40000000f00 */
[----:B------:R1:W-:Y:S01]  /*32160*/  STL.64 [R1+0xc88], R10 ;  /* 0x000c880a01007387 */ /* 0x0003e20000100a00 */
[----:B--2---:R-:W-:Y:S01]  /*32170*/  HFMA2.MMA R24, -RZ, RZ, -0.202392578125, 17504 ;  /* 0xb27a7446ff187435 */ /* 0x004fe200000001ff */
[----:B------:R-:W-:Y:S02]  /*32180*/  IMAD.MOV.U32 R25, RZ, RZ, 0x31859418 ;  /* 0x31859418ff197424 */ /* 0x000fe400078e00ff */
[----:B------:R2:W-:Y:S01]  /*32190*/  STL.64 [R1+0xb90], R28 ;  /* 0x000b901c01007387 */ /* 0x0005e20000100a00 */
[----:B0-----:R-:W-:Y:S01]  /*321a0*/  HFMA2.MMA R13, -RZ, RZ, 0.059326171875, -3744 ;  /* 0x2b98eb50ff0d7435 */ /* 0x001fe200000001ff */
[----:B------:R-:W-:-:S02]  /*321b0*/  MOV R12, 0xac9aec38 ;  /* 0xac9aec38000c7802 */ /* 0x000fc40000000f00 */
[----:B------:R0:W-:Y:S01]  /*321c0*/  STL.64 [R1+0xbb8], R30 ;  /* 0x000bb81e01007387 */ /* 0x0001e20000100a00 */
[----:B-1----:R-:W-:-:S03]  /*321d0*/  HFMA2.MMA R10, -RZ, RZ, 0.69677734375, 30128 ;  /* 0x3993775bff0a7435 */ /* 0x002fc600000001ff */
[----:B------:R1:W-:Y:S01]  /*321e0*/  STL.64 [R1+0xce8], R22 ;  /* 0x000ce81601007387 */ /* 0x0003e20000100a00 */
[----:B------:R-:W-:Y:S02]  /*321f0*/  IMAD.MOV.U32 R11, RZ, RZ, -0x4719cdec ;  /* 0xb8e63214ff0b7424 */ /* 0x000fe400078e00ff */
[----:B--2---:R-:W-:Y:S01]  /*32200*/  IMAD.MOV.U32 R28, RZ, RZ, 0x2b0a2bbf ;  /* 0x2b0a2bbfff1c7424 */ /* 0x004fe200078e00ff */
[----:B------:R2:W-:Y:S01]  /*32210*/  STL.64 [R1+0xd08], R26 ;  /* 0x000d081a01007387 */ /* 0x0005e20000100a00 */
[----:B------:R-:W-:-:S03]  /*32220*/  MOV R29, 0xa2e9da4e ;  /* 0xa2e9da4e001d7802 */ /* 0x000fc60000000f00 */
[----:B------:R3:W-:Y:S01]  /*32230*/  STL.64 [R1+0xd18], R14 ;  /* 0x000d180e01007387 */ /* 0x0007e20000100a00 */
[----:B0-----:R-:W-:Y:S01]  /*32240*/  HFMA2.MMA R31, -RZ, RZ, -0.381103515625, -7.34765625 ;  /* 0xb619c759ff1f7435 */ /* 0x001fe200000001ff */
[----:B------:R-:W-:Y:S01]  /*32250*/  MOV R30, 0x37068711 ;  /* 0x37068711001e7802 */ /* 0x000fe20000000f00 */
[----:B-1----:R-:W-:Y:S01]  /*32260*/  HFMA2.MMA R23, -RZ, RZ, -0.6279296875, 0.0002286434173583984375 ;  /* 0xb9060b7eff177435 */ /* 0x002fe200000001ff */
[----:B------:R0:W-:Y:S01]  /*32270*/  STL.64 [R1+0xcf0], R24 ;  /* 0x000cf01801007387 */ /* 0x0001e20000100a00 */
[----:B------:R-:W-:Y:S01]  /*32280*/  MOV R22, 0x392e88ac ;  /* 0x392e88ac00167802 */ /* 0x000fe20000000f00 */
[----:B--2---:R-:W-:Y:S01]  /*32290*/  HFMA2.MMA R27, -RZ, RZ, -0.08734130859375, 3010 ;  /* 0xad9769e1ff1b7435 */ /* 0x004fe200000001ff */
[----:B------:R-:W-:Y:S01]  /*322a0*/  MOV R26, 0xb60d6f65 ;  /* 0xb60d6f65001a7802 */ /* 0x000fe20000000f00 */
[----:B------:R1:W-:Y:S01]  /*322b0*/  STL.64 [R1+0xd10], R12 ;  /* 0x000d100c01007387 */ /* 0x0003e20000100a00 */
[----:B---3--:R-:W-:Y:S01]  /*322c0*/  HFMA2.MMA R15, -RZ, RZ, 0.1781005859375, 0.007732391357421875 ;  /* 0x31b31febff0f7435 */ /* 0x008fe200000001ff */
[----:B------:R-:W-:-:S02]  /*322d0*/  MOV R14, 0xb224c2f7 ;  /* 0xb224c2f7000e7802 */ /* 0x000fc40000000f00 */
[----:B------:R2:W-:Y:S01]  /*322e0*/  STL.64 [R1+0xbe0], R28 ;  /* 0x000be01c01007387 */ /* 0x0005e20000100a00 */
[----:B0-----:R-:W-:Y:S01]  /*322f0*/  IMAD.MOV.U32 R24, RZ, RZ, 0x384231bf ;  /* 0x384231bfff187424 */ /* 0x001fe200078e00ff */
[----:B------:R-:W-:Y:S02]  /*32300*/  MOV R25, 0x319c9bcd ;  /* 0x319c9bcd00197802 */ /* 0x000fe40000000f00 */
[----:B------:R0:W-:Y:S01]  /*32310*/  STL.64 [R1+0xcc0], R10 ;  /* 0x000cc00a01007387 */ /* 0x0001e20000100a00 */
[----:B-1----:R-:W-:Y:S01]  /*32320*/  HFMA2.MMA R12, -RZ, RZ, 0.2349853515625, -0.0009937286376953125 ;  /* 0x33859412ff0c7435 */ /* 0x002fe200000001ff */
[----:B------:R-:W-:Y:S02]  /*32330*/  IMAD.MOV.U32 R13, RZ, RZ, 0x263e2a76 ;  /* 0x263e2a76ff0d7424 */ /* 0x000fe400078e00ff */
[----:B------:R1:W-:Y:S01]  /*32340*/  STL.64 [R1+0xc08], R30 ;  /* 0x000c081e01007387 */ /* 0x0003e20000100a00 */
[----:B--2---:R-:W-:Y:S01]  /*32350*/  HFMA2.MMA R28, -RZ, RZ, 0.0301971435546875, 0.00146770477294921875 ;  /* 0x27bb1603ff1c7435 */ /* 0x004fe200000001ff */
[----:B------:R-:W-:-:S02]  /*32360*/  IMAD.MOV.U32 R29, RZ, RZ, 0x2ecdce2c ;  /* 0x2ecdce2cff1d7424 */ /* 0x000fc400078e00ff */
[----:B------:R2:W-:Y:S01]  /*32370*/  STL.64 [R1+0xd28], R22 ;  /* 0x000d281601007387 */ /* 0x0005e20000100a00 */
[----:B0-----:R-:W-:Y:S01]  /*32380*/  IMAD.MOV.U32 R10, RZ, RZ, 0x2f96d785 ;  /* 0x2f96d785ff0a7424 */ /* 0x001fe200078e00ff */
[----:B------:R-:W-:Y:S02]  /*32390*/  MOV R11, 0xae99d6d5 ;  /* 0xae99d6d5000b7802 */ /* 0x000fe40000000f00 */
[----:B------:R0:W-:Y:S01]  /*323a0*/  STL.64 [R1+0xd40], R26 ;  /* 0x000d401a01007387 */ /* 0x0001e20000100a00 */
[----:B-1----:R-:W-:-:S03]  /*323b0*/  IMAD.MOV.U32 R30, RZ, RZ, 0x398e04a8 ;  /* 0x398e04a8ff1e7424 */ /* 0x002fc600078e00ff */
[----:B------:R1:W-:Y:S01]  /*323c0*/  STL.64 [R1+0xd58], R14 ;  /* 0x000d580e01007387 */ /* 0x0003e20000100a00 */
[----:B------:R-:W-:Y:S01]  /*323d0*/  MOV R31, 0x3554208f ;  /* 0x3554208f001f7802 */ /* 0x000fe20000000f00 */
[----:B--2---:R-:W-:Y:S02]  /*323e0*/  IMAD.MOV.U32 R22, RZ, RZ, -0x4f3fb378 ;  /* 0xb0c04c88ff167424 */ /* 0x004fe400078e00ff */
[----:B------:R2:W-:Y:S01]  /*323f0*/  STL.64 [R1+0xd30], R24 ;  /* 0x000d301801007387 */ /* 0x0005e20000100a00 */
[----:B------:R-:W-:Y:S01]  /*32400*/  MOV R23, 0x261b2096 ;  /* 0x261b209600177802 */ /* 0x000fe20000000f00 */
[----:B0-----:R-:W-:Y:S01]  /*32410*/  HFMA2.MMA R26, -RZ, RZ, -0.57373046875, 0.0024356842041015625 ;  /* 0xb89718fdff1a7435 */ /* 0x001fe200000001ff */
[----:B------:R-:W-:Y:S01]  /*32420*/  IMAD.MOV.U32 R27, RZ, RZ, 0x3a31cb4e ;  /* 0x3a31cb4eff1b7424 */ /* 0x000fe200078e00ff */
[----:B------:R0:W-:Y:S01]  /*32430*/  STL.64 [R1+0xd00], R10 ;  /* 0x000d000a01007387 */ /* 0x0001e20000100a00 */
[----:B-1----:R-:W-:Y:S01]  /*32440*/  HFMA2.MMA R15, -RZ, RZ, -0.58642578125, -64.125 ;  /* 0xb8b1d402ff0f7435 */ /* 0x002fe200000001ff */
[----:B------:R-:W-:-:S02]  /*32450*/  IMAD.MOV.U32 R14, RZ, RZ, 0x3443638e ;  /* 0x3443638eff0e7424 */ /* 0x000fc400078e00ff */
[----:B------:R1:W-:Y:S01]  /*32460*/  STL.64 [R1+0xd50], R12 ;  /* 0x000d500c01007387 */ /* 0x0003e20000100a00 */
[----:B--2---:R-:W-:Y:S01]  /*32470*/  HFMA2.MMA R24, -RZ, RZ, 0.1146240234375, 1.1484375 ;  /* 0x2f563c98ff187435 */ /* 0x004fe200000001ff */
[----:B------:R-:W-:Y:S02]  /*32480*/  IMAD.MOV.U32 R25, RZ, RZ, -0x51214c70 ;  /* 0xaedeb390ff197424 */ /* 0x000fe400078e00ff */
[----:B------:R2:W-:Y:S01]  /*32490*/  STL.64 [R1+0xc30], R28 ;  /* 0x000c301c01007387 */ /* 0x0005e20000100a00 */
[----:B0-----:R-:W-:-:S03]  /*324a0*/  HFMA2.MMA R10, -RZ, RZ, -0.449462890625, -3.171875 ;  /* 0xb731c258ff0a7435 */ /* 0x001fc600000001ff */
[----:B------:R0:W-:Y:S01]  /*324b0*/  STL.64 [R1+0xc58], R30 ;  /* 0x000c581e01007387 */ /* 0x0001e20000100a00 */
[----:B------:R-:W-:Y:S01]  /*324c0*/  IMAD.MOV.U32 R11, RZ, RZ, 0x36e39c79 ;  /* 0x36e39c79ff0b7424 */ /* 0x000fe200078e00ff */
[----:B-1----:R-:W-:Y:S02]  /*324d0*/  MOV R12, 0xba27cf93 ;  /* 0xba27cf93000c7802 */ /* 0x002fe40000000f00 */
[----:B------:R1:W-:Y:S01]  /*324e0*/  STL.64 [R1+0xd60], R22 ;  /* 0x000d601601007387 */ /* 0x0003e20000100a00 */
[----:B------:R-:W-:Y:S01]  /*324f0*/  MOV R13, 0x39917d90 ;  /* 0x39917d90000d7802 */ /* 0x000fe20000000f00 */
[----:B--2---:R-:W-:Y:S02]  /*32500*/  HFMA2.MMA R29, -RZ, RZ, 0.2279052734375, -1.0966796875 ;  /* 0x334bbc63ff1d7435 */ /* 0x004fe400000001ff */
[----:B------:R2:W-:Y:S01]  /*32510*/  STL.64 [R1+0xd80], R26 ;  /* 0x000d801a01007387 */ /* 0x0005e20000100a00 */
[----:B------:R-:W-:Y:S01]  /*32520*/  MOV R28, 0xb3bd97bf ;  /* 0xb3bd97bf001c7802 */ /* 0x000fe20000000f00 */
[----:B0-----:R-:W-:-:S02]  /*32530*/  HFMA2.MMA R30, -RZ, RZ, -0.06829833984375, -4.28125 ;  /* 0xac5fc448ff1e7435 */ /* 0x001fc400000001ff */
[----:B------:R0:W-:Y:S01]  /*32540*/  STL.64 [R1+0xd90], R14 ;  /* 0x000d900e01007387 */ /* 0x0001e20000100a00 */
[----:B------:R-:W-:Y:S01]  /*32550*/  IMAD.MOV.U32 R31, RZ, RZ, 0x22adcde9 ;  /* 0x22adcde9ff1f7424 */ /* 0x000fe200078e00ff */
[----:B-1----:R-:W-:Y:S02]  /*32560*/  HFMA2.MMA R22, -RZ, RZ, -0.1390380859375, -1.1861324310302734375e-05 ;  /* 0xb07380c7ff167435 */ /* 0x002fe400000001ff */
[----:B------:R1:W-:Y:S01]  /*32570*/  STL.64 [R1+0xd68], R24 ;  /* 0x000d681801007387 */ /* 0x0003e20000100a00 */
[----:B------:R-:W-:Y:S01]  /*32580*/  MOV R23, 0x3697f31f ;  /* 0x3697f31f00177802 */ /* 0x000fe20000000f00 */
[----:B--2---:R-:W-:Y:S02]  /*32590*/  HFMA2.MMA R26, -RZ, RZ, 0.241943359375, 47.40625 ;  /* 0x33be51edff1a7435 */ /* 0x004fe400000001ff */
[----:B------:R2:W-:Y:S01]  /*325a0*/  STL.64 [R1+0xd88], R12 ;  /* 0x000d880c01007387 */ /* 0x0005e20000100a00 */
[----:B------:R-:W-:Y:S01]  /*325b0*/  MOV R27, 0xb2d855fd ;  /* 0xb2d855fd001b7802 */ /* 0x000fe20000000f00 */
[----:B0-----:R-:W-:Y:S01]  /*325c0*/  HFMA2.MMA R14, -RZ, RZ, -0.0085296630859375, -367.25 ;  /* 0xa05eddbdff0e7435 */ /* 0x001fe200000001ff */
[----:B------:R-:W-:Y:S01]  /*325d0*/  MOV R15, 0xaeb1f868 ;  /* 0xaeb1f868000f7802 */ /* 0x000fe20000000f00 */
[----:B------:R0:W-:Y:S01]  /*325e0*/  STL.64 [R1+0xd38], R10 ;  /* 0x000d380a01007387 */ /* 0x0001e20000100a00 */
[----:B-1----:R-:W-:Y:S01]  /*325f0*/  HFMA2.MMA R25, -RZ, RZ, 0.338134765625, -3.265625 ;  /* 0x3569c288ff197435 */ /* 0x002fe200000001ff */
[----:B------:R-:W-:-:S02]  /*32600*/  IMAD.MOV.U32 R24, RZ, RZ, -0x49c13963 ;  /* 0xb63ec69dff187424 */ /* 0x000fc400078e00ff */
[----:B------:R1:W-:Y:S01]  /*32610*/  STL.64 [R1+0xc80], R28 ;  /* 0x000c801c01007387 */ /* 0x0003e20000100a00 */
[----:B--2---:R-:W-:Y:S01]  /*32620*/  MOV R12, 0xb11225d7 ;  /* 0xb11225d7000c7802 */ /* 0x004fe20000000f00 */
[----:B------:R-:W-:Y:S02]  /*32630*/  IMAD.MOV.U32 R13, RZ, RZ, 0x301db2a5 ;  /* 0x301db2a5ff0d7424 */ /* 0x000fe400078e00ff */
[----:B------:R2:W-:Y:S01]  /*32640*/  STL.64 [R1+0xca8], R30 ;  /* 0x000ca81e01007387 */ /* 0x0005e20000100a00 */
[----:B0-----:R-:W-:Y:S01]  /*32650*/  IMAD.MOV.U32 R10, RZ, RZ, -0x5392b4cf ;  /* 0xac6d4b31ff0a7424 */ /* 0x001fe200078e00ff */
[----:B------:R-:W-:Y:S02]  /*32660*/  MOV R11, 0xba1c6ff9 ;  /* 0xba1c6ff9000b7802 */ /* 0x000fe40000000f00 */
[----:B------:R0:W-:Y:S01]  /*32670*/  STL.64 [R1+0xda0], R22 ;  /* 0x000da01601007387 */ /* 0x0001e20000100a00 */
[----:B-1----:R-:W-:Y:S01]  /*32680*/  IMAD.MOV.U32 R28, RZ, RZ, -0x4866cb75 ;  /* 0xb799348bff1c7424 */ /* 0x002fe200078e00ff */
[----:B------:R-:W-:-:S02]  /*32690*/  MOV R29, 0x36c233ec ;  /* 0x36c233ec001d7802 */ /* 0x000fc40000000f00 */
[----:B------:R1:W-:Y:S01]  /*326a0*/  STL.64 [R1+0xdb8], R26 ;  /* 0x000db81a01007387 */ /* 0x0003e20000100a00 */
[----:B--2---:R-:W-:Y:S01]  /*326b0*/  HFMA2.MMA R31, -RZ, RZ, -0.127197265625, 18128 ;  /* 0xb012746dff1f7435 */ /* 0x004fe200000001ff */
[----:B------:R-:W-:Y:S02]  /*326c0*/  MOV R30, 0xa432faca ;  /* 0xa432faca001e7802 */ /* 0x000fe40000000f00 */
[----:B------:R2:W-:Y:S01]  /*326d0*/  STL.64 [R1+0xdc8], R12 ;  /* 0x000dc80c01007387 */ /* 0x0005e20000100a00 */
[----:B0-----:R-:W-:-:S03]  /*326e0*/  HFMA2.MMA R23, -RZ, RZ, -0.08209228515625, -0.0003426074981689453125 ;  /* 0xad418d9dff177435 */ /* 0x001fc600000001ff */
[----:B------:R0:W-:Y:S01]  /*326f0*/  STL.64 [R1+0xdd0], R14 ;  /* 0x000dd00e01007387 */ /* 0x0001e20000100a00 */
[----:B------:R-:W-:Y:S01]  /*32700*/  IMAD.MOV.U32 R22, RZ, RZ, 0x2e3a66b4 ;  /* 0x2e3a66b4ff167424 */ /* 0x000fe200078e00ff */
[----:B-1----:R-:W-:Y:S02]  /*32710*/  MOV R26, 0xb930c724 ;  /* 0xb930c724001a7802 */ /* 0x002fe40000000f00 */
[----:B------:R1:W-:Y:S01]  /*32720*/  STL.64 [R1+0xda8], R24 ;  /* 0x000da81801007387 */ /* 0x0003e20000100a00 */
[----:B------:R-:W-:Y:S01]  /*32730*/  IMAD.MOV.U32 R27, RZ, RZ, -0x4df4530d ;  /* 0xb20bacf3ff1b7424 */ /* 0x000fe200078e00ff */
[----:B--2---:R-:W-:Y:S02]  /*32740*/  HFMA2.MMA R12, -RZ, RZ, 0.52978515625, -7944 ;  /* 0x383defc2ff0c7435 */ /* 0x004fe400000001ff */
[----:B------:R2:W-:Y:S01]  /*32750*/  STL.64 [R1+0xd78], R10 ;  /* 0x000d780a01007387 */ /* 0x0005e20000100a00 */
[----:B------:R-:W-:Y:S01]  /*32760*/  MOV R13, 0xb803287c ;  /* 0xb803287c000d7802 */ /* 0x000fe20000000f00 */
[----:B0-----:R-:W-:Y:S01]  /*32770*/  HFMA2.MMA R15, -RZ, RZ, 0.09893798828125, 7.9572200775146484375e-05 ;  /* 0x2e550537ff0f7435 */ /* 0x001fe200000001ff */
[----:B------:R-:W-:Y:S01]  /*32780*/  IMAD.MOV.U32 R14, RZ, RZ, 0x372f51d8 ;  /* 0x372f51d8ff0e7424 */ /* 0x000fe200078e00ff */
[----:B------:R0:W-:Y:S01]  /*32790*/  STL.64 [R1+0xcd0], R28 ;  /* 0x000cd01c01007387 */ /* 0x0001e20000100a00 */
[----:B-1----:R-:W-:Y:S01]  /*327a0*/  MOV R24, 0x3aaea573 ;  /* 0x3aaea57300187802 */ /* 0x002fe20000000f00 */
[----:B------:R-:W-:-:S02]  /*327b0*/  IMAD.MOV.U32 R25, RZ, RZ, -0x4505121b ;  /* 0xbafaede5ff197424 */ /* 0x000fc400078e00ff */
[----:B------:R1:W-:Y:S01]  /*327c0*/  STL.64 [R1+0xcf8], R30 ;  /* 0x000cf81e01007387 */ /* 0x0003e20000100a00 */
[----:B--2---:R-:W-:Y:S01]  /*327d0*/  MOV R10, 0x2c81c80c ;  /* 0x2c81c80c000a7802 */ /* 0x004fe20000000f00 */
[----:B------:R-:W-:Y:S02]  /*327e0*/  IMAD.MOV.U32 R11, RZ, RZ, -0x4bdb3cd3 ;  /* 0xb424c32dff0b7424 */ /* 0x000fe400078e00ff */
[----:B------:R2:W-:Y:S01]  /*327f0*/  STL.64 [R1+0xdd8], R22 ;  /* 0x000dd81601007387 */ /* 0x0005e20000100a00 */
[----:B0-----:R-:W-:-:S03]  /*32800*/  HFMA2.MMA R28, -RZ, RZ, -0.73681640625, -14.484375 ;  /* 0xb9e5cb3eff1c7435 */ /* 0x001fc600000001ff */
[----:B------:R0:W-:Y:S01]  /*32810*/  STL.64 [R1+0xdf8], R26 ;  /* 0x000df81a01007387 */ /* 0x0001e20000100a00 */
[----:B------:R-:W-:Y:S02]  /*32820*/  IMAD.MOV.U32 R29, RZ, RZ, -0x4ac4ecc5 ;  /* 0xb53b133bff1d7424 */ /* 0x000fe400078e00ff */
[----:B-1----:R-:W-:Y:S01]  /*32830*/  IMAD.MOV.U32 R30, RZ, RZ, 0x34ca97cc ;  /* 0x34ca97ccff1e7424 */ /* 0x002fe200078e00ff */
[----:B------:R-:W-:Y:S01]  /*32840*/  MOV R31, 0xb46accf2 ;  /* 0xb46accf2001f7802 */ /* 0x000fe20000000f00 */
[----:B------:R1:W-:Y:S01]  /*32850*/  STL.64 [R1+0xde0], R24 ;  /* 0x000de01801007387 */ /* 0x0003e20000100a00 */
[----:B--2---:R-:W-:Y:S01]  /*32860*/  HFMA2.MMA R22, -RZ, RZ, -0.302734375, 95.6875 ;  /* 0xb4d855fbff167435 */ /* 0x004fe200000001ff */
[----:B------:R-:W-:Y:S02]  /*32870*/  MOV R23, 0xaa45cbf6 ;  /* 0xaa45cbf600177802 */ /* 0x000fe40000000f00 */
[----:B------:R2:W-:Y:S01]  /*32880*/  STL.64 [R1+0xdb0], R10 ;  /* 0x000db00a01007387 */ /* 0x0005e20000100a00 */
[----:B0-----:R-:W-:-:S03]  /*32890*/  HFMA2.MMA R26, -RZ, RZ, -0.15478515625, -0.347412109375 ;  /* 0xb0f4b58fff1a7435 */ /* 0x001fc600000001ff */
[----:B------:R0:W-:Y:S01]  /*328a0*/  STL.64 [R1+0xe00], R12 ;  /* 0x000e000c01007387 */ /* 0x0001e20000100a00 */
[----:B------:R-:W-:Y:S01]  /*328b0*/  MOV R27, 0x3085f9d1 ;  /* 0x3085f9d1001b7802 */ /* 0x000fe20000000f00 */
[----:B-1----:R-:W-:Y:S02]  /*328c0*/  HFMA2.MMA R25, -RZ, RZ, -0.2242431640625, -0.000300884246826171875 ;  /* 0xb32d8ceeff197435 */ /* 0x002fe400000001ff */
[----:B------:R1:W-:Y:S01]  /*328d0*/  STL.64 [R1+0xe08], R14 ;  /* 0x000e080e01007387 */ /* 0x0003e20000100a00 */
[----:B------:R-:W-:Y:S01]  /*328e0*/  IMAD.MOV.U32 R24, RZ, RZ, 0x3396a2a5 ;  /* 0x3396a2a5ff187424 */ /* 0x000fe200078e00ff */
[----:B--2---:R-:W-:Y:S01]  /*328f0*/  HFMA2.MMA R11, -RZ, RZ, 0.734375, 0.000367641448974609375 ;  /* 0x39e00e06ff0b7435 */ /* 0x004fe200000001ff */
[----:B------:R-:W-:Y:S01]  /*32900*/  IMAD.MOV.U32 R10, RZ, RZ, -0x45faa2b3 ;  /* 0xba055d4dff0a7424 */ /* 0x000fe200078e00ff */
[----:B------:R2:W-:Y:S01]  /*32910*/  STL.64 [R1+0xd20], R28 ;  /* 0x000d201c01007387 */ /* 0x0005e20000100a00 */
[----:B0-----:R-:W-:Y:S01]  /*32920*/  MOV R12, 0x2e259399 ;  /* 0x2e259399000c7802 */ /* 0x001fe20000000f00 */
[----:B------:R-:W-:-:S02]  /*32930*/  IMAD.MOV.U32 R13, RZ, RZ, 0x3acf0edd ;  /* 0x3acf0eddff0d7424 */ /* 0x000fc400078e00ff */
[----:B------:R0:W-:Y:S01]  /*32940*/  STL.64 [R1+0xd48], R30 ;  /* 0x000d481e01007387 */ /* 0x0001e20000100a00 */
[----:B-1----:R-:W-:Y:S01]  /*32950*/  HFMA2.MMA R14, -RZ, RZ, 0.6455078125, 2626 ;  /* 0x392a6921ff0e7435 */ /* 0x002fe200000001ff */
[----:B------:R-:W-:Y:S02]  /*32960*/  MOV R15, 0xbb073923 ;  /* 0xbb073923000f7802 */ /* 0x000fe40000000f00 */
[----:B------:R1:W-:Y:S01]  /*32970*/  STL.64 [R1+0xe18], R22 ;  /* 0x000e181601007387 */ /* 0x0003e20000100a00 */
[----:B--2---:R-:W-:-:S03]  /*32980*/  HFMA2.MMA R29, -RZ, RZ, -0.01314544677734375, -22.578125 ;  /* 0xa2bbcda5ff1d7435 */ /* 0x004fc600000001ff */
[----:B------:R2:W-:Y:S01]  /*32990*/  STL.64 [R1+0xe30], R26 ;  /* 0x000e301a01007387 */ /* 0x0005e20000100a00 */
[----:B------:R-:W-:Y:S02]  /*329a0*/  MOV R28, 0x2de560f7 ;  /* 0x2de560f7001c7802 */ /* 0x000fe40000000f00 */
[----:B0-----:R-:W-:Y:S01]  /*329b0*/  MOV R30, 0x38800900 ;  /* 0x38800900001e7802 */ /* 0x001fe20000000f00 */
[----:B------:R-:W-:Y:S01]  /*329c0*/  IMAD.MOV.U32 R31, RZ, RZ, -0x484f381a ;  /* 0xb7b0c7e6ff1f7424 */ /* 0x000fe200078e00ff */
[----:B------:R0:W-:Y:S01]  /*329d0*/  STL.64 [R1+0xe40], R12 ;  /* 0x000e400c01007387 */ /* 0x0001e20000100a00 */
[----:B-1----:R-:W-:-:S03]  /*329e0*/  IMAD.MOV.U32 R22, RZ, RZ, 0x3b0c2df0 ;  /* 0x3b0c2df0ff167424 */ /* 0x002fc600078e00ff */
[----:B------:R1:W-:Y:S01]  /*329f0*/  STL.64 [R1+0xe20], R24 ;  /* 0x000e201801007387 */ /* 0x0003e20000100a00 */
[----:B------:R-:W-:Y:S01]  /*32a00*/  MOV R23, 0xba847eb2 ;  /* 0xba847eb200177802 */ /* 0x000fe20000000f00 */
[----:B--2---:R-:W-:Y:S02]  /*32a10*/  HFMA2.MMA R26, -RZ, RZ, 0.47265625, -36224 ;  /* 0x3790f86cff1a7435 */ /* 0x004fe400000001ff */
[----:B------:R2:W-:Y:S01]  /*32a20*/  STL.64 [R1+0xdf0], R10 ;  /* 0x000df00a01007387 */ /* 0x0005e20000100a00 */
[----:B------:R-:W-:Y:S01]  /*32a30*/  IMAD.MOV.U32 R27, RZ, RZ, -0x4942b4f0 ;  /* 0xb6bd4b10ff1b7424 */ /* 0x000fe200078e00ff */
[----:B0-----:R-:W-:Y:S02]  /*32a40*/  HFMA2.MMA R13, -RZ, RZ, 0.34912109375, -0.01309967041015625 ;  /* 0x3596a2b5ff0d7435 */ /* 0x001fe400000001ff */
[----:B------:R0:W-:Y:S01]  /*32a50*/  STL.64 [R1+0xe48], R14 ;  /* 0x000e480e01007387 */ /* 0x0001e20000100a00 */
[----:B------:R-:W-:Y:S01]  /*32a60*/  MOV R12, 0xad41f120 ;  /* 0xad41f120000c7802 */ /* 0x000fe20000000f00 */
[----:B-1----:R-:W-:-:S02]  /*32a70*/  HFMA2.MMA R24, -RZ, RZ, -0.30224609375, 7.60546875 ;  /* 0xb4d6479bff187435 */ /* 0x002fc400000001ff */
[----:B------:R1:W-:Y:S01]  /*32a80*/  STL.64 [R1+0xd98], R30 ;  /* 0x000d981e01007387 */ /* 0x0003e20000100a00 */
[----:B------:R-:W-:Y:S01]  /*32a90*/  IMAD.MOV.U32 R25, RZ, RZ, 0x39bdf9d4 ;  /* 0x39bdf9d4ff197424 */ /* 0x000fe200078e00ff */
[----:B--2---:R-:W-:Y:S01]  /*32aa0*/  MOV R10, 0x32451f4e ;  /* 0x32451f4e000a7802 */ /* 0x004fe20000000f00 */
[----:B------:R-:W-:Y:S01]  /*32ab0*/  IMAD.MOV.U32 R11, RZ, RZ, 0x22924184 ;  /* 0x22924184ff0b7424 */ /* 0x000fe200078e00ff */
[----:B------:R2:W-:Y:S01]  /*32ac0*/  STL.64 [R1+0xd70], R28 ;  /* 0x000d701c01007387 */ /* 0x0005e20000100a00 */
[----:B0-----:R-:W-:Y:S01]  /*32ad0*/  IMAD.MOV.U32 R14, RZ, RZ, -0x4ac79a42 ;  /* 0xb53865beff0e7424 */ /* 0x001fe200078e00ff */
[----:B------:R-:W-:Y:S02]  /*32ae0*/  MOV R15, 0x345dc32f ;  /* 0x345dc32f000f7802 */ /* 0x000fe40000000f00 */
[----:B------:R0:W-:Y:S01]  /*32af0*/  STL.64 [R1+0xe50], R22 ;  /* 0x000e501601007387 */ /* 0x0001e20000100a00 */
[----:B-1----:R-:W-:Y:S01]  /*32b00*/  HFMA2.MMA R30, -RZ, RZ, 0.82080078125, 184 ;  /* 0x3a9159c0ff1e7435 */ /* 0x002fe200000001ff */
[----:B------:R-:W-:-:S02]  /*32b10*/  MOV R31, 0x35854f7b ;  /* 0x35854f7b001f7802 */ /* 0x000fc40000000f00 */
[----:B------:R1:W-:Y:S01]  /*32b20*/  STL.64 [R1+0xe28], R10 ;  /* 0x000e280a01007387 */ /* 0x0003e20000100a00 */
[----:B--2---:R-:W-:-:S03]  /*32b30*/  HFMA2.MMA R29, -RZ, RZ, 0.1724853515625, -1513 ;  /* 0x3185e5e9ff1d7435 */ /* 0x004fc600000001ff */
[----:B------:R2:W-:Y:S01]  /*32b40*/  STL.64 [R1+0xe70], R26 ;  /* 0x000e701a01007387 */ /* 0x0005e20000100a00 */
[----:B------:R-:W-:Y:S01]  /*32b50*/  IMAD.MOV.U32 R28, RZ, RZ, -0x57c7c94e ;  /* 0xa83836b2ff1c7424 */ /* 0x000fe200078e00ff */
[----:B0-----:R-:W-:Y:S02]  /*32b60*/  HFMA2.MMA R23, -RZ, RZ, -0.1805419921875, -0.0029468536376953125 ;  /* 0xb1c79a09ff177435 */ /* 0x001fe400000001ff */
[----:B------:R0:W-:Y:S01]  /*32b70*/  STL.64 [R1+0xe78], R12 ;  /* 0x000e780c01007387 */ /* 0x0001e20000100a00 */
[----:B------:R-:W-:Y:S01]  /*32b80*/  MOV R22, 0x32afd7e3 ;  /* 0x32afd7e300167802 */ /* 0x000fe20000000f00 */
[----:B-1----:R-:W-:Y:S02]  /*32b90*/  IMAD.MOV.U32 R10, RZ, RZ, 0x3111c386 ;  /* 0x3111c386ff0a7424 */ /* 0x002fe400078e00ff */
[----:B------:R1:W-:Y:S01]  /*32ba0*/  STL.64 [R1+0xe80], R14 ;  /* 0x000e800e01007387 */ /* 0x0003e20000100a00 */
[----:B------:R-:W-:Y:S01]  /*32bb0*/  MOV R11, 0xb7d840e1 ;  /* 0xb7d840e1000b7802 */ /* 0x000fe20000000f00 */
[----:B--2---:R-:W-:-:S02]  /*32bc0*/  HFMA2.MMA R27, -RZ, RZ, 0.97705078125, -58.40625 ;  /* 0x3bd1d34dff1b7435 */ /* 0x004fc400000001ff */
[----:B------:R2:W-:Y:S01]  /*32bd0*/  STL.64 [R1+0xe58], R24 ;  /* 0x000e581801007387 */ /* 0x0005e20000100a00 */
[----:B------:R-:W-:Y:S01]  /*32be0*/  MOV R26, 0xbb8572b5 ;  /* 0xbb8572b5001a7802 */ /* 0x000fe20000000f00 */
[----:B0-----:R-:W-:Y:S01]  /*32bf0*/  HFMA2.MMA R12, -RZ, RZ, 0.8818359375, 52512 ;  /* 0x3b0e7a69ff0c7435 */ /* 0x001fe200000001ff */
[----:B------:R-:W-:Y:S01]  /*32c00*/  IMAD.MOV.U32 R13, RZ, RZ, -0x44fee425 ;  /* 0xbb011bdbff0d7424 */ /* 0x000fe200078e00ff */
[----:B------:R0:W-:Y:S01]  /*32c10*/  STL.64 [R1+0xde8], R30 ;  /* 0x000de81e01007387 */ /* 0x0001e20000100a00 */
[----:B-1----:R-:W-:Y:S01]  /*32c20*/  HFMA2.MMA R15, -RZ, RZ, 0.2078857421875, 0.0001523494720458984375 ;  /* 0x32a708feff0f7435 */ /* 0x002fe200000001ff */
[----:B------:R-:W-:Y:S02]  /*32c30*/  MOV R14, 0x3a5b23f8 ;  /* 0x3a5b23f8000e7802 */ /* 0x000fe40000000f00 */
[----:B------:R1:W-:Y:S01]  /*32c40*/  STL.64 [R1+0xdc0], R28 ;  /* 0x000dc01c01007387 */ /* 0x0003e20000100a00 */
[----:B--2---:R-:W-:Y:S01]  /*32c50*/  IMAD.MOV.U32 R24, RZ, RZ, -0x5ae6560f ;  /* 0xa519a9f1ff187424 */ /* 0x004fe200078e00ff */
[----:B------:R-:W-:-:S02]  /*32c60*/  MOV R25, 0x30785d67 ;  /* 0x30785d6700197802 */ /* 0x000fc40000000f00 */
[----:B------:R2:W-:Y:S01]  /*32c70*/  STL.64 [R1+0xe68], R10 ;  /* 0x000e680a01007387 */ /* 0x0005e20000100a00 */
[----:B0-----:R-:W-:-:S03]  /*32c80*/  HFMA2.MMA R31, -RZ, RZ, 0.01334381103515625, -14.09375 ;  /* 0x22d5cb0cff1f7435 */ /* 0x001fc600000001ff */
[----:B------:R0:W-:Y:S01]  /*32c90*/  STL.64 [R1+0xe90], R22 ;  /* 0x000e901601007387 */ /* 0x0001e20000100a00 */
[----:B------:R-:W-:Y:S01]  /*32ca0*/  IMAD.MOV.U32 R30, RZ, RZ, -0x506ed5ca ;  /* 0xaf912a36ff1e7424 */ /* 0x000fe200078e00ff */
[----:B-1----:R-:W-:Y:S01]  /*32cb0*/  MOV R28, 0xb6102ac4 ;  /* 0xb6102ac4001c7802 */ /* 0x002fe20000000f00 */
[----:B------:R-:W-:Y:S01]  /*32cc0*/  IMAD.MOV.U32 R29, RZ, RZ, 0x35b26ccc ;  /* 0x35b26cccff1d7424 */ /* 0x000fe200078e00ff */
[----:B------:R1:W-:Y:S01]  /*32cd0*/  STL.64 [R1+0xe98], R24 ;  /* 0x000e981801007387 */ /* 0x0003e20000100a00 */
[----:B--2---:R-:W-:Y:S01]  /*32ce0*/  HFMA2.MMA R10, -RZ, RZ, -0.1259765625, 96.625 ;  /* 0xb008560aff0a7435 */ /* 0x004fe200000001ff */
[----:B------:R-:W-:Y:S02]  /*32cf0*/  IMAD.MOV.U32 R11, RZ, RZ, 0x2f143b5a ;  /* 0x2f143b5aff0b7424 */ /* 0x000fe400078e00ff */
[----:B------:R2:W-:Y:S01]  /*32d00*/  STL.64 [R1+0xea8], R26 ;  /* 0x000ea81a01007387 */ /* 0x0005e20000100a00 */
[----:B0-----:R-:W-:Y:S01]  /*32d10*/  IMAD.MOV.U32 R22, RZ, RZ, -0x4678d77e ;  /* 0xb9872882ff167424 */ /* 0x001fe200078e00ff */
[----:B------:R-:W-:-:S02]  /*32d20*/  MOV R23, 0x3947558c ;  /* 0x3947558c00177802 */ /* 0x000fc40000000f00 */
[----:B------:R0:W-:Y:S01]  /*32d30*/  STL.64 [R1+0xeb8], R12 ;  /* 0x000eb80c01007387 */ /* 0x0001e20000100a00 */
[----:B-1----:R-:W-:-:S03]  /*32d40*/  HFMA2.MMA R24, -RZ, RZ, -0.56884765625, -35072 ;  /* 0xb88df848ff187435 */ /* 0x002fc600000001ff */
[----:B------:R1:W-:Y:S01]  /*32d50*/  STL.64 [R1+0xec0], R14 ;  /* 0x000ec00e01007387 */ /* 0x0003e20000100a00 */
[----:B------:R-:W-:Y:S01]  /*32d60*/  IMAD.MOV.U32 R25, RZ, RZ, -0x50e1393e ;  /* 0xaf1ec6c2ff197424 */ /* 0x000fe200078e00ff */
[----:B--2---:R-:W-:Y:S01]  /*32d70*/  HFMA2.MMA R26, -RZ, RZ, -0.3232421875, 0.0004680156707763671875 ;  /* 0xb52c0fabff1a7435 */ /* 0x004fe200000001ff */
[----:B------:R-:W-:Y:S01]  /*32d80*/  IMAD.MOV.U32 R27, RZ, RZ, 0x34d0d05d ;  /* 0x34d0d05dff1b7424 */ /* 0x000fe200078e00ff */
[----:B------:R2:W-:Y:S01]  /*32d90*/  STL.64 [R1+0xe10], R28 ;  /* 0x000e101c01007387 */ /* 0x0005e20000100a00 */
[----:B0-----:R-:W-:Y:S01]  /*32da0*/  HFMA2.MMA R13, -RZ, RZ, -0.028472900390625, -40544 ;  /* 0xa74af8f3ff0d7435 */ /* 0x001fe200000001ff */
[----:B------:R-:W-:Y:S02]  /*32db0*/  MOV R12, 0xb3f9808b ;  /* 0xb3f9808b000c7802 */ /* 0x000fe40000000f00 */
[----:B------:R0:W-:Y:S01]  /*32dc0*/  STL.64 [R1+0xe38], R30 ;  /* 0x000e381e01007387 */ /* 0x0001e20000100a00 */
[----:B-1----:R-:W-:Y:S01]  /*32dd0*/  IMAD.MOV.U32 R14, RZ, RZ, 0x32aac036 ;  /* 0x32aac036ff0e7424 */ /* 0x002fe200078e00ff */
[----:B------:R-:W-:-:S02]  /*32de0*/  MOV R15, 0xb243fbaf ;  /* 0xb243fbaf000f7802 */ /* 0x000fc40000000f00 */
[----:B------:R1:W-:Y:S01]  /*32df0*/  STL.64 [R1+0xec8], R22 ;  /* 0x000ec81601007387 */ /* 0x0003e20000100a00 */
[----:B--2---:R-:W-:-:S03]  /*32e00*/  HFMA2.MMA R29, -RZ, RZ, 0.60693359375, 0.017181396484375 ;  /* 0x38db2466ff1d7435 */ /* 0x004fc600000001ff */
[----:B------:R2:W-:Y:S01]  /*32e10*/  STL.64 [R1+0xea0], R10 ;  /* 0x000ea00a01007387 */ /* 0x0005e20000100a00 */
[----:B------:R-:W-:Y:S01]  /*32e20*/  MOV R28, 0xb9938e1b ;  /* 0xb9938e1b001c7802 */ /* 0x000fe20000000f00 */
[----:B0-----:R-:W-:Y:S02]  /*32e30*/  HFMA2.MMA R30, -RZ, RZ, 0.04156494140625, 827.5 ;  /* 0x29526277ff1e7435 */ /* 0x001fe400000001ff */
[----:B------:R0:W-:Y:S01]  /*32e40*/  STL.64 [R1+0xef8], R14 ;  /* 0x000ef80e01007387 */ /* 0x0001e20000100a00 */
[----:B------:R-:W-:Y:S01]  /*32e50*/  IMAD.MOV.U32 R31, RZ, RZ, -0x4ce70e84 ;  /* 0xb318f17cff1f7424 */ /* 0x000fe200078e00ff */
[----:B-1----:R-:W-:Y:S02]  /*32e60*/  HFMA2.MMA R23, -RZ, RZ, -0.9697265625, -1011 ;  /* 0xbbc2e3e6ff177435 */ /* 0x002fe400000001ff */
[----:B------:R1:W-:Y:S01]  /*32e70*/  STL.64 [R1+0xed0], R24 ;  /* 0x000ed01801007387 */ /* 0x0003e20000100a00 */
[----:B------:R-:W-:Y:S01]  /*32e80*/  MOV R22, 0xb00a9a1c ;  /* 0xb00a9a1c00167802 */ /* 0x000fe20000000f00 */
[----:B--2---:R-:W-:Y:S01]  /*32e90*/  IMAD.MOV.U32 R10, RZ, RZ, 0x365dc32f ;  /* 0x365dc32fff0a7424 */ /* 0x004fe200078e00ff */
[----:B------:R-:W-:Y:S01]  /*32ea0*/  MOV R11, 0x2b60b368 ;  /* 0x2b60b368000b7802 */ /* 0x000fe20000000f00 */
[----:B------:R2:W-:Y:S01]  /*32eb0*/  STL.64 [R1+0xee8], R26 ;  /* 0x000ee81a01007387 */ /* 0x0005e20000100a00 */
[----:B0-----:R-:W-:-:S03]  /*32ec0*/  HFMA2.MMA R15, -RZ, RZ, 0.5322265625, 0.00020492076873779296875 ;  /* 0x38420ab7ff0f7435 */ /* 0x001fc600000001ff */
[----:B------:R0:W-:Y:S01]  /*32ed0*/  STL.64 [R1+0xef0], R12 ;  /* 0x000ef00c01007387 */ /* 0x0001e20000100a00 */
[----:B------:R-:W-:Y:S01]  /*32ee0*/  MOV R14, 0xb90c7582 ;  /* 0xb90c7582000e7802 */ /* 0x000fe20000000f00 */
[----:B-1----:R-:W-:Y:S01]  /*32ef0*/  IMAD.MOV.U32 R24, RZ, RZ, -0x45f26628 ;  /* 0xba0d99d8ff187424 */ /* 0x002fe200078e00ff */
[----:B------:R-:W-:Y:S01]  /*32f00*/  MOV R25, 0x3c10084d ;  /* 0x3c10084d00197802 */ /* 0x000fe20000000f00 */
[----:B------:R1:W-:Y:S01]  /*32f10*/  STL.64 [R1+0xe60], R28 ;  /* 0x000e601c01007387 */ /* 0x0003e20000100a00 */
[----:B--2---:R-:W-:Y:S01]  /*32f20*/  HFMA2.MMA R27, -RZ, RZ, -0.87841796875, 0.07373046875 ;  /* 0xbb072cb8ff1b7435 */ /* 0x004fe200000001ff */
[----:B------:R-:W-:Y:S02]  /*32f30*/  MOV R26, 0x35abe64f ;  /* 0x35abe64f001a7802 */ /* 0x000fe40000000f00 */
[----:B------:R2:W-:Y:S01]  /*32f40*/  STL.64 [R1+0xe88], R30 ;  /* 0x000e881e01007387 */ /* 0x0005e20000100a00 */
[----:B0-----:R-:W-:Y:S01]  /*32f50*/  HFMA2.MMA R12, -RZ, RZ, -0.1851806640625, 0.007030487060546875 ;  /* 0xb1ed1f33ff0c7435 */ /* 0x001fe200000001ff */
[----:B------:R-:W-:-:S02]  /*32f60*/  IMAD.MOV.U32 R13, RZ, RZ, 0x3945b5d9 ;  /* 0x3945b5d9ff0d7424 */ /* 0x000fc400078e00ff */
[----:B------:R0:W-:Y:S01]  /*32f70*/  STL.64 [R1+0xee0], R10 ;  /* 0x000ee00a01007387 */ /* 0x0001e20000100a00 */
[----:B-1----:R-:W-:-:S03]  /*32f80*/  IMAD.MOV.U32 R28, RZ, RZ, -0x447b9580 ;  /* 0xbb846a80ff1c7424 */ /* 0x002fc600078e00ff */
[----:B------:R1:W-:Y:S01]  /*32f90*/  STL.64 [R1+0xf08], R22 ;  /* 0x000f081601007387 */ /* 0x0003e20000100a00 */
[----:B------:R-:W-:Y:S01]  /*32fa0*/  MOV R29, 0xb6128c3e ;  /* 0xb6128c3e001d7802 */ /* 0x000fe20000000f00 */
[----:B--2---:R-:W-:Y:S02]  /*32fb0*/  HFMA2.MMA R31, -RZ, RZ, -0.4482421875, -472.25 ;  /* 0xb72cdf61ff1f7435 */ /* 0x004fe400000001ff */
[----:B------:R2:W-:Y:S01]  /*32fc0*/  STL.64 [R1+0xf10], R24 ;  /* 0x000f101801007387 */ /* 0x0005e20000100a00 */
[----:B------:R-:W-:Y:S01]  /*32fd0*/  MOV R30, 0x3783ce5d ;  /* 0x3783ce5d001e7802 */ /* 0x000fe20000000f00 */
[----:B0-----:R-:W-:Y:S02]  /*32fe0*/  HFMA2.MMA R10, -RZ, RZ, -1.0322265625, -2.9027462005615234375e-05 ;  /* 0xbc2181e7ff0a7435 */ /* 0x001fe400000001ff */
[----:B------:R0:W-:Y:S01]  /*32ff0*/  STL.64 [R1+0xf38], R14 ;  /* 0x000f380e01007387 */ /* 0x0001e20000100a00 */
[----:B------:R-:W-:Y:S02]  /*33000*/  IMAD.MOV.U32 R11, RZ, RZ, 0x3ba44808 ;  /* 0x3ba44808ff0b7424 */ /* 0x000fe400078e00ff */
[----:B-1----:R-:W-:Y:S01]  /*33010*/  IMAD.MOV.U32 R22, RZ, RZ, 0x2e301289 ;  /* 0x2e301289ff167424 */ /* 0x002fe200078e00ff */
[----:B------:R-:W-:Y:S01]  /*33020*/  MOV R23, 0xb72c0fb2 ;  /* 0xb72c0fb200177802 */ /* 0x000fe20000000f00 */
[----:B------:R1:W-:Y:S01]  /*33030*/  STL.64 [R1+0xf20], R26 ;  /* 0x000f201a01007387 */ /* 0x0003e20000100a00 */
[----:B--2---:R-:W-:-:S03]  /*33040*/  HFMA2.MMA R24, -RZ, RZ, 0.428955078125, -345 ;  /* 0x36dddd64ff187435 */ /* 0x004fc600000001ff */
[----:B------:R2:W-:Y:S01]  /*33050*/  STL.64 [R1+0xf30], R12 ;  /* 0x000f300c01007387 */ /* 0x0005e20000100a00 */
[----:B------:R-:W-:Y:S02]  /*33060*/  IMAD.MOV.U32 R25, RZ, RZ, -0x49f3a7b4 ;  /* 0xb60c584cff197424 */ /* 0x000fe400078e00ff */
[----:B0-----:R-:W-:Y:S01]  /*33070*/  IMAD.MOV.U32 R14, RZ, RZ, 0x3c8e8eb3 ;  /* 0x3c8e8eb3ff0e7424 */ /* 0x001fe200078e00ff */
[----:B------:R-:W-:Y:S01]  /*33080*/  MOV R15, 0xbcf1e474 ;  /* 0xbcf1e474000f7802 */ /* 0x000fe20000000f00 */
[----:B------:R0:W-:Y:S01]  /*33090*/  STL.64 [R1+0xeb0], R28 ;  /* 0x000eb01c01007387 */ /* 0x0001e20000100a00 */
[----:B-1----:R-:W-:-:S03]  /*330a0*/  HFMA2.MMA R26, -RZ, RZ, 0.025390625, -0.01085662841796875 ;  /* 0x2680a18fff1a7435 */ /* 0x002fc600000001ff */
[----:B------:R1:W-:Y:S01]  /*330b0*/  STL.64 [R1+0xf40], R22 ;  /* 0x000f401601007387 */ /* 0x0003e20000100a00 */
[----:B------:R-:W-:Y:S01]  /*330c0*/  IMAD.MOV.U32 R27, RZ, RZ, -0x4db018d5 ;  /* 0xb24fe72bff1b7424 */ /* 0x000fe200078e00ff */
[----:B--2---:R-:W-:Y:S01]  /*330d0*/  HFMA2.MMA R13, -RZ, RZ, -0.1571044921875, 0.00469970703125 ;  /* 0xb1071cd0ff0d7435 */ /* 0x004fe200000001ff */
[----:B------:R-:W-:Y:S01]  /*330e0*/  MOV R12, 0x31ee4973 ;  /* 0x31ee4973000c7802 */ /* 0x000fe20000000f00 */
[----:B------:R2:W-:Y:S01]  /*330f0*/  STL.64 [R1+0xed8], R30 ;  /* 0x000ed81e01007387 */ /* 0x0005e20000100a00 */
[----:B0-----:R-:W-:-:S03]  /*33100*/  HFMA2.MMA R28, -RZ, RZ, 0.167724609375, 160.875 ;  /* 0x315e5907ff1c7435 */ /* 0x001fc600000001ff */
[----:B------:R0:W-:Y:S01]  /*33110*/  STL.64 [R1+0xf18], R10 ;  /* 0x000f180a01007387 */ /* 0x0001e20000100a00 */
[----:B------:R-:W-:Y:S01]  /*33120*/  IMAD.MOV.U32 R29, RZ, RZ, 0x1f453419 ;  /* 0x1f453419ff1d7424 */ /* 0x000fe200078e00ff */
[----:B-1----:R-:W-:Y:S02]  /*33130*/  HFMA2.MMA R23, -RZ, RZ, 1.06640625, 0.52685546875 ;  /* 0x3c443837ff177435 */ /* 0x002fe400000001ff */
[----:B------:R1:W-:Y:S01]  /*33140*/  STL.64 [R1+0xf70], R14 ;  /* 0x000f700e01007387 */ /* 0x0003e20000100a00 */
[----:B------:R-:W-:Y:S01]  /*33150*/  MOV R22, 0xbc4ac247 ;  /* 0xbc4ac24700167802 */ /* 0x000fe20000000f00 */
[----:B--2---:R-:W-:Y:S01]  /*33160*/  IMAD.MOV.U32 R30, RZ, RZ, 0x3ae040b6 ;  /* 0x3ae040b6ff1e7424 */ /* 0x004fe200078e00ff */
[----:B------:R-:W-:Y:S01]  /*33170*/  MOV R31, 0xba31758e ;  /* 0xba31758e001f7802 */ /* 0x000fe20000000f00 */
[----:B------:R2:W-:Y:S01]  /*33180*/  STL.64 [R1+0xf48], R24 ;  /* 0x000f481801007387 */ /* 0x0005e20000100a00 */
[----:B0-----:R-:W-:Y:S01]  /*33190*/  IMAD.MOV.U32 R10, RZ, RZ, -0x4b7f62d5 ;  /* 0xb4809d2bff0a7424 */ /* 0x001fe200078e00ff */
[----:B------:R-:W-:-:S02]  /*331a0*/  MOV R11, 0x3398dd34 ;  /* 0x3398dd34000b7802 */ /* 0x000fc40000000f00 */
[----:B------:R0:W-:Y:S01]  /*331b0*/  STL.64 [R1+0xf60], R26 ;  /* 0x000f601a01007387 */ /* 0x0001e20000100a00 */
[----:B-1----:R-:W-:Y:S01]  /*331c0*/  HFMA2.MMA R15, -RZ, RZ, -0.412109375, -0.82958984375 ;  /* 0xb698baa3ff0f7435 */ /* 0x002fe200000001ff */
[----:B------:R-:W-:Y:S02]  /*331d0*/  MOV R14, 0x36f01e4e ;  /* 0x36f01e4e000e7802 */ /* 0x000fe40000000f00 */
[----:B------:R1:W-:Y:S01]  /*331e0*/  STL.64 [R1+0xf68], R12 ;  /* 0x000f680c01007387 */ /* 0x0003e20000100a00 */
[----:B--2---:R-:W-:Y:S01]  /*331f0*/  IMAD.MOV.U32 R24, RZ, RZ, -0x444e8a9f ;  /* 0xbbb17561ff187424 */ /* 0x004fe200078e00ff */
[----:B------:R-:W-:Y:S02]  /*33200*/  MOV R25, 0xb387ea89 ;  /* 0xb387ea8900197802 */ /* 0x000fe40000000f00 */
[----:B------:R2:W-:Y:S01]  /*33210*/  STL.64 [R1+0xf00], R28 ;  /* 0x000f001c01007387 */ /* 0x0005e20000100a00 */
[----:B0-----:R-:W-:Y:S01]  /*33220*/  HFMA2.MMA R27, -RZ, RZ, 0.126953125, 0.0003681182861328125 ;  /* 0x30100e08ff1b7435 */ /* 0x001fe200000001ff */
[----:B------:R-:W-:-:S02]  /*33230*/  MOV R26, 0x3a118808 ;  /* 0x3a118808001a7802 */ /* 0x000fc40000000f00 */
[----:B------:R0:W-:Y:S01]  /*33240*/  STL.64 [R1+0xf28], R30 ;  /* 0x000f281e01007387 */ /* 0x0001e20000100a00 */
[----:B-1----:R-:W-:Y:S01]  /*33250*/  HFMA2.MMA R12, -RZ, RZ, -0.505859375, 137.5 ;  /* 0xb80c584cff0c7435 */ /* 0x002fe200000001ff */
[----:B------:R-:W-:Y:S02]  /*33260*/  IMAD.MOV.U32 R13, RZ, RZ, -0x53846403 ;  /* 0xac7b9bfdff0d7424 */ /* 0x000fe400078e00ff */
[----:B------:R1:W-:Y:S04]  /*33270*/  STL.64 [R1+0xf58], R10 ;  /* 0x000f580a01007387 */ /* 0x0003e80000100a00 */
[----:B------:R3:W-:Y:S01]  /*33280*/  STL.64 [R1+0xf80], R22 ;  /* 0x000f801601007387 */ /* 0x0007e20000100a00 */
[----:B--2---:R-:W-:Y:S01]  /*33290*/  HFMA2.MMA R29, -RZ, RZ, 0.302001953125, 8744 ;  /* 0x34d57045ff1d7435 */ /* 0x004fe200000001ff */
[----:B------:R-:W-:Y:S01]  /*332a0*/  MOV R28, 0xaa6be562 ;  /* 0xaa6be562001c7802 */ /* 0x000fe20000000f00 */
[----:B0-----:R-:W-:Y:S01]  /*332b0*/  HFMA2.MMA R30, -RZ, RZ, 1.16015625, 0.452880859375 ;  /* 0x3ca4373fff1e7435 */ /* 0x001fe200000001ff */
[----:B------:R0:W-:Y:S01]  /*332c0*/  STL.64 [R1+0xf88], R24 ;  /* 0x000f881801007387 */ /* 0x0001e20000100a00 */
[----:B------:R-:W-:Y:S01]  /*332d0*/  IMAD.MOV.U32 R31, RZ, RZ, 0x36ebda3c ;  /* 0x36ebda3cff1f7424 */ /* 0x000fe200078e00ff */
[----:B-1----:R-:W-:-:S02]  /*332e0*/  HFMA2.MMA R10, -RZ, RZ, 0.87060546875, 0.01421356201171875 ;  /* 0x3af72347ff0a7435 */ /* 0x002fc400000001ff */
[----:B------:R1:W-:Y:S01]  /*332f0*/  STL.64 [R1+0xfb0], R14 ;  /* 0x000fb00e01007387 */ /* 0x0003e20000100a00 */
[----:B------:R-:W-:Y:S02]  /*33300*/  IMAD.MOV.U32 R11, RZ, RZ, -0x453ede71 ;  /* 0xbac1218fff0b7424 */ /* 0x000fe400078e00ff */
[----:B---3--:R-:W-:Y:S01]  /*33310*/  IMAD.MOV.U32 R22, RZ, RZ, 0x35bf1481 ;  /* 0x35bf1481ff167424 */ /* 0x008fe200078e00ff */
[----:B------:R-:W-:Y:S01]  /*33320*/  MOV R23, 0x28a95d1c ;  /* 0x28a95d1c00177802 */ /* 0x000fe20000000f00 */
[----:B------:R2:W-:Y:S01]  /*33330*/  STL.64 [R1+0xf98], R26 ;  /* 0x000f981a01007387 */ /* 0x0005e20000100a00 */
[----:B0-----:R-:W-:Y:S01]  /*33340*/  HFMA2.MMA R24, -RZ, RZ, -0.28466796875, -7092 ;  /* 0xb48eeeedff187435 */ /* 0x001fe200000001ff */
[----:B------:R-:W-:Y:S02]  /*33350*/  IMAD.MOV.U32 R25, RZ, RZ, 0x342b44cb ;  /* 0x342b44cbff197424 */ /* 0x000fe400078e00ff */
[----:B------:R0:W-:Y:S01]  /*33360*/  STL.64 [R1+0xfa8], R12 ;  /* 0x000fa80c01007387 */ /* 0x0001e20000100a00 */
[----:B-1----:R-:W-:Y:S01]  /*33370*/  IMAD.MOV.U32 R14, RZ, RZ, -0x4940066f ;  /* 0xb6bff991ff0e7424 */ /* 0x002fe200078e00ff */
[----:B------:R-:W-:-:S02]  /*33380*/  MOV R15, 0x3c772822 ;  /* 0x3c772822000f7802 */ /* 0x000fc40000000f00 */
[----:B------:R1:W-:Y:S01]  /*33390*/  STL.64 [R1+0xfb8], R22 ;  /* 0x000fb81601007387 */ /* 0x0003e20000100a00 */
[----:B--2---:R-:W-:-:S03]  /*333a0*/  HFMA2.MMA R26, -RZ, RZ, 0.8916015625, -0.0185546875 ;  /* 0x3b22a4c0ff1a7435 */ /* 0x004fc600000001ff */
[----:B------:R2:W-:Y:S01]  /*333b0*/  STL.64 [R1+0xf50], R28 ;  /* 0x000f501c01007387 */ /* 0x0005e20000100a00 */
[----:B------:R-:W-:Y:S01]  /*333c0*/  IMAD.MOV.U32 R27, RZ, RZ, -0x42b37306 ;  /* 0xbd4c8cfaff1b7424 */ /* 0x000fe200078e00ff */
[----:B0-----:R-:W-:Y:S02]  /*333d0*/  HFMA2.MMA R13, -RZ, RZ, -1.2548828125, 0.0003120899200439453125 ;  /* 0xbd050d1dff0d7435 */ /* 0x001fe400000001ff */
[----:B------:R0:W-:Y:S01]  /*333e0*/  STL.64 [R1+0xf78], R30 ;  /* 0x000f781e01007387 */ /* 0x0001e20000100a00 */
[----:B------:R-:W-:Y:S01]  /*333f0*/  MOV R12, 0x3d756a1b ;  /* 0x3d756a1b000c7802 */ /* 0x000fe20000000f00 */
[----:B-1----:R-:W-:Y:S02]  /*33400*/  HFMA2.MMA R23, -RZ, RZ, -0.85986328125, -76.3125 ;  /* 0xbae1d4c5ff177435 */ /* 0x002fe400000001ff */
[----:B------:R1:W-:Y:S01]  /*33410*/  STL.64 [R1+0xf90], R10 ;  /* 0x000f900a01007387 */ /* 0x0003e20000100a00 */
[----:B------:R-:W-:Y:S01]  /*33420*/  MOV R22, 0x3301fab9 ;  /* 0x3301fab900167802 */ /* 0x000fe20000000f00 */
[----:B--2---:R-:W-:-:S02]  /*33430*/  IMAD.MOV.U32 R28, RZ, RZ, -0x46e97245 ;  /* 0xb9168dbbff1c7424 */ /* 0x004fc400078e00ff */
[----:B------:R2:W-:Y:S01]  /*33440*/  STL.64 [R1+0xfe8], R14 ;  /* 0x000fe80e01007387 */ /* 0x0005e20000100a00 */
[----:B------:R-:W-:Y:S01]  /*33450*/  MOV R29, 0x38cfff8d ;  /* 0x38cfff8d001d7802 */ /* 0x000fe20000000f00 */
[----:B0-----:R-:W-:Y:S02]  /*33460*/  HFMA2.MMA R31, -RZ, RZ, -0.017913818359375, 0.00958251953125 ;  /* 0xa49620e8ff1f7435 */ /* 0x001fe400000001ff */
[----:B------:R0:W-:Y:S01]  /*33470*/  STL.64 [R1+0xfc0], R24 ;  /* 0x000fc01801007387 */ /* 0x0001e20000100a00 */
[----:B------:R-:W-:Y:S01]  /*33480*/  MOV R30, 0xb34aab39 ;  /* 0xb34aab39001e7802 */ /* 0x000fe20000000f00 */
[----:B-1----:R-:W-:Y:S01]  /*33490*/  IMAD.MOV.U32 R10, RZ, RZ, 0x32091641 ;  /* 0x32091641ff0a7424 */ /* 0x002fe200078e00ff */
[----:B------:R-:W-:Y:S01]  /*334a0*/  MOV R11, 0x3cf7cd03 ;  /* 0x3cf7cd03000b7802 */ /* 0x000fe20000000f00 */
[----:B------:R1:W-:Y:S01]  /*334b0*/  STL.64 [R1+0xfa0], R28 ;  /* 0x000fa01c01007387 */ /* 0x0003e20000100a00 */
[----:B--2---:R-:W-:Y:S01]  /*334c0*/  HFMA2.MMA R15, -RZ, RZ, 0.268798828125, -0.01050567626953125 ;  /* 0x344da161ff0f7435 */ /* 0x004fe200000001ff */
[----:B------:R-:W-:-:S02]  /*334d0*/  MOV R14, 0xa7ca1510 ;  /* 0xa7ca1510000e7802 */ /* 0x000fc40000000f00 */
[----:B------:R2:W-:Y:S01]  /*334e0*/  STL.64 [R1+0xfd0], R10 ;  /* 0x000fd00a01007387 */ /* 0x0005e20000100a00 */
[----:B0-----:R-:W-:Y:S01]  /*334f0*/  IMAD.MOV.U32 R24, RZ, RZ, 0x3aa8ffa4 ;  /* 0x3aa8ffa4ff187424 */ /* 0x001fe200078e00ff */
[----:B------:R-:W-:Y:S02]  /*33500*/  MOV R25, 0xb9f59a7b ;  /* 0xb9f59a7b00197802 */ /* 0x000fe40000000f00 */
[----:B------:R0:W-:Y:S01]  /*33510*/  STL.64 [R1+0xfd8], R26 ;  /* 0x000fd81a01007387 */ /* 0x0001e20000100a00 */
[----:B-1----:R-:W-:-:S03]  /*33520*/  HFMA2.MMA R28, -RZ, RZ, -1.0869140625, 6.0234375 ;  /* 0xbc594606ff1c7435 */ /* 0x002fc600000001ff */
[----:B------:R1:W-:Y:S01]  /*33530*/  STL.64 [R1+0xfe0], R12 ;  /* 0x000fe00c01007387 */ /* 0x0003e20000100a00 */
[----:B------:R-:W-:Y:S01]  /*33540*/  IMAD.MOV.U32 R29, RZ, RZ, 0x3bb5e994 ;  /* 0x3bb5e994ff1d7424 */ /* 0x000fe200078e00ff */
[----:B--2---:R-:W-:Y:S02]  /*33550*/  HFMA2.MMA R10, -RZ, RZ, -0.11383056640625, 1.3095703125 ;  /* 0xaf493d3dff0a7435 */ /* 0x004fe400000001ff */
[----:B------:R2:W-:Y:S01]  /*33560*/  STL.64 [R1+0xff8], R22 ;  /* 0x000ff81601007387 */ /* 0x0005e20000100a00 */
[----:B------:R-:W-:-:S03]  /*33570*/  IMAD.MOV.U32 R11, RZ, RZ, 0x38f01e51 ;  /* 0x38f01e51ff0b7424 */ /* 0x000fc600078e00ff */
[----:B------:R3:W-:Y:S01]  /*33580*/  STL.64 [R1+0x1000], R24 ;  /* 0x0010001801007387 */ /* 0x0007e20000100a00 */
[----:B0-----:R-:W-:Y:S01]  /*33590*/  HFMA2.MMA R27, -RZ, RZ, 0.48974609375, -28928 ;  /* 0x37d6f710ff1b7435 */ /* 0x001fe200000001ff */
[----:B------:R-:W-:Y:S01]  /*335a0*/  MOV R26, 0xb8a2464d ;  /* 0xb8a2464d001a7802 */ /* 0x000fe20000000f00 */
[----:B-1----:R-:W-:Y:S01]  /*335b0*/  HFMA2.MMA R12, -RZ, RZ, 0.3984375, -12.578125 ;  /* 0x3660ca4aff0c7435 */ /* 0x002fe200000001ff */
[----:B------:R0:W-:Y:S01]  /*335c0*/  STL.64 [R1+0xfc8], R30 ;  /* 0x000fc81e01007387 */ /* 0x0001e20000100a00 */
[----:B------:R-:W-:Y:S02]  /*335d0*/  IMAD.MOV.U32 R13, RZ, RZ, -0x4a74aa49 ;  /* 0xb58b55b7ff0d7424 */ /* 0x000fe400078e00ff */
[----:B--2---:R-:W-:Y:S01]  /*335e0*/  IMAD.MOV.U32 R22, RZ, RZ, -0x4c0acadf ;  /* 0xb3f53521ff167424 */ /* 0x004fe200078e00ff */
[----:B------:R-:W-:Y:S01]  /*335f0*/  MOV R23, 0x33108b6f ;  /* 0x33108b6f00177802 */ /* 0x000fe20000000f00 */
[----:B------:R1:W-:Y:S01]  /*33600*/  STL.64 [R1+0x1028], R14 ;  /* 0x0010280e01007387 */ /* 0x0003e20000100a00 */
[----:B---3--:R-:W-:Y:S01]  /*33610*/  HFMA2.MMA R24, -RZ, RZ, -1.447265625, -232.375 ;  /* 0xbdcadb43ff187435 */ /* 0x008fe200000001ff */
[----:B------:R-:W-:-:S02]  /*33620*/  IMAD.MOV.U32 R25, RZ, RZ, 0x3e37d95d ;  /* 0x3e37d95dff197424 */ /* 0x000fc400078e00ff */
[----:B------:R2:W-:Y:S01]  /*33630*/  STL.64 [R1+0x1030], R22 ;  /* 0x0010301601007387 */ /* 0x0005e20000100a00 */
[----:B0-----:R-:W-:Y:S01]  /*33640*/  IMAD.MOV.U32 R30, RZ, RZ, 0x2b978533 ;  /* 0x2b978533ff1e7424 */ /* 0x001fe200078e00ff */
[----:B------:R-:W-:Y:S02]  /*33650*/  MOV R31, 0xb6b2aaa9 ;  /* 0xb6b2aaa9001f7802 */ /* 0x000fe40000000f00 */
[----:B------:R0:W-:Y:S01]  /*33660*/  STL.64 [R1+0xff0], R28 ;  /* 0x000ff01c01007387 */ /* 0x0001e20000100a00 */
[----:B-1----:R-:W-:Y:S01]  /*33670*/  HFMA2.MMA R15, -RZ, RZ, 1.1015625, 480 ;  /* 0x3c685f80ff0f7435 */ /* 0x002fe200000001ff */
[----:B------:R-:W-:Y:S02]  /*33680*/  MOV R14, 0xbc8d24f9 ;  /* 0xbc8d24f9000e7802 */ /* 0x000fe40000000f00 */
[----:B------:R1:W-:Y:S01]  /*33690*/  STL.64 [R1+0x1008], R10 ;  /* 0x0010080a01007387 */ /* 0x0003e20000100a00 */
[----:B--2---:R-:W-:Y:S01]  /*336a0*/  HFMA2.MMA R23, -RZ, RZ, 0.08795166015625, -0.0002505779266357421875 ;  /* 0x2da18c1bff177435 */ /* 0x004fe200000001ff */
[----:B------:R-:W-:-:S02]  /*336b0*/  MOV R22, 0x39d6f710 ;  /* 0x39d6f71000167802 */ /* 0x000fc40000000f00 */
[----:B------:R2:W-:Y:S01]  /*336c0*/  STL.64 [R1+0x1010], R26 ;  /* 0x0010101a01007387 */ /* 0x0005e20000100a00 */
[----:B0-----:R-:W-:-:S03]  /*336d0*/  HFMA2.MMA R29, -RZ, RZ, -0.501953125, 0.00012767314910888671875 ;  /* 0xb804082fff1d7435 */ /* 0x001fc600000001ff */
[----:B------:R0:W-:Y:S01]  /*336e0*/  STL.64 [R1+0x1018], R30 ;  /* 0x0010181e01007387 */ /* 0x0001e20000100a00 */
[----:B------:R-:W-:-:S03]  /*336f0*/  MOV R28, 0xbe050379 ;  /* 0xbe050379001c7802 */ /* 0x000fc60000000f00 */
[----:B------:R3:W-:Y:S01]  /*33700*/  STL.64 [R1+0x1020], R12 ;  /* 0x0010200c01007387 */ /* 0x0007e20000100a00 */
[----:B-1----:R-:W-:Y:S01]  /*33710*/  IMAD.MOV.U32 R10, RZ, RZ, 0x3db95da4 ;  /* 0x3db95da4ff0a7424 */ /* 0x002fe200078e00ff */
[----:B------:R-:W-:Y:S02]  /*33720*/  MOV R11, 0xbdbe1d0a ;  /* 0xbdbe1d0a000b7802 */ /* 0x000fe40000000f00 */
[----:B------:R1:W-:Y:S01]  /*33730*/  STL.64 [R1+0x1038], R24 ;  /* 0x0010381801007387 */ /* 0x0003e20000100a00 */
[----:B--2---:R-:W-:Y:S01]  /*33740*/  IMAD.MOV.U32 R26, RZ, RZ, -0x4447cc25 ;  /* 0xbbb833dbff1a7424 */ /* 0x004fe200078e00ff */
[----:B------:R-:W-:Y:S02]  /*33750*/  MOV R27, 0xb124a69e ;  /* 0xb124a69e001b7802 */ /* 0x000fe40000000f00 */
[----:B------:R2:W-:Y:S01]  /*33760*/  STL.64 [R1+0x1058], R14 ;  /* 0x0010580e01007387 */ /* 0x0005e20000100a00 */
[----:B0-----:R-:W-:Y:S01]  /*33770*/  HFMA2.MMA R30, -RZ, RZ, 0.8525390625, 0.0031871795654296875 ;  /* 0x3ad21a87ff1e7435 */ /* 0x001fe200000001ff */
[----:B------:R-:W-:-:S02]  /*33780*/  IMAD.MOV.U32 R31, RZ, RZ, -0x4567de18 ;  /* 0xba9821e8ff1f7424 */ /* 0x000fc400078e00ff */
[----:B------:R0:W-:Y:S01]  /*33790*/  STL.64 [R1+0x1070], R22 ;  /* 0x0010701601007387 */ /* 0x0001e20000100a00 */
[----:B---3--:R-:W-:Y:S01]  /*337a0*/  HFMA2.MMA R12, -RZ, RZ, 1.3017578125, -2804 ;  /* 0x3d35e97aff0c7435 */ /* 0x008fe200000001ff */
[----:B------:R-:W-:Y:S02]  /*337b0*/  IMAD.MOV.U32 R13, RZ, RZ, 0x3495237e ;  /* 0x3495237eff0d7424 */ /* 0x000fe400078e00ff */
[----:B------:R3:W-:Y:S01]  /*337c0*/  STL.64 [R1+0x1048], R10 ;  /* 0x0010480a01007387 */ /* 0x0007e20000100a00 */
[----:B-1----:R-:W-:Y:S01]  /*337d0*/  HFMA2.MMA R24, -RZ, RZ, -0.47998046875, 0.055816650390625 ;  /* 0xb7ae2b25ff187435 */ /* 0x002fe200000001ff */
[----:B------:R-:W-:Y:S01]  /*337e0*/  IMAD.MOV.U32 R25, RZ, RZ, -0x55fb1376 ;  /* 0xaa04ec8aff197424 */ /* 0x000fe200078e00ff */
[----:B--2---:R-:W-:Y:S01]  /*337f0*/  HFMA2.MMA R14, -RZ, RZ, -0.25732421875, 0.037445068359375 ;  /* 0xb41e28cbff0e7435 */ /* 0x004fe200000001ff */
[----:B------:R-:W-:Y:S01]  /*33800*/  IMAD.MOV.U32 R15, RZ, RZ, -0x41b34182 ;  /* 0xbe4cbe7eff0f7424 */ /* 0x000fe200078e00ff */
[----:B------:R1:W-:Y:S01]  /*33810*/  STL.64 [R1+0x1050], R12 ;  /* 0x0010500c01007387 */ /* 0x0003e20000100a00 */
[----:B0-----:R-:W-:Y:S01]  /*33820*/  HFMA2.MMA R23, -RZ, RZ, 1.681640625, -0.7841796875 ;  /* 0x3ebaba46ff177435 */ /* 0x001fe200000001ff */
[----:B------:R-:W-:-:S02]  /*33830*/  MOV R22, 0xbc76adea ;  /* 0xbc76adea00167802 */ /* 0x000fc40000000f00 */
[----:B------:R0:W-:Y:S01]  /*33840*/  STL.64 [R1+0x1060], R26 ;  /* 0x0010601a01007387 */ /* 0x0001e20000100a00 */
[----:B---3--:R-:W-:Y:S01]  /*33850*/  IMAD.MOV.U32 R10, RZ, RZ, -0x47370002 ;  /* 0xb8c8fffeff0a7424 */ /* 0x008fe200078e00ff */
[----:B------:R-:W-:Y:S02]  /*33860*/  MOV R11, 0x3885781c ;  /* 0x3885781c000b7802 */ /* 0x000fe40000000f00 */
[----:B------:R2:W-:Y:S04]  /*33870*/  STL.64 [R1+0x1098], R14 ;  /* 0x0010980e01007387 */ /* 0x0005e80000100a00 */
[----:B------:R3:W-:Y:S01]  /*33880*/  STL.64 [R1+0x10a0], R22 ;  /* 0x0010a01601007387 */ /* 0x0007e20000100a00 */
[----:B-1----:R-:W-:Y:S01]  /*33890*/  IMAD.MOV.U32 R12, RZ, RZ, 0x3558d126 ;  /* 0x3558d126ff0c7424 */ /* 0x002fe200078e00ff */
[----:B------:R-:W-:-:S02]  /*338a0*/  MOV R13, 0x262d4d18 ;  /* 0x262d4d18000d7802 */ /* 0x000fc40000000f00 */
[----:B------:R1:W-:Y:S01]  /*338b0*/  STL.64 [R1+0x1078], R10 ;  /* 0x0010780a01007387 */ /* 0x0003e20000100a00 */
[----:B0-----:R-:W-:Y:S01]  /*338c0*/  IMAD.MOV.U32 R26, RZ, RZ, -0x41124077 ;  /* 0xbeedbf89ff1a7424 */ /* 0x001fe200078e00ff */
[----:B------:R-:W-:Y:S01]  /*338d0*/  MOV R27, 0x3e8866ce ;  /* 0x3e8866ce001b7802 */ /* 0x000fe20000000f00 */
[----:B--2---:R-:W-:Y:S01]  /*338e0*/  HFMA2.MMA R15, -RZ, RZ, -0.84814453125, 0 ;  /* 0xbac90000ff0f7435 */ /* 0x004fe200000001ff */
[----:B------:R-:W-:Y:S01]  /*338f0*/  MOV R14, 0x3091fe30 ;  /* 0x3091fe30000e7802 */ /* 0x000fe20000000f00 */
[----:B------:R0:W-:Y:S01]  /*33900*/  STL.64 [R1+0x1080], R24 ;  /* 0x0010801801007387 */ /* 0x0001e20000100a00 */
[----:B---3--:R-:W-:Y:S01]  /*33910*/  HFMA2.MMA R22, -RZ, RZ, -0.07666015625, -43.65625 ;  /* 0xace8d175ff167435 */ /* 0x008fe200000001ff */
[----:B------:R-:W-:Y:S02]  /*33920*/  IMAD.MOV.U32 R23, RZ, RZ, 0x38b0b6af ;  /* 0x38b0b6afff177424 */ /* 0x000fe400078e00ff */
[----:B------:R2:W-:Y:S01]  /*33930*/  STL.64 [R1+0x1090], R12 ;  /* 0x0010900c01007387 */ /* 0x0005e20000100a00 */
[----:B-1----:R-:W-:Y:S01]  /*33940*/  HFMA2.MMA R11, -RZ, RZ, -1.349609375, 2.236328125 ;  /* 0xbd664079ff0b7435 */ /* 0x002fe200000001ff */
[----:B------:R-:W-:-:S02]  /*33950*/  MOV R10, 0x3e02b5d2 ;  /* 0x3e02b5d2000a7802 */ /* 0x000fc40000000f00 */
[----:B------:R1:W-:Y:S01]  /*33960*/  STL.64 [R1+0x10d0], R14 ;  /* 0x0010d00e01007387 */ /* 0x0003e20000100a00 */
[----:B0-----:R-:W-:Y:S01]  /*33970*/  IMAD.MOV.U32 R24, RZ, RZ, -0x4bc3c1c1 ;  /* 0xb43c3e3fff187424 */ /* 0x001fe200078e00ff */
[----:B------:R-:W-:Y:S02]  /*33980*/  MOV R25, 0x3c9d93f6 ;  /* 0x3c9d93f600197802 */ /* 0x000fe40000000f00 */
[----:B------:R0:W-:Y:S01]  /*33990*/  STL.64 [R1+0x10e0], R22 ;  /* 0x0010e01601007387 */ /* 0x0001e20000100a00 */
[----:B--2---:R-:W-:Y:S01]  /*339a0*/  HFMA2.MMA R12, -RZ, RZ, -1.1162109375, 0.44384765625 ;  /* 0xbc77371aff0c7435 */ /* 0x004fe200000001ff */
[----:B------:R-:W-:Y:S02]  /*339b0*/  IMAD.MOV.U32 R13, RZ, RZ, 0x3bbc182a ;  /* 0x3bbc182aff0d7424 */ /* 0x000fe400078e00ff */
[----:B------:R2:W-:Y:S01]  /*339c0*/  STL.64 [R1+0x10a8], R26 ;  /* 0x0010a81a01007387 */ /* 0x0005e20000100a00 */
[----:B-1----:R-:W-:Y:S01]  /*339d0*/  HFMA2.MMA R14, -RZ, RZ, -1.8310546875, -0.73486328125 ;  /* 0xbf53b9e1ff0e7435 */ /* 0x002fe200000001ff */
[----:B------:R-:W-:-:S02]  /*339e0*/  IMAD.MOV.U32 R15, RZ, RZ, 0x3f64be03 ;  /* 0x3f64be03ff0f7424 */ /* 0x000fc400078e00ff */
[----:B------:R1:W-:Y:S01]  /*339f0*/  STL.64 [R1+0x10b8], R10 ;  /* 0x0010b80a01007387 */ /* 0x0003e20000100a00 */
[----:B0-----:R-:W-:Y:S01]  /*33a00*/  HFMA2.MMA R23, -RZ, RZ, -0.365234375, 0.14404296875 ;  /* 0xb5d8309cff177435 */ /* 0x001fe200000001ff */
[----:B------:R-:W-:Y:S02]  /*33a10*/  MOV R22, 0xbee64065 ;  /* 0xbee6406500167802 */ /* 0x000fe40000000f00 */
[----:B------:R0:W-:Y:S01]  /*33a20*/  STL.64 [R1+0x10c0], R24 ;  /* 0x0010c01801007387 */ /* 0x0001e20000100a00 */
[----:B--2---:R-:W-:Y:S01]  /*33a30*/  HFMA2.MMA R27, -RZ, RZ, 0.473876953125, 0.000475406646728515625 ;  /* 0x37950fcaff1b7435 */ /* 0x004fe200000001ff */
[----:B------:R-:W-:Y:S02]  /*33a40*/  MOV R26, 0xb867519f ;  /* 0xb867519f001a7802 */ /* 0x000fe40000000f00 */
[----:B------:R2:W-:Y:S01]  /*33a50*/  STL.64 [R1+0x1110], R14 ;  /* 0x0011100e01007387 */ /* 0x0005e20000100a00 */
[----:B-1----:R-:W-:Y:S01]  /*33a60*/  IMAD.MOV.U32 R10, RZ, RZ, 0x292edd8c ;  /* 0x292edd8cff0a7424 */ /* 0x002fe200078e00ff */
[----:B------:R-:W-:-:S02]  /*33a70*/  MOV R11, 0xb66d3d31 ;  /* 0xb66d3d31000b7802 */ /* 0x000fc40000000f00 */
[----:B------:R1:W-:Y:S01]  /*33a80*/  STL.64 [R1+0x10c8], R12 ;  /* 0x0010c80c01007387 */ /* 0x0003e20000100a00 */
[----:B0-----:R-:W-:Y:S01]  /*33a90*/  HFMA2.MMA R24, -RZ, RZ, 0.37939453125, -1.3037109375 ;  /* 0x3612bd37ff187435 */ /* 0x001fe200000001ff */
[----:B------:R-:W-:Y:S02]  /*33aa0*/  IMAD.MOV.U32 R25, RZ, RZ, -0x4acca68f ;  /* 0xb5335971ff197424 */ /* 0x000fe400078e00ff */
[----:B------:R0:W-:Y:S01]  /*33ab0*/  STL.64 [R1+0x1118], R22 ;  /* 0x0011181601007387 */ /* 0x0001e20000100a00 */
[----:B--2---:R-:W-:Y:S01]  /*33ac0*/  HFMA2.MMA R15, -RZ, RZ, 0.057769775390625, -50528 ;  /* 0x2b65fa2bff0f7435 */ /* 0x004fe200000001ff */
[----:B------:R-:W-:Y:S02]  /*33ad0*/  MOV R14, 0x39ba53bc ;  /* 0x39ba53bc000e7802 */ /* 0x000fe40000000f00 */
[----:B------:R2:W-:Y:S01]  /*33ae0*/  STL.64 [R1+0x1040], R28 ;  /* 0x0010401c01007387 */ /* 0x0005e20000100a00 */
[----:B-1----:R-:W-:Y:S01]  /*33af0*/  IMAD.MOV.U32 R12, RZ, RZ, 0x3f885f7f ;  /* 0x3f885f7fff0c7424 */ /* 0x002fe200078e00ff */
[----:B------:R-:W-:-:S02]  /*33b00*/  MOV R13, 0x3944bb29 ;  /* 0x3944bb29000d7802 */ /* 0x000fc40000000f00 */
[----:B------:R1:W-:Y:S01]  /*33b10*/  STL.64 [R1+0x10e8], R26 ;  /* 0x0010e81a01007387 */ /* 0x0003e20000100a00 */
[----:B0-----:R-:W-:-:S03]  /*33b20*/  HFMA2.MMA R22, -RZ, RZ, -0.47021484375, -4.7028064727783203125e-05 ;  /* 0xb7868315ff167435 */ /* 0x001fc600000001ff */
[----:B------:R0:W-:Y:S01]  /*33b30*/  STL.64 [R1+0x10f0], R10 ;  /* 0x0010f00a01007387 */ /* 0x0001e20000100a00 */
[----:B------:R-:W-:Y:S01]  /*33b40*/  IMAD.MOV.U32 R23, RZ, RZ, 0x2860a0bf ;  /* 0x2860a0bfff177424 */ /* 0x000fe200078e00ff */
[----:B--2---:R-:W-:Y:S02]  /*33b50*/  HFMA2.MMA R29, -RZ, RZ, -0.38671875, 1.546875 ;  /* 0xb6303e30ff1d7435 */ /* 0x004fe400000001ff */
[----:B------:R2:W-:Y:S01]  /*33b60*/  STL.64 [R1+0x10f8], R24 ;  /* 0x0010f81801007387 */ /* 0x0005e20000100a00 */
[----:B------:R-:W-:Y:S01]  /*33b70*/  MOV R28, 0x368d5ef3 ;  /* 0x368d5ef3001c7802 */ /* 0x000fe20000000f00 */
[----:B-1----:R-:W-:Y:S01]  /*33b80*/  IMAD.MOV.U32 R26, RZ, RZ, 0x3e44f8f2 ;  /* 0x3e44f8f2ff1a7424 */ /* 0x002fe200078e00ff */
[----:B------:R-:W-:Y:S01]  /*33b90*/  MOV R27, 0xbe29f5e1 ;  /* 0xbe29f5e1001b7802 */ /* 0x000fe20000000f00 */
[----:B------:R1:W-:Y:S01]  /*33ba0*/  STL.64 [R1+0x1148], R14 ;  /* 0x0011480e01007387 */ /* 0x0003e20000100a00 */
[----:B0-----:R-:W-:Y:S01]  /*33bb0*/  HFMA2.MMA R11, -RZ, RZ, 1.12890625, -13600 ;  /* 0x3c84f2a4ff0b7435 */ /* 0x001fe200000001ff */
[----:B------:R-:W-:-:S02]  /*33bc0*/  MOV R10, 0xbcafe000 ;  /* 0xbcafe000000a7802 */ /* 0x000fc40000000f00 */
[----:B------:R0:W-:Y:S01]  /*33bd0*/  STL.64 [R1+0x1108], R12 ;  /* 0x0011080c01007387 */ /* 0x0001e20000100a00 */
[----:B--2---:R-:W-:Y:S01]  /*33be0*/  IMAD.MOV.U32 R24, RZ, RZ, -0x443c0f77 ;  /* 0xbbc3f089ff187424 */ /* 0x004fe200078e00ff */
[----:B------:R-:W-:Y:S02]  /*33bf0*/  MOV R25, 0xaef836cd ;  /* 0xaef836cd00197802 */ /* 0x000fe40000000f00 */
[----:B------:R2:W-:Y:S01]  /*33c00*/  STL.64 [R1+0x1068], R30 ;  /* 0x0010681e01007387 */ /* 0x0005e20000100a00 */
[----:B-1----:R-:W-:Y:S01]  /*33c10*/  HFMA2.MMA R14, -RZ, RZ, 0.355224609375, -8.9824199676513671875e-05 ;  /* 0x35af85e3ff0e7435 */ /* 0x002fe200000001ff */
[----:B------:R-:W-:Y:S02]  /*33c20*/  IMAD.MOV.U32 R15, RZ, RZ, -0x417c17f8 ;  /* 0xbe83e808ff0f7424 */ /* 0x000fe400078e00ff */
[----:B------:R1:W-:Y:S01]  /*33c30*/  STL.64 [R1+0x1120], R26 ;  /* 0x0011201a01007387 */ /* 0x0003e20000100a00 */
[----:B0-----:R-:W-:-:S03]  /*33c40*/  HFMA2.MMA R12, -RZ, RZ, 0.8466796875, -22.078125 ;  /* 0x3ac6cd85ff0c7435 */ /* 0x001fc600000001ff */
[----:B------:R0:W-:Y:S01]  /*33c50*/  STL.64 [R1+0x1158], R22 ;  /* 0x0011581601007387 */ /* 0x0001e20000100a00 */
[----:B------:R-:W-:Y:S01]  /*33c60*/  IMAD.MOV.U32 R13, RZ, RZ, -0x4576a78a ;  /* 0xba895876ff0d7424 */ /* 0x000fe200078e00ff */
[----:B--2---:R-:W-:Y:S02]  /*33c70*/  HFMA2.MMA R30, -RZ, RZ, 0.5068359375, -4.30859375 ;  /* 0x380ec44fff1e7435 */ /* 0x004fe400000001ff */
[----:B------:R2:W-:Y:S01]  /*33c80*/  STL.64 [R1+0x1088], R28 ;  /* 0x0010881c01007387 */ /* 0x0005e20000100a00 */
[----:B------:R-:W-:Y:S01]  /*33c90*/  IMAD.MOV.U32 R31, RZ, RZ, -0x41f2d92f ;  /* 0xbe0d26d1ff1f7424 */ /* 0x000fe200078e00ff */
[----:B-1----:R-:W-:Y:S02]  /*33ca0*/  HFMA2.MMA R27, -RZ, RZ, 1.9580078125, 308.25 ;  /* 0x3fd55cd1ff1b7435 */ /* 0x002fe400000001ff */
[----:B------:R1:W-:Y:S01]  /*33cb0*/  STL.64 [R1+0x1130], R10 ;  /* 0x0011300a01007387 */ /* 0x0003e20000100a00 */
[----:B------:R-:W-:Y:S01]  /*33cc0*/  MOV R26, 0x365283b7 ;  /* 0x365283b7001a7802 */ /* 0x000fe20000000f00 */
[----:B0-----:R-:W-:-:S02]  /*33cd0*/  HFMA2.MMA R23, -RZ, RZ, -1.4169921875, 13232 ;  /* 0xbdab7276ff177435 */ /* 0x001fc400000001ff */
[----:B------:R0:W-:Y:S01]  /*33ce0*/  STL.64 [R1+0x1138], R24 ;  /* 0x0011381801007387 */ /* 0x0001e20000100a00 */
[----:B------:R-:W-:Y:S01]  /*33cf0*/  MOV R22, 0x3e580a4b ;  /* 0x3e580a4b00167802 */ /* 0x000fe20000000f00 */
[----:B--2---:R-:W-:Y:S01]  /*33d00*/  IMAD.MOV.U32 R28, RZ, RZ, 0x3a8dcf9e ;  /* 0x3a8dcf9eff1c7424 */ /* 0x004fe200078e00ff */
[----:B------:R-:W-:Y:S01]  /*33d10*/  MOV R29, 0xb9c3f089 ;  /* 0xb9c3f089001d7802 */ /* 0x000fe20000000f00 */
[----:B------:R2:W-:Y:S01]  /*33d20*/  STL.64 [R1+0x1188], R14 ;  /* 0x0011880e01007387 */ /* 0x0005e20000100a00 */
[----:B-1----:R-:W-:Y:S01]  /*33d30*/  IMAD.MOV.U32 R10, RZ, RZ, 0x3deeafd0 ;  /* 0x3deeafd0ff0a7424 */ /* 0x002fe200078e00ff */
[----:B------:R-:W-:Y:S02]  /*33d40*/  MOV R11, 0xc0550bb4 ;  /* 0xc0550bb4000b7802 */ /* 0x000fe40000000f00 */
[----:B------:R1:W-:Y:S01]  /*33d50*/  STL.64 [R1+0x1140], R12 ;  /* 0x0011400c01007387 */ /* 0x0003e20000100a00 */
[----:B0-----:R-:W-:Y:S01]  /*33d60*/  HFMA2.MMA R24, -RZ, RZ, 2.279296875, 6.03199005126953125e-05 ;  /* 0x408f03f4ff187435 */ /* 0x001fe200000001ff */
[----:B------:R-:W-:-:S02]  /*33d70*/  IMAD.MOV.U32 R25, RZ, RZ, -0x3fd357bf ;  /* 0xc02ca841ff197424 */ /* 0x000fc400078e00ff */
[----:B------:R0:W-:Y:S01]  /*33d80*/  STL.64 [R1+0x10b0], R30 ;  /* 0x0010b01e01007387 */ /* 0x0001e20000100a00 */
[----:B--2---:R-:W-:Y:S01]  /*33d90*/  HFMA2.MMA R15, -RZ, RZ, 0.468505859375, 37952 ;  /* 0x377f78a2ff0f7435 */ /* 0x004fe200000001ff */
[----:B------:R-:W-:Y:S02]  /*33da0*/  MOV R14, 0xb84a1be1 ;  /* 0xb84a1be1000e7802 */ /* 0x000fe40000000f00 */
[----:B------:R2:W-:Y:S01]  /*33db0*/  STL.64 [R1+0x10d8], R28 ;  /* 0x0010d81c01007387 */ /* 0x0005e20000100a00 */
[----:B-1----:R-:W-:Y:S01]  /*33dc0*/  IMAD.MOV.U32 R12, RZ, RZ, -0x4040cb49 ;  /* 0xbfbf34b7ff0c7424 */ /* 0x002fe200078e00ff */
[----:B------:R-:W-:Y:S02]  /*33dd0*/  MOV R13, 0x3f30567c ;  /* 0x3f30567c000d7802 */ /* 0x000fe40000000f00 */
[----:B------:R1:W-:Y:S01]  /*33de0*/  STL.64 [R1+0x1160], R26 ;  /* 0x0011601a01007387 */ /* 0x0003e20000100a00 */
[----:B0-----:R-:W-:Y:S01]  /*33df0*/  HFMA2.MMA R31, -RZ, RZ, -1.923828125, 0.025543212890625 ;  /* 0xbfb2268aff1f7435 */ /* 0x001fe200000001ff */
[----:B------:R-:W-:-:S02]  /*33e00*/  MOV R30, 0x3f39715e ;  /* 0x3f39715e001e7802 */ /* 0x000fc40000000f00 */
[----:B------:R0:W-:Y:S01]  /*33e10*/  STL.64 [R1+0x1168], R10 ;  /* 0x0011680a01007387 */ /* 0x0001e20000100a00 */
[----:B--2---:R-:W-:-:S03]  /*33e20*/  HFMA2.MMA R28, -RZ, RZ, 1.3876953125, 0.000747203826904296875 ;  /* 0x3d8d121fff1c7435 */ /* 0x004fc600000001ff */
[----:B------:R2:W-:Y:S01]  /*33e30*/  STL.64 [R1+0x1190], R22 ;  /* 0x0011901601007387 */ /* 0x0005e20000100a00 */
[----:B------:R-:W-:Y:S02]  /*33e40*/  IMAD.MOV.U32 R29, RZ, RZ, 0x326ef93b ;  /* 0x326ef93bff1d7424 */ /* 0x000fe400078e00ff */
[----:B-1----:R-:W-:Y:S01]  /*33e50*/  IMAD.MOV.U32 R26, RZ, RZ, -0x4dfa223c ;  /* 0xb205ddc4ff1a7424 */ /* 0x002fe200078e00ff */
[----:B------:R-:W-:Y:S01]  /*33e60*/  MOV R27, 0x3cc6cd86 ;  /* 0x3cc6cd86001b7802 */ /* 0x000fe20000000f00 */
[----:B------:R1:W-:Y:S01]  /*33e70*/  STL.64 [R1+0x1170], R24 ;  /* 0x0011701801007387 */ /* 0x0003e20000100a00 */
[----:B0-----:R-:W-:Y:S01]  /*33e80*/  HFMA2.MMA R11, -RZ, RZ, -0.84912109375, -587 ;  /* 0xbacbe096ff0b7435 */ /* 0x001fe200000001ff */
[----:B------:R-:W-:Y:S02]  /*33e90*/  MOV R10, 0x2e596624 ;  /* 0x2e596624000a7802 */ /* 0x000fe40000000f00 */
[----:B------:R0:W-:Y:S01]  /*33ea0*/  STL.64 [R1+0x1180], R12 ;  /* 0x0011800c01007387 */ /* 0x0001e20000100a00 */
[----:B--2---:R-:W-:Y:S01]  /*33eb0*/  HFMA2.MMA R22, -RZ, RZ, -2.5859375, -0.0101165771484375 ;  /* 0xc12ca12eff167435 */ /* 0x004fe200000001ff */
[----:B------:R-:W-:-:S02]  /*33ec0*/  IMAD.MOV.U32 R23, RZ, RZ, -0x4543e1d3 ;  /* 0xbabc1e2dff177424 */ /* 0x000fc400078e00ff */
[----:B------:R2:W-:Y:S01]  /*33ed0*/  STL.64 [R1+0x11c0], R14 ;  /* 0x0011c00e01007387 */ /* 0x0005e20000100a00 */
[----:B-1----:R-:W-:Y:S01]  /*33ee0*/  IMAD.MOV.U32 R24, RZ, RZ, 0x3a8a6d7f ;  /* 0x3a8a6d7fff187424 */ /* 0x002fe200078e00ff */
[----:B------:R-:W-:Y:S02]  /*33ef0*/  MOV R25, 0xb9b8f43c ;  /* 0xb9b8f43c00197802 */ /* 0x000fe40000000f00 */
[----:B------:R1:W-:Y:S01]  /*33f00*/  STL.64 [R1+0x1198], R26 ;  /* 0x0011981a01007387 */ /* 0x0003e20000100a00 */
[----:B0-----:R-:W-:Y:S01]  /*33f10*/  HFMA2.MMA R12, -RZ, RZ, 0.045440673828125, 4296 ;  /* 0x29d16c32ff0c7435 */ /* 0x001fe200000001ff */
[----:B------:R-:W-:Y:S02]  /*33f20*/  IMAD.MOV.U32 R13, RZ, RZ, 0x389de2c9 ;  /* 0x389de2c9ff0d7424 */ /* 0x000fe400078e00ff */
[----:B------:R0:W-:Y:S01]  /*33f30*/  STL.64 [R1+0x1100], R30 ;  /* 0x0011001e01007387 */ /* 0x0001e20000100a00 */
[----:B--2---:R-:W-:Y:S01]  /*33f40*/  HFMA2.MMA R14, -RZ, RZ, 1.4541015625, -0.0060577392578125 ;  /* 0x3dd19e34ff0e7435 */ /* 0x004fe200000001ff */
[----:B------:R-:W-:-:S02]  /*33f50*/  IMAD.MOV.U32 R15, RZ, RZ, 0x3067cdc6 ;  /* 0x3067cdc6ff0f7424 */ /* 0x000fc400078e00ff */
[----:B------:R2:W-:Y:S01]  /*33f60*/  STL.64 [R1+0x1128], R28 ;  /* 0x0011281c01007387 */ /* 0x0005e20000100a00 */
[----:B-1----:R-:W-:-:S03]  /*33f70*/  HFMA2.MMA R27, -RZ, RZ, -2.576171875, 24.15625 ;  /* 0xc1274e0aff1b7435 */ /* 0x002fc600000001ff */
[----:B------:R1:W-:Y:S01]  /*33f80*/  STL.64 [R1+0x11a8], R10 ;  /* 0x0011a80a01007387 */ /* 0x0003e20000100a00 */
[----:B------:R-:W-:Y:S01]  /*33f90*/  MOV R26, 0x4113bbe2 ;  /* 0x4113bbe2001a7802 */ /* 0x000fe20000000f00 */
[----:B0-----:R-:W-:Y:S02]  /*33fa0*/  IMAD.MOV.U32 R30, RZ, RZ, -0x475ce5ee ;  /* 0xb8a31a12ff1e7424 */ /* 0x001fe400078e00ff */
[----:B------:R0:W-:Y:S01]  /*33fb0*/  STL.64 [R1+0x11b0], R24 ;  /* 0x0011b01801007387 */ /* 0x0001e20000100a00 */
[----:B------:R-:W-:Y:S01]  /*33fc0*/  MOV R31, 0x3852efff ;  /* 0x3852efff001f7802 */ /* 0x000fe20000000f00 */
[----:B--2---:R-:W-:Y:S02]  /*33fd0*/  HFMA2.MMA R29, -RZ, RZ, 1.94140625, -55168 ;  /* 0x3fc4fabcff1d7435 */ /* 0x004fe400000001ff */
[----:B------:R2:W-:Y:S01]  /*33fe0*/  STL.64 [R1+0x11d0], R22 ;  /* 0x0011d01601007387 */ /* 0x0005e20000100a00 */
[----:B------:R-:W-:Y:S01]  /*33ff0*/  MOV R28, 0xb9885993 ;  /* 0xb9885993001c7802 */ /* 0x000fe20000000f00 */
[----:B-1----:R-:W-:Y:S01]  /*34000*/  IMAD.MOV.U32 R10, RZ, RZ, 0x40b05672 ;  /* 0x40b05672ff0a7424 */ /* 0x002fe200078e00ff */
[----:B------:R-:W-:Y:S01]  /*34010*/  MOV R11, 0x3749bc93 ;  /* 0x3749bc93000b7802 */ /* 0x000fe20000000f00 */
[----:B------:R1:W-:Y:S01]  /*34020*/  STL.64 [R1+0x11b8], R12 ;  /* 0x0011b80c01007387 */ /* 0x0003e20000100a00 */
[----:B0-----:R-:W-:Y:S01]  /*34030*/  HFMA2.MMA R24, -RZ, RZ, -2.0703125, -772.5 ;  /* 0xc024e209ff187435 */ /* 0x001fe200000001ff */
[----:B------:R-:W-:-:S02]  /*34040*/  IMAD.MOV.U32 R25, RZ, RZ, 0x40148713 ;  /* 0x40148713ff197424 */ /* 0x000fc400078e00ff */
[----:B------:R0:W-:Y:S01]  /*34050*/  STL.64 [R1+0x1200], R14 ;  /* 0x0012000e01007387 */ /* 0x0001e20000100a00 */
[----:B--2---:R-:W-:Y:S01]  /*34060*/  HFMA2.MMA R23, -RZ, RZ, 1.16015625, 771.5 ;  /* 0x3ca46207ff177435 */ /* 0x004fe200000001ff */
[----:B------:R-:W-:Y:S02]  /*34070*/  MOV R22, 0xbce55ca9 ;  /* 0xbce55ca900167802 */ /* 0x000fe40000000f00 */
[----:B------:R2:W-:Y:S01]  /*34080*/  STL.64 [R1+0x1150], R30 ;  /* 0x0011501e01007387 */ /* 0x0005e20000100a00 */
[----:B-1----:R-:W-:Y:S01]  /*34090*/  IMAD.MOV.U32 R12, RZ, RZ, 0x3eadf3d5 ;  /* 0x3eadf3d5ff0c7424 */ /* 0x002fe200078e00ff */
[----:B------:R-:W-:Y:S02]  /*340a0*/  MOV R13, 0xbe88cf1e ;  /* 0xbe88cf1e000d7802 */ /* 0x000fe40000000f00 */
[----:B------:R1:W-:Y:S01]  /*340b0*/  STL.64 [R1+0x11d8], R26 ;  /* 0x0011d81a01007387 */ /* 0x0003e20000100a00 */
[----:B0-----:R-:W-:Y:S01]  /*340c0*/  HFMA2.MMA R15, -RZ, RZ, 3.0078125, 0.99951171875 ;  /* 0x42043bffff0f7435 */ /* 0x001fe200000001ff */
[----:B------:R-:W-:-:S02]  /*340d0*/  MOV R14, 0xc251316e ;  /* 0xc251316e000e7802 */ /* 0x000fc40000000f00 */
[----:B------:R0:W-:Y:S01]  /*340e0*/  STL.64 [R1+0x11e0], R10 ;  /* 0x0011e00a01007387 */ /* 0x0001e20000100a00 */
[----:B--2---:R-:W-:Y:S01]  /*340f0*/  HFMA2.MMA R30, -RZ, RZ, -1.1416015625, -6136 ;  /* 0xbc91edfeff1e7435 */ /* 0x004fe200000001ff */
[----:B------:R-:W-:Y:S02]  /*34100*/  IMAD.MOV.U32 R31, RZ, RZ, 0x3bd19e34 ;  /* 0x3bd19e34ff1f7424 */ /* 0x000fe400078e00ff */
[----:B------:R2:W-:Y:S01]  /*34110*/  STL.64 [R1+0x1178], R28 ;  /* 0x0011781c01007387 */ /* 0x0005e20000100a00 */
[----:B-1----:R-:W-:Y:S01]  /*34120*/  IMAD.MOV.U32 R26, RZ, RZ, -0x4418ceb5 ;  /* 0xbbe7314bff1a7424 */ /* 0x002fe200078e00ff */
[----:B------:R-:W-:Y:S02]  /*34130*/  MOV R27, 0x2c0887f7 ;  /* 0x2c0887f7001b7802 */ /* 0x000fe40000000f00 */
[----:B------:R1:W-:Y:S01]  /*34140*/  STL.64 [R1+0x11e8], R24 ;  /* 0x0011e81801007387 */ /* 0x0003e20000100a00 */
[----:B0-----:R-:W-:Y:S01]  /*34150*/  HFMA2.MMA R11, -RZ, RZ, -0.09967041015625, -0.000908374786376953125 ;  /* 0xae619371ff0b7435 */ /* 0x001fe200000001ff */
[----:B------:R-:W-:-:S02]  /*34160*/  MOV R10, 0x39bf9a7a ;  /* 0x39bf9a7a000a7802 */ /* 0x000fc40000000f00 */
[----:B------:R0:W-:Y:S01]  /*34170*/  STL.64 [R1+0x1208], R22 ;  /* 0x0012081601007387 */ /* 0x0001e20000100a00 */
[----:B--2---:R-:W-:Y:S01]  /*34180*/  IMAD.MOV.U32 R28, RZ, RZ, -0x3f2c328c ;  /* 0xc0d3cd74ff1c7424 */ /* 0x004fe200078e00ff */
[----:B------:R-:W-:Y:S02]  /*34190*/  MOV R29, 0x41565e26 ;  /* 0x41565e26001d7802 */ /* 0x000fe40000000f00 */
[----:B------:R2:W-:Y:S01]  /*341a0*/  STL.64 [R1+0x11f8], R12 ;  /* 0x0011f80c01007387 */ /* 0x0005e20000100a00 */
[----:B-1----:R-:W-:Y:S01]  /*341b0*/  IMAD.MOV.U32 R24, RZ, RZ, -0x475fe738 ;  /* 0xb8a018c8ff187424 */ /* 0x002fe200078e00ff */
[----:B------:R-:W-:Y:S02]  /*341c0*/  MOV R25, 0xc188e6d2 ;  /* 0xc188e6d200197802 */ /* 0x000fe40000000f00 */
[----:B------:R1:W-:Y:S01]  /*341d0*/  STL.64 [R1+0x1210], R26 ;  /* 0x0012101a01007387 */ /* 0x0003e20000100a00 */
[----:B0-----:R-:W-:Y:S01]  /*341e0*/  HFMA2.MMA R22, -RZ, RZ, 2.826171875, 0.0019626617431640625 ;  /* 0x41a71805ff167435 */ /* 0x001fe200000001ff */
[----:B------:R-:W-:-:S02]  /*341f0*/  IMAD.MOV.U32 R23, RZ, RZ, -0x3edf44cc ;  /* 0xc120bb34ff177424 */ /* 0x000fc400078e00ff */
[----:B------:R0:W-:Y:S01]  /*34200*/  STL.64 [R1+0x1238], R14 ;  /* 0x0012380e01007387 */ /* 0x0001e20000100a00 */
[----:B--2---:R-:W-:Y:S01]  /*34210*/  HFMA2.MMA R12, -RZ, RZ, -1.8896484375, 26704 ;  /* 0xbf8f7685ff0c7435 */ /* 0x004fe200000001ff */
[----:B------:R-:W-:Y:S02]  /*34220*/  IMAD.MOV.U32 R13, RZ, RZ, 0x42148722 ;  /* 0x42148722ff0d7424 */ /* 0x000fe400078e00ff */
[----:B------:R2:W-:Y:S01]  /*34230*/  STL.64 [R1+0x11a0], R30 ;  /* 0x0011a01e01007387 */ /* 0x0005e20000100a00 */
[----:B-1----:R-:W-:-:S03]  /*34240*/  HFMA2.MMA R27, -RZ, RZ, 2.25390625, 28240 ;  /* 0x408276e5ff1b7435 */ /* 0x002fc600000001ff */
[----:B------:R1:W-:Y:S01]  /*34250*/  STL.64 [R1+0x11c8], R28 ;  /* 0x0011c81c01007387 */ /* 0x0003e20000100a00 */
[----:B------:R-:W-:Y:S01]  /*34260*/  MOV R26, 0xb74d552d ;  /* 0xb74d552d001a7802 */ /* 0x000fe20000000f00 */
[----:B0-----:R-:W-:Y:S02]  /*34270*/  HFMA2.MMA R14, -RZ, RZ, -1.185546875, -0.0413818359375 ;  /* 0xbcbea94cff0e7435 */ /* 0x001fe400000001ff */
[----:B------:R0:W-:Y:S01]  /*34280*/  STL.64 [R1+0x1220], R10 ;  /* 0x0012200a01007387 */ /* 0x0001e20000100a00 */
[----:B------:R-:W-:Y:S01]  /*34290*/  IMAD.MOV.U32 R15, RZ, RZ, 0x3c03ba34 ;  /* 0x3c03ba34ff0f7424 */ /* 0x000fe200078e00ff */
[----:B--2---:R-:W-:Y:S02]  /*342a0*/  HFMA2.MMA R31, -RZ, RZ, -0.2454833984375, 0.384765625 ;  /* 0xb3db3628ff1f7435 */ /* 0x004fe400000001ff */
[----:B------:R2:W-:Y:S01]  /*342b0*/  STL.64 [R1+0x1228], R24 ;  /* 0x0012281801007387 */ /* 0x0005e20000100a00 */
[----:B------:R-:W-:Y:S01]  /*342c0*/  MOV R30, 0xbf8095d8 ;  /* 0xbf8095d8001e7802 */ /* 0x000fe20000000f00 */
[----:B-1----:R-:W-:-:S02]  /*342d0*/  HFMA2.MMA R28, -RZ, RZ, 0.85595703125, 0.00191211700439453125 ;  /* 0x3ad917d5ff1c7435 */ /* 0x002fc400000001ff */
[----:B------:R1:W-:Y:S01]  /*342e0*/  STL.64 [R1+0x1248], R22 ;  /* 0x0012481601007387 */ /* 0x0003e20000100a00 */
[----:B------:R-:W-:Y:S02]  /*342f0*/  IMAD.MOV.U32 R29, RZ, RZ, -0x456ebbf7 ;  /* 0xba914409ff1d7424 */ /* 0x000fe400078e00ff */
[----:B0-----:R-:W-:Y:S01]  /*34300*/  IMAD.MOV.U32 R10, RZ, RZ, -0x3fa1af6f ;  /* 0xc05e5091ff0a7424 */ /* 0x001fe200078e00ff */
[----:B------:R-:W-:Y:S01]  /*34310*/  MOV R11, 0x3fb76a6c ;  /* 0x3fb76a6c000b7802 */ /* 0x000fe20000000f00 */
[----:B------:R0:W-:Y:S01]  /*34320*/  STL.64 [R1+0x1230], R12 ;  /* 0x0012300c01007387 */ /* 0x0001e20000100a00 */
[----:B--2---:R-:W-:Y:S01]  /*34330*/  HFMA2.MMA R24, -RZ, RZ, 0.2374267578125, 1.6318359375 ;  /* 0x33993e87ff187435 */ /* 0x004fe200000001ff */
[----:B------:R-:W-:Y:S02]  /*34340*/  IMAD.MOV.U32 R25, RZ, RZ, -0x411aa357 ;  /* 0xbee55ca9ff197424 */ /* 0x000fe400078e00ff */
[----:B------:R2:W-:Y:S01]  /*34350*/  STL.64 [R1+0x1250], R26 ;  /* 0x0012501a01007387 */ /* 0x0005e20000100a00 */
[----:B-1----:R-:W-:Y:S01]  /*34360*/  HFMA2.MMA R23, -RZ, RZ, -0.8671875, 0.02020263671875 ;  /* 0xbaf0252cff177435 */ /* 0x002fe200000001ff */
[----:B------:R-:W-:-:S02]  /*34370*/  MOV R22, 0xb0a1e056 ;  /* 0xb0a1e05600167802 */ /* 0x000fc40000000f00 */
[----:B------:R1:W-:Y:S01]  /*34380*/  STL.64 [R1+0x1258], R10 ;  /* 0x0012580a01007387 */ /* 0x0003e20000100a00 */
[----:B0-----:R-:W-:Y:S01]  /*34390*/  IMAD.MOV.U32 R12, RZ, RZ, -0x5060d352 ;  /* 0xaf9f2caeff0c7424 */ /* 0x001fe200078e00ff */
[----:B------:R-:W-:Y:S02]  /*343a0*/  MOV R13, 0x3d07aee5 ;  /* 0x3d07aee5000d7802 */ /* 0x000fe40000000f00 */
[----:B------:R0:W-:Y:S01]  /*343b0*/  STL.64 [R1+0x1278], R14 ;  /* 0x0012780e01007387 */ /* 0x0001e20000100a00 */
[----:B--2---:R-:W-:Y:S01]  /*343c0*/  IMAD.MOV.U32 R26, RZ, RZ, 0x3a9eb4a8 ;  /* 0x3a9eb4a8ff1a7424 */ /* 0x004fe200078e00ff */
[----:B------:R-:W-:Y:S02]  /*343d0*/  MOV R27, 0xb9cefd15 ;  /* 0xb9cefd15001b7802 */ /* 0x000fe40000000f00 */
[----:B------:R2:W-:Y:S01]  /*343e0*/  STL.64 [R1+0x11f0], R30 ;  /* 0x0011f01e01007387 */ /* 0x0005e20000100a00 */
[----:B-1----:R-:W-:-:S03]  /*343f0*/  HFMA2.MMA R11, -RZ, RZ, 1.09375, 130.875 ;  /* 0x3c605817ff0b7435 */ /* 0x002fc600000001ff */
[----:B------:R1:W-:Y:S01]  /*34400*/  STL.64 [R1+0x1218], R28 ;  /* 0x0012181c01007387 */ /* 0x0003e20000100a00 */
[----:B------:R-:W-:Y:S01]  /*34410*/  MOV R10, 0x430437bf ;  /* 0x430437bf000a7802 */ /* 0x000fe20000000f00 */
[----:B0-----:R-:W-:Y:S02]  /*34420*/  HFMA2.MMA R15, -RZ, RZ, -3.046875, -118.1875 ;  /* 0xc218d763ff0f7435 */ /* 0x001fe400000001ff */
[----:B------:R0:W-:Y:S01]  /*34430*/  STL.64 [R1+0x1260], R24 ;  /* 0x0012601801007387 */ /* 0x0001e20000100a00 */
[----:B------:R-:W-:Y:S01]  /*34440*/  MOV R14, 0x4223149e ;  /* 0x4223149e000e7802 */ /* 0x000fe20000000f00 */
[----:B--2---:R-:W-:Y:S01]  /*34450*/  IMAD.MOV.U32 R30, RZ, RZ, 0x3b2278e6 ;  /* 0x3b2278e6ff1e7424 */ /* 0x004fe200078e00ff */
[----:B------:R-:W-:Y:S01]  /*34460*/  MOV R31, 0xc1a4e31c ;  /* 0xc1a4e31c001f7802 */ /* 0x000fe20000000f00 */
[----:B------:R2:W-:Y:S01]  /*34470*/  STL.64 [R1+0x1270], R12 ;  /* 0x0012700c01007387 */ /* 0x0005e20000100a00 */
[----:B-1----:R-:W-:Y:S01]  /*34480*/  HFMA2.MMA R29, -RZ, RZ, -1.501953125, 0.0002357959747314453125 ;  /* 0xbe020bbaff1d7435 */ /* 0x002fe200000001ff */
[----:B------:R-:W-:-:S02]  /*34490*/  MOV R28, 0x3eaea827 ;  /* 0x3eaea827001c7802 */ /* 0x000fc40000000f00 */
[----:B------:R1:W-:Y:S01]  /*344a0*/  STL.64 [R1+0x1280], R22 ;  /* 0x0012801601007387 */ /* 0x0003e20000100a00 */
[----:B0-----:R-:W-:Y:S01]  /*344b0*/  IMAD.MOV.U32 R24, RZ, RZ, -0x3d08ab89 ;  /* 0xc2f75477ff187424 */ /* 0x001fe200078e00ff */
[----:B------:R-:W-:Y:S02]  /*344c0*/  MOV R25, 0x431234f7 ;  /* 0x431234f700197802 */ /* 0x000fe40000000f00 */
[----:B------:R0:W-:Y:S01]  /*344d0*/  STL.64 [R1+0x1288], R26 ;  /* 0x0012881a01007387 */ /* 0x0001e20000100a00 */
[----:B--2---:R-:W-:Y:S01]  /*344e0*/  HFMA2.MMA R12, -RZ, RZ, -3.3125, -0.8974609375 ;  /* 0xc2a0bb2eff0c7435 */ /* 0x004fe200000001ff */
[----:B------:R-:W-:Y:S02]  /*344f0*/  IMAD.MOV.U32 R13, RZ, RZ, -0x4713dd22 ;  /* 0xb8ec22deff0d7424 */ /* 0x000fe400078e00ff */
[----:B------:R2:W-:Y:S01]  /*34500*/  STL.64 [R1+0x1240], R30 ;  /* 0x0012401e01007387 */ /* 0x0005e20000100a00 */
[----:B-1----:R-:W-:Y:S01]  /*34510*/  HFMA2.MMA R22, -RZ, RZ, -2.390625, -0.15869140625 ;  /* 0xc0c8b114ff167435 */ /* 0x002fe200000001ff */
[----:B------:R-:W-:-:S02]  /*34520*/  IMAD.MOV.U32 R23, RZ, RZ, 0x40a3bda5 ;  /* 0x40a3bda5ff177424 */ /* 0x000fc400078e00ff */
[----:B------:R1:W-:Y:S01]  /*34530*/  STL.64 [R1+0x1298], R10 ;  /* 0x0012980a01007387 */ /* 0x0003e20000100a00 */
[----:B0-----:R-:W-:-:S03]  /*34540*/  HFMA2.MMA R27, -RZ, RZ, -0.177001953125, 0.003421783447265625 ;  /* 0xb1aa1b02ff1b7435 */ /* 0x001fc600000001ff */
[----:B------:R0:W-:Y:S01]  /*34550*/  STL.64 [R1+0x12a0], R24 ;  /* 0x0012a01801007387 */ /* 0x0001e20000100a00 */
[----:B------:R-:W-:-:S03]  /*34560*/  MOV R26, 0xc0020bba ;  /* 0xc0020bba001a7802 */ /* 0x000fc60000000f00 */
[----:B------:R3:W-:Y:S01]  /*34570*/  STL.64 [R1+0x12b0], R14 ;  /* 0x0012b00e01007387 */ /* 0x0007e20000100a00 */
[----:B--2---:R-:W-:Y:S01]  /*34580*/  HFMA2.MMA R30, -RZ, RZ, 3.287109375, -7.8515625 ;  /* 0x4293c7daff1e7435 */ /* 0x004fe200000001ff */
[----:B------:R-:W-:Y:S02]  /*34590*/  IMAD.MOV.U32 R31, RZ, RZ, -0x3ce332d7 ;  /* 0xc31ccd29ff1f7424 */ /* 0x000fe400078e00ff */
[----:B-1----:R-:W-:Y:S01]  /*345a0*/  IMAD.MOV.U32 R10, RZ, RZ, 0x3f18a4c1 ;  /* 0x3f18a4c1ff0a7424 */ /* 0x002fe200078e00ff */
[----:B------:R-:W-:Y:S01]  /*345b0*/  MOV R11, 0xbee2690b ;  /* 0xbee2690b000b7802 */ /* 0x000fe20000000f00 */
[----:B------:R1:W-:Y:S01]  /*345c0*/  STL.64 [R1+0x1268], R28 ;  /* 0x0012681c01007387 */ /* 0x0003e20000100a00 */
[----:B0-----:R-:W-:Y:S01]  /*345d0*/  HFMA2.MMA R24, -RZ, RZ, 1.53515625, -0.037109375 ;  /* 0x3e24a8c0ff187435 */ /* 0x001fe200000001ff */
[----:B------:R-:W-:Y:S02]  /*345e0*/  IMAD.MOV.U32 R25, RZ, RZ, -0x4d2b89d4 ;  /* 0xb2d4762cff197424 */ /* 0x000fe400078e00ff */
[----:B------:R0:W-:Y:S01]  /*345f0*/  STL.64 [R1+0x12a8], R12 ;  /* 0x0012a80c01007387 */ /* 0x0001e20000100a00 */
[----:B---3--:R-:W-:Y:S01]  /*34600*/  HFMA2.MMA R14, -RZ, RZ, 0.88037109375, 3.943359375 ;  /* 0x3b0b43e3ff0e7435 */ /* 0x008fe200000001ff */
[----:B------:R-:W-:-:S02]  /*34610*/  IMAD.MOV.U32 R15, RZ, RZ, 0x43542b1a ;  /* 0x43542b1aff0f7424 */ /* 0x000fc400078e00ff */
[----:B------:R2:W-:Y:S01]  /*34620*/  STL.64 [R1+0x12c0], R22 ;  /* 0x0012c01601007387 */ /* 0x0005e20000100a00 */
[----:B-1----:R-:W-:Y:S01]  /*34630*/  IMAD.MOV.U32 R28, RZ, RZ, 0x41898fd1 ;  /* 0x41898fd1ff1c7424 */ /* 0x002fe200078e00ff */
[----:B------:R-:W-:Y:S02]  /*34640*/  MOV R29, 0x357b0a41 ;  /* 0x357b0a41001d7802 */ /* 0x000fe40000000f00 */
[----:B------:R1:W-:Y:S01]  /*34650*/  STL.64 [R1+0x12c8], R26 ;  /* 0x0012c81a01007387 */ /* 0x0003e20000100a00 */
[----:B0-----:R-:W-:Y:S01]  /*34660*/  IMAD.MOV.U32 R12, RZ, RZ, -0x43e4c231 ;  /* 0xbc1b3dcfff0c7424 */ /* 0x001fe200078e00ff */
[----:B------:R-:W-:Y:S02]  /*34670*/  MOV R13, 0x36d76ab6 ;  /* 0x36d76ab6000d7802 */ /* 0x000fe40000000f00 */
[----:B------:R0:W-:Y:S01]  /*34680*/  STL.64 [R1+0x12d0], R10 ;  /* 0x0012d00a01007387 */ /* 0x0001e20000100a00 */
[----:B--2---:R-:W-:Y:S02]  /*34690*/  MOV R22, 0x4151b9cf ;  /* 0x4151b9cf00167802 */ /* 0x004fe40000000f00 */
[----:B------:R-:W-:Y:S01]  /*346a0*/  MOV R23, 0xc3f87dce ;  /* 0xc3f87dce00177802 */ /* 0x000fe20000000f00 */
[----:B------:R2:W-:Y:S01]  /*346b0*/  STL.64 [R1+0x1290], R30 ;  /* 0x0012901e01007387 */ /* 0x0005e20000100a00 */
[----:B-1----:R-:W-:-:S03]  /*346c0*/  HFMA2.MMA R27, -RZ, RZ, -3.970703125, 0.000694751739501953125 ;  /* 0xc3f111b1ff1b7435 */ /* 0x002fc600000001ff */
[----:B------:R1:W-:Y:S01]  /*346d0*/  STL.64 [R1+0x12b8], R28 ;  /* 0x0012b81c01007387 */ /* 0x0003e20000100a00 */
[----:B------:R-:W-:Y:S01]  /*346e0*/  IMAD.MOV.U32 R26, RZ, RZ, 0x4436cdd2 ;  /* 0x4436cdd2ff1a7424 */ /* 0x000fe200078e00ff */
[----:B0-----:R-:W-:Y:S02]  /*346f0*/  HFMA2.MMA R10, -RZ, RZ, -3.833984375, -13016 ;  /* 0xc3abf25bff0a7435 */ /* 0x001fe400000001ff */
[----:B------:R0:W-:Y:S01]  /*34700*/  STL.64 [R1+0x12d8], R24 ;  /* 0x0012d81801007387 */ /* 0x0001e20000100a00 */
[----:B------:R-:W-:-:S03]  /*34710*/  MOV R11, 0x432bf3b2 ;  /* 0x432bf3b2000b7802 */ /* 0x000fc60000000f00 */
[----:B------:R3:W-:Y:S01]  /*34720*/  STL.64 [R1+0x12f0], R14 ;  /* 0x0012f00e01007387 */ /* 0x0007e20000100a00 */
[----:B--2---:R-:W-:Y:S01]  /*34730*/  HFMA2.MMA R31, -RZ, RZ, 1.22265625, 0.01502227783203125 ;  /* 0x3ce423b1ff1f7435 */ /* 0x004fe200000001ff */
[----:B------:R-:W-:Y:S02]  /*34740*/  MOV R30, 0xbd25198e ;  /* 0xbd25198e001e7802 */ /* 0x000fe40000000f00 */
[----:B-1----:R-:W-:Y:S01]  /*34750*/  MOV R28, 0xbcec1227 ;  /* 0xbcec1227001c7802 */ /* 0x002fe20000000f00 */
[----:B------:R-:W-:Y:S01]  /*34760*/  IMAD.MOV.U32 R29, RZ, RZ, 0x43a31567 ;  /* 0x43a31567ff1d7424 */ /* 0x000fe200078e00ff */
[----:B------:R1:W-:Y:S01]  /*34770*/  STL.64 [R1+0x12e8], R12 ;  /* 0x0012e80c01007387 */ /* 0x0003e20000100a00 */
[----:B0-----:R-:W-:Y:S01]  /*34780*/  HFMA2.MMA R25, -RZ, RZ, -3.29296875, -7.3611736297607421875e-05 ;  /* 0xc29684d3ff197435 */ /* 0x001fe200000001ff */
[----:B------:R-:W-:Y:S02]  /*34790*/  IMAD.MOV.U32 R24, RZ, RZ, 0x3913332d ;  /* 0x3913332dff187424 */ /* 0x000fe400078e00ff */
[----:B------:R0:W-:Y:S01]  /*347a0*/  STL.64 [R1+0x12f8], R22 ;  /* 0x0012f81601007387 */ /* 0x0001e20000100a00 */
[----:B---3--:R-:W-:Y:S01]  /*347b0*/  HFMA2.MMA R14, -RZ, RZ, -0.3310546875, 635.5 ;  /* 0xb54c60f7ff0e7435 */ /* 0x008fe200000001ff */
[----:B------:R-:W-:-:S02]  /*347c0*/  MOV R15, 0x4118a4c2 ;  /* 0x4118a4c2000f7802 */ /* 0x000fc40000000f00 */
[----:B------:R2:W-:Y:S01]  /*347d0*/  STL.64 [R1+0x1300], R26 ;  /* 0x0013001a01007387 */ /* 0x0005e20000100a00 */
[----:B-1----:R-:W-:Y:S01]  /*347e0*/  MOV R12, 0x42850a16 ;  /* 0x42850a16000c7802 */ /* 0x002fe20000000f00 */
[----:B------:R-:W-:Y:S02]  /*347f0*/  IMAD.MOV.U32 R13, RZ, RZ, -0x3e1c6b7b ;  /* 0xc1e39485ff0d7424 */ /* 0x000fe400078e00ff */
[----:B------:R1:W-:Y:S01]  /*34800*/  STL.64 [R1+0x1308], R28 ;  /* 0x0013081c01007387 */ /* 0x0003e20000100a00 */
[----:B0-----:R-:W-:Y:S01]  /*34810*/  MOV R22, 0xb4fa3f50 ;  /* 0xb4fa3f5000167802 */ /* 0x001fe20000000f00 */
[----:B------:R-:W-:Y:S02]  /*34820*/  IMAD.MOV.U32 R23, RZ, RZ, -0x40b1a00e ;  /* 0xbf4e5ff2ff177424 */ /* 0x000fe400078e00ff */
[----:B------:R0:W-:Y:S01]  /*34830*/  STL.64 [R1+0x1310], R10 ;  /* 0x0013100a01007387 */ /* 0x0001e20000100a00 */
[----:B--2---:R-:W-:Y:S01]  /*34840*/  HFMA2.MMA R26, -RZ, RZ, 1.7705078125, -0.4638671875 ;  /* 0x3f15b76cff1a7435 */ /* 0x004fe200000001ff */
[----:B------:R-:W-:-:S02]  /*34850*/  MOV R27, 0xbe5574fd ;  /* 0xbe5574fd001b7802 */ /* 0x000fc40000000f00 */
[----:B------:R2:W-:Y:S01]  /*34860*/  STL.64 [R1+0x12e0], R30 ;  /* 0x0012e01e01007387 */ /* 0x0005e20000100a00 */
[----:B-1----:R-:W-:-:S03]  /*34870*/  HFMA2.MMA R28, -RZ, RZ, -4.46484375, 1580 ;  /* 0xc477662cff1c7435 */ /* 0x002fc600000001ff */
[----:B------:R1:W-:Y:S01]  /*34880*/  STL.64 [R1+0x1318], R24 ;  /* 0x0013181801007387 */ /* 0x0003e20000100a00 */
[----:B------:R-:W-:Y:S01]  /*34890*/  MOV R29, 0x450908e3 ;  /* 0x450908e3001d7802 */ /* 0x000fe20000000f00 */
[----:B0-----:R-:W-:Y:S02]  /*348a0*/  HFMA2.MMA R11, -RZ, RZ, 1.328125, -1493 ;  /* 0x3d50e5d5ff0b7435 */ /* 0x001fe400000001ff */
[----:B------:R0:W-:Y:S01]  /*348b0*/  STL.64 [R1+0x1320], R12 ;  /* 0x0013200c01007387 */ /* 0x0001e20000100a00 */
[----:B------:R-:W-:Y:S01]  /*348c0*/  IMAD.MOV.U32 R10, RZ, RZ, 0x391ad4b2 ;  /* 0x391ad4b2ff0a7424 */ /* 0x000fe200078e00ff */
[----:B--2---:R-:W-:Y:S02]  /*348d0*/  HFMA2.MMA R31, -RZ, RZ, 2.111328125, 1.4609375 ;  /* 0x40393dd8ff1f7435 */ /* 0x004fe400000001ff */
[----:B------:R2:W-:Y:S01]  /*348e0*/  STL.64 [R1+0x1328], R14 ;  /* 0x0013280e01007387 */ /* 0x0005e20000100a00 */
[----:B------:R-:W-:-:S03]  /*348f0*/  IMAD.MOV.U32 R30, RZ, RZ, -0x3f0f7065 ;  /* 0xc0f08f9bff1e7424 */ /* 0x000fc600078e00ff */
[----:B------:R3:W-:Y:S01]  /*34900*/  STL.64 [R1+0x1338], R22 ;  /* 0x0013381601007387 */ /* 0x0007e20000100a00 */
[----:B-1----:R-:W-:Y:S01]  /*34910*/  MOV R24, 0xbd07707a ;  /* 0xbd07707a00187802 */ /* 0x002fe20000000f00 */
[----:B------:R-:W-:Y:S01]  /*34920*/  IMAD.MOV.U32 R25, RZ, RZ, 0x3c778cda ;  /* 0x3c778cdaff197424 */ /* 0x000fe200078e00ff */
[----:B0-----:R-:W-:Y:S01]  /*34930*/  HFMA2.MMA R13, -RZ, RZ, -1.5341796875, 0.0010662078857421875 ;  /* 0xbe23145eff0d7435 */ /* 0x001fe200000001ff */
[----:B------:R-:W-:Y:S01]  /*34940*/  IMAD.MOV.U32 R12, RZ, RZ, -0x3b0ef486 ;  /* 0xc4f10b7aff0c7424 */ /* 0x000fe200078e00ff */
[----:B------:R0:W-:Y:S01]  /*34950*/  STL.64 [R1+0x1340], R26 ;  /* 0x0013401a01007387 */ /* 0x0001e20000100a00 */
[----:B--2---:R-:W-:Y:S01]  /*34960*/  MOV R14, 0x44f49ff4 ;  /* 0x44f49ff4000e7802 */ /* 0x004fe20000000f00 */
[----:B------:R-:W-:Y:S02]  /*34970*/  IMAD.MOV.U32 R15, RZ, RZ, -0x3ae98bfa ;  /* 0xc5167406ff0f7424 */ /* 0x000fe400078e00ff */
[----:B------:R1:W-:Y:S01]  /*34980*/  STL.64 [R1+0x1348], R10 ;  /* 0x0013480a01007387 */ /* 0x0003e20000100a00 */
[----:B---3--:R-:W-:Y:S01]  /*34990*/  HFMA2.MMA R22, -RZ, RZ, 4.66796875, -15728 ;  /* 0x44abf3aeff167435 */ /* 0x008fe200000001ff */
[----:B------:R-:W-:-:S02]  /*349a0*/  MOV R23, 0x3aa95acb ;  /* 0x3aa95acb00177802 */ /* 0x000fc40000000f00 */
[----:B------:R2:W-:Y:S04]  /*349b0*/  STL.64 [R1+0x1350], R24 ;  /* 0x0013501801007387 */ /* 0x0005e80000100a00 */
[----:B------:R3:W-:Y:S01]  /*349c0*/  STL.64 [R1+0x1358], R28 ;  /* 0x0013581c01007387 */ /* 0x0007e20000100a00 */
[----:B0-----:R-:W-:Y:S01]  /*349d0*/  HFMA2.MMA R27, -RZ, RZ, 4.2109375, -6008 ;  /* 0x4436eddeff1b7435 */ /* 0x001fe200000001ff */
[----:B------:R-:W-:Y:S02]  /*349e0*/  IMAD.MOV.U32 R26, RZ, RZ, -0x3bc3d9f9 ;  /* 0xc43c2607ff1a7424 */ /* 0x000fe400078e00ff */
[----:B------:R0:W-:Y:S01]  /*349f0*/  STL.64 [R1+0x1368], R14 ;  /* 0x0013680e01007387 */ /* 0x0001e20000100a00 */
[----:B-1----:R-:W-:Y:S01]  /*34a00*/  HFMA2.MMA R10, -RZ, RZ, 3.509765625, -0.000507831573486328125 ;  /* 0x43059029ff0a7435 */ /* 0x002fe200000001ff */
[----:B------:R-:W-:Y:S01]  /*34a10*/  MOV R11, 0xc2e186a2 ;  /* 0xc2e186a2000b7802 */ /* 0x000fe20000000f00 */
[----:B--2---:R-:W-:Y:S01]  /*34a20*/  HFMA2.MMA R25, -RZ, RZ, -0.4384765625, -8600 ;  /* 0xb704f033ff197435 */ /* 0x004fe200000001ff */
[----:B------:R1:W-:Y:S01]  /*34a30*/  STL.64 [R1+0x1330], R30 ;  /* 0x0013301e01007387 */ /* 0x0003e20000100a00 */
[----:B------:R-:W-:Y:S01]  /*34a40*/  IMAD.MOV.U32 R24, RZ, RZ, 0x42393dd8 ;  /* 0x42393dd8ff187424 */ /* 0x000fe200078e00ff */
[----:B---3--:R-:W-:-:S02]  /*34a50*/  HFMA2.MMA R29, -RZ, RZ, -1.814453125, -0.177734375 ;  /* 0xbf42b1b0ff1d7435 */ /* 0x008fc400000001ff */
[----:B------:R2:W-:Y:S01]  /*34a60*/  STL.64 [R1+0x1360], R12 ;  /* 0x0013600c01007387 */ /* 0x0005e20000100a00 */
[----:B------:R-:W-:Y:S01]  /*34a70*/  IMAD.MOV.U32 R28, RZ, RZ, 0x3f8f9e02 ;  /* 0x3f8f9e02ff1c7424 */ /* 0x000fe200078e00ff */
[----:B0-----:R-:W-:Y:S02]  /*34a80*/  HFMA2.MMA R14, -RZ, RZ, -2.259765625, 2620 ;  /* 0xc085691eff0e7435 */ /* 0x001fe400000001ff */
[----:B------:R0:W-:Y:S01]  /*34a90*/  STL.64 [R1+0x1370], R22 ;  /* 0x0013701601007387 */ /* 0x0001e20000100a00 */
[----:B------:R-:W-:Y:S02]  /*34aa0*/  MOV R15, 0x3b4b3729 ;  /* 0x3b4b3729000f7802 */ /* 0x000fe40000000f00 */
[----:B-1----:R-:W-:Y:S01]  /*34ab0*/  MOV R30, 0xc3aaaf64 ;  /* 0xc3aaaf64001e7802 */ /* 0x002fe20000000f00 */
[----:B------:R-:W-:Y:S01]  /*34ac0*/  IMAD.MOV.U32 R31, RZ, RZ, -0x48d87794 ;  /* 0xb727886cff1f7424 */ /* 0x000fe200078e00ff */
[----:B------:R1:W-:Y:S01]  /*34ad0*/  STL.64 [R1+0x1378], R26 ;  /* 0x0013781a01007387 */ /* 0x0003e20000100a00 */
[----:B--2---:R-:W-:Y:S01]  /*34ae0*/  MOV R12, 0xc1682bf0 ;  /* 0xc1682bf0000c7802 */ /* 0x004fe20000000f00 */
[----:B------:R-:W-:-:S02]  /*34af0*/  IMAD.MOV.U32 R13, RZ, RZ, 0x4131c9d1 ;  /* 0x4131c9d1ff0d7424 */ /* 0x000fc400078e00ff */
[----:B------:R1:W-:Y:S01]  /*34b00*/  STL.64 [R1+0x1380], R30 ;  /* 0x0013801e01007387 */ /* 0x0003e20000100a00 */
[----:B0-----:R-:W-:Y:S01]  /*34b10*/  MOV R22, 0x3eb9a9a3 ;  /* 0x3eb9a9a300167802 */ /* 0x001fe20000000f00 */
[----:B------:R-:W-:Y:S02]  /*34b20*/  IMAD.MOV.U32 R23, RZ, RZ, 0x3e6301dc ;  /* 0x3e6301dcff177424 */ /* 0x000fe400078e00ff */
        /* <DEDUP_REMOVED lines=11> */
[C---:B-1----:R-:W-:Y:S01]  /*34be0*/  FADD.FTZ.RZ R0, R9.reuse, 1 ;  /* 0x3f80000009007421 */ /* 0x042fe2000001c000 */
[----:B------:R-:W-:Y:S01]  /*34bf0*/  MOV R10, 0x3e800000 ;  /* 0x3e800000000a7802 */ /* 0x000fe20000000f00 */
[----:B------:R-:W-:Y:S01]  /*34c00*/  IMAD.MOV.U32 R12, RZ, RZ, 0x3d39bf78 ;  /* 0x3d39bf78ff0c7424 */ /* 0x000fe200078e00ff */
[----:B------:R-:W-:Y:S01]  /*34c10*/  ISETP.GE.U32.AND P0, PT, R9, 0x7f800000, PT ;  /* 0x7f8000000900780c */ /* 0x000fe20003f06070 */
[----:B------:R-:W-:Y:S01]  /*34c20*/  VIADD R0, R0, 0xc0c00000 ;  /* 0xc0c0000000007836 */ /* 0x000fe20000000000 */
[----:B------:R-:W-:Y:S04]  /*34c30*/  BSSY B3, `(.L_x_605) ;  /* 0x0000019000037945 */ /* 0x000fe80003800000 */
        /* <DEDUP_REMOVED lines=24> */
.L_x_606:
[----:B------:R-:W-:Y:S05]  /*34dc0*/  BSYNC B3 ;  /* 0x0000000000037941 */ /* 0x000fea0003800000 */
.L_x_605:
[----:B------:R-:W-:-:S04]  /*34dd0*/  FADD.FTZ R0, -R9, R0 ;  /* 0x0000000009007221 */ /* 0x000fc80000010100 */
[----:B------:R-:W-:-:S06]  /*34de0*/  FMUL.FTZ R0, R0, -2 ;  /* 0xc000000000007820 */ /* 0x000fcc0000410000 */
[----:B------:R-:W0:Y:S02]  /*34df0*/  MUFU.SQRT R0, R0 ;  /* 0x0000000000007308 */ /* 0x000e240000002000 */
[----:B0-----:R-:W-:Y:S01]  /*34e00*/  FADD.FTZ R5, -R0, -RZ ;  /* 0x800000ff00057221 */ /* 0x001fe20000010100 */
[----:B------:R-:W-:Y:S06]  /*34e10*/  BRA `(.L_x_604) ;  /* 0x0000000000887947 */ /* 0x000fec0003800000 */
.L_x_603:
[C---:B-1----:R-:W-:Y:S01]  /*34e20*/  FADD.FTZ.RZ R0, R9.reuse, 1 ;  /* 0x3f80000009007421 */ /* 0x042fe2000001c000 */
        /* <DEDUP_REMOVED lines=29> */
.L_x_608:
[----:B------:R-:W-:Y:S05]  /*35000*/  BSYNC B3 ;  /* 0x0000000000037941 */ /* 0x000fea0003800000 */
.L_x_607:
[----:B------:R-:W-:-:S04]  /*35010*/  FADD.FTZ R0, -R9, R0 ;  /* 0x0000000009007221 */ /* 0x000fc80000010100 */
[----:B------:R-:W-:-:S04]  /*35020*/  FMUL.FTZ R0, R0, -2 ;  /* 0xc000000000007820 */ /* 0x000fc80000410000 */
[----:B------:R0:W1:Y:S03]  /*35030*/  MUFU.SQRT R5, R0 ;  /* 0x0000000000057308 */ /* 0x0000660000002000 */
.L_x_604:
[----:B------:R-:W-:Y:S05]  /*35040*/  BSYNC B2 ;  /* 0x0000000000027941 */ /* 0x000fea0003800000 */
.L_x_602:
[----:B-1----:R-:W-:Y:S01]  /*35050*/  FMUL.FTZ R13, R4, 0.5 ;  /* 0x3f000000040d7820 */ /* 0x002fe20000410000 */
[----:B------:R-:W-:Y:S01]  /*35060*/  HFMA2.MMA R14, -RZ, RZ, 0.80126953125, -0.00891876220703125 ;  /* 0x3a69a091ff0e7435 */ /* 0x000fe200000001ff */
[----:B------:R-:W-:Y:S01]  /*35070*/  BSSY B2, `(.L_x_609) ;  /* 0x0000161000027945 */ /* 0x000fe20003800000 */
[----:B------:R-:W-:Y:S01]  /*35080*/  HFMA2.MMA R30, -RZ, RZ, 0, 0 ;  /* 0x00000000ff1e7435 */ /* 0x000fe200000001ff */
[----:B0-----:R-:W0:Y:S01]  /*35090*/  MUFU.SQRT R0, R13 ;  /* 0x0000000d00007308 */ /* 0x001e220000002000 */
[----:B------:R-:W-:Y:S01]  /*350a0*/  HFMA2.MMA R36, -RZ, RZ, 0, 0 ;  /* 0x00000000ff247435 */ /* 0x000fe200000001ff */
[----:B------:R-:W-:Y:S01]  /*350b0*/  CS2R R24, SRZ ;  /* 0x0000000000187805 */ /* 0x000fe2000001ff00 */
[----:B------:R-:W-:Y:S01]  /*350c0*/  HFMA2.MMA R42, -RZ, RZ, 0, 0 ;  /* 0x00000000ff2a7435 */ /* 0x000fe200000001ff */
[----:B------:R-:W-:Y:S01]  /*350d0*/  MOV R26, RZ ;  /* 0x000000ff001a7202 */ /* 0x000fe20000000f00 */
[----:B------:R-:W-:Y:S01]  /*350e0*/  HFMA2.MMA R48, -RZ, RZ, 0, 0 ;  /* 0x00000000ff307435 */ /* 0x000fe200000001ff */
[----:B------:R-:W-:Y:S01]  /*350f0*/  CS2R R28, SRZ ;  /* 0x00000000001c7805 */ /* 0x000fe2000001ff00 */
[----:B------:R-:W-:Y:S01]  /*35100*/  HFMA2.MMA R21, -RZ, RZ, 0, 0 ;  /* 0x00000000ff157435 */ /* 0x000fe200000001ff */
[----:B------:R-:W-:Y:S01]  /*35110*/  IMAD.MOV.U32 R32, RZ, RZ, RZ ;  /* 0x000000ffff207224 */ /* 0x000fe200078e00ff */
[----:B------:R-:W-:Y:S01]  /*35120*/  MOV R34, RZ ;  /* 0x000000ff00227202 */ /* 0x000fe20000000f00 */
[----:B------:R-:W-:Y:S01]  /*35130*/  IMAD.MOV.U32 R38, RZ, RZ, RZ ;  /* 0x000000ffff267224 */ /* 0x000fe200078e00ff */
[----:B------:R-:W-:Y:S01]  /*35140*/  MOV R40, RZ ;  /* 0x000000ff00287202 */ /* 0x000fe20000000f00 */
[----:B------:R-:W-:Y:S01]  /*35150*/  IMAD.MOV.U32 R44, RZ, RZ, RZ ;  /* 0x000000ffff2c7224 */ /* 0x000fe200078e00ff */
[----:B------:R-:W-:Y:S01]  /*35160*/  MOV R46, RZ ;  /* 0x000000ff002e7202 */ /* 0x000fe20000000f00 */
[----:B------:R-:W-:Y:S01]  /*35170*/  IMAD.MOV.U32 R50, RZ, RZ, RZ ;  /* 0x000000ffff327224 */ /* 0x000fe200078e00ff */
[----:B------:R-:W-:Y:S01]  /*35180*/  MOV R52, RZ ;  /* 0x000000ff00347202 */ /* 0x000fe20000000f00 */
[----:B0-----:R-:W-:-:S04]  /*35190*/  FMUL.FTZ R0, R0, R5 ;  /* 0x0000000500007220 */ /* 0x001fc80000410000 */
        /* <DEDUP_REMOVED lines=32> */
[----:B0-----:R-:W-:Y:S01]  /*353a0*/  SHF.L.U32 R7, R14, 0x17, RZ ;  /* 0x000000170e077819 */ /* 0x001fe200000006ff */
[----:B------:R-:W0:Y:S02]  /*353b0*/  MUFU.EX2 R22, R15 ;  /* 0x0000000f00167308 */ /* 0x000e240000000800 */
[----:B------:R-:W-:-:S04]  /*353c0*/  FFMA.FTZ R10, R11, R10, -0.1396210789680480957 ;  /* 0xbe0ef8d40b0a7423 */ /* 0x000fc8000001000a */
[----:B------:R-:W-:Y:S01]  /*353d0*/  FFMA.FTZ R11, R11, R10, 1.232995152473449707 ;  /* 0x3f9dd2c90b0b7423 */ /* 0x000fe2000001000a */
[----:B------:R-:W-:-:S03]  /*353e0*/  FADD.FTZ R10, |R0|, -RZ ;  /* 0x800000ff000a7221 */ /* 0x000fc60000010200 */
[----:B-1----:R-:W-:Y:S01]  /*353f0*/  FMUL.FTZ R9, R11, R12 ;  /* 0x0000000c0b097220 */ /* 0x002fe20000410000 */
[----:B------:R-:W-:Y:S01]  /*35400*/  FFMA.FTZ R10, |R0|, -R10, R3 ;  /* 0x8000000a000a7223 */ /* 0x000fe20000010203 */
[----:B------:R-:W-:Y:S02]  /*35410*/  IMAD.MOV.U32 R3, RZ, RZ, RZ ;  /* 0x000000ffff037224 */ /* 0x000fe400078e00ff */
        /* <DEDUP_REMOVED lines=8> */
[----:B------:R-:W-:Y:S01]  /*354a0*/  CS2R R12, SRZ ;  /* 0x00000000000c7805 */ /* 0x000fe2000001ff00 */
[----:B------:R-:W-:Y:S02]  /*354b0*/  IMAD.MOV.U32 R9, RZ, RZ, 0x7f800000 ;  /* 0x7f800000ff097424 */ /* 0x000fe400078e00ff */
[----:B------:R-:W-:Y:S01]  /*354c0*/  FMUL.FTZ R0, R14, R7 ;  /* 0x000000070e007220 */ /* 0x000fe20000410000 */
[----:B------:R-:W-:Y:S01]  /*354d0*/  HFMA2.MMA R7, -RZ, RZ, 1.875, 0 ;  /* 0x3f800000ff077435 */ /* 0x000fe200000001ff */
[----:B------:R-:W-:-:S03]  /*354e0*/  CS2R R14, SRZ ;  /* 0x00000000000e7805 */ /* 0x000fc6000001ff00 */
[----:B------:R-:W-:-:S05]  /*354f0*/  FSEL R0, R0, RZ, !P0 ;  /* 0x000000ff00007208 */ /* 0x000fca0004000000 */
[----:B------:R-:W-:-:S07]  /*35500*/  @!P1 FADD.FTZ R0, -R0, 2 ;  /* 0x4000000000009421 */ /* 0x000fce0000010100 */
.L_x_613:
        /* <DEDUP_REMOVED lines=8> */
[C---:B------:R-:W-:Y:S02]  /*35590*/  IADD3 R33, R29.reuse, 0x1, RZ ;  /* 0x000000011d217810 */ /* 0x040fe40007ffe0ff */
[----:B------:R-:W-:Y:S01]  /*355a0*/  @P0 IADD3 R33, R29, RZ, RZ ;  /* 0x000000ff1d210210 */ /* 0x000fe20007ffe0ff */
[----:B------:R-:W-:-:S04]  /*355b0*/  FMUL.FTZ R39, |R31|, 5.9604644775390625e-08 ;  /* 0x338000001f277820 */ /* 0x000fc80000410200 */
[----:B------:R-:W-:Y:S01]  /*355c0*/  IMAD.MOV.U32 R29, RZ, RZ, R33 ;  /* 0x000000ffff1d7224 */ /* 0x000fe200078e0021 */
[----:B------:R-:W-:-:S13]  /*355d0*/  FSETP.GEU.FTZ.AND P1, PT, |R37|, R39, PT ;  /* 0x000000272500720b */ /* 0x000fda0003f3e200 */
[----:B------:R-:W-:Y:S05]  /*355e0*/  @!P1 BRA `(.L_x_611) ;  /* 0x0000000c00f09947 */ /* 0x000fea0003800000 */
[----:B------:R-:W2:Y:S01]  /*355f0*/  LDL R33, [R27+0x8] ;  /* 0x000008001b217983 */ /* 0x000ea20000100800 */
[----:B------:R-:W-:-:S13]  /*35600*/  ISETP.GE.AND P0, PT, R29, 0x2, PT ;  /* 0x000000021d00780c */ /* 0x000fda0003f06270 */
[----:B------:R-:W-:-:S04]  /*35610*/  @!P0 FMUL.FTZ R21, R23, R5 ;  /* 0x0000000517158220 */ /* 0x000fc80000410000 */
[----:B--2---:R-:W-:Y:S01]  /*35620*/  FMUL.FTZ R37, R21, R33 ;  /* 0x0000002115257220 */ /* 0x004fe20000410000 */
[C---:B------:R-:W-:Y:S02]  /*35630*/  IADD3 R33, R29.reuse, 0x1, RZ ;  /* 0x000000011d217810 */ /* 0x040fe40007ffe0ff */
[----:B------:R-:W-:Y:S01]  /*35640*/  @P0 IADD3 R33, R29, RZ, RZ ;  /* 0x000000ff1d210210 */ /* 0x000fe20007ffe0ff */
[----:B------:R-:W-:-:S04]  /*35650*/  FADD.FTZ R31, R31, R37 ;  /* 0x000000251f1f7221 */ /* 0x000fc80000010000 */
[----:B------:R-:W-:Y:S01]  /*35660*/  FMUL.FTZ R39, |R31|, 5.9604644775390625e-08 ;  /* 0x338000001f277820 */ /* 0x000fe20000410200 */
[----:B------:R-:W-:-:S04]  /*35670*/  IMAD.MOV.U32 R29, RZ, RZ, R33 ;  /* 0x000000ffff1d7224 */ /* 0x000fc800078e0021 */
        /* <DEDUP_REMOVED lines=230> */
[C---:B------:R-:W-:Y:S02]  /*364e0*/  IADD3 R33, R29.reuse, 0x1, RZ ;  /* 0x000000011d217810 */ /* 0x040fe40007ffe0ff */
[----:B------:R-:W-:Y:S02]  /*364f0*/  @P0 IADD3 R33, R29, RZ, RZ ;  /* 0x000000ff1d210210 */ /* 0x000fe40007ffe0ff */
[----:B------:R-:W-:Y:S02]  /*36500*/  PLOP3.LUT P3, PT, PT, PT, PT, 0x8, 0x0 ;  /* 0x000000000000781c */ /* 0x000fe40003f6e170 */
[----:B------:R-:W-:Y:S01]  /*36510*/  PLOP3.LUT P0, PT, PT, PT, PT, 0x80, 0x0 ;  /* 0x000000000000781c */ /* 0x000fe20003f0f070 */
[----:B------:R-:W-:-:S05]  /*36520*/  IMAD.MOV.U32 R29, RZ, RZ, R33 ;  /* 0x000000ffff1d7224 */ /* 0x000fca00078e0021 */
[C---:B------:R-:W-:Y:S02]  /*36530*/  @P1 ISETP.GE.AND P2, PT, R29.reuse, 0x18, PT ;  /* 0x000000181d00180c */ /* 0x040fe40003f46270 */
[----:B------:R-:W-:Y:S02]  /*36540*/  @P1 IADD3 R33, R29, 0x1, RZ ;  /* 0x000000011d211810 */ /* 0x000fe40007ffe0ff */
[----:B------:R-:W-:Y:S02]  /*36550*/  @P1 PLOP3.LUT P3, PT, P2, PT, PT, 0x80, 0x0 ;  /* 0x000000000000181c */ /* 0x000fe4000176f070 */
[----:B------:R-:W-:-:S11]  /*36560*/  @P1 PLOP3.LUT P0, PT, P2, PT, PT, 0x80, 0x0 ;  /* 0x000000000000181c */ /* 0x000fd6000170f070 */
[----:B------:R-:W-:Y:S02]  /*36570*/  @P3 IADD3 R33, R29, RZ, RZ ;  /* 0x000000ff1d213210 */ /* 0x000fe40007ffe0ff */
[----:B------:R-:W-:-:S03]  /*36580*/  @!P0 FMUL.FTZ R25, R10, R5 ;  /* 0x000000050a198220 */ /* 0x000fc60000410000 */
[----:B------:R-:W-:Y:S02]  /*36590*/  @P1 IMAD.MOV.U32 R29, RZ, RZ, R33 ;  /* 0x000000ffff1d1224 */ /* 0x000fe400078e0021 */
[----:B--2---:R-:W-:-:S07]  /*365a0*/  @P1 FFMA.FTZ R31, R25, R37, R31 ;  /* 0x00000025191f1223 */ /* 0x004fce000001001f */
.L_x_611:
[----:B------:R-:W-:Y:S05]  /*365b0*/  BSYNC B3 ;  /* 0x0000000000037941 */ /* 0x000fea0003800000 */
.L_x_610:
        /* <DEDUP_REMOVED lines=12> */
.L_x_612:
[----:B------:R-:W-:Y:S05]  /*36680*/  BSYNC B2 ;  /* 0x0000000000027941 */ /* 0x000fea0003800000 */
.L_x_609:
        /* <DEDUP_REMOVED lines=10> */
[----:B------:R-:W-:Y:S01]  /*36730*/  MOV R12, 0x652b82fe ;  /* 0x652b82fe000c7802 */ /* 0x000fe20000000f00 */
[----:B------:R-:W-:-:S06]  /*36740*/  IMAD.MOV.U32 R13, RZ, RZ, 0x3ff71547 ;  /* 0x3ff71547ff0d7424 */ /* 0x000fcc00078e00ff */
        /* <DEDUP_REMOVED lines=46> */
[----:B------:R-:W-:Y:S02]  /*36a30*/  @!P0 MOV R4, R14 ;  /* 0x0000000e00048202 */ /* 0x000fe40000000f00 */
[----:B------:R-:W-:Y:S02]  /*36a40*/  @!P0 SHF.R.S32.HI R7, RZ, 0x1, R7 ;  /* 0x00000001ff078819 */ /* 0x000fe40000011407 */
[----:B------:R-:W-:Y:S02]  /*36a50*/  FSEL R25, R21, RZ, P1 ;  /* 0x000000ff15197208 */ /* 0x000fe40000800000 */
[----:B------:R-:W-:Y:S01]  /*36a60*/  @!P0 IADD3 R12, R12, -R7, RZ ;  /* 0x800000070c0c8210 */ /* 0x000fe20007ffe0ff */
[----:B------:R-:W-:-:S03]  /*36a70*/  @!P0 IMAD R5, R7, 0x100000, R15 ;  /* 0x0010000007058824 */ /* 0x000fc600078e020f */
[----:B------:R-:W-:Y:S02]  /*36a80*/  @!P0 LEA R13, R12, 0x3ff00000, 0x14 ;  /* 0x3ff000000c0d8811 */ /* 0x000fe400078ea0ff */
[----:B------:R-:W-:-:S06]  /*36a90*/  @!P0 MOV R12, RZ ;  /* 0x000000ff000c8202 */ /* 0x000fcc0000000f00 */
[----:B------:R-:W-:-:S11]  /*36aa0*/  @!P0 DMUL R24, R4, R12 ;  /* 0x0000000c04188228 */ /* 0x000fd60000000000 */
.L_x_615:
[----:B------:R-:W-:Y:S05]  /*36ab0*/  BSYNC B2 ;  /* 0x0000000000027941 */ /* 0x000fea0003800000 */
.L_x_614:
[----:B------:R-:W-:Y:S01]  /*36ac0*/  UMOV UR4, 0x54411744 ;  /* 0x5441174400047882 */ /* 0x000fe20000000000 */
[----:B------:R-:W-:Y:S01]  /*36ad0*/  UMOV UR5, 0x401921fb ;  /* 0x401921fb00057882 */ /* 0x000fe20000000000 */
[----:B------:R-:W-:Y:S02]  /*36ae0*/  HFMA2.MMA R15, -RZ, RZ, 1.9609375, 0 ;  /* 0x3fd80000ff0f7435 */ /* 0x000fe400000001ff */
[----:B------:R-:W-:Y:S01]  /*36af0*/  DMUL R10, R10, UR4 ;  /* 0x000000040a0a7c28 */ /* 0x000fe20008000000 */
[----:B------:R-:W-:Y:S01]  /*36b00*/  MOV R14, 0x0 ;  /* 0x00000000000e7802 */ /* 0x000fe20000000f00 */
        /* <DEDUP_REMOVED lines=12> */
[----:B------:R-:W-:Y:S01]  /*36bd0*/  VIADD R5, R21, 0xfff00000 ;  /* 0xfff0000015057836 */ /* 0x000fe20000000000 */
[----:B------:R-:W-:-:S05]  /*36be0*/  MOV R4, R20 ;  /* 0x0000001400047202 */ /* 0x000fca0000000f00 */
        /* <DEDUP_REMOVED lines=12> */
.L_x_617:
[----:B------:R-:W-:Y:S05]  /*36cb0*/  BSYNC B2 ;  /* 0x0000000000027941 */ /* 0x000fea0003800000 */
.L_x_616:
        /* <DEDUP_REMOVED lines=19> */
.L_x_619:
[----:B------:R-:W-:Y:S05]  /*36df0*/  BSYNC B3 ;  /* 0x0000000000037941 */ /* 0x000fea0003800000 */
.L_x_618:
        /* <DEDUP_REMOVED lines=9> */
.L_x_442:
[----:B------:R-:W-:-:S04]  /*36e90*/  FSETP.GT.FTZ.AND P0, PT, R3, RZ, PT ;  /* 0x000000ff0300720b */ /* 0x000fc80003f14000 */
[----:B------:R-:W-:-:S09]  /*36ea0*/  FSEL R5, RZ, +QNAN , P0 ;  /* 0x7fc00000ff057808 */ /* 0x000fd20000000000 */
.L_x_441:
[----:B------:R-:W-:Y:S05]  /*36eb0*/  BSYNC B1 ;  /* 0x0000000000017941 */ /* 0x000fea0003800000 */
.L_x_440:
[----:B------:R-:W-:Y:S01]  /*36ec0*/  IMAD.MOV.U32 R9, RZ, RZ, 0x0 ;  /* 0x00000000ff097424 */ /* 0x000fe200078e00ff */
[----:B------:R-:W-:-:S03]  /*36ed0*/  MOV R4, R5 ;  /* 0x0000000500047202 */ /* 0x000fc60000000f00 */
[----:B------:R-:W-:Y:S05]  /*36ee0*/  RET.REL.NODEC R8 `(_ZN2at6native18elementwise_kernelILi128ELi4EZNS0_15gpu_kernel_implIN48_GLOBAL__N__08322988_15_IGammaKernel_cu_cb51a28d10CalcIgammaIfEEEEvRNS_18TensorIteratorBaseERKT_EUliE_EEviT1_) ;  /* 0xfffffc9008447950 */ /* 0x000fea0003c3ffff */
        .weak           $__internal_0_$__cuda_sm20_div_rn_f64_full
        .type           $__internal_0_$__cuda_sm20_div_rn_f64_full,@function
        .size           $__internal_0_$__cuda_sm20_div_rn_f64_full,($__internal_1_$__cuda_sm20_dsqrt_rn_f64_mediumpath_v1 - $__internal_0_$__cuda_sm20_div_rn_f64_full)
$__internal_0_$__cuda_sm20_div_rn_f64_full:
[C---:B------:R-:W-:Y:S01]  /*36ef0*/  FSETP.GEU.AND P0, PT, |R23|.reuse, 1.469367938527859385e-39, PT ;  /* 0x001000001700780b */ /* 0x040fe20003f0e200 */
[----:B------:R-:W-:Y:S01]  /*36f00*/  IMAD.MOV.U32 R7, RZ, RZ, 0x1ca00000 ;  /* 0x1ca00000ff077424 */ /* 0x000fe200078e00ff */
[----:B------:R-:W-:Y:S01]  /*36f10*/  LOP3.LUT R20, R23, 0x800fffff, RZ, 0xc0, !PT ;  /* 0x800fffff17147812 */ /* 0x000fe200078ec0ff */
[----:B------:R-:W-:Y:S01]  /*36f20*/  BSSY B2, `(.L_x_620) ;  /* 0x0000055000027945 */ /* 0x000fe20003800000 */
[----:B------:R-:W-:Y:S02]  /*36f30*/  FSETP.GEU.AND P3, PT, |R25|, 1.469367938527859385e-39, PT ;  /* 0x001000001900780b */ /* 0x000fe40003f6e200 */
[----:B------:R-:W-:Y:S02]  /*36f40*/  LOP3.LUT R21, R20, 0x3ff00000, RZ, 0xfc, !PT ;  /* 0x3ff0000014157812 */ /* 0x000fe400078efcff */
[----:B------:R-:W-:Y:S02]  /*36f50*/  MOV R20, R22 ;  /* 0x0000001600147202 */ /* 0x000fe40000000f00 */
[----:B------:R-:W-:-:S02]  /*36f60*/  MOV R28, 0x1 ;  /* 0x00000001001c7802 */ /* 0x000fc40000000f00 */
[----:B------:R-:W-:Y:S01]  /*36f70*/  LOP3.LUT R5, R25, 0x7ff00000, RZ, 0xc0, !PT ;  /* 0x7ff0000019057812 */ /* 0x000fe200078ec0ff */
[----:B------:R-:W-:Y:S01]  /*36f80*/  @!P0 DMUL R20, R22, 8.98846567431157953865e+307 ;  /* 0x7fe0000016148828 */ /* 0x000fe20000000000 */
[----:B------:R-:W-:-:S03]  /*36f90*/  LOP3.LUT R12, R23, 0x7ff00000, RZ, 0xc0, !PT ;  /* 0x7ff00000170c7812 */ /* 0x000fc600078ec0ff */
[----:B------:R-:W-:Y:S02]  /*36fa0*/  @!P3 LOP3.LUT R30, R23, 0x7ff00000, RZ, 0xc0, !PT ;  /* 0x7ff00000171eb812 */ /* 0x000fe400078ec0ff */
[----:B------:R-:W0:Y:S01]  /*36fb0*/  MUFU.RCP64H R29, R21 ;  /* 0x00000015001d7308 */ /* 0x000e220000001800 */
[C---:B------:R-:W-:Y:S02]  /*36fc0*/  ISETP.GE.U32.AND P2, PT, R5.reuse, R12, PT ;  /* 0x0000000c0500720c */ /* 0x040fe40003f46070 */
[----:B------:R-:W-:-:S04]  /*36fd0*/  @!P3 ISETP.GE.U32.AND P4, PT, R5, R30, PT ;  /* 0x0000001e0500b20c */ /* 0x000fc80003f86070 */
[----:B------:R-:W-:-:S04]  /*36fe0*/  @!P3 SEL R13, R7, 0x63400000, !P4 ;  /* 0x63400000070db807 */ /* 0x000fc80006000000 */
[----:B------:R-:W-:-:S04]  /*36ff0*/  @!P3 LOP3.LUT R32, R13, 0x80000000, R25, 0xf8, !PT ;  /* 0x800000000d20b812 */ /* 0x000fc800078ef819 */
[----:B------:R-:W-:Y:S01]  /*37000*/  @!P3 LOP3.LUT R33, R32, 0x100000, RZ, 0xfc, !PT ;  /* 0x001000002021b812 */ /* 0x000fe200078efcff */
[----:B0-----:R-:W-:Y:S01]  /*37010*/  DFMA R26, R28, -R20, 1 ;  /* 0x3ff000001c1a742b */ /* 0x001fe20000000814 */
[----:B------:R-:W-:-:S07]  /*37020*/  @!P3 MOV R32, RZ ;  /* 0x000000ff0020b202 */ /* 0x000fce0000000f00 */
[----:B------:R-:W-:-:S08]  /*37030*/  DFMA R26, R26, R26, R26 ;  /* 0x0000001a1a1a722b */ /* 0x000fd0000000001a */
[----:B------:R-:W-:Y:S01]  /*37040*/  DFMA R28, R28, R26, R28 ;  /* 0x0000001a1c1c722b */ /* 0x000fe2000000001c */
[----:B------:R-:W-:Y:S02]  /*37050*/  SEL R27, R7, 0x63400000, !P2 ;  /* 0x63400000071b7807 */ /* 0x000fe40005000000 */
[----:B------:R-:W-:Y:S02]  /*37060*/  MOV R26, R24 ;  /* 0x00000018001a7202 */ /* 0x000fe40000000f00 */
[----:B------:R-:W-:-:S03]  /*37070*/  LOP3.LUT R27, R27, 0x800fffff, R25, 0xf8, !PT ;  /* 0x800fffff1b1b7812 */ /* 0x000fc600078ef819 */
[----:B------:R-:W-:-:S03]  /*37080*/  DFMA R30, R28, -R20, 1 ;  /* 0x3ff000001c1e742b */ /* 0x000fc60000000814 */
[----:B------:R-:W-:Y:S01]  /*37090*/  @!P3 DFMA R26, R26, 2, -R32 ;  /* 0x400000001a1ab82b */ /* 0x000fe20000000820 */
[----:B------:R-:W-:Y:S01]  /*370a0*/  IMAD.MOV.U32 R32, RZ, RZ, R5 ;  /* 0x000000ffff207224 */ /* 0x000fe200078e0005 */
[----:B------:R-:W-:-:S03]  /*370b0*/  MOV R33, R12 ;  /* 0x0000000c00217202 */ /* 0x000fc60000000f00 */
[----:B------:R-:W-:Y:S01]  /*370c0*/  DFMA R30, R28, R30, R28 ;  /* 0x0000001e1c1e722b */ /* 0x000fe2000000001c */
[----:B------:R-:W-:-:S04]  /*370d0*/  @!P0 LOP3.LUT R33, R21, 0x7ff00000, RZ, 0xc0, !PT ;  /* 0x7ff0000015218812 */ /* 0x000fc800078ec0ff */
[----:B------:R-:W-:Y:S01]  /*370e0*/  @!P3 LOP3.LUT R32, R27, 0x7ff00000, RZ, 0xc0, !PT ;  /* 0x7ff000001b20b812 */ /* 0x000fe200078ec0ff */
[----:B------:R-:W-:Y:S02]  /*370f0*/  VIADD R37, R33, 0xffffffff ;  /* 0xffffffff21257836 */ /* 0x000fe40000000000 */
[----:B------:R-:W-:Y:S01]  /*37100*/  DMUL R28, R30, R26 ;  /* 0x0000001a1e1c7228 */ /* 0x000fe20000000000 */
[----:B------:R-:W-:-:S04]  /*37110*/  IADD3 R36, R32, -0x1, RZ ;  /* 0xffffffff20247810 */ /* 0x000fc80007ffe0ff */
[----:B------:R-:W-:-:S03]  /*37120*/  ISETP.GT.U32.AND P0, PT, R36, 0x7feffffe, PT ;  /* 0x7feffffe2400780c */ /* 0x000fc60003f04070 */
[----:B------:R-:W-:Y:S01]  /*37130*/  DFMA R12, R28, -R20, R26 ;  /* 0x800000141c0c722b */ /* 0x000fe2000000001a */
[----:B------:R-:W-:-:S07]  /*37140*/  ISETP.GT.U32.OR P0, PT, R37, 0x7feffffe, P0 ;  /* 0x7feffffe2500780c */ /* 0x000fce0000704470 */
[----:B------:R-:W-:-:S06]  /*37150*/  DFMA R12, R30, R12, R28 ;  /* 0x0000000c1e0c722b */ /* 0x000fcc000000001c */
[----:B------:R-:W-:Y:S05]  /*37160*/  @P0 BRA `(.L_x_621) ;  /* 0x00000000006c0947 */ /* 0x000fea0003800000 */
[----:B------:R-:W-:Y:S01]  /*37170*/  LOP3.LUT R24, R23, 0x7ff00000, RZ, 0xc0, !PT ;  /* 0x7ff0000017187812 */ /* 0x000fe200078ec0ff */
[----:B------:R-:W-:-:S03]  /*37180*/  IMAD.MOV.U32 R30, RZ, RZ, RZ ;  /* 0x000000ffff1e7224 */ /* 0x000fc600078e00ff */
[CC--:B------:R-:W-:Y:S02]  /*37190*/  VIADDMNMX R25, R5.reuse, -R24.reuse, 0xb9600000, !PT ;  /* 0xb960000005197446 */ /* 0x0c0fe40007800918 */
[----:B------:R-:W-:Y:S02]  /*371a0*/  ISETP.GE.U32.AND P0, PT, R5, R24, PT ;  /* 0x000000180500720c */ /* 0x000fe40003f06070 */
[----:B------:R-:W-:Y:S02]  /*371b0*/  VIMNMX R25, R25, 0x46a00000, PT ;  /* 0x46a0000019197848 */ /* 0x000fe40003fe0100 */
[----:B------:R-:W-:-:S04]  /*371c0*/  SEL R24, R7, 0x63400000, !P0 ;  /* 0x6340000007187807 */ /* 0x000fc80004000000 */
[----:B------:R-:W-:-:S04]  /*371d0*/  IADD3 R24, -R24, R25, RZ ;  /* 0x0000001918187210 */ /* 0x000fc80007ffe1ff */
[----:B------:R-:W-:-:S06]  /*371e0*/  IADD3 R31, R24, 0x7fe00000, RZ ;  /* 0x7fe00000181f7810 */ /* 0x000fcc0007ffe0ff */
[----:B------:R-:W-:-:S10]  /*371f0*/  DMUL R28, R12, R30 ;  /* 0x0000001e0c1c7228 */ /* 0x000fd40000000000 */
[----:B------:R-:W-:-:S13]  /*37200*/  FSETP.GTU.AND P0, PT, |R29|, 1.469367938527859385e-39, PT ;  /* 0x001000001d00780b */ /* 0x000fda0003f0c200 */
[----:B------:R-:W-:Y:S05]  /*37210*/  @P0 BRA `(.L_x_622) ;  /* 0x0000000000940947 */ /* 0x000fea0003800000 */
[----:B------:R-:W-:Y:S01]  /*37220*/  DFMA R20, R12, -R20, R26 ;  /* 0x800000140c14722b */ /* 0x000fe2000000001a */
[----:B------:R-:W-:-:S09]  /*37230*/  MOV R30, RZ ;  /* 0x000000ff001e7202 */ /* 0x000fd20000000f00 */
[C---:B------:R-:W-:Y:S02]  /*37240*/  FSETP.NEU.AND P0, PT, R21.reuse, RZ, PT ;  /* 0x000000ff1500720b */ /* 0x040fe40003f0d000 */
[----:B------:R-:W-:-:S04]  /*37250*/  LOP3.LUT R23, R21, 0x80000000, R23, 0x48, !PT ;  /* 0x8000000015177812 */ /* 0x000fc800078e4817 */
[----:B------:R-:W-:-:S07]  /*37260*/  LOP3.LUT R31, R23, R31, RZ, 0xfc, !PT ;  /* 0x0000001f171f7212 */ /* 0x000fce00078efcff */
[----:B------:R-:W-:Y:S05]  /*37270*/  @!P0 BRA `(.L_x_622) ;  /* 0x00000000007c8947 */ /* 0x000fea0003800000 */
[C---:B------:R-:W-:Y:S01]  /*37280*/  IADD3 R21, -R24.reuse, RZ, RZ ;  /* 0x000000ff18157210 */ /* 0x040fe20007ffe1ff */
[----:B------:R-:W-:Y:S01]  /*37290*/  IMAD.MOV.U32 R20, RZ, RZ, RZ ;  /* 0x000000ffff147224 */ /* 0x000fe200078e00ff */
[----:B------:R-:W-:-:S05]  /*372a0*/  IADD3 R5, -R24, -0x43300000, RZ ;  /* 0xbcd0000018057810 */ /* 0x000fca0007ffe1ff */
[----:B------:R-:W-:Y:S02]  /*372b0*/  DFMA R20, R28, -R20, R12 ;  /* 0x800000141c14722b */ /* 0x000fe4000000000c */
[----:B------:R-:W-:-:S08]  /*372c0*/  DMUL.RP R12, R12, R30 ;  /* 0x0000001e0c0c7228 */ /* 0x000fd00000008000 */
[----:B------:R-:W-:Y:S02]  /*372d0*/  FSETP.NEU.AND P0, PT, |R21|, R5, PT ;  /* 0x000000051500720b */ /* 0x000fe40003f0d200 */
[----:B------:R-:W-:Y:S02]  /*372e0*/  LOP3.LUT R23, R13, R23, RZ, 0x3c, !PT ;  /* 0x000000170d177212 */ /* 0x000fe400078e3cff */
[----:B------:R-:W-:Y:S02]  /*372f0*/  FSEL R28, R12, R28, !P0 ;  /* 0x0000001c0c1c7208 */ /* 0x000fe40004000000 */
[----:B------:R-:W-:Y:S01]  /*37300*/  FSEL R29, R23, R29, !P0 ;  /* 0x0000001d171d7208 */ /* 0x000fe20004000000 */
[----:B------:R-:W-:Y:S06]  /*37310*/  BRA `(.L_x_622) ;  /* 0x0000000000547947 */ /* 0x000fec0003800000 */
.L_x_621:
[----:B------:R-:W-:-:S14]  /*37320*/  DSETP.NAN.AND P0, PT, R24, R24, PT ;  /* 0x000000181800722a */ /* 0x000fdc0003f08000 */
[----:B------:R-:W-:Y:S05]  /*37330*/  @P0 BRA `(.L_x_623) ;  /* 0x0000000000440947 */ /* 0x000fea0003800000 */
[----:B------:R-:W-:-:S14]  /*37340*/  DSETP.NAN.AND P0, PT, R22, R22, PT ;  /* 0x000000161600722a */ /* 0x000fdc0003f08000 */
[----:B------:R-:W-:Y:S05]  /*37350*/  @P0 BRA `(.L_x_624) ;  /* 0x0000000000300947 */ /* 0x000fea0003800000 */
[----:B------:R-:W-:Y:S02]  /*37360*/  ISETP.NE.AND P0, PT, R32, R33, PT ;  /* 0x000000212000720c */ /* 0x000fe40003f05270 */
[----:B------:R-:W-:Y:S02]  /*37370*/  MOV R28, 0x0 ;  /* 0x00000000001c7802 */ /* 0x000fe40000000f00 */
[----:B------:R-:W-:-:S09]  /*37380*/  MOV R29, 0xfff80000 ;  /* 0xfff80000001d7802 */ /* 0x000fd20000000f00 */
[----:B------:R-:W-:Y:S05]  /*37390*/  @!P0 BRA `(.L_x_622) ;  /* 0x0000000000348947 */ /* 0x000fea0003800000 */
[----:B------:R-:W-:Y:S02]  /*373a0*/  ISETP.NE.AND P0, PT, R32, 0x7ff00000, PT ;  /* 0x7ff000002000780c */ /* 0x000fe40003f05270 */
[----:B------:R-:W-:Y:S02]  /*373b0*/  LOP3.LUT R29, R25, 0x80000000, R23, 0x48, !PT ;  /* 0x80000000191d7812 */ /* 0x000fe400078e4817 */
[----:B------:R-:W-:-:S13]  /*373c0*/  ISETP.EQ.OR P0, PT, R33, RZ, !P0 ;  /* 0x000000ff2100720c */ /* 0x000fda0004702670 */
[----:B------:R-:W-:Y:S01]  /*373d0*/  @P0 LOP3.LUT R5, R29, 0x7ff00000, RZ, 0xfc, !PT ;  /* 0x7ff000001d050812 */ /* 0x000fe200078efcff */
[----:B------:R-:W-:Y:S01]  /*373e0*/  @!P0 IMAD.MOV.U32 R28, RZ, RZ, RZ ;  /* 0x000000ffff1c8224 */ /* 0x000fe200078e00ff */
[----:B------:R-:W-:Y:S02]  /*373f0*/  @P0 MOV R28, RZ ;  /* 0x000000ff001c0202 */ /* 0x000fe40000000f00 */
[----:B------:R-:W-:Y:S01]  /*37400*/  @P0 MOV R29, R5 ;  /* 0x00000005001d0202 */ /* 0x000fe20000000f00 */
[----:B------:R-:W-:Y:S06]  /*37410*/  BRA `(.L_x_622) ;  /* 0x0000000000147947 */ /* 0x000fec0003800000 */
.L_x_624:
[----:B------:R-:W-:Y:S01]  /*37420*/  LOP3.LUT R29, R23, 0x80000, RZ, 0xfc, !PT ;  /* 0x00080000171d7812 */ /* 0x000fe200078efcff */
[----:B------:R-:W-:Y:S01]  /*37430*/  IMAD.MOV.U32 R28, RZ, RZ, R22 ;  /* 0x000000ffff1c7224 */ /* 0x000fe200078e0016 */
[----:B------:R-:W-:Y:S06]  /*37440*/  BRA `(.L_x_622) ;  /* 0x0000000000087947 */ /* 0x000fec0003800000 */
.L_x_623:
[----:B------:R-:W-:Y:S02]  /*37450*/  LOP3.LUT R29, R25, 0x80000, RZ, 0xfc, !PT ;  /* 0x00080000191d7812 */ /* 0x000fe400078efcff */
[----:B------:R-:W-:-:S07]  /*37460*/  MOV R28, R24 ;  /* 0x00000018001c7202 */ /* 0x000fce0000000f00 */
.L_x_622:
[----:B------:R-:W-:Y:S05]  /*37470*/  BSYNC B2 ;  /* 0x0000000000027941 */ /* 0x000fea0003800000 */
.L_x_620:
[----:B------:R-:W-:Y:S01]  /*37480*/  MOV R12, R10 ;  /* 0x0000000a000c7202 */ /* 0x000fe20000000f00 */
[----:B------:R-:W-:-:S04]  /*37490*/  IMAD.MOV.U32 R13, RZ, RZ, 0x0 ;  /* 0x00000000ff0d7424 */ /* 0x000fc800078e00ff */
[----:B------:R-:W-:Y:S05]  /*374a0*/  RET.REL.NODEC R12 `(_ZN2at6native18elementwise_kernelILi128ELi4EZNS0_15gpu_kernel_implIN48_GLOBAL__N__08322988_15_IGammaKernel_cu_cb51a28d10CalcIgammaIfEEEEvRNS_18TensorIteratorBaseERKT_EUliE_EEviT1_) ;  /* 0xfffffc880cd47950 */ /* 0x000fea0003c3ffff */
        .weak           $__internal_1_$__cuda_sm20_dsqrt_rn_f64_mediumpath_v1
        .type           $__internal_1_$__cuda_sm20_dsqrt_rn_f64_mediumpath_v1,@function
        .size           $__internal_1_$__cuda_sm20_dsqrt_rn_f64_mediumpath_v1,(.L_x_7577 - $__internal_1_$__cuda_sm20_dsqrt_rn_f64_mediumpath_v1)
$__internal_1_$__cuda_sm20_dsqrt_rn_f64_mediumpath_v1:
[----:B------:R-:W-:Y:S01]  /*374b0*/  ISETP.GE.U32.AND P0, PT, R3, -0x3400000, PT ;  /* 0xfcc000000300780c */ /* 0x000fe20003f06070 */
[----:B------:R-:W-:-:S12]  /*374c0*/  BSSY B4, `(.L_x_625) ;  /* 0x0000023000047945 */ /* 0x000fd80003800000 */
[----:B------:R-:W-:Y:S05]  /*374d0*/  @!P0 BRA `(.L_x_626) ;  /* 0x0000000000208947 */ /* 0x000fea0003800000 */
[----:B------:R-:W-:-:S10]  /*374e0*/  DFMA.RM R4, R14, R4, R20 ;  /* 0x000000040e04722b */ /* 0x000fd40000004014 */
[----:B------:R-:W-:-:S04]  /*374f0*/  IADD3 R14, P0, R4, 0x1, RZ ;  /* 0x00000001040e7810 */ /* 0x000fc80007f1e0ff */
[----:B------:R-:W-:-:S06]  /*37500*/  IADD3.X R15, RZ, R5, RZ, P0, !PT ;  /* 0x00000005ff0f7210 */ /* 0x000fcc00007fe4ff */
[----:B------:R-:W-:-:S08]  /*37510*/  DFMA.RP R10, -R4, R14, R10 ;  /* 0x0000000e040a722b */ /* 0x000fd0000000810a */
[----:B------:R-:W-:-:S06]  /*37520*/  DSETP.GT.AND P0, PT, R10, RZ, PT ;  /* 0x000000ff0a00722a */ /* 0x000fcc0003f04000 */
[----:B------:R-:W-:Y:S02]  /*37530*/  FSEL R4, R14, R4, P0 ;  /* 0x000000040e047208 */ /* 0x000fe40000000000 */
[----:B------:R-:W-:Y:S01]  /*37540*/  FSEL R5, R15, R5, P0 ;  /* 0x000000050f057208 */ /* 0x000fe20000000000 */
[----:B------:R-:W-:Y:S06]  /*37550*/  BRA `(.L_x_627) ;  /* 0x0000000000647947 */ /* 0x000fec0003800000 */
.L_x_626:
[----:B------:R-:W-:-:S14]  /*37560*/  DSETP.NE.AND P0, PT, R10, RZ, PT ;  /* 0x000000ff0a00722a */ /* 0x000fdc0003f05000 */
[----:B------:R-:W-:Y:S05]  /*37570*/  @!P0 BRA `(.L_x_628) ;  /* 0x0000000000588947 */ /* 0x000fea0003800000 */
[----:B------:R-:W-:-:S13]  /*37580*/  ISETP.GE.AND P0, PT, R11, RZ, PT ;  /* 0x000000ff0b00720c */ /* 0x000fda0003f06270 */
[----:B------:R-:W-:Y:S01]  /*37590*/  @!P0 MOV R4, 0x0 ;  /* 0x0000000000048802 */ /* 0x000fe20000000f00 */
[----:B------:R-:W-:Y:S01]  /*375a0*/  @!P0 IMAD.MOV.U32 R5, RZ, RZ, -0x80000 ;  /* 0xfff80000ff058424 */ /* 0x000fe200078e00ff */
[----:B------:R-:W-:Y:S06]  /*375b0*/  @!P0 BRA `(.L_x_627) ;  /* 0x00000000004c8947 */ /* 0x000fec0003800000 */
[----:B------:R-:W-:-:S13]  /*375c0*/  ISETP.GT.AND P0, PT, R11, 0x7fefffff, PT ;  /* 0x7fefffff0b00780c */ /* 0x000fda0003f04270 */
[----:B------:R-:W-:Y:S05]  /*375d0*/  @P0 BRA `(.L_x_628) ;  /* 0x0000000000400947 */ /* 0x000fea0003800000 */
[----:B------:R-:W-:Y:S01]  /*375e0*/  DMUL R10, R10, 8.11296384146066816958e+31 ;  /* 0x469000000a0a7828 */ /* 0x000fe20000000000 */
[----:B------:R-:W-:Y:S01]  /*375f0*/  MOV R4, RZ ;  /* 0x000000ff00047202 */ /* 0x000fe20000000f00 */
[----:B------:R-:W-:Y:S01]  /*37600*/  IMAD.MOV.U32 R21, RZ, RZ, 0x3fd80000 ;  /* 0x3fd80000ff157424 */ /* 0x000fe200078e00ff */
[----:B------:R-:W-:-:S03]  /*37610*/  MOV R20, 0x0 ;  /* 0x0000000000147802 */ /* 0x000fc60000000f00 */
[----:B------:R-:W0:Y:S02]  /*37620*/  MUFU.RSQ64H R5, R11 ;  /* 0x0000000b00057308 */ /* 0x000e240000001c00 */
[----:B0-----:R-:W-:-:S08]  /*37630*/  DMUL R14, R4, R4 ;  /* 0x00000004040e7228 */ /* 0x001fd00000000000 */
[----:B------:R-:W-:-:S08]  /*37640*/  DFMA R14, R10, -R14, 1 ;  /* 0x3ff000000a0e742b */ /* 0x000fd0000000080e */
[----:B------:R-:W-:Y:S02]  /*37650*/  DFMA R20, R14, R20, 0.5 ;  /* 0x3fe000000e14742b */ /* 0x000fe40000000014 */
[----:B------:R-:W-:-:S08]  /*37660*/  DMUL R14, R4, R14 ;  /* 0x0000000e040e7228 */ /* 0x000fd00000000000 */
[----:B------:R-:W-:-:S08]  /*37670*/  DFMA R14, R20, R14, R4 ;  /* 0x0000000e140e722b */ /* 0x000fd00000000004 */
[----:B------:R-:W-:Y:S02]  /*37680*/  DMUL R4, R10, R14 ;  /* 0x0000000e0a047228 */ /* 0x000fe40000000000 */
[----:B------:R-:W-:-:S06]  /*37690*/  IADD3 R15, R15, -0x100000, RZ ;  /* 0xfff000000f0f7810 */ /* 0x000fcc0007ffe0ff */
[----:B------:R-:W-:-:S08]  /*376a0*/  DFMA R20, R4, -R4, R10 ;  /* 0x800000040414722b */ /* 0x000fd0000000000a */
[----:B------:R-:W-:-:S10]  /*376b0*/  DFMA R4, R14, R20, R4 ;  /* 0x000000140e04722b */ /* 0x000fd40000000004 */
[----:B------:R-:W-:Y:S01]  /*376c0*/  IADD3 R5, R5, -0x3500000, RZ ;  /* 0xfcb0000005057810 */ /* 0x000fe20007ffe0ff */
[----:B------:R-:W-:Y:S06]  /*376d0*/  BRA `(.L_x_627) ;  /* 0x0000000000047947 */ /* 0x000fec0003800000 */
.L_x_628:
[----:B------:R-:W-:-:S11]  /*376e0*/  DADD R4, R10, R10 ;  /* 0x000000000a047229 */ /* 0x000fd6000000000a */
.L_x_627:
[----:B------:R-:W-:Y:S05]  /*376f0*/  BSYNC B4 ;  /* 0x0000000000047941 */ /* 0x000fea0003800000 */
.L_x_625:
[----:B------:R-:W-:Y:S01]  /*37700*/  HFMA2.MMA R13, -RZ, RZ, 0, 0 ;  /* 0x00000000ff0d7435 */ /* 0x000fe200000001ff */
[----:B------:R-:W-:Y:S01]  /*37710*/  IMAD.MOV.U32 R22, RZ, RZ, R4 ;  /* 0x000000ffff167224 */ /* 0x000fe200078e0004 */
[----:B------:R-:W-:-:S04]  /*37720*/  MOV R23, R5 ;  /* 0x0000000500177202 */ /* 0x000fc80000000f00 */
[----:B------:R-:W-:Y:S05]  /*37730*/  RET.REL.NODEC R12 `(_ZN2at6native18elementwise_kernelILi128ELi4EZNS0_15gpu_kernel_implIN48_GLOBAL__N__08322988_15_IGammaKernel_cu_cb51a28d10CalcIgammaIfEEEEvRNS_18TensorIteratorBaseERKT_EUliE_EEviT1_) ;  /* 0xfffffc880c307950 */ /* 0x000fea0003c3ffff */
.L_x_629:
[----:B------:R-:W-:-:S00]  /*37740*/  BRA `(.L_x_629) ;  /* 0xfffffffc00fc7947 */ /* 0x000fc0000383ffff */
[----:B------:R-:W-:-:S00]  /*37750*/  NOP ;  /* 0x0000000000007918 */ /* 0x000fc00000000000 */
        /* <DEDUP_REMOVED lines=10> */
.L_x_7577:


//--------------------- .text._ZN2at6native27unrolled_elementwise_kernelIN48_GLOBAL__N__08322988_15_IGammaKernel_cu_cb51a28d10CalcIgammaIfEESt5arrayIPcLm3EELi4E23TrivialOffsetCalculatorILi2EjES8_ILi1EjENS0_6memory12LoadWithCastILi2EEENSB_13StoreWithCastILi1EEEEEviT_T0_T2_T3_T4_T5_ --------------------------
	.section	.text._ZN2at6native27unrolled_elementwise_kernelIN48_GLOBAL__N__08322988_15_IGammaKernel_cu_cb51a28d10CalcIgammaIfEESt5arrayIPcLm3EELi4E23TrivialOffsetCalculatorILi2EjES8_ILi1EjENS0_6memory12LoadWithCastILi2EEENSB_13StoreWithCastILi1EEEEEviT_T0_T2_T3_T4_T5_,"ax",@progbits
	.align	128
.text._ZN2at6native27unrolled_elementwise_kernelIN48_GLOBAL__N__08322988_15_IGammaKernel_cu_cb51a28d10CalcIgammaIfEESt5arrayIPcLm3EELi4E23TrivialOffsetCalculatorILi2EjES8_ILi1EjENS0_6memory12LoadWithCastILi2EEENSB_13StoreWithCastILi1EEEEEviT_T0_T2_T3_T4_T5_:
        .type           _ZN2at6native27unrolled_elementwise_kernelIN48_GLOBAL__N__08322988_15_IGammaKernel_cu_cb51a28d10CalcIgammaIfEESt5arrayIPcLm3EELi4E23TrivialOffsetCalculatorILi2EjES8_ILi1EjENS0_6memory12LoadWithCastILi2EEENSB_13StoreWithCastILi1EEEEEviT_T0_T2_T3_T4_T5_,@function
        .size           _ZN2at6native27unrolled_elementwise_kernelIN48_GLOBAL__N__08322988_15_IGammaKernel_cu_cb51a28d10CalcIgammaIfEESt5arrayIPcLm3EELi4E23TrivialOffsetCalculatorILi2EjES8_ILi1EjENS0_6memory12LoadWithCastILi2EEENSB_13StoreWithCastILi1EEEEEviT_T0_T2_T3_T4_T5_,(.L_x_7578 - _ZN2at6native27unrolled_elementwise_kernelIN48_GLOBAL__N__08322988_15_IGammaKernel_cu_cb51a28d10CalcIgammaIfEESt5arrayIPcLm3EELi4E23TrivialOffsetCalculatorILi2EjES8_ILi1EjENS0_6memory12LoadWithCastILi2EEENSB_13StoreWithCastILi1EEEEEviT_T0_T2_T3_T4_T5_)
        .other          _ZN2at6native27unrolled_elementwise_kernelIN48_GLOBAL__N__08322988_15_IGammaKernel_cu_cb51a28d10CalcIgammaIfEESt5arrayIPcLm3EELi4E23TrivialOffsetCalculatorILi2EjES8_ILi1EjENS0_6memory12LoadWithCastILi2EEENSB_13StoreWithCastILi1EEEEEviT_T0_T2_T3_T4_T5_,@"STO_CUDA_ENTRY STV_DEFAULT"
_ZN2at6native27unrolled_elementwise_kernelIN48_GLOBAL__N__08322988_15_IGammaKernel_cu_cb51a28d10CalcIgammaIfEESt5arrayIPcLm3EELi4E23TrivialOffsetCalculatorILi2EjES8_ILi1EjENS0_6memory12LoadWithCastILi2EEENSB_13StoreWithCastILi1EEEEEviT_T0_T2_T3_T4_T5_:
[----:B------:R-:W0:Y:S01]  /*0000*/  LDC R1, c[0x0][0x28] ;  /* 0x00000a00ff017b82 */ /* 0x000e220000000800 */
[----:B------:R-:W1:Y:S07]  /*0010*/  S2R R22, SR_TID.X ;  /* 0x0000000000167919 */ /* 0x000e6e0000002100 */
[----:B------:R-:W2:Y:S01]  /*0020*/  S2UR UR39, SR_CTAID.X ;  /* 0x00000000002779c3 */ /* 0x000ea20000002500 */
[----:B------:R-:W-:Y:S01]  /*0030*/  ULDC UR38, c[0x0][0x210] ;  /* 0x0000840000267ab9 */ /* 0x000fe20000000800 */
[----:B------:R-:W-:Y:S01]  /*0040*/  ULDC.64 UR36, c[0x0][0x208] ;  /* 0x0000820000247ab9 */ /* 0x000fe20000000a00 */
[----:B------:R-:W-:Y:S01]  /*0050*/  BSSY B6, `(.L_x_630) ;  /* 0x00001d4000067945 */ /* 0x000fe20003800000 */
[----:B0-----:R-:W-:Y:S01]  /*0060*/  IADD3 R1, R1, -0x13f0, RZ ;  /* 0xffffec1001017810 */ /* 0x001fe20007ffe0ff */
[----:B------:R-:W-:Y:S01]  /*0070*/  IMAD.MOV.U32 R2, RZ, RZ, RZ ;  /* 0x000000ffff027224 */ /* 0x000fe200078e00ff */
[----:B------:R-:W-:-:S02]  /*0080*/  CS2R R18, SRZ ;  /* 0x0000000000127805 */ /* 0x000fc4000001ff00 */
[----:B------:R-:W0:Y:S08]  /*0090*/  LDC.U8 R24, c[0x0][0x234] ;  /* 0x00008d00ff187b82 */ /* 0x000e300000000000 */
[----:B------:R-:W3:Y:S01]  /*00a0*/  LDC.U8 R23, c[0x0][0x235] ;  /* 0x00008d40ff177b82 */ /* 0x000ee20000000000 */
[----:B--2---:R-:W-:-:S06]  /*00b0*/  UIMAD UR38, UR39, -0x200, UR38 ;  /* 0xfffffe00272678a4 */ /* 0x004fcc000f8e0226 */
[----:B-1----:R-:W-:-:S13]  /*00c0*/  ISETP.GE.AND P0, PT, R22, UR38, PT ;  /* 0x0000002616007c0c */ /* 0x002fda000bf06270 */
[----:B------:R-:W-:Y:S05]  /*00d0*/  @P0 BRA `(.L_x_631) ;  /* 0x0000001c002c0947 */ /* 0x000fea0003800000 */
[----:B------:R-:W1:Y:S01]  /*00e0*/  LDC.64 R4, c[0x0][0x220] ;  /* 0x00008800ff047b82 */ /* 0x000e620000000a00 */
[----:B0-----:R-:W-:Y:S01]  /*00f0*/  PRMT R0, R24, 0x9910, RZ ;  /* 0x0000991018007816 */ /* 0x001fe200000000ff */
[----:B------:R-:W-:Y:S01]  /*0100*/  ULDC UR4, c[0x0][0x238] ;  /* 0x00008e0000047ab9 */ /* 0x000fe20000000800 */
[----:B------:R-:W-:Y:S01]  /*0110*/  MOV R3, UR39 ;  /* 0x0000002700037c02 */ /* 0x000fe20008000f00 */
[----:B------:R-:W-:Y:S01]  /*0120*/  BSSY B7, `(.L_x_632) ;  /* 0x00000e1000077945 */ /* 0x000fe20003800000 */
[----:B------:R-:W-:-:S03]  /*0130*/  ISETP.GT.AND P0, PT, R0, 0x9, PT ;  /* 0x000000090000780c */ /* 0x000fc60003f04270 */
[----:B------:R-:W-:-:S04]  /*0140*/  IMAD R22, R3, 0x200, R22 ;  /* 0x0000020003167824 */ /* 0x000fc800078e0216 */
[----:B------:R-:W-:-:S05]  /*0150*/  IMAD R3, R22, UR4, RZ ;  /* 0x0000000416037c24 */ /* 0x000fca000f8e02ff */
[----:B-1----:R-:W-:-:S04]  /*0160*/  IADD3 R4, P1, R3, R4, RZ ;  /* 0x0000000403047210 */ /* 0x002fc80007f3e0ff */
[----:B------:R-:W-:Y:S01]  /*0170*/  IADD3.X R5, RZ, R5, RZ, P1, !PT ;  /* 0x00000005ff057210 */ /* 0x000fe20000ffe4ff */
[----:B------:R-:W-:Y:S08]  /*0180*/  @P0 BRA `(.L_x_633) ;  /* 0x0000000000e80947 */ /* 0x000ff00003800000 */
        /* <DEDUP_REMOVED lines=11> */
.L_x_636:
[----:B------:R-:W2:Y:S02]  /*0240*/  LDG.E.U8 R4, desc[UR36][R4.64] ;  /* 0x0000002404047981 */ /* 0x000ea4000c1e1100 */
[----:B--2---:R-:W-:Y:S01]  /*0250*/  I2FP.F32.U32 R18, R4 ;  /* 0x0000000400127245 */ /* 0x004fe20000201000 */
[----:B------:R-:W-:Y:S06]  /*0260*/  BRA `(.L_x_638) ;  /* 0x0000000c00307947 */ /* 0x000fec0003800000 */
.L_x_635:
[----:B------:R-:W-:-:S13]  /*0270*/  ISETP.NE.AND P0, PT, R0, 0x2, PT ;  /* 0x000000020000780c */ /* 0x000fda0003f05270 */
[----:B------:R-:W-:Y:S05]  /*0280*/  @!P0 BRA `(.L_x_639) ;  /* 0x0000000000288947 */ /* 0x000fea0003800000 */
[----:B------:R-:W-:-:S13]  /*0290*/  ISETP.NE.AND P0, PT, R0, 0x3, PT ;  /* 0x000000030000780c */ /* 0x000fda0003f05270 */
[----:B------:R-:W-:Y:S05]  /*02a0*/  @!P0 BRA `(.L_x_640) ;  /* 0x0000000000148947 */ /* 0x000fea0003800000 */
[----:B------:R-:W-:-:S13]  /*02b0*/  ISETP.NE.AND P0, PT, R0, 0x4, PT ;  /* 0x000000040000780c */ /* 0x000fda0003f05270 */
[----:B------:R-:W-:Y:S05]  /*02c0*/  @P0 BRA `(.L_x_637) ;  /* 0x0000000800bc0947 */ /* 0x000fea0003800000 */
[----:B------:R-:W2:Y:S02]  /*02d0*/  LDG.E.64 R18, desc[UR36][R4.64] ;  /* 0x0000002404127981 */ /* 0x000ea4000c1e1b00 */
[----:B--2---:R0:W1:Y:S01]  /*02e0*/  I2F.S64 R18, R18 ;  /* 0x0000001200127312 */ /* 0x0040620000301400 */
[----:B------:R-:W-:Y:S05]  /*02f0*/  BRA `(.L_x_638) ;  /* 0x0000000c000c7947 */ /* 0x000fea0003800000 */
.L_x_640:
[----:B------:R-:W2:Y:S02]  /*0300*/  LDG.E R4, desc[UR36][R4.64] ;  /* 0x0000002404047981 */ /* 0x000ea4000c1e1900 */
[----:B--2---:R-:W-:Y:S01]  /*0310*/  I2FP.F32.S32 R18, R4 ;  /* 0x0000000400127245 */ /* 0x004fe20000201400 */
[----:B------:R-:W-:Y:S06]  /*0320*/  BRA `(.L_x_638) ;  /* 0x0000000c00007947 */ /* 0x000fec0003800000 */
.L_x_639:
[----:B------:R-:W2:Y:S02]  /*0330*/  LDG.E.U16 R4, desc[UR36][R4.64] ;  /* 0x0000002404047981 */ /* 0x000ea4000c1e1500 */
[----:B--2---:R2:W4:Y:S01]  /*0340*/  I2F.S16 R18, R4 ;  /* 0x0000000400127306 */ /* 0x0045220000101400 */
[----:B------:R-:W-:Y:S05]  /*0350*/  BRA `(.L_x_638) ;  /* 0x0000000800f47947 */ /* 0x000fea0003800000 */
.L_x_634:
        /* <DEDUP_REMOVED lines=8> */
.L_x_642:
[----:B------:R-:W2:Y:S02]  /*03e0*/  LDG.E.U16 R4, desc[UR36][R4.64] ;  /* 0x0000002404047981 */ /* 0x000ea4000c1e1500 */
[----:B--2---:R-:W-:Y:S01]  /*03f0*/  HADD2.F32 R18, -RZ, R4.H0_H0 ;  /* 0x20000004ff127230 */ /* 0x004fe20000004100 */
[----:B------:R-:W-:Y:S06]  /*0400*/  BRA `(.L_x_638) ;  /* 0x0000000800c87947 */ /* 0x000fec0003800000 */
.L_x_641:
        /* <DEDUP_REMOVED lines=8> */
.L_x_644:
[----:B------:R-:W2:Y:S02]  /*0490*/  LDG.E.U16 R4, desc[UR36][R4.64] ;  /* 0x0000002404047981 */ /* 0x000ea4000c1e1500 */
[----:B--2---:R-:W-:Y:S01]  /*04a0*/  HADD2.F32 R18, -RZ, R4.H0_H0 ;  /* 0x20000004ff127230 */ /* 0x004fe20000004100 */
[----:B------:R-:W-:Y:S06]  /*04b0*/  BRA `(.L_x_638) ;  /* 0x00000008009c7947 */ /* 0x000fec0003800000 */
.L_x_643:
[----:B------:R-:W2:Y:S01]  /*04c0*/  LDG.E.64 R4, desc[UR36][R4.64] ;  /* 0x0000002404047981 */ /* 0x000ea2000c1e1b00 */
[----:B------:R-:W-:Y:S01]  /*04d0*/  UMOV UR4, 0xf0000000 ;  /* 0xf000000000047882 */ /* 0x000fe20000000000 */
[----:B------:R-:W-:Y:S01]  /*04e0*/  UMOV UR5, 0x380fffff ;  /* 0x380fffff00057882 */ /* 0x000fe20000000000 */
[----:B--2---:R-:W0:Y:S01]  /*04f0*/  F2F.F32.F64 R18, R4 ;  /* 0x0000000400127310 */ /* 0x004e220000301000 */
[----:B------:R-:W-:-:S14]  /*0500*/  DSETP.GEU.AND P0, PT, |R4|, UR4, PT ;  /* 0x0000000404007e2a */ /* 0x000fdc000bf0e200 */
[----:B0-----:R-:W-:Y:S01]  /*0510*/  @!P0 FMUL R18, R18, 1.175494350822287508e-38 ;  /* 0x0080000012128820 */ /* 0x001fe20000400000 */
[----:B------:R-:W-:Y:S06]  /*0520*/  BRA `(.L_x_638) ;  /* 0x0000000800807947 */ /* 0x000fec0003800000 */
.L_x_633:
        /* <DEDUP_REMOVED lines=12> */
.L_x_647:
[----:B------:R-:W2:Y:S01]  /*05f0*/  LDG.E.64 R4, desc[UR36][R4.64] ;  /* 0x0000002404047981 */ /* 0x000ea2000c1e1b00 */
[----:B------:R-:W-:Y:S01]  /*0600*/  UMOV UR4, 0xf0000000 ;  /* 0xf000000000047882 */ /* 0x000fe20000000000 */
[----:B------:R-:W-:Y:S01]  /*0610*/  UMOV UR5, 0x380fffff ;  /* 0x380fffff00057882 */ /* 0x000fe20000000000 */
[----:B--2---:R-:W0:Y:S01]  /*0620*/  F2F.F32.F64 R18, R4 ;  /* 0x0000000400127310 */ /* 0x004e220000301000 */
[----:B------:R-:W-:-:S14]  /*0630*/  DSETP.GEU.AND P0, PT, |R4|, UR4, PT ;  /* 0x0000000404007e2a */ /* 0x000fdc000bf0e200 */
[----:B0-----:R-:W-:Y:S01]  /*0640*/  @!P0 FMUL R18, R18, 1.175494350822287508e-38 ;  /* 0x0080000012128820 */ /* 0x001fe20000400000 */
[----:B------:R-:W-:Y:S06]  /*0650*/  BRA `(.L_x_638) ;  /* 0x0000000800347947 */ /* 0x000fec0003800000 */
.L_x_646:
        /* <DEDUP_REMOVED lines=26> */
.L_x_649:
[----:B------:R-:W2:Y:S02]  /*0800*/  LDG.E.U8 R4, desc[UR36][R4.64] ;  /* 0x0000002404047981 */ /* 0x000ea4000c1e1100 */
[----:B--2---:R-:W-:-:S04]  /*0810*/  SHF.L.U32 R0, R4, 0x19, RZ ;  /* 0x0000001904007819 */ /* 0x004fc800000006ff */
[----:B------:R-:W-:-:S13]  /*0820*/  ISETP.GE.U32.AND P0, PT, R0, 0x8000000, PT ;  /* 0x080000000000780c */ /* 0x000fda0003f06070 */
[C---:B------:R-:W-:Y:S01]  /*0830*/  @P0 IMAD.SHL.U32 R3, R4.reuse, 0x200000, RZ ;  /* 0x0020000004030824 */ /* 0x040fe200078e00ff */
[----:B------:R-:W-:-:S04]  /*0840*/  @!P0 SHF.L.U32 R0, R4, 0x8, RZ ;  /* 0x0000000804008819 */ /* 0x000fc800000006ff */
[----:B------:R-:W-:Y:S02]  /*0850*/  @P0 LOP3.LUT R3, R3, 0xfe00000, RZ, 0xc0, !PT ;  /* 0x0fe0000003030812 */ /* 0x000fe400078ec0ff */
        /* <DEDUP_REMOVED lines=8> */
.L_x_648:
[----:B------:R-:W2:Y:S02]  /*08e0*/  LDG.E.U16 R4, desc[UR36][R4.64] ;  /* 0x0000002404047981 */ /* 0x000ea4000c1e1500 */
[----:B--2---:R-:W-:Y:S01]  /*08f0*/  SHF.L.U32 R18, R4, 0x10, RZ ;  /* 0x0000001004127819 */ /* 0x004fe200000006ff */
[----:B------:R-:W-:Y:S06]  /*0900*/  BRA `(.L_x_638) ;  /* 0x0000000400887947 */ /* 0x000fec0003800000 */
.L_x_645:
        /* <DEDUP_REMOVED lines=11> */
.L_x_652:
        /* <DEDUP_REMOVED lines=20> */
.L_x_654:
[----:B------:R-:W-:Y:S05]  /*0b00*/  BSYNC B0 ;  /* 0x0000000000007941 */ /* 0x000fea0003800000 */
.L_x_653:
[----:B------:R-:W-:Y:S01]  /*0b10*/  IMAD.SHL.U32 R3, R3, 0x100000, RZ ;  /* 0x0010000003037824 */ /* 0x000fe200078e00ff */
[----:B------:R-:W-:-:S04]  /*0b20*/  LEA R5, R0, 0x3b800000, 0x17 ;  /* 0x3b80000000057811 */ /* 0x000fc800078eb8ff */
[----:B------:R-:W-:Y:S01]  /*0b30*/  LOP3.LUT R18, R5, R3, R18, 0xfe, !PT ;  /* 0x0000000305127212 */ /* 0x000fe200078efe12 */
[----:B------:R-:W-:Y:S06]  /*0b40*/  BRA `(.L_x_638) ;  /* 0x0000000000f87947 */ /* 0x000fec0003800000 */
.L_x_651:
        /* <DEDUP_REMOVED lines=20> */
.L_x_656:
[----:B------:R-:W-:Y:S05]  /*0c90*/  BSYNC B0 ;  /* 0x0000000000007941 */ /* 0x000fea0003800000 */
.L_x_655:
[----:B------:R-:W-:Y:S02]  /*0ca0*/  LEA R5, R0, 0x37800000, 0x17 ;  /* 0x3780000000057811 */ /* 0x000fe400078eb8ff */
[----:B------:R-:W-:-:S04]  /*0cb0*/  SHF.L.U32 R3, R3, 0x15, RZ ;  /* 0x0000001503037819 */ /* 0x000fc800000006ff */
[----:B------:R-:W-:Y:S01]  /*0cc0*/  LOP3.LUT R18, R5, R3, R18, 0xfe, !PT ;  /* 0x0000000305127212 */ /* 0x000fe200078efe12 */
[----:B------:R-:W-:Y:S06]  /*0cd0*/  BRA `(.L_x_638) ;  /* 0x0000000000947947 */ /* 0x000fec0003800000 */
.L_x_650:
        /* <DEDUP_REMOVED lines=14> */
.L_x_637:
        /* <DEDUP_REMOVED lines=15> */
[----:B-1-3--:R-:W-:Y:S05]  /*0eb0*/  CALL.ABS.NOINC R14 ;  /* 0x000000000e007343 */ /* 0x00afea0003c00000 */
.L_x_659:
[----:B------:R-:W-:Y:S01]  /*0ec0*/  IMAD.MOV.U32 R18, RZ, RZ, RZ ;  /* 0x000000ffff127224 */ /* 0x000fe200078e00ff */
[----:B------:R-:W-:Y:S06]  /*0ed0*/  BRA `(.L_x_638) ;  /* 0x0000000000147947 */ /* 0x000fec0003800000 */
.L_x_658:
[----:B------:R-:W2:Y:S02]  /*0ee0*/  LDG.E.64 R18, desc[UR36][R4.64] ;  /* 0x0000002404127981 */ /* 0x000ea4000c1e1b00 */
[----:B--2---:R0:W1:Y:S01]  /*0ef0*/  I2F.U64 R18, R18 ;  /* 0x0000001200127312 */ /* 0x0040620000301000 */
[----:B------:R-:W-:Y:S05]  /*0f00*/  BRA `(.L_x_638) ;  /* 0x0000000000087947 */ /* 0x000fea0003800000 */
.L_x_657:
[----:B------:R-:W2:Y:S02]  /*0f10*/  LDG.E R4, desc[UR36][R4.64] ;  /* 0x0000002404047981 */ /* 0x000ea4000c1e1900 */
[----:B--2---:R-:W-:-:S07]  /*0f20*/  I2FP.F32.U32 R18, R4 ;  /* 0x0000000400127245 */ /* 0x004fce0000201000 */
.L_x_638:
[----:B------:R-:W-:Y:S05]  /*0f30*/  BSYNC B7 ;  /* 0x0000000000077941 */ /* 0x000fea0003800000 */
.L_x_632:
[----:B0-2---:R-:W0:Y:S01]  /*0f40*/  LDC.64 R4, c[0x0][0x228] ;  /* 0x00008a00ff047b82 */ /* 0x005e220000000a00 */
[----:B---3--:R-:W-:Y:S01]  /*0f50*/  PRMT R0, R23, 0x9910, RZ ;  /* 0x0000991017007816 */ /* 0x008fe200000000ff */
[----:B------:R-:W-:Y:S01]  /*0f60*/  ULDC UR4, c[0x0][0x23c] ;  /* 0x00008f0000047ab9 */ /* 0x000fe20000000800 */
[----:B------:R-:W-:Y:S01]  /*0f70*/  BSSY B7, `(.L_x_660) ;  /* 0x00000df000077945 */ /* 0x000fe20003800000 */
[----:B------:R-:W-:Y:S01]  /*0f80*/  IMAD R3, R22, UR4, RZ ;  /* 0x0000000416037c24 */ /* 0x000fe2000f8e02ff */
[----:B------:R-:W-:-:S04]  /*0f90*/  ISETP.GT.AND P0, PT, R0, 0x9, PT ;  /* 0x000000090000780c */ /* 0x000fc80003f04270 */
[----:B0-----:R-:W-:-:S04]  /*0fa0*/  IADD3 R4, P1, R3, R4, RZ ;  /* 0x0000000403047210 */ /* 0x001fc80007f3e0ff */
[----:B------:R-:W-:-:S05]  /*0fb0*/  IADD3.X R5, RZ, R5, RZ, P1, !PT ;  /* 0x00000005ff057210 */ /* 0x000fca0000ffe4ff */
        /* <DEDUP_REMOVED lines=10> */
[----:B--2---:R0:W2:Y:S01]  /*1060*/  I2F.S16 R19, R4 ;  /* 0x0000000400137306 */ /* 0x0040a20000101400 */
[----:B------:R-:W-:Y:S05]  /*1070*/  BRA `(.L_x_666) ;  /* 0x0000000c00387947 */ /* 0x000fea0003800000 */
.L_x_664:
[----:B------:R-:W2:Y:S02]  /*1080*/  LDG.E.U8 R4, desc[UR36][R4.64] ;  /* 0x0000002404047981 */ /* 0x000ea4000c1e1100 */
[----:B--2---:R-:W-:Y:S01]  /*1090*/  I2FP.F32.U32 R19, R4 ;  /* 0x0000000400137245 */ /* 0x004fe20000201000 */
[----:B------:R-:W-:Y:S06]  /*10a0*/  BRA `(.L_x_666) ;  /* 0x0000000c002c7947 */ /* 0x000fec0003800000 */
.L_x_663:
        /* <DEDUP_REMOVED lines=9> */
.L_x_668:
[----:B------:R-:W2:Y:S02]  /*1140*/  LDG.E R4, desc[UR36][R4.64] ;  /* 0x0000002404047981 */ /* 0x000ea4000c1e1900 */
[----:B--2---:R-:W-:Y:S01]  /*1150*/  I2FP.F32.S32 R19, R4 ;  /* 0x0000000400137245 */ /* 0x004fe20000201400 */
[----:B------:R-:W-:Y:S06]  /*1160*/  BRA `(.L_x_666) ;  /* 0x0000000800fc7947 */ /* 0x000fec0003800000 */
.L_x_667:
[----:B------:R-:W2:Y:S02]  /*1170*/  LDG.E.U16 R4, desc[UR36][R4.64] ;  /* 0x0000002404047981 */ /* 0x000ea4000c1e1500 */
[----:B--2---:R0:W2:Y:S01]  /*1180*/  I2F.S16 R19, R4 ;  /* 0x0000000400137306 */ /* 0x0040a20000101400 */
[----:B------:R-:W-:Y:S05]  /*1190*/  BRA `(.L_x_666) ;  /* 0x0000000800f07947 */ /* 0x000fea0003800000 */
.L_x_662:
        /* <DEDUP_REMOVED lines=8> */
.L_x_670:
[----:B------:R-:W2:Y:S02]  /*1220*/  LDG.E.U16 R4, desc[UR36][R4.64] ;  /* 0x0000002404047981 */ /* 0x000ea4000c1e1500 */
[----:B--2---:R-:W-:Y:S01]  /*1230*/  HADD2.F32 R19, -RZ, R4.H0_H0 ;  /* 0x20000004ff137230 */ /* 0x004fe20000004100 */
[----:B------:R-:W-:Y:S06]  /*1240*/  BRA `(.L_x_666) ;  /* 0x0000000800c47947 */ /* 0x000fec0003800000 */
.L_x_669:
        /* <DEDUP_REMOVED lines=8> */
.L_x_672:
[----:B------:R-:W2:Y:S02]  /*12d0*/  LDG.E.U16 R4, desc[UR36][R4.64] ;  /* 0x0000002404047981 */ /* 0x000ea4000c1e1500 */
[----:B--2---:R-:W-:Y:S01]  /*12e0*/  HADD2.F32 R19, -RZ, R4.H0_H0 ;  /* 0x20000004ff137230 */ /* 0x004fe20000004100 */
[----:B------:R-:W-:Y:S06]  /*12f0*/  BRA `(.L_x_666) ;  /* 0x0000000800987947 */ /* 0x000fec0003800000 */
.L_x_671:
[----:B------:R-:W2:Y:S01]  /*1300*/  LDG.E.64 R4, desc[UR36][R4.64] ;  /* 0x0000002404047981 */ /* 0x000ea2000c1e1b00 */
[----:B------:R-:W-:Y:S01]  /*1310*/  UMOV UR4, 0xf0000000 ;  /* 0xf000000000047882 */ /* 0x000fe20000000000 */
[----:B------:R-:W-:Y:S01]  /*1320*/  UMOV UR5, 0x380fffff ;  /* 0x380fffff00057882 */ /* 0x000fe20000000000 */
[----:B--2---:R-:W0:Y:S01]  /*1330*/  F2F.F32.F64 R19, R4 ;  /* 0x0000000400137310 */ /* 0x004e220000301000 */
[----:B------:R-:W-:-:S14]  /*1340*/  DSETP.GEU.AND P0, PT, |R4|, UR4, PT ;  /* 0x0000000404007e2a */ /* 0x000fdc000bf0e200 */
[----:B0-----:R-:W-:Y:S01]  /*1350*/  @!P0 FMUL R19, R19, 1.175494350822287508e-38 ;  /* 0x0080000013138820 */ /* 0x001fe20000400000 */
[----:B------:R-:W-:Y:S06]  /*1360*/  BRA `(.L_x_666) ;  /* 0x00000008007c7947 */ /* 0x000fec0003800000 */
.L_x_661:
        /* <DEDUP_REMOVED lines=12> */
.L_x_675:
[----:B------:R-:W2:Y:S01]  /*1430*/  LDG.E.64 R4, desc[UR36][R4.64] ;  /* 0x0000002404047981 */ /* 0x000ea2000c1e1b00 */
[----:B------:R-:W-:Y:S01]  /*1440*/  UMOV UR4, 0xf0000000 ;  /* 0xf000000000047882 */ /* 0x000fe20000000000 */
[----:B------:R-:W-:Y:S01]  /*1450*/  UMOV UR5, 0x380fffff ;  /* 0x380fffff00057882 */ /* 0x000fe20000000000 */
[----:B--2---:R-:W0:Y:S01]  /*1460*/  F2F.F32.F64 R19, R4 ;  /* 0x0000000400137310 */ /* 0x004e220000301000 */
[----:B------:R-:W-:-:S14]  /*1470*/  DSETP.GEU.AND P0, PT, |R4|, UR4, PT ;  /* 0x0000000404007e2a */ /* 0x000fdc000bf0e200 */
[----:B0-----:R-:W-:Y:S01]  /*1480*/  @!P0 FMUL R19, R19, 1.175494350822287508e-38 ;  /* 0x0080000013138820 */ /* 0x001fe20000400000 */
[----:B------:R-:W-:Y:S06]  /*1490*/  BRA `(.L_x_666) ;  /* 0x0000000800307947 */ /* 0x000fec0003800000 */
.L_x_674:
        /* <DEDUP_REMOVED lines=26> */
.L_x_677:
        /* <DEDUP_REMOVED lines=13> */
.L_x_676:
[----:B------:R-:W2:Y:S02]  /*1710*/  LDG.E.U16 R4, desc[UR36][R4.64] ;  /* 0x0000002404047981 */ /* 0x000ea4000c1e1500 */
[----:B--2---:R-:W-:Y:S01]  /*1720*/  SHF.L.U32 R19, R4, 0x10, RZ ;  /* 0x0000001004137819 */ /* 0x004fe200000006ff */
[----:B------:R-:W-:Y:S06]  /*1730*/  BRA `(.L_x_666) ;  /* 0x0000000400887947 */ /* 0x000fec0003800000 */
.L_x_673:
        /* <DEDUP_REMOVED lines=11> */
.L_x_680:
        /* <DEDUP_REMOVED lines=20> */
.L_x_682:
[----:B------:R-:W-:Y:S05]  /*1930*/  BSYNC B0 ;  /* 0x0000000000007941 */ /* 0x000fea0003800000 */
.L_x_681:
[----:B------:R-:W-:Y:S01]  /*1940*/  IMAD.SHL.U32 R3, R3, 0x100000, RZ ;  /* 0x0010000003037824 */ /* 0x000fe200078e00ff */
[----:B------:R-:W-:-:S04]  /*1950*/  LEA R0, R0, 0x3b800000, 0x17 ;  /* 0x3b80000000007811 */ /* 0x000fc800078eb8ff */
[----:B------:R-:W-:Y:S01]  /*1960*/  LOP3.LUT R19, R0, R3, R19, 0xfe, !PT ;  /* 0x0000000300137212 */ /* 0x000fe200078efe13 */
[----:B------:R-:W-:Y:S06]  /*1970*/  BRA `(.L_x_666) ;  /* 0x0000000000f87947 */ /* 0x000fec0003800000 */
.L_x_679:
        /* <DEDUP_REMOVED lines=20> */
.L_x_684:
[----:B------:R-:W-:Y:S05]  /*1ac0*/  BSYNC B0 ;  /* 0x0000000000007941 */ /* 0x000fea0003800000 */
.L_x_683:
[----:B------:R-:W-:Y:S02]  /*1ad0*/  LEA R0, R0, 0x37800000, 0x17 ;  /* 0x3780000000007811 */ /* 0x000fe400078eb8ff */
[----:B------:R-:W-:-:S04]  /*1ae0*/  SHF.L.U32 R3, R3, 0x15, RZ ;  /* 0x0000001503037819 */ /* 0x000fc800000006ff */
[----:B------:R-:W-:Y:S01]  /*1af0*/  LOP3.LUT R19, R0, R3, R19, 0xfe, !PT ;  /* 0x0000000300137212 */ /* 0x000fe200078efe13 */
[----:B------:R-:W-:Y:S06]  /*1b00*/  BRA `(.L_x_666) ;  /* 0x0000000000947947 */ /* 0x000fec0003800000 */
.L_x_678:
        /* <DEDUP_REMOVED lines=14> */
.L_x_665:
        /* <DEDUP_REMOVED lines=15> */
[----:B-12-45:R-:W-:Y:S05]  /*1ce0*/  CALL.ABS.NOINC R14 ;  /* 0x000000000e007343 */ /* 0x036fea0003c00000 */
.L_x_687:
[----:B------:R-:W-:Y:S01]  /*1cf0*/  IMAD.MOV.U32 R19, RZ, RZ, RZ ;  /* 0x000000ffff137224 */ /* 0x000fe200078e00ff */
[----:B------:R-:W-:Y:S06]  /*1d00*/  BRA `(.L_x_666) ;  /* 0x0000000000147947 */ /* 0x000fec0003800000 */
.L_x_686:
[----:B------:R-:W2:Y:S02]  /*1d10*/  LDG.E.64 R4, desc[UR36][R4.64] ;  /* 0x0000002404047981 */ /* 0x000ea4000c1e1b00 */
[----:B--2---:R0:W2:Y:S01]  /*1d20*/  I2F.U64 R19, R4 ;  /* 0x0000000400137312 */ /* 0x0040a20000301000 */
[----:B------:R-:W-:Y:S05]  /*1d30*/  BRA `(.L_x_666) ;  /* 0x0000000000087947 */ /* 0x000fea0003800000 */
.L_x_685:
[----:B------:R-:W2:Y:S02]  /*1d40*/  LDG.E R4, desc[UR36][R4.64] ;  /* 0x0000002404047981 */ /* 0x000ea4000c1e1900 */
[----:B--2---:R-:W-:-:S07]  /*1d50*/  I2FP.F32.U32 R19, R4 ;  /* 0x0000000400137245 */ /* 0x004fce0000201000 */
.L_x_666:
[----:B------:R-:W-:Y:S05]  /*1d60*/  BSYNC B7 ;  /* 0x0000000000077941 */ /* 0x000fea0003800000 */
.L_x_660:
[----:B------:R-:W0:Y:S02]  /*1d70*/  S2R R22, SR_TID.X ;  /* 0x0000000000167919 */ /* 0x000e240000002100 */
[----:B0-----:R-:W-:-:S07]  /*1d80*/  IADD3 R22, R22, 0x80, RZ ;  /* 0x0000008016167810 */ /* 0x001fce0007ffe0ff */
.L_x_631:
[----:B------:R-:W-:Y:S05]  /*1d90*/  BSYNC B6 ;  /* 0x0000000000067941 */ /* 0x000fea0003800000 */
.L_x_630:
[----:B------:R-:W-:Y:S01]  /*1da0*/  ISETP.GE.AND P0, PT, R22, UR38, PT ;  /* 0x0000002616007c0c */ /* 0x000fe2000bf06270 */
[----:B------:R-:W-:Y:S01]  /*1db0*/  BSSY B6, `(.L_x_688) ;  /* 0x00001cc000067945 */ /* 0x000fe20003800000 */
[----:B------:R-:W-:-:S11]  /*1dc0*/  IMAD.MOV.U32 R16, RZ, RZ, RZ ;  /* 0x000000ffff107224 */ /* 0x000fd600078e00ff */
[----:B------:R-:W-:Y:S05]  /*1dd0*/  @P0 BRA `(.L_x_689) ;  /* 0x0000001c00240947 */ /* 0x000fea0003800000 */
[----:B---3--:R-:W3:Y:S01]  /*1de0*/  LDC.64 R4, c[0x0][0x220] ;  /* 0x00008800ff047b82 */ /* 0x008ee20000000a00 */
[----:B0-----:R-:W-:Y:S01]  /*1df0*/  PRMT R0, R24, 0x9910, RZ ;  /* 0x0000991018007816 */ /* 0x001fe200000000ff */
[----:B------:R-:W-:Y:S01]  /*1e00*/  ULDC UR4, c[0x0][0x238] ;  /* 0x00008e0000047ab9 */ /* 0x000fe20000000800 */
[----:B------:R-:W-:Y:S01]  /*1e10*/  MOV R3, UR39 ;  /* 0x0000002700037c02 */ /* 0x000fe20008000f00 */
[----:B------:R-:W-:Y:S01]  /*1e20*/  BSSY B7, `(.L_x_690) ;  /* 0x00000e0000077945 */ /* 0x000fe20003800000 */
[----:B------:R-:W-:-:S03]  /*1e30*/  ISETP.GT.AND P1, PT, R0, 0x9, PT ;  /* 0x000000090000780c */ /* 0x000fc60003f24270 */
[----:B------:R-:W-:-:S04]  /*1e40*/  IMAD R16, R3, 0x200, R22 ;  /* 0x0000020003107824 */ /* 0x000fc800078e0216 */
[----:B------:R-:W-:-:S05]  /*1e50*/  IMAD R3, R16, UR4, RZ ;  /* 0x0000000410037c24 */ /* 0x000fca000f8e02ff */
[----:B---3--:R-:W-:-:S04]  /*1e60*/  IADD3 R4, P0, R3, R4, RZ ;  /* 0x0000000403047210 */ /* 0x008fc80007f1e0ff */
        /* <DEDUP_REMOVED lines=10> */
[----:B------:R-:W3:Y:S02]  /*1f10*/  LDG.E.S8 R2, desc[UR36][R4.64] ;  /* 0x0000002404027981 */ /* 0x000ee4000c1e1300 */
[----:B---3--:R-:W0:Y:S01]  /*1f20*/  I2F.S16 R2, R2 ;  /* 0x0000000200027306 */ /* 0x008e220000101400 */
[----:B------:R-:W-:Y:S05]  /*1f30*/  BRA `(.L_x_696) ;  /* 0x0000000c00387947 */ /* 0x000fea0003800000 */
.L_x_694:
[----:B------:R-:W3:Y:S02]  /*1f40*/  LDG.E.U8 R2, desc[UR36][R4.64] ;  /* 0x0000002404027981 */ /* 0x000ee4000c1e1100 */
[----:B---3--:R-:W-:Y:S01]  /*1f50*/  I2FP.F32.U32 R2, R2 ;  /* 0x0000000200027245 */ /* 0x008fe20000201000 */
[----:B------:R-:W-:Y:S06]  /*1f60*/  BRA `(.L_x_696) ;  /* 0x0000000c002c7947 */ /* 0x000fec0003800000 */
.L_x_693:
[----:B------:R-:W-:-:S13]  /*1f70*/  ISETP.NE.AND P0, PT, R0, 0x2, PT ;  /* 0x000000020000780c */ /* 0x000fda0003f05270 */
[----:B------:R-:W-:Y:S05]  /*1f80*/  @!P0 BRA `(.L_x_697) ;  /* 0x0000000000288947 */ /* 0x000fea0003800000 */
[----:B------:R-:W-:-:S13]  /*1f90*/  ISETP.NE.AND P0, PT, R0, 0x3, PT ;  /* 0x000000030000780c */ /* 0x000fda0003f05270 */
[----:B------:R-:W-:Y:S05]  /*1fa0*/  @!P0 BRA `(.L_x_698) ;  /* 0x0000000000148947 */ /* 0x000fea0003800000 */
[----:B------:R-:W-:-:S13]  /*1fb0*/  ISETP.NE.AND P0, PT, R0, 0x4, PT ;  /* 0x000000040000780c */ /* 0x000fda0003f05270 */
[----:B------:R-:W-:Y:S05]  /*1fc0*/  @P0 BRA `(.L_x_695) ;  /* 0x0000000800b80947 */ /* 0x000fea0003800000 */
[----:B------:R-:W3:Y:S02]  /*1fd0*/  LDG.E.64 R2, desc[UR36][R4.64] ;  /* 0x0000002404027981 */ /* 0x000ee4000c1e1b00 */
[----:B---3--:R0:W3:Y:S01]  /*1fe0*/  I2F.S64 R2, R2 ;  /* 0x0000000200027312 */ /* 0x0080e20000301400 */
[----:B------:R-:W-:Y:S05]  /*1ff0*/  BRA `(.L_x_696) ;  /* 0x0000000c00087947 */ /* 0x000fea0003800000 */
.L_x_698:
[----:B------:R-:W3:Y:S02]  /*2000*/  LDG.E R2, desc[UR36][R4.64] ;  /* 0x0000002404027981 */ /* 0x000ee4000c1e1900 */
[----:B---3--:R-:W-:Y:S01]  /*2010*/  I2FP.F32.S32 R2, R2 ;  /* 0x0000000200027245 */ /* 0x008fe20000201400 */
[----:B------:R-:W-:Y:S06]  /*2020*/  BRA `(.L_x_696) ;  /* 0x0000000800fc7947 */ /* 0x000fec0003800000 */
.L_x_697:
[----:B------:R-:W3:Y:S02]  /*2030*/  LDG.E.U16 R2, desc[UR36][R4.64] ;  /* 0x0000002404027981 */ /* 0x000ee4000c1e1500 */
[----:B---3--:R-:W0:Y:S01]  /*2040*/  I2F.S16 R2, R2 ;  /* 0x0000000200027306 */ /* 0x008e220000101400 */
[----:B------:R-:W-:Y:S05]  /*2050*/  BRA `(.L_x_696) ;  /* 0x0000000800f07947 */ /* 0x000fea0003800000 */
.L_x_692:
        /* <DEDUP_REMOVED lines=8> */
.L_x_700:
[----:B------:R-:W3:Y:S02]  /*20e0*/  LDG.E.U16 R2, desc[UR36][R4.64] ;  /* 0x0000002404027981 */ /* 0x000ee4000c1e1500 */
[----:B---3--:R-:W-:Y:S01]  /*20f0*/  HADD2.F32 R2, -RZ, R2.H0_H0 ;  /* 0x20000002ff027230 */ /* 0x008fe20000004100 */
[----:B------:R-:W-:Y:S06]  /*2100*/  BRA `(.L_x_696) ;  /* 0x0000000800c47947 */ /* 0x000fec0003800000 */
.L_x_699:
        /* <DEDUP_REMOVED lines=8> */
.L_x_702:
[----:B------:R-:W3:Y:S02]  /*2190*/  LDG.E.U16 R2, desc[UR36][R4.64] ;  /* 0x0000002404027981 */ /* 0x000ee4000c1e1500 */
[----:B---3--:R-:W-:Y:S01]  /*21a0*/  HADD2.F32 R2, -RZ, R2.H0_H0 ;  /* 0x20000002ff027230 */ /* 0x008fe20000004100 */
[----:B------:R-:W-:Y:S06]  /*21b0*/  BRA `(.L_x_696) ;  /* 0x0000000800987947 */ /* 0x000fec0003800000 */
.L_x_701:
[----:B------:R-:W3:Y:S01]  /*21c0*/  LDG.E.64 R4, desc[UR36][R4.64] ;  /* 0x0000002404047981 */ /* 0x000ee2000c1e1b00 */
[----:B------:R-:W-:Y:S01]  /*21d0*/  UMOV UR4, 0xf0000000 ;  /* 0xf000000000047882 */ /* 0x000fe20000000000 */
[----:B------:R-:W-:Y:S01]  /*21e0*/  UMOV UR5, 0x380fffff ;  /* 0x380fffff00057882 */ /* 0x000fe20000000000 */
[----:B---3--:R-:W0:Y:S01]  /*21f0*/  F2F.F32.F64 R2, R4 ;  /* 0x0000000400027310 */ /* 0x008e220000301000 */
[----:B------:R-:W-:-:S14]  /*2200*/  DSETP.GEU.AND P0, PT, |R4|, UR4, PT ;  /* 0x0000000404007e2a */ /* 0x000fdc000bf0e200 */
[----:B0-----:R-:W-:Y:S01]  /*2210*/  @!P0 FMUL R2, R2, 1.175494350822287508e-38 ;  /* 0x0080000002028820 */ /* 0x001fe20000400000 */
[----:B------:R-:W-:Y:S06]  /*2220*/  BRA `(.L_x_696) ;  /* 0x00000008007c7947 */ /* 0x000fec0003800000 */
.L_x_691:
        /* <DEDUP_REMOVED lines=8> */
[----:B------:R-:W3:Y:S02]  /*22b0*/  LDG.E.U8 R4, desc[UR36][R4.64] ;  /* 0x0000002404047981 */ /* 0x000ee4000c1e1100 */
[----:B---3--:R-:W-:-:S04]  /*22c0*/  ISETP.NE.AND P0, PT, R4, RZ, PT ;  /* 0x000000ff0400720c */ /* 0x008fc80003f05270 */
[----:B------:R-:W-:Y:S01]  /*22d0*/  FSEL R2, RZ, 1, !P0 ;  /* 0x3f800000ff027808 */ /* 0x000fe20004000000 */
[----:B------:R-:W-:Y:S08]  /*22e0*/  BRA `(.L_x_696) ;  /* 0x00000008004c7947 */ /* 0x000ff00003800000 */
.L_x_705:
[----:B------:R-:W3:Y:S01]  /*22f0*/  LDG.E.64 R4, desc[UR36][R4.64] ;  /* 0x0000002404047981 */ /* 0x000ee2000c1e1b00 */
[----:B------:R-:W-:Y:S01]  /*2300*/  UMOV UR4, 0xf0000000 ;  /* 0xf000000000047882 */ /* 0x000fe20000000000 */
[----:B------:R-:W-:Y:S01]  /*2310*/  UMOV UR5, 0x380fffff ;  /* 0x380fffff00057882 */ /* 0x000fe20000000000 */
[----:B---3--:R-:W0:Y:S01]  /*2320*/  F2F.F32.F64 R2, R4 ;  /* 0x0000000400027310 */ /* 0x008e220000301000 */
[----:B------:R-:W-:-:S14]  /*2330*/  DSETP.GEU.AND P0, PT, |R4|, UR4, PT ;  /* 0x0000000404007e2a */ /* 0x000fdc000bf0e200 */
[----:B0-----:R-:W-:Y:S01]  /*2340*/  @!P0 FMUL R2, R2, 1.175494350822287508e-38 ;  /* 0x0080000002028820 */ /* 0x001fe20000400000 */
[----:B------:R-:W-:Y:S06]  /*2350*/  BRA `(.L_x_696) ;  /* 0x0000000800307947 */ /* 0x000fec0003800000 */
.L_x_704:
[----:B------:R-:W-:-:S13]  /*2360*/  ISETP.NE.AND P0, PT, R0, 0xf, PT ;  /* 0x0000000f0000780c */ /* 0x000fda0003f05270 */
[----:B------:R-:W-:Y:S05]  /*2370*/  @!P0 BRA `(.L_x_706) ;  /* 0x0000000000948947 */ /* 0x000fea0003800000 */
[----:B------:R-:W-:-:S13]  /*2380*/  ISETP.NE.AND P0, PT, R0, 0x17, PT ;  /* 0x000000170000780c */ /* 0x000fda0003f05270 */
[----:B------:R-:W-:Y:S05]  /*2390*/  @!P0 BRA `(.L_x_707) ;  /* 0x0000000000588947 */ /* 0x000fea0003800000 */
[----:B------:R-:W-:-:S13]  /*23a0*/  ISETP.NE.AND P0, PT, R0, 0x18, PT ;  /* 0x000000180000780c */ /* 0x000fda0003f05270 */
[----:B------:R-:W-:Y:S05]  /*23b0*/  @P0 BRA `(.L_x_695) ;  /* 0x0000000400bc0947 */ /* 0x000fea0003800000 */
[----:B------:R-:W3:Y:S01]  /*23c0*/  LDG.E.U8 R2, desc[UR36][R4.64] ;  /* 0x0000002404027981 */ /* 0x000ee2000c1e1100 */
[----:B------:R-:W-:Y:S02]  /*23d0*/  IMAD.MOV.U32 R8, RZ, RZ, -0x800000 ;  /* 0xff800000ff087424 */ /* 0x000fe400078e00ff */
[----:B---3--:R-:W-:-:S05]  /*23e0*/  IMAD.SHL.U32 R2, R2, 0x1000000, RZ ;  /* 0x0100000002027824 */ /* 0x008fca00078e00ff */
        /* <DEDUP_REMOVED lines=17> */
.L_x_707:
[----:B------:R-:W3:Y:S02]  /*2500*/  LDG.E.U8 R3, desc[UR36][R4.64] ;  /* 0x0000002404037981 */ /* 0x000ee4000c1e1100 */
[----:B---3--:R-:W-:-:S04]  /*2510*/  SHF.L.U32 R0, R3, 0x19, RZ ;  /* 0x0000001903007819 */ /* 0x008fc800000006ff */
[----:B------:R-:W-:-:S13]  /*2520*/  ISETP.GE.U32.AND P0, PT, R0, 0x8000000, PT ;  /* 0x080000000000780c */ /* 0x000fda0003f06070 */
[C---:B------:R-:W-:Y:S01]  /*2530*/  @!P0 SHF.L.U32 R0, R3.reuse, 0x8, RZ ;  /* 0x0000000803008819 */ /* 0x040fe200000006ff */
[C---:B------:R-:W-:Y:S02]  /*2540*/  @P0 IMAD.SHL.U32 R2, R3.reuse, 0x200000, RZ ;  /* 0x0020000003020824 */ /* 0x040fe400078e00ff */
[----:B------:R-:W-:Y:S01]  /*2550*/  IMAD.SHL.U32 R3, R3, 0x1000000, RZ ;  /* 0x0100000003037824 */ /* 0x000fe200078e00ff */
[----:B------:R-:W-:Y:S02]  /*2560*/  @!P0 LOP3.LUT R0, R0, 0x7f00, RZ, 0xc0, !PT ;  /* 0x00007f0000008812 */ /* 0x000fe400078ec0ff */
[----:B------:R-:W-:Y:S02]  /*2570*/  @P0 LOP3.LUT R2, R2, 0x70000000, RZ, 0xfc, !PT ;  /* 0x7000000002020812 */ /* 0x000fe400078efcff */
[----:B------:R-:W-:-:S03]  /*2580*/  @!P0 LOP3.LUT R0, R0, 0x3f000000, RZ, 0xfc, !PT ;  /* 0x3f00000000008812 */ /* 0x000fc600078efcff */
[----:B------:R-:W-:Y:S02]  /*2590*/  @P0 FMUL.FTZ R2, R2, 1.9259299443872358531e-34 ;  /* 0x0780000002020820 */ /* 0x000fe40000410000 */
[----:B------:R-:W-:-:S05]  /*25a0*/  @!P0 FADD.FTZ R2, R0, -0.5 ;  /* 0xbf00000000028421 */ /* 0x000fca0000010000 */
[----:B------:R-:W-:Y:S01]  /*25b0*/  LOP3.LUT R2, R2, 0x80000000, R3, 0xf8, !PT ;  /* 0x8000000002027812 */ /* 0x000fe200078ef803 */
[----:B------:R-:W-:Y:S06]  /*25c0*/  BRA `(.L_x_696) ;  /* 0x0000000400947947 */ /* 0x000fec0003800000 */
.L_x_706:
[----:B------:R-:W3:Y:S02]  /*25d0*/  LDG.E.U16 R2, desc[UR36][R4.64] ;  /* 0x0000002404027981 */ /* 0x000ee4000c1e1500 */
[----:B---3--:R-:W-:Y:S01]  /*25e0*/  SHF.L.U32 R2, R2, 0x10, RZ ;  /* 0x0000001002027819 */ /* 0x008fe200000006ff */
[----:B------:R-:W-:Y:S06]  /*25f0*/  BRA `(.L_x_696) ;  /* 0x0000000400887947 */ /* 0x000fec0003800000 */
.L_x_703:
        /* <DEDUP_REMOVED lines=8> */
[----:B------:R-:W3:Y:S02]  /*2680*/  LDG.E.U16 R2, desc[UR36][R4.64] ;  /* 0x0000002404027981 */ /* 0x000ee4000c1e1500 */
[----:B---3--:R-:W-:Y:S01]  /*2690*/  I2FP.F32.U32 R2, R2 ;  /* 0x0000000200027245 */ /* 0x008fe20000201000 */
[----:B------:R-:W-:Y:S06]  /*26a0*/  BRA `(.L_x_696) ;  /* 0x00000004005c7947 */ /* 0x000fec0003800000 */
.L_x_710:
[----:B------:R-:W3:Y:S01]  /*26b0*/  LDG.E.U8 R4, desc[UR36][R4.64] ;  /* 0x0000002404047981 */ /* 0x000ee2000c1e1100 */
[----:B------:R-:W-:Y:S01]  /*26c0*/  IMAD.MOV.U32 R2, RZ, RZ, RZ ;  /* 0x000000ffff027224 */ /* 0x000fe200078e00ff */
[----:B---3--:R-:W-:-:S13]  /*26d0*/  ISETP.NE.AND P0, PT, R4, RZ, PT ;  /* 0x000000ff0400720c */ /* 0x008fda0003f05270 */
        /* <DEDUP_REMOVED lines=17> */
.L_x_712:
[----:B------:R-:W-:Y:S05]  /*27f0*/  BSYNC B0 ;  /* 0x0000000000007941 */ /* 0x000fea0003800000 */
.L_x_711:
[----:B------:R-:W-:Y:S01]  /*2800*/  IMAD.SHL.U32 R2, R2, 0x100000, RZ ;  /* 0x0010000002027824 */ /* 0x000fe200078e00ff */
[----:B------:R-:W-:-:S04]  /*2810*/  LEA R3, R0, 0x3b800000, 0x17 ;  /* 0x3b80000000037811 */ /* 0x000fc800078eb8ff */
[----:B------:R-:W-:Y:S01]  /*2820*/  LOP3.LUT R2, R3, R2, R4, 0xfe, !PT ;  /* 0x0000000203027212 */ /* 0x000fe200078efe04 */
[----:B------:R-:W-:Y:S06]  /*2830*/  BRA `(.L_x_696) ;  /* 0x0000000000f87947 */ /* 0x000fec0003800000 */
.L_x_709:
[----:B------:R-:W3:Y:S01]  /*2840*/  LDG.E.U8 R4, desc[UR36][R4.64] ;  /* 0x0000002404047981 */ /* 0x000ee2000c1e1100 */
[----:B------:R-:W-:Y:S01]  /*2850*/  HFMA2.MMA R2, -RZ, RZ, 0, 0 ;  /* 0x00000000ff027435 */ /* 0x000fe200000001ff */
[----:B---3--:R-:W-:-:S13]  /*2860*/  ISETP.NE.AND P0, PT, R4, RZ, PT ;  /* 0x000000ff0400720c */ /* 0x008fda0003f05270 */
        /* <DEDUP_REMOVED lines=17> */
.L_x_714:
[----:B------:R-:W-:Y:S05]  /*2980*/  BSYNC B0 ;  /* 0x0000000000007941 */ /* 0x000fea0003800000 */
.L_x_713:
[----:B------:R-:W-:Y:S02]  /*2990*/  LEA R3, R0, 0x37800000, 0x17 ;  /* 0x3780000000037811 */ /* 0x000fe400078eb8ff */
[----:B------:R-:W-:-:S04]  /*29a0*/  SHF.L.U32 R2, R2, 0x15, RZ ;  /* 0x0000001502027819 */ /* 0x000fc800000006ff */
[----:B------:R-:W-:Y:S01]  /*29b0*/  LOP3.LUT R2, R3, R2, R4, 0xfe, !PT ;  /* 0x0000000203027212 */ /* 0x000fe200078efe04 */
[----:B------:R-:W-:Y:S06]  /*29c0*/  BRA `(.L_x_696) ;  /* 0x0000000000947947 */ /* 0x000fec0003800000 */
.L_x_708:
[----:B------:R-:W-:-:S13]  /*29d0*/  ISETP.NE.AND P0, PT, R0, 0x1c, PT ;  /* 0x0000001c0000780c */ /* 0x000fda0003f05270 */
[----:B------:R-:W-:Y:S05]  /*29e0*/  @!P0 BRA `(.L_x_715) ;  /* 0x0000000000848947 */ /* 0x000fea0003800000 */
[----:B------:R-:W-:-:S13]  /*29f0*/  ISETP.NE.AND P0, PT, R0, 0x1d, PT ;  /* 0x0000001d0000780c */ /* 0x000fda0003f05270 */
[----:B------:R-:W-:Y:S05]  /*2a00*/  @!P0 BRA `(.L_x_716) ;  /* 0x0000000000708947 */ /* 0x000fea0003800000 */
[----:B------:R-:W-:-:S13]  /*2a10*/  ISETP.NE.AND P0, PT, R0, 0x2c, PT ;  /* 0x0000002c0000780c */ /* 0x000fda0003f05270 */
[----:B------:R-:W-:Y:S05]  /*2a20*/  @P0 BRA `(.L_x_695) ;  /* 0x0000000000200947 */ /* 0x000fea0003800000 */
[----:B------:R-:W3:Y:S01]  /*2a30*/  LDG.E.U8 R4, desc[UR36][R4.64] ;  /* 0x0000002404047981 */ /* 0x000ee2000c1e1100 */
[----:B------:R-:W-:Y:S01]  /*2a40*/  IMAD.MOV.U32 R2, RZ, RZ, 0x400000 ;  /* 0x00400000ff027424 */ /* 0x000fe200078e00ff */
[----:B---3--:R-:W-:-:S13]  /*2a50*/  ISETP.NE.AND P0, PT, R4, RZ, PT ;  /* 0x000000ff0400720c */ /* 0x008fda0003f05270 */
[----:B------:R-:W-:Y:S05]  /*2a60*/  @!P0 BRA `(.L_x_696) ;  /* 0x00000000006c8947 */ /* 0x000fea0003800000 */
[----:B------:R-:W-:-:S13]  /*2a70*/  ISETP.NE.AND P0, PT, R4, 0xff, PT ;  /* 0x000000ff0400780c */ /* 0x000fda0003f05270 */
[----:B------:R-:W-:Y:S01]  /*2a80*/  @!P0 MOV R2, 0x7f800001 ;  /* 0x7f80000100028802 */ /* 0x000fe20000000f00 */
[----:B------:R-:W-:Y:S01]  /*2a90*/  @P0 IMAD.SHL.U32 R2, R4, 0x800000, RZ ;  /* 0x0080000004020824 */ /* 0x000fe200078e00ff */
[----:B------:R-:W-:Y:S06]  /*2aa0*/  BRA `(.L_x_696) ;  /* 0x00000000005c7947 */ /* 0x000fec0003800000 */
.L_x_695:
[----:B------:R-:W-:Y:S01]  /*2ab0*/  MOV R0, 0x0 ;  /* 0x0000000000007802 */ /* 0x000fe20000000f00 */
[----:B------:R-:W-:Y:S01]  /*2ac0*/  ULDC.64 UR4, c[0x4][0x108] ;  /* 0x0100420000047ab9 */ /* 0x000fe20000000a00 */
[----:B------:R-:W-:Y:S01]  /*2ad0*/  ULDC.64 UR6, c[0x4][0x18] ;  /* 0x0100060000067ab9 */ /* 0x000fe20000000a00 */
[----:B------:R-:W-:Y:S01]  /*2ae0*/  MOV R4, UR4 ;  /* 0x0000000400047c02 */ /* 0x000fe20008000f00 */
[----:B------:R0:W3:Y:S01]  /*2af0*/  LDC.64 R2, c[0x4][R0] ;  /* 0x0100000000027b82 */ /* 0x0000e20000000a00 */
        /* <DEDUP_REMOVED lines=10> */
[----:B-12345:R-:W-:Y:S05]  /*2ba0*/  CALL.ABS.NOINC R2 ;  /* 0x0000000002007343 */ /* 0x03efea0003c00000 */
.L_x_717:
[----:B------:R-:W-:Y:S01]  /*2bb0*/  IMAD.MOV.U32 R2, RZ, RZ, RZ ;  /* 0x000000ffff027224 */ /* 0x000fe200078e00ff */
[----:B------:R-:W-:Y:S06]  /*2bc0*/  BRA `(.L_x_696) ;  /* 0x0000000000147947 */ /* 0x000fec0003800000 */
.L_x_716:
[----:B------:R-:W3:Y:S02]  /*2bd0*/  LDG.E.64 R2, desc[UR36][R4.64] ;  /* 0x0000002404027981 */ /* 0x000ee4000c1e1b00 */
[----:B---3--:R0:W3:Y:S01]  /*2be0*/  I2F.U64 R2, R2 ;  /* 0x0000000200027312 */ /* 0x0080e20000301000 */
[----:B------:R-:W-:Y:S05]  /*2bf0*/  BRA `(.L_x_696) ;  /* 0x0000000000087947 */ /* 0x000fea0003800000 */
.L_x_715:
[----:B------:R-:W3:Y:S02]  /*2c00*/  LDG.E R2, desc[UR36][R4.64] ;  /* 0x0000002404027981 */ /* 0x000ee4000c1e1900 */
[----:B---3--:R-:W-:-:S07]  /*2c10*/  I2FP.F32.U32 R2, R2 ;  /* 0x0000000200027245 */ /* 0x008fce0000201000 */
.L_x_696:
[----:B------:R-:W-:Y:S05]  /*2c20*/  BSYNC B7 ;  /* 0x0000000000077941 */ /* 0x000fea0003800000 */
.L_x_690:
[----:B0-----:R-:W0:Y:S01]  /*2c30*/  LDC.64 R4, c[0x0][0x228] ;  /* 0x00008a00ff047b82 */ /* 0x001e220000000a00 */
[----:B------:R-:W-:Y:S01]  /*2c40*/  PRMT R0, R23, 0x9910, RZ ;  /* 0x0000991017007816 */ /* 0x000fe200000000ff */
        /* <DEDUP_REMOVED lines=18> */
.L_x_722:
[----:B------:R-:W2:Y:S02]  /*2d70*/  LDG.E.U8 R4, desc[UR36][R4.64] ;  /* 0x0000002404047981 */ /* 0x000ea4000c1e1100 */
[----:B--2---:R-:W-:Y:S01]  /*2d80*/  I2FP.F32.U32 R16, R4 ;  /* 0x0000000400107245 */ /* 0x004fe20000201000 */
[----:B------:R-:W-:Y:S06]  /*2d90*/  BRA `(.L_x_724) ;  /* 0x0000000c002c7947 */ /* 0x000fec0003800000 */
.L_x_721:
        /* <DEDUP_REMOVED lines=9> */
.L_x_726:
[----:B------:R-:W2:Y:S02]  /*2e30*/  LDG.E R4, desc[UR36][R4.64] ;  /* 0x0000002404047981 */ /* 0x000ea4000c1e1900 */
[----:B--2---:R-:W-:Y:S01]  /*2e40*/  I2FP.F32.S32 R16, R4 ;  /* 0x0000000400107245 */ /* 0x004fe20000201400 */
[----:B------:R-:W-:Y:S06]  /*2e50*/  BRA `(.L_x_724) ;  /* 0x0000000800fc7947 */ /* 0x000fec0003800000 */
.L_x_725:
[----:B------:R-:W2:Y:S02]  /*2e60*/  LDG.E.U16 R4, desc[UR36][R4.64] ;  /* 0x0000002404047981 */ /* 0x000ea4000c1e1500 */
[----:B--2---:R0:W2:Y:S01]  /*2e70*/  I2F.S16 R16, R4 ;  /* 0x0000000400107306 */ /* 0x0040a20000101400 */
[----:B------:R-:W-:Y:S05]  /*2e80*/  BRA `(.L_x_724) ;  /* 0x0000000800f07947 */ /* 0x000fea0003800000 */
.L_x_720:
        /* <DEDUP_REMOVED lines=8> */
.L_x_728:
[----:B------:R-:W2:Y:S02]  /*2f10*/  LDG.E.U16 R4, desc[UR36][R4.64] ;  /* 0x0000002404047981 */ /* 0x000ea4000c1e1500 */
[----:B--2---:R-:W-:Y:S01]  /*2f20*/  HADD2.F32 R16, -RZ, R4.H0_H0 ;  /* 0x20000004ff107230 */ /* 0x004fe20000004100 */
[----:B------:R-:W-:Y:S06]  /*2f30*/  BRA `(.L_x_724) ;  /* 0x0000000800c47947 */ /* 0x000fec0003800000 */
.L_x_727:
        /* <DEDUP_REMOVED lines=8> */
.L_x_730:
[----:B------:R-:W2:Y:S02]  /*2fc0*/  LDG.E.U16 R4, desc[UR36][R4.64] ;  /* 0x0000002404047981 */ /* 0x000ea4000c1e1500 */
[----:B--2---:R-:W-:Y:S01]  /*2fd0*/  HADD2.F32 R16, -RZ, R4.H0_H0 ;  /* 0x20000004ff107230 */ /* 0x004fe20000004100 */
[----:B------:R-:W-:Y:S06]  /*2fe0*/  BRA `(.L_x_724) ;  /* 0x0000000800987947 */ /* 0x000fec0003800000 */
.L_x_729:
[----:B------:R-:W2:Y:S01]  /*2ff0*/  LDG.E.64 R4, desc[UR36][R4.64] ;  /* 0x0000002404047981 */ /* 0x000ea2000c1e1b00 */
[----:B------:R-:W-:Y:S01]  /*3000*/  UMOV UR4, 0xf0000000 ;  /* 0xf000000000047882 */ /* 0x000fe20000000000 */
[----:B------:R-:W-:Y:S01]  /*3010*/  UMOV UR5, 0x380fffff ;  /* 0x380fffff00057882 */ /* 0x000fe20000000000 */
[----:B--2---:R-:W0:Y:S01]  /*3020*/  F2F.F32.F64 R16, R4 ;  /* 0x0000000400107310 */ /* 0x004e220000301000 */
[----:B------:R-:W-:-:S14]  /*3030*/  DSETP.GEU.AND P0, PT, |R4|, UR4, PT ;  /* 0x0000000404007e2a */ /* 0x000fdc000bf0e200 */
[----:B0-----:R-:W-:Y:S01]  /*3040*/  @!P0 FMUL R16, R16, 1.175494350822287508e-38 ;  /* 0x0080000010108820 */ /* 0x001fe20000400000 */
[----:B------:R-:W-:Y:S06]  /*3050*/  BRA `(.L_x_724) ;  /* 0x00000008007c7947 */ /* 0x000fec0003800000 */
.L_x_719:
        /* <DEDUP_REMOVED lines=12> */
.L_x_733:
[----:B------:R-:W2:Y:S01]  /*3120*/  LDG.E.64 R4, desc[UR36][R4.64] ;  /* 0x0000002404047981 */ /* 0x000ea2000c1e1b00 */
[----:B------:R-:W-:Y:S01]  /*3130*/  UMOV UR4, 0xf0000000 ;  /* 0xf000000000047882 */ /* 0x000fe20000000000 */
[----:B------:R-:W-:Y:S01]  /*3140*/  UMOV UR5, 0x380fffff ;  /* 0x380fffff00057882 */ /* 0x000fe20000000000 */
[----:B--2---:R-:W0:Y:S01]  /*3150*/  F2F.F32.F64 R16, R4 ;  /* 0x0000000400107310 */ /* 0x004e220000301000 */
[----:B------:R-:W-:-:S14]  /*3160*/  DSETP.GEU.AND P0, PT, |R4|, UR4, PT ;  /* 0x0000000404007e2a */ /* 0x000fdc000bf0e200 */
[----:B0-----:R-:W-:Y:S01]  /*3170*/  @!P0 FMUL R16, R16, 1.175494350822287508e-38 ;  /* 0x0080000010108820 */ /* 0x001fe20000400000 */
[----:B------:R-:W-:Y:S06]  /*3180*/  BRA `(.L_x_724) ;  /* 0x0000000800307947 */ /* 0x000fec0003800000 */
.L_x_732:
        /* <DEDUP_REMOVED lines=26> */
.L_x_735:
        /* <DEDUP_REMOVED lines=13> */
.L_x_734:
[----:B------:R-:W2:Y:S02]  /*3400*/  LDG.E.U16 R4, desc[UR36][R4.64] ;  /* 0x0000002404047981 */ /* 0x000ea4000c1e1500 */
[----:B--2---:R-:W-:Y:S01]  /*3410*/  SHF.L.U32 R16, R4, 0x10, RZ ;  /* 0x0000001004107819 */ /* 0x004fe200000006ff */
[----:B------:R-:W-:Y:S06]  /*3420*/  BRA `(.L_x_724) ;  /* 0x0000000400887947 */ /* 0x000fec0003800000 */
.L_x_731:
        /* <DEDUP_REMOVED lines=11> */
.L_x_738:
        /* <DEDUP_REMOVED lines=20> */
.L_x_740:
[----:B------:R-:W-:Y:S05]  /*3620*/  BSYNC B0 ;  /* 0x0000000000007941 */ /* 0x000fea0003800000 */
.L_x_739:
[----:B------:R-:W-:Y:S01]  /*3630*/  IMAD.SHL.U32 R3, R3, 0x100000, RZ ;  /* 0x0010000003037824 */ /* 0x000fe200078e00ff */
[----:B------:R-:W-:-:S04]  /*3640*/  LEA R5, R0, 0x3b800000, 0x17 ;  /* 0x3b80000000057811 */ /* 0x000fc800078eb8ff */
[----:B------:R-:W-:Y:S01]  /*3650*/  LOP3.LUT R16, R5, R3, R16, 0xfe, !PT ;  /* 0x0000000305107212 */ /* 0x000fe200078efe10 */
[----:B------:R-:W-:Y:S06]  /*3660*/  BRA `(.L_x_724) ;  /* 0x0000000000f87947 */ /* 0x000fec0003800000 */
.L_x_737:
        /* <DEDUP_REMOVED lines=20> */
.L_x_742:
[----:B------:R-:W-:Y:S05]  /*37b0*/  BSYNC B0 ;  /* 0x0000000000007941 */ /* 0x000fea0003800000 */
.L_x_741:
[----:B------:R-:W-:Y:S02]  /*37c0*/  LEA R5, R0, 0x37800000, 0x17 ;  /* 0x3780000000057811 */ /* 0x000fe400078eb8ff */
[----:B------:R-:W-:-:S04]  /*37d0*/  SHF.L.U32 R3, R3, 0x15, RZ ;  /* 0x0000001503037819 */ /* 0x000fc800000006ff */
[----:B------:R-:W-:Y:S01]  /*37e0*/  LOP3.LUT R16, R5, R3, R16, 0xfe, !PT ;  /* 0x0000000305107212 */ /* 0x000fe200078efe10 */
[----:B------:R-:W-:Y:S06]  /*37f0*/  BRA `(.L_x_724) ;  /* 0x0000000000947947 */ /* 0x000fec0003800000 */
.L_x_736:
        /* <DEDUP_REMOVED lines=14> */
.L_x_723:
[----:B------:R-:W-:Y:S01]  /*38e0*/  MOV R0, 0x0 ;  /* 0x0000000000007802 */ /* 0x000fe20000000f00 */
[----:B------:R-:W-:Y:S01]  /*38f0*/  ULDC.64 UR4, c[0x4][0x108] ;  /* 0x0100420000047ab9 */ /* 0x000fe20000000a00 */
[----:B------:R-:W-:Y:S01]  /*3900*/  ULDC.64 UR6, c[0x4][0x18] ;  /* 0x0100060000067ab9 */ /* 0x000fe20000000a00 */
[----:B------:R-:W-:Y:S01]  /*3910*/  MOV R4, UR4 ;  /* 0x0000000400047c02 */ /* 0x000fe20008000f00 */
[----:B------:R0:W0:Y:S01]  /*3920*/  LDC.64 R14, c[0x4][R0] ;  /* 0x01000000000e7b82 */ /* 0x0000220000000a00 */
        /* <DEDUP_REMOVED lines=8> */
[----:B------:R-:W-:-:S07]  /*39b0*/  IMAD.MOV.U32 R12, RZ, RZ, 0x1 ;  /* 0x00000001ff0c7424 */ /* 0x000fce00078e00ff */
[----:B------:R-:W-:-:S07]  /*39c0*/  LEPC R20, `(.L_x_745) ;  /* 0x000000001014794e */ /* 0x000fce0000000000 */
[----:B012345:R-:W-:Y:S05]  /*39d0*/  CALL.ABS.NOINC R14 ;  /* 0x000000000e007343 */ /* 0x03ffea0003c00000 */
.L_x_745:
[----:B------:R-:W-:Y:S01]  /*39e0*/  IMAD.MOV.U32 R16, RZ, RZ, RZ ;  /* 0x000000ffff107224 */ /* 0x000fe200078e00ff */
[----:B------:R-:W-:Y:S06]  /*39f0*/  BRA `(.L_x_724) ;  /* 0x0000000000147947 */ /* 0x000fec0003800000 */
.L_x_744:
[----:B------:R-:W2:Y:S02]  /*3a00*/  LDG.E.64 R16, desc[UR36][R4.64] ;  /* 0x0000002404107981 */ /* 0x000ea4000c1e1b00 */
[----:B--2---:R0:W2:Y:S01]  /*3a10*/  I2F.U64 R16, R16 ;  /* 0x0000001000107312 */ /* 0x0040a20000301000 */
[----:B------:R-:W-:Y:S05]  /*3a20*/  BRA `(.L_x_724) ;  /* 0x0000000000087947 */ /* 0x000fea0003800000 */
.L_x_743:
[----:B------:R-:W2:Y:S02]  /*3a30*/  LDG.E R4, desc[UR36][R4.64] ;  /* 0x0000002404047981 */ /* 0x000ea4000c1e1900 */
[----:B--2---:R-:W-:-:S07]  /*3a40*/  I2FP.F32.U32 R16, R4 ;  /* 0x0000000400107245 */ /* 0x004fce0000201000 */
.L_x_724:
[----:B------:R-:W-:Y:S05]  /*3a50*/  BSYNC B7 ;  /* 0x0000000000077941 */ /* 0x000fea0003800000 */
.L_x_718:
[----:B------:R-:W-:-:S07]  /*3a60*/  IADD3 R22, R22, 0x80, RZ ;  /* 0x0000008016167810 */ /* 0x000fce0007ffe0ff */
.L_x_689:
[----:B------:R-:W-:Y:S05]  /*3a70*/  BSYNC B6 ;  /* 0x0000000000067941 */ /* 0x000fea0003800000 */
.L_x_688:
[----:B------:R-:W-:Y:S01]  /*3a80*/  ISETP.GE.AND P0, PT, R22, UR38, PT ;  /* 0x0000002616007c0c */ /* 0x000fe2000bf06270 */
[----:B------:R-:W-:Y:S01]  /*3a90*/  BSSY B6, `(.L_x_746) ;  /* 0x00001ce000067945 */ /* 0x000fe20003800000 */
[----:B------:R-:W-:Y:S01]  /*3aa0*/  HFMA2.MMA R30, -RZ, RZ, 0, 0 ;  /* 0x00000000ff1e7435 */ /* 0x000fe200000001ff */
[----:B------:R-:W-:Y:S02]  /*3ab0*/  IMAD.MOV.U32 R33, RZ, RZ, RZ ;  /* 0x000000ffff217224 */ /* 0x000fe400078e00ff */
[----:B0-----:R-:W-:-:S08]  /*3ac0*/  IMAD.MOV.U32 R17, RZ, RZ, RZ ;  /* 0x000000ffff117224 */ /* 0x001fd000078e00ff */
[----:B------:R-:W-:Y:S05]  /*3ad0*/  @P0 BRA `(.L_x_747) ;  /* 0x0000001c00240947 */ /* 0x000fea0003800000 */
[----:B---3--:R-:W0:Y:S01]  /*3ae0*/  LDC.64 R4, c[0x0][0x220] ;  /* 0x00008800ff047b82 */ /* 0x008e220000000a00 */
[----:B------:R-:W-:Y:S01]  /*3af0*/  PRMT R0, R24, 0x9910, RZ ;  /* 0x0000991018007816 */ /* 0x000fe200000000ff */
[----:B------:R-:W-:Y:S01]  /*3b00*/  ULDC UR4, c[0x0][0x238] ;  /* 0x00008e0000047ab9 */ /* 0x000fe20000000800 */
[----:B------:R-:W-:Y:S01]  /*3b10*/  MOV R17, UR39 ;  /* 0x0000002700117c02 */ /* 0x000fe20008000f00 */
[----:B------:R-:W-:Y:S01]  /*3b20*/  BSSY B7, `(.L_x_748) ;  /* 0x00000e0000077945 */ /* 0x000fe20003800000 */
[----:B------:R-:W-:-:S03]  /*3b30*/  ISETP.GT.AND P1, PT, R0, 0x9, PT ;  /* 0x000000090000780c */ /* 0x000fc60003f24270 */
[----:B------:R-:W-:-:S04]  /*3b40*/  IMAD R17, R17, 0x200, R22 ;  /* 0x0000020011117824 */ /* 0x000fc800078e0216 */
[----:B------:R-:W-:-:S05]  /*3b50*/  IMAD R3, R17, UR4, RZ ;  /* 0x0000000411037c24 */ /* 0x000fca000f8e02ff */
[----:B0-----:R-:W-:-:S04]  /*3b60*/  IADD3 R4, P0, R3, R4, RZ ;  /* 0x0000000403047210 */ /* 0x001fc80007f1e0ff */
        /* <DEDUP_REMOVED lines=11> */
[----:B---3--:R0:W3:Y:S01]  /*3c20*/  I2F.S16 R30, R4 ;  /* 0x00000004001e7306 */ /* 0x0080e20000101400 */
[----:B------:R-:W-:Y:S05]  /*3c30*/  BRA `(.L_x_754) ;  /* 0x0000000c00387947 */ /* 0x000fea0003800000 */
.L_x_752:
[----:B------:R-:W3:Y:S02]  /*3c40*/  LDG.E.U8 R4, desc[UR36][R4.64] ;  /* 0x0000002404047981 */ /* 0x000ee4000c1e1100 */
[----:B---3--:R-:W-:Y:S01]  /*3c50*/  I2FP.F32.U32 R30, R4 ;  /* 0x00000004001e7245 */ /* 0x008fe20000201000 */
[----:B------:R-:W-:Y:S06]  /*3c60*/  BRA `(.L_x_754) ;  /* 0x0000000c002c7947 */ /* 0x000fec0003800000 */
.L_x_751:
        /* <DEDUP_REMOVED lines=9> */
.L_x_756:
[----:B------:R-:W3:Y:S02]  /*3d00*/  LDG.E R4, desc[UR36][R4.64] ;  /* 0x0000002404047981 */ /* 0x000ee4000c1e1900 */
[----:B---3--:R-:W-:Y:S01]  /*3d10*/  I2FP.F32.S32 R30, R4 ;  /* 0x00000004001e7245 */ /* 0x008fe20000201400 */
[----:B------:R-:W-:Y:S06]  /*3d20*/  BRA `(.L_x_754) ;  /* 0x0000000800fc7947 */ /* 0x000fec0003800000 */
.L_x_755:
[----:B------:R-:W3:Y:S02]  /*3d30*/  LDG.E.U16 R4, desc[UR36][R4.64] ;  /* 0x0000002404047981 */ /* 0x000ee4000c1e1500 */
[----:B---3--:R0:W3:Y:S01]  /*3d40*/  I2F.S16 R30, R4 ;  /* 0x00000004001e7306 */ /* 0x0080e20000101400 */
[----:B------:R-:W-:Y:S05]  /*3d50*/  BRA `(.L_x_754) ;  /* 0x0000000800f07947 */ /* 0x000fea0003800000 */
.L_x_750:
        /* <DEDUP_REMOVED lines=8> */
.L_x_758:
[----:B------:R-:W3:Y:S02]  /*3de0*/  LDG.E.U16 R4, desc[UR36][R4.64] ;  /* 0x0000002404047981 */ /* 0x000ee4000c1e1500 */
[----:B---3--:R-:W-:Y:S01]  /*3df0*/  HADD2.F32 R30, -RZ, R4.H0_H0 ;  /* 0x20000004ff1e7230 */ /* 0x008fe20000004100 */
[----:B------:R-:W-:Y:S06]  /*3e00*/  BRA `(.L_x_754) ;  /* 0x0000000800c47947 */ /* 0x000fec0003800000 */
.L_x_757:
        /* <DEDUP_REMOVED lines=8> */
.L_x_760:
[----:B------:R-:W3:Y:S02]  /*3e90*/  LDG.E.U16 R4, desc[UR36][R4.64] ;  /* 0x0000002404047981 */ /* 0x000ee4000c1e1500 */
[----:B---3--:R-:W-:Y:S01]  /*3ea0*/  HADD2.F32 R30, -RZ, R4.H0_H0 ;  /* 0x20000004ff1e7230 */ /* 0x008fe20000004100 */
[----:B------:R-:W-:Y:S06]  /*3eb0*/  BRA `(.L_x_754) ;  /* 0x0000000800987947 */ /* 0x000fec0003800000 */
.L_x_759:
[----:B------:R-:W3:Y:S01]  /*3ec0*/  LDG.E.64 R4, desc[UR36][R4.64] ;  /* 0x0000002404047981 */ /* 0x000ee2000c1e1b00 */
[----:B------:R-:W-:Y:S01]  /*3ed0*/  UMOV UR4, 0xf0000000 ;  /* 0xf000000000047882 */ /* 0x000fe20000000000 */
[----:B------:R-:W-:Y:S01]  /*3ee0*/  UMOV UR5, 0x380fffff ;  /* 0x380fffff00057882 */ /* 0x000fe20000000000 */
[----:B---3--:R-:W0:Y:S01]  /*3ef0*/  F2F.F32.F64 R30, R4 ;  /* 0x00000004001e7310 */ /* 0x008e220000301000 */
[----:B------:R-:W-:-:S14]  /*3f00*/  DSETP.GEU.AND P0, PT, |R4|, UR4, PT ;  /* 0x0000000404007e2a */ /* 0x000fdc000bf0e200 */
[----:B0-----:R-:W-:Y:S01]  /*3f10*/  @!P0 FMUL R30, R30, 1.175494350822287508e-38 ;  /* 0x008000001e1e8820 */ /* 0x001fe20000400000 */
[----:B------:R-:W-:Y:S06]  /*3f20*/  BRA `(.L_x_754) ;  /* 0x00000008007c7947 */ /* 0x000fec0003800000 */
.L_x_749:
        /* <DEDUP_REMOVED lines=12> */
.L_x_763:
[----:B------:R-:W3:Y:S01]  /*3ff0*/  LDG.E.64 R4, desc[UR36][R4.64] ;  /* 0x0000002404047981 */ /* 0x000ee2000c1e1b00 */
[----:B------:R-:W-:Y:S01]  /*4000*/  UMOV UR4, 0xf0000000 ;  /* 0xf000000000047882 */ /* 0x000fe20000000000 */
[----:B------:R-:W-:Y:S01]  /*4010*/  UMOV UR5, 0x380fffff ;  /* 0x380fffff00057882 */ /* 0x000fe20000000000 */
[----:B---3--:R-:W0:Y:S01]  /*4020*/  F2F.F32.F64 R30, R4 ;  /* 0x00000004001e7310 */ /* 0x008e220000301000 */
[----:B------:R-:W-:-:S14]  /*4030*/  DSETP.GEU.AND P0, PT, |R4|, UR4, PT ;  /* 0x0000000404007e2a */ /* 0x000fdc000bf0e200 */
[----:B0-----:R-:W-:Y:S01]  /*4040*/  @!P0 FMUL R30, R30, 1.175494350822287508e-38 ;  /* 0x008000001e1e8820 */ /* 0x001fe20000400000 */
[----:B------:R-:W-:Y:S06]  /*4050*/  BRA `(.L_x_754) ;  /* 0x0000000800307947 */ /* 0x000fec0003800000 */
.L_x_762:
        /* <DEDUP_REMOVED lines=26> */
.L_x_765:
[----:B------:R-:W3:Y:S02]  /*4200*/  LDG.E.U8 R4, desc[UR36][R4.64] ;  /* 0x0000002404047981 */ /* 0x000ee4000c1e1100 */
[----:B---3--:R-:W-:-:S04]  /*4210*/  SHF.L.U32 R0, R4, 0x19, RZ ;  /* 0x0000001904007819 */ /* 0x008fc800000006ff */
        /* <DEDUP_REMOVED lines=11> */
.L_x_764:
[----:B------:R-:W3:Y:S02]  /*42d0*/  LDG.E.U16 R4, desc[UR36][R4.64] ;  /* 0x0000002404047981 */ /* 0x000ee4000c1e1500 */
[----:B---3--:R-:W-:Y:S01]  /*42e0*/  SHF.L.U32 R30, R4, 0x10, RZ ;  /* 0x00000010041e7819 */ /* 0x008fe200000006ff */
[----:B------:R-:W-:Y:S06]  /*42f0*/  BRA `(.L_x_754) ;  /* 0x0000000400887947 */ /* 0x000fec0003800000 */
.L_x_761:
        /* <DEDUP_REMOVED lines=11> */
.L_x_768:
        /* <DEDUP_REMOVED lines=20> */
.L_x_770:
[----:B------:R-:W-:Y:S05]  /*44f0*/  BSYNC B0 ;  /* 0x0000000000007941 */ /* 0x000fea0003800000 */
.L_x_769:
[----:B------:R-:W-:Y:S01]  /*4500*/  IMAD.SHL.U32 R3, R3, 0x100000, RZ ;  /* 0x0010000003037824 */ /* 0x000fe200078e00ff */
[----:B------:R-:W-:-:S04]  /*4510*/  LEA R5, R0, 0x3b800000, 0x17 ;  /* 0x3b80000000057811 */ /* 0x000fc800078eb8ff */
[----:B------:R-:W-:Y:S01]  /*4520*/  LOP3.LUT R30, R5, R3, R30, 0xfe, !PT ;  /* 0x00000003051e7212 */ /* 0x000fe200078efe1e */
[----:B------:R-:W-:Y:S06]  /*4530*/  BRA `(.L_x_754) ;  /* 0x0000000000f87947 */ /* 0x000fec0003800000 */
.L_x_767:
        /* <DEDUP_REMOVED lines=20> */
.L_x_772:
[----:B------:R-:W-:Y:S05]  /*4680*/  BSYNC B0 ;  /* 0x0000000000007941 */ /* 0x000fea0003800000 */
.L_x_771:
[----:B------:R-:W-:Y:S02]  /*4690*/  LEA R5, R0, 0x37800000, 0x17 ;  /* 0x3780000000057811 */ /* 0x000fe400078eb8ff */
[----:B------:R-:W-:-:S04]  /*46a0*/  SHF.L.U32 R3, R3, 0x15, RZ ;  /* 0x0000001503037819 */ /* 0x000fc800000006ff */
[----:B------:R-:W-:Y:S01]  /*46b0*/  LOP3.LUT R30, R5, R3, R30, 0xfe, !PT ;  /* 0x00000003051e7212 */ /* 0x000fe200078efe1e */
[----:B------:R-:W-:Y:S06]  /*46c0*/  BRA `(.L_x_754) ;  /* 0x0000000000947947 */ /* 0x000fec0003800000 */
.L_x_766:
        /* <DEDUP_REMOVED lines=14> */
.L_x_753:
        /* <DEDUP_REMOVED lines=16> */
.L_x_775:
[----:B------:R-:W-:Y:S01]  /*48b0*/  IMAD.MOV.U32 R30, RZ, RZ, RZ ;  /* 0x000000ffff1e7224 */ /* 0x000fe200078e00ff */
[----:B------:R-:W-:Y:S06]  /*48c0*/  BRA `(.L_x_754) ;  /* 0x0000000000147947 */ /* 0x000fec0003800000 */
.L_x_774:
[----:B------:R-:W3:Y:S02]  /*48d0*/  LDG.E.64 R30, desc[UR36][R4.64] ;  /* 0x00000024041e7981 */ /* 0x000ee4000c1e1b00 */
[----:B---3--:R0:W3:Y:S01]  /*48e0*/  I2F.U64 R30, R30 ;  /* 0x0000001e001e7312 */ /* 0x0080e20000301000 */
[----:B------:R-:W-:Y:S05]  /*48f0*/  BRA `(.L_x_754) ;  /* 0x0000000000087947 */ /* 0x000fea0003800000 */
.L_x_773:
[----:B------:R-:W3:Y:S02]  /*4900*/  LDG.E R4, desc[UR36][R4.64] ;  /* 0x0000002404047981 */ /* 0x000ee4000c1e1900 */
[----:B---3--:R-:W-:-:S07]  /*4910*/  I2FP.F32.U32 R30, R4 ;  /* 0x00000004001e7245 */ /* 0x008fce0000201000 */
.L_x_754:
[----:B------:R-:W-:Y:S05]  /*4920*/  BSYNC B7 ;  /* 0x0000000000077941 */ /* 0x000fea0003800000 */
.L_x_748:
        /* <DEDUP_REMOVED lines=20> */
.L_x_780:
[----:B------:R-:W2:Y:S02]  /*4a70*/  LDG.E.U8 R4, desc[UR36][R4.64] ;  /* 0x0000002404047981 */ /* 0x000ea4000c1e1100 */
[----:B--2---:R-:W-:Y:S01]  /*4a80*/  I2FP.F32.U32 R17, R4 ;  /* 0x0000000400117245 */ /* 0x004fe20000201000 */
[----:B------:R-:W-:Y:S06]  /*4a90*/  BRA `(.L_x_782) ;  /* 0x0000000c002c7947 */ /* 0x000fec0003800000 */
.L_x_779:
        /* <DEDUP_REMOVED lines=9> */
.L_x_784:
[----:B------:R-:W2:Y:S02]  /*4b30*/  LDG.E R4, desc[UR36][R4.64] ;  /* 0x0000002404047981 */ /* 0x000ea4000c1e1900 */
[----:B--2---:R-:W-:Y:S01]  /*4b40*/  I2FP.F32.S32 R17, R4 ;  /* 0x0000000400117245 */ /* 0x004fe20000201400 */
[----:B------:R-:W-:Y:S06]  /*4b50*/  BRA `(.L_x_782) ;  /* 0x0000000800fc7947 */ /* 0x000fec0003800000 */
.L_x_783:
[----:B------:R-:W2:Y:S02]  /*4b60*/  LDG.E.U16 R4, desc[UR36][R4.64] ;  /* 0x0000002404047981 */ /* 0x000ea4000c1e1500 */
[----:B--2---:R0:W2:Y:S01]  /*4b70*/  I2F.S16 R17, R4 ;  /* 0x0000000400117306 */ /* 0x0040a20000101400 */
[----:B------:R-:W-:Y:S05]  /*4b80*/  BRA `(.L_x_782) ;  /* 0x0000000800f07947 */ /* 0x000fea0003800000 */
.L_x_778:
        /* <DEDUP_REMOVED lines=8> */
.L_x_786:
[----:B------:R-:W2:Y:S02]  /*4c10*/  LDG.E.U16 R4, desc[UR36][R4.64] ;  /* 0x0000002404047981 */ /* 0x000ea4000c1e1500 */
[----:B--2---:R-:W-:Y:S01]  /*4c20*/  HADD2.F32 R17, -RZ, R4.H0_H0 ;  /* 0x20000004ff117230 */ /* 0x004fe20000004100 */
[----:B------:R-:W-:Y:S06]  /*4c30*/  BRA `(.L_x_782) ;  /* 0x0000000800c47947 */ /* 0x000fec0003800000 */
.L_x_785:
        /* <DEDUP_REMOVED lines=8> */
.L_x_788:
[----:B------:R-:W2:Y:S02]  /*4cc0*/  LDG.E.U16 R4, desc[UR36][R4.64] ;  /* 0x0000002404047981 */ /* 0x000ea4000c1e1500 */
[----:B--2---:R-:W-:Y:S01]  /*4cd0*/  HADD2.F32 R17, -RZ, R4.H0_H0 ;  /* 0x20000004ff117230 */ /* 0x004fe20000004100 */
[----:B------:R-:W-:Y:S06]  /*4ce0*/  BRA `(.L_x_782) ;  /* 0x0000000800987947 */ /* 0x000fec0003800000 */
.L_x_787:
[----:B------:R-:W2:Y:S01]  /*4cf0*/  LDG.E.64 R4, desc[UR36][R4.64] ;  /* 0x0000002404047981 */ /* 0x000ea2000c1e1b00 */
[----:B------:R-:W-:Y:S01]  /*4d00*/  UMOV UR4, 0xf0000000 ;  /* 0xf000000000047882 */ /* 0x000fe20000000000 */
[----:B------:R-:W-:Y:S01]  /*4d10*/  UMOV UR5, 0x380fffff ;  /* 0x380fffff00057882 */ /* 0x000fe20000000000 */
[----:B--2---:R-:W0:Y:S01]  /*4d20*/  F2F.F32.F64 R17, R4 ;  /* 0x0000000400117310 */ /* 0x004e220000301000 */
[----:B------:R-:W-:-:S14]  /*4d30*/  DSETP.GEU.AND P0, PT, |R4|, UR4, PT ;  /* 0x0000000404007e2a */ /* 0x000fdc000bf0e200 */
[----:B0-----:R-:W-:Y:S01]  /*4d40*/  @!P0 FMUL R17, R17, 1.175494350822287508e-38 ;  /* 0x0080000011118820 */ /* 0x001fe20000400000 */
[----:B------:R-:W-:Y:S06]  /*4d50*/  BRA `(.L_x_782) ;  /* 0x00000008007c7947 */ /* 0x000fec0003800000 */
.L_x_777:
        /* <DEDUP_REMOVED lines=12> */
.L_x_791:
[----:B------:R-:W2:Y:S01]  /*4e20*/  LDG.E.64 R4, desc[UR36][R4.64] ;  /* 0x0000002404047981 */ /* 0x000ea2000c1e1b00 */
[----:B------:R-:W-:Y:S01]  /*4e30*/  UMOV UR4, 0xf0000000 ;  /* 0xf000000000047882 */ /* 0x000fe20000000000 */
[----:B------:R-:W-:Y:S01]  /*4e40*/  UMOV UR5, 0x380fffff ;  /* 0x380fffff00057882 */ /* 0x000fe20000000000 */
[----:B--2---:R-:W0:Y:S01]  /*4e50*/  F2F.F32.F64 R17, R4 ;  /* 0x0000000400117310 */ /* 0x004e220000301000 */
[----:B------:R-:W-:-:S14]  /*4e60*/  DSETP.GEU.AND P0, PT, |R4|, UR4, PT ;  /* 0x0000000404007e2a */ /* 0x000fdc000bf0e200 */
[----:B0-----:R-:W-:Y:S01]  /*4e70*/  @!P0 FMUL R17, R17, 1.175494350822287508e-38 ;  /* 0x0080000011118820 */ /* 0x001fe20000400000 */
[----:B------:R-:W-:Y:S06]  /*4e80*/  BRA `(.L_x_782) ;  /* 0x0000000800307947 */ /* 0x000fec0003800000 */
.L_x_790:
        /* <DEDUP_REMOVED lines=26> */
.L_x_793:
        /* <DEDUP_REMOVED lines=13> */
.L_x_792:
[----:B------:R-:W2:Y:S02]  /*5100*/  LDG.E.U16 R4, desc[UR36][R4.64] ;  /* 0x0000002404047981 */ /* 0x000ea4000c1e1500 */
[----:B--2---:R-:W-:Y:S01]  /*5110*/  SHF.L.U32 R17, R4, 0x10, RZ ;  /* 0x0000001004117819 */ /* 0x004fe200000006ff */
[----:B------:R-:W-:Y:S06]  /*5120*/  BRA `(.L_x_782) ;  /* 0x0000000400887947 */ /* 0x000fec0003800000 */
.L_x_789:
        /* <DEDUP_REMOVED lines=11> */
.L_x_796:
        /* <DEDUP_REMOVED lines=20> */
.L_x_798:
[----:B------:R-:W-:Y:S05]  /*5320*/  BSYNC B0 ;  /* 0x0000000000007941 */ /* 0x000fea0003800000 */
.L_x_797:
[----:B------:R-:W-:Y:S01]  /*5330*/  IMAD.SHL.U32 R3, R3, 0x100000, RZ ;  /* 0x0010000003037824 */ /* 0x000fe200078e00ff */
[----:B------:R-:W-:-:S04]  /*5340*/  LEA R0, R0, 0x3b800000, 0x17 ;  /* 0x3b80000000007811 */ /* 0x000fc800078eb8ff */
[----:B------:R-:W-:Y:S01]  /*5350*/  LOP3.LUT R17, R0, R3, R17, 0xfe, !PT ;  /* 0x0000000300117212 */ /* 0x000fe200078efe11 */
[----:B------:R-:W-:Y:S06]  /*5360*/  BRA `(.L_x_782) ;  /* 0x0000000000f87947 */ /* 0x000fec0003800000 */
.L_x_795:
        /* <DEDUP_REMOVED lines=20> */
.L_x_800:
[----:B------:R-:W-:Y:S05]  /*54b0*/  BSYNC B0 ;  /* 0x0000000000007941 */ /* 0x000fea0003800000 */
.L_x_799:
[----:B------:R-:W-:Y:S02]  /*54c0*/  LEA R0, R0, 0x37800000, 0x17 ;  /* 0x3780000000007811 */ /* 0x000fe400078eb8ff */
[----:B------:R-:W-:-:S04]  /*54d0*/  SHF.L.U32 R3, R3, 0x15, RZ ;  /* 0x0000001503037819 */ /* 0x000fc800000006ff */
[----:B------:R-:W-:Y:S01]  /*54e0*/  LOP3.LUT R17, R0, R3, R17, 0xfe, !PT ;  /* 0x0000000300117212 */ /* 0x000fe200078efe11 */
[----:B------:R-:W-:Y:S06]  /*54f0*/  BRA `(.L_x_782) ;  /* 0x0000000000947947 */ /* 0x000fec0003800000 */
.L_x_794:
        /* <DEDUP_REMOVED lines=14> */
.L_x_781:
        /* <DEDUP_REMOVED lines=16> */
.L_x_803:
[----:B------:R-:W-:Y:S01]  /*56e0*/  IMAD.MOV.U32 R17, RZ, RZ, RZ ;  /* 0x000000ffff117224 */ /* 0x000fe200078e00ff */
[----:B------:R-:W-:Y:S06]  /*56f0*/  BRA `(.L_x_782) ;  /* 0x0000000000147947 */ /* 0x000fec0003800000 */
.L_x_802:
[----:B------:R-:W2:Y:S02]  /*5700*/  LDG.E.64 R4, desc[UR36][R4.64] ;  /* 0x0000002404047981 */ /* 0x000ea4000c1e1b00 */
[----:B--2---:R0:W2:Y:S01]  /*5710*/  I2F.U64 R17, R4 ;  /* 0x0000000400117312 */ /* 0x0040a20000301000 */
[----:B------:R-:W-:Y:S05]  /*5720*/  BRA `(.L_x_782) ;  /* 0x0000000000087947 */ /* 0x000fea0003800000 */
.L_x_801:
[----:B------:R-:W2:Y:S02]  /*5730*/  LDG.E R4, desc[UR36][R4.64] ;  /* 0x0000002404047981 */ /* 0x000ea4000c1e1900 */
[----:B--2---:R-:W-:-:S07]  /*5740*/  I2FP.F32.U32 R17, R4 ;  /* 0x0000000400117245 */ /* 0x004fce0000201000 */
.L_x_782:
[----:B------:R-:W-:Y:S05]  /*5750*/  BSYNC B7 ;  /* 0x0000000000077941 */ /* 0x000fea0003800000 */
.L_x_776:
[----:B------:R-:W-:-:S07]  /*5760*/  IADD3 R22, R22, 0x80, RZ ;  /* 0x0000008016167810 */ /* 0x000fce0007ffe0ff */
.L_x_747:
[----:B------:R-:W-:Y:S05]  /*5770*/  BSYNC B6 ;  /* 0x0000000000067941 */ /* 0x000fea0003800000 */
.L_x_746:
[----:B------:R-:W0:Y:S01]  /*5780*/  LDC.U8 R25, c[0x0][0x214] ;  /* 0x00008500ff197b82 */ /* 0x000e220000000000 */
[----:B------:R-:W-:Y:S01]  /*5790*/  ISETP.GE.AND P0, PT, R22, UR38, PT ;  /* 0x0000002616007c0c */ /* 0x000fe2000bf06270 */
[----:B------:R-:W-:Y:S01]  /*57a0*/  BSSY B6, `(.L_x_804) ;  /* 0x00001c6000067945 */ /* 0x000fe20003800000 */
[----:B------:R-:W-:-:S11]  /*57b0*/  IMAD.MOV.U32 R32, RZ, RZ, RZ ;  /* 0x000000ffff207224 */ /* 0x000fd600078e00ff */
[----:B------:R-:W-:Y:S05]  /*57c0*/  @P0 BRA `(.L_x_805) ;  /* 0x0000001c000c0947 */ /* 0x000fea0003800000 */
[----:B0--3--:R-:W0:Y:S01]  /*57d0*/  LDC.64 R4, c[0x0][0x220] ;  /* 0x00008800ff047b82 */ /* 0x009e220000000a00 */
        /* <DEDUP_REMOVED lines=21> */
.L_x_810:
[----:B------:R-:W3:Y:S02]  /*5930*/  LDG.E.U8 R4, desc[UR36][R4.64] ;  /* 0x0000002404047981 */ /* 0x000ee4000c1e1100 */
[----:B---3--:R-:W-:Y:S01]  /*5940*/  I2FP.F32.U32 R32, R4 ;  /* 0x0000000400207245 */ /* 0x008fe20000201000 */
[----:B------:R-:W-:Y:S06]  /*5950*/  BRA `(.L_x_812) ;  /* 0x0000000c002c7947 */ /* 0x000fec0003800000 */
.L_x_809:
        /* <DEDUP_REMOVED lines=9> */
.L_x_814:
[----:B------:R-:W3:Y:S02]  /*59f0*/  LDG.E R4, desc[UR36][R4.64] ;  /* 0x0000002404047981 */ /* 0x000ee4000c1e1900 */
[----:B---3--:R-:W-:Y:S01]  /*5a00*/  I2FP.F32.S32 R32, R4 ;  /* 0x0000000400207245 */ /* 0x008fe20000201400 */
[----:B------:R-:W-:Y:S06]  /*5a10*/  BRA `(.L_x_812) ;  /* 0x0000000800fc7947 */ /* 0x000fec0003800000 */
.L_x_813:
[----:B------:R-:W3:Y:S02]  /*5a20*/  LDG.E.U16 R4, desc[UR36][R4.64] ;  /* 0x0000002404047981 */ /* 0x000ee4000c1e1500 */
[----:B---3--:R0:W3:Y:S01]  /*5a30*/  I2F.S16 R32, R4 ;  /* 0x0000000400207306 */ /* 0x0080e20000101400 */
[----:B------:R-:W-:Y:S05]  /*5a40*/  BRA `(.L_x_812) ;  /* 0x0000000800f07947 */ /* 0x000fea0003800000 */
.L_x_808:
        /* <DEDUP_REMOVED lines=8> */
.L_x_816:
[----:B------:R-:W3:Y:S02]  /*5ad0*/  LDG.E.U16 R4, desc[UR36][R4.64] ;  /* 0x0000002404047981 */ /* 0x000ee4000c1e1500 */
[----:B---3--:R-:W-:Y:S01]  /*5ae0*/  HADD2.F32 R32, -RZ, R4.H0_H0 ;  /* 0x20000004ff207230 */ /* 0x008fe20000004100 */
[----:B------:R-:W-:Y:S06]  /*5af0*/  BRA `(.L_x_812) ;  /* 0x0000000800c47947 */ /* 0x000fec0003800000 */
.L_x_815:
        /* <DEDUP_REMOVED lines=8> */
.L_x_818:
[----:B------:R-:W3:Y:S02]  /*5b80*/  LDG.E.U16 R4, desc[UR36][R4.64] ;  /* 0x0000002404047981 */ /* 0x000ee4000c1e1500 */
[----:B---3--:R-:W-:Y:S01]  /*5b90*/  HADD2.F32 R32, -RZ, R4.H0_H0 ;  /* 0x20000004ff207230 */ /* 0x008fe20000004100 */
[----:B------:R-:W-:Y:S06]  /*5ba0*/  BRA `(.L_x_812) ;  /* 0x0000000800987947 */ /* 0x000fec0003800000 */
.L_x_817:
[----:B------:R-:W3:Y:S01]  /*5bb0*/  LDG.E.64 R4, desc[UR36][R4.64] ;  /* 0x0000002404047981 */ /* 0x000ee2000c1e1b00 */
[----:B------:R-:W-:Y:S01]  /*5bc0*/  UMOV UR4, 0xf0000000 ;  /* 0xf000000000047882 */ /* 0x000fe20000000000 */
[----:B------:R-:W-:Y:S01]  /*5bd0*/  UMOV UR5, 0x380fffff ;  /* 0x380fffff00057882 */ /* 0x000fe20000000000 */
[----:B---3--:R-:W0:Y:S01]  /*5be0*/  F2F.F32.F64 R32, R4 ;  /* 0x0000000400207310 */ /* 0x008e220000301000 */
[----:B------:R-:W-:-:S14]  /*5bf0*/  DSETP.GEU.AND P0, PT, |R4|, UR4, PT ;  /* 0x0000000404007e2a */ /* 0x000fdc000bf0e200 */
[----:B0-----:R-:W-:Y:S01]  /*5c00*/  @!P0 FMUL R32, R32, 1.175494350822287508e-38 ;  /* 0x0080000020208820 */ /* 0x001fe20000400000 */
[----:B------:R-:W-:Y:S06]  /*5c10*/  BRA `(.L_x_812) ;  /* 0x00000008007c7947 */ /* 0x000fec0003800000 */
.L_x_807:
        /* <DEDUP_REMOVED lines=12> */
.L_x_821:
[----:B------:R-:W3:Y:S01]  /*5ce0*/  LDG.E.64 R4, desc[UR36][R4.64] ;  /* 0x0000002404047981 */ /* 0x000ee2000c1e1b00 */
[----:B------:R-:W-:Y:S01]  /*5cf0*/  UMOV UR4, 0xf0000000 ;  /* 0xf000000000047882 */ /* 0x000fe20000000000 */
[----:B------:R-:W-:Y:S01]  /*5d00*/  UMOV UR5, 0x380fffff ;  /* 0x380fffff00057882 */ /* 0x000fe20000000000 */
[----:B---3--:R-:W0:Y:S01]  /*5d10*/  F2F.F32.F64 R32, R4 ;  /* 0x0000000400207310 */ /* 0x008e220000301000 */
[----:B------:R-:W-:-:S14]  /*5d20*/  DSETP.GEU.AND P0, PT, |R4|, UR4, PT ;  /* 0x0000000404007e2a */ /* 0x000fdc000bf0e200 */
[----:B0-----:R-:W-:Y:S01]  /*5d30*/  @!P0 FMUL R32, R32, 1.175494350822287508e-38 ;  /* 0x0080000020208820 */ /* 0x001fe20000400000 */
[----:B------:R-:W-:Y:S06]  /*5d40*/  BRA `(.L_x_812) ;  /* 0x0000000800307947 */ /* 0x000fec0003800000 */
.L_x_820:
        /* <DEDUP_REMOVED lines=26> */
.L_x_823:
        /* <DEDUP_REMOVED lines=13> */
.L_x_822:
[----:B------:R-:W3:Y:S02]  /*5fc0*/  LDG.E.U16 R4, desc[UR36][R4.64] ;  /* 0x0000002404047981 */ /* 0x000ee4000c1e1500 */
[----:B---3--:R-:W-:Y:S01]  /*5fd0*/  SHF.L.U32 R32, R4, 0x10, RZ ;  /* 0x0000001004207819 */ /* 0x008fe200000006ff */
[----:B------:R-:W-:Y:S06]  /*5fe0*/  BRA `(.L_x_812) ;  /* 0x0000000400887947 */ /* 0x000fec0003800000 */
.L_x_819:
        /* <DEDUP_REMOVED lines=11> */
.L_x_826:
        /* <DEDUP_REMOVED lines=20> */
.L_x_828:
[----:B------:R-:W-:Y:S05]  /*61e0*/  BSYNC B0 ;  /* 0x0000000000007941 */ /* 0x000fea0003800000 */
.L_x_827:
[----:B------:R-:W-:Y:S01]  /*61f0*/  IMAD.SHL.U32 R3, R3, 0x100000, RZ ;  /* 0x0010000003037824 */ /* 0x000fe200078e00ff */
[----:B------:R-:W-:-:S04]  /*6200*/  LEA R5, R0, 0x3b800000, 0x17 ;  /* 0x3b80000000057811 */ /* 0x000fc800078eb8ff */
[----:B------:R-:W-:Y:S01]  /*6210*/  LOP3.LUT R32, R5, R3, R32, 0xfe, !PT ;  /* 0x0000000305207212 */ /* 0x000fe200078efe20 */
[----:B------:R-:W-:Y:S06]  /*6220*/  BRA `(.L_x_812) ;  /* 0x0000000000f87947 */ /* 0x000fec0003800000 */
.L_x_825:
        /* <DEDUP_REMOVED lines=20> */
.L_x_830:
[----:B------:R-:W-:Y:S05]  /*6370*/  BSYNC B0 ;  /* 0x0000000000007941 */ /* 0x000fea0003800000 */
.L_x_829:
[----:B------:R-:W-:Y:S02]  /*6380*/  LEA R5, R0, 0x37800000, 0x17 ;  /* 0x3780000000057811 */ /* 0x000fe400078eb8ff */
[----:B------:R-:W-:-:S04]  /*6390*/  SHF.L.U32 R3, R3, 0x15, RZ ;  /* 0x0000001503037819 */ /* 0x000fc800000006ff */
[----:B------:R-:W-:Y:S01]  /*63a0*/  LOP3.LUT R32, R5, R3, R32, 0xfe, !PT ;  /* 0x0000000305207212 */ /* 0x000fe200078efe20 */
[----:B------:R-:W-:Y:S06]  /*63b0*/  BRA `(.L_x_812) ;  /* 0x0000000000947947 */ /* 0x000fec0003800000 */
.L_x_824:
        /* <DEDUP_REMOVED lines=14> */
.L_x_811:
        /* <DEDUP_REMOVED lines=16> */
.L_x_833:
[----:B------:R-:W-:Y:S01]  /*65a0*/  IMAD.MOV.U32 R32, RZ, RZ, RZ ;  /* 0x000000ffff207224 */ /* 0x000fe200078e00ff */
[----:B------:R-:W-:Y:S06]  /*65b0*/  BRA `(.L_x_812) ;  /* 0x0000000000147947 */ /* 0x000fec0003800000 */
.L_x_832:
[----:B------:R-:W3:Y:S02]  /*65c0*/  LDG.E.64 R4, desc[UR36][R4.64] ;  /* 0x0000002404047981 */ /* 0x000ee4000c1e1b00 */
[----:B---3--:R0:W3:Y:S01]  /*65d0*/  I2F.U64 R32, R4 ;  /* 0x0000000400207312 */ /* 0x0080e20000301000 */
[----:B------:R-:W-:Y:S05]  /*65e0*/  BRA `(.L_x_812) ;  /* 0x0000000000087947 */ /* 0x000fea0003800000 */
.L_x_831:
[----:B------:R-:W3:Y:S02]  /*65f0*/  LDG.E R4, desc[UR36][R4.64] ;  /* 0x0000002404047981 */ /* 0x000ee4000c1e1900 */
[----:B---3--:R-:W-:-:S07]  /*6600*/  I2FP.F32.U32 R32, R4 ;  /* 0x0000000400207245 */ /* 0x008fce0000201000 */
.L_x_812:
[----:B------:R-:W-:Y:S05]  /*6610*/  BSYNC B7 ;  /* 0x0000000000077941 */ /* 0x000fea0003800000 */
.L_x_806:
[----:B0-----:R-:W0:Y:S01]  /*6620*/  LDC.64 R4, c[0x0][0x228] ;  /* 0x00008a00ff047b82 */ /* 0x001e220000000a00 */
[----:B------:R-:W-:Y:S01]  /*6630*/  PRMT R0, R23, 0x9910, RZ ;  /* 0x0000991017007816 */ /* 0x000fe200000000ff */
[----:B------:R-:W-:Y:S02]  /*6640*/  ULDC UR4, c[0x0][0x23c] ;  /* 0x00008f0000047ab9 */ /* 0x000fe40000000800 */
        /* <DEDUP_REMOVED lines=16> */
.L_x_837:
[----:B------:R-:W2:Y:S02]  /*6750*/  LDG.E.U8 R4, desc[UR36][R4.64] ;  /* 0x0000002404047981 */ /* 0x000ea4000c1e1100 */
[----:B--2---:R-:W-:Y:S01]  /*6760*/  I2FP.F32.U32 R33, R4 ;  /* 0x0000000400217245 */ /* 0x004fe20000201000 */
[----:B------:R-:W-:Y:S06]  /*6770*/  BRA `(.L_x_805) ;  /* 0x0000000c00207947 */ /* 0x000fec0003800000 */
.L_x_836:
        /* <DEDUP_REMOVED lines=9> */
.L_x_840:
[----:B------:R-:W2:Y:S02]  /*6810*/  LDG.E R4, desc[UR36][R4.64] ;  /* 0x0000002404047981 */ /* 0x000ea4000c1e1900 */
[----:B--2---:R-:W-:Y:S01]  /*6820*/  I2FP.F32.S32 R33, R4 ;  /* 0x0000000400217245 */ /* 0x004fe20000201400 */
[----:B------:R-:W-:Y:S06]  /*6830*/  BRA `(.L_x_805) ;  /* 0x0000000800f07947 */ /* 0x000fec0003800000 */
.L_x_839:
[----:B------:R-:W2:Y:S02]  /*6840*/  LDG.E.U16 R4, desc[UR36][R4.64] ;  /* 0x0000002404047981 */ /* 0x000ea4000c1e1500 */
[----:B--2---:R0:W2:Y:S01]  /*6850*/  I2F.S16 R33, R4 ;  /* 0x0000000400217306 */ /* 0x0040a20000101400 */
[----:B------:R-:W-:Y:S05]  /*6860*/  BRA `(.L_x_805) ;  /* 0x0000000800e47947 */ /* 0x000fea0003800000 */
.L_x_835:
        /* <DEDUP_REMOVED lines=8> */
.L_x_842:
[----:B------:R-:W2:Y:S02]  /*68f0*/  LDG.E.U16 R4, desc[UR36][R4.64] ;  /* 0x0000002404047981 */ /* 0x000ea4000c1e1500 */
[----:B--2---:R-:W-:Y:S01]  /*6900*/  HADD2.F32 R33, -RZ, R4.H0_H0 ;  /* 0x20000004ff217230 */ /* 0x004fe20000004100 */
[----:B------:R-:W-:Y:S06]  /*6910*/  BRA `(.L_x_805) ;  /* 0x0000000800b87947 */ /* 0x000fec0003800000 */
.L_x_841:
        /* <DEDUP_REMOVED lines=8> */
.L_x_844:
[----:B------:R-:W2:Y:S02]  /*69a0*/  LDG.E.U16 R4, desc[UR36][R4.64] ;  /* 0x0000002404047981 */ /* 0x000ea4000c1e1500 */
[----:B--2---:R-:W-:Y:S01]  /*69b0*/  HADD2.F32 R33, -RZ, R4.H0_H0 ;  /* 0x20000004ff217230 */ /* 0x004fe20000004100 */
[----:B------:R-:W-:Y:S06]  /*69c0*/  BRA `(.L_x_805) ;  /* 0x00000008008c7947 */ /* 0x000fec0003800000 */
.L_x_843:
[----:B------:R-:W2:Y:S01]  /*69d0*/  LDG.E.64 R4, desc[UR36][R4.64] ;  /* 0x0000002404047981 */ /* 0x000ea2000c1e1b00 */
[----:B------:R-:W-:Y:S01]  /*69e0*/  UMOV UR4, 0xf0000000 ;  /* 0xf000000000047882 */ /* 0x000fe20000000000 */
[----:B------:R-:W-:Y:S01]  /*69f0*/  UMOV UR5, 0x380fffff ;  /* 0x380fffff00057882 */ /* 0x000fe20000000000 */
[----:B--2---:R-:W0:Y:S01]  /*6a00*/  F2F.F32.F64 R33, R4 ;  /* 0x0000000400217310 */ /* 0x004e220000301000 */
[----:B------:R-:W-:-:S14]  /*6a10*/  DSETP.GEU.AND P0, PT, |R4|, UR4, PT ;  /* 0x0000000404007e2a */ /* 0x000fdc000bf0e200 */
[----:B0-----:R-:W-:Y:S01]  /*6a20*/  @!P0 FMUL R33, R33, 1.175494350822287508e-38 ;  /* 0x0080000021218820 */ /* 0x001fe20000400000 */
[----:B------:R-:W-:Y:S06]  /*6a30*/  BRA `(.L_x_805) ;  /* 0x0000000800707947 */ /* 0x000fec0003800000 */
.L_x_834:
        /* <DEDUP_REMOVED lines=12> */
.L_x_847:
[----:B------:R-:W2:Y:S01]  /*6b00*/  LDG.E.64 R4, desc[UR36][R4.64] ;  /* 0x0000002404047981 */ /* 0x000ea2000c1e1b00 */
[----:B------:R-:W-:Y:S01]  /*6b10*/  UMOV UR4, 0xf0000000 ;  /* 0xf000000000047882 */ /* 0x000fe20000000000 */
[----:B------:R-:W-:Y:S01]  /*6b20*/  UMOV UR5, 0x380fffff ;  /* 0x380fffff00057882 */ /* 0x000fe20000000000 */
[----:B--2---:R-:W0:Y:S01]  /*6b30*/  F2F.F32.F64 R33, R4 ;  /* 0x0000000400217310 */ /* 0x004e220000301000 */
[----:B------:R-:W-:-:S14]  /*6b40*/  DSETP.GEU.AND P0, PT, |R4|, UR4, PT ;  /* 0x0000000404007e2a */ /* 0x000fdc000bf0e200 */
[----:B0-----:R-:W-:Y:S01]  /*6b50*/  @!P0 FMUL R33, R33, 1.175494350822287508e-38 ;  /* 0x0080000021218820 */ /* 0x001fe20000400000 */
[----:B------:R-:W-:Y:S06]  /*6b60*/  BRA `(.L_x_805) ;  /* 0x0000000800247947 */ /* 0x000fec0003800000 */
.L_x_846:
        /* <DEDUP_REMOVED lines=26> */
.L_x_849:
        /* <DEDUP_REMOVED lines=13> */
.L_x_848:
[----:B------:R-:W2:Y:S02]  /*6de0*/  LDG.E.U16 R4, desc[UR36][R4.64] ;  /* 0x0000002404047981 */ /* 0x000ea4000c1e1500 */
[----:B--2---:R-:W-:Y:S01]  /*6df0*/  SHF.L.U32 R33, R4, 0x10, RZ ;  /* 0x0000001004217819 */ /* 0x004fe200000006ff */
[----:B------:R-:W-:Y:S06]  /*6e00*/  BRA `(.L_x_805) ;  /* 0x00000004007c7947 */ /* 0x000fec0003800000 */
.L_x_845:
        /* <DEDUP_REMOVED lines=11> */
.L_x_852:
[----:B------:R-:W2:Y:S02]  /*6ec0*/  LDG.E.U8 R3, desc[UR36][R4.64] ;  /* 0x0000002404037981 */ /* 0x000ea4000c1e1100 */
        /* <DEDUP_REMOVED lines=18> */
.L_x_854:
[----:B------:R-:W-:Y:S05]  /*6ff0*/  BSYNC B0 ;  /* 0x0000000000007941 */ /* 0x000fea0003800000 */
.L_x_853:
[----:B------:R-:W-:Y:S02]  /*7000*/  LEA R0, R0, 0x3b800000, 0x17 ;  /* 0x3b80000000007811 */ /* 0x000fe400078eb8ff */
[----:B------:R-:W-:-:S04]  /*7010*/  SHF.L.U32 R3, R3, 0x14, RZ ;  /* 0x0000001403037819 */ /* 0x000fc800000006ff */
[----:B------:R-:W-:Y:S01]  /*7020*/  LOP3.LUT R33, R0, R3, R33, 0xfe, !PT ;  /* 0x0000000300217212 */ /* 0x000fe200078efe21 */
[----:B------:R-:W-:Y:S06]  /*7030*/  BRA `(.L_x_805) ;  /* 0x0000000000f07947 */ /* 0x000fec0003800000 */
.L_x_851:
        /* <DEDUP_REMOVED lines=19> */
.L_x_856:
[----:B------:R-:W-:Y:S05]  /*7170*/  BSYNC B0 ;  /* 0x0000000000007941 */ /* 0x000fea0003800000 */
.L_x_855:
[----:B------:R-:W-:Y:S02]  /*7180*/  LEA R0, R0, 0x37800000, 0x17 ;  /* 0x3780000000007811 */ /* 0x000fe400078eb8ff */
[----:B------:R-:W-:-:S04]  /*7190*/  SHF.L.U32 R3, R3, 0x15, RZ ;  /* 0x0000001503037819 */ /* 0x000fc800000006ff */
[----:B------:R-:W-:Y:S01]  /*71a0*/  LOP3.LUT R33, R0, R3, R33, 0xfe, !PT ;  /* 0x0000000300217212 */ /* 0x000fe200078efe21 */
[----:B------:R-:W-:Y:S06]  /*71b0*/  BRA `(.L_x_805) ;  /* 0x0000000000907947 */ /* 0x000fec0003800000 */
.L_x_850:
        /* <DEDUP_REMOVED lines=14> */
.L_x_838:
        /* <DEDUP_REMOVED lines=16> */
.L_x_859:
[----:B------:R-:W-:Y:S05]  /*73a0*/  BRA `(.L_x_805) ;  /* 0x0000000000147947 */ /* 0x000fea0003800000 */
.L_x_858:
[----:B------:R-:W2:Y:S02]  /*73b0*/  LDG.E.64 R4, desc[UR36][R4.64] ;  /* 0x0000002404047981 */ /* 0x000ea4000c1e1b00 */
[----:B--2---:R0:W2:Y:S01]  /*73c0*/  I2F.U64 R33, R4 ;  /* 0x0000000400217312 */ /* 0x0040a20000301000 */
[----:B------:R-:W-:Y:S05]  /*73d0*/  BRA `(.L_x_805) ;  /* 0x0000000000087947 */ /* 0x000fea0003800000 */
.L_x_857:
[----:B------:R-:W2:Y:S02]  /*73e0*/  LDG.E R4, desc[UR36][R4.64] ;  /* 0x0000002404047981 */ /* 0x000ea4000c1e1900 */
[----:B--2---:R-:W-:-:S07]  /*73f0*/  I2FP.F32.U32 R33, R4 ;  /* 0x0000000400217245 */ /* 0x004fce0000201000 */
.L_x_805:
[----:B------:R-:W-:Y:S05]  /*7400*/  BSYNC B6 ;  /* 0x0000000000067941 */ /* 0x000fea0003800000 */
.L_x_804:
[----:B0-----:R-:W-:Y:S01]  /*7410*/  ISETP.NE.AND P0, PT, R25, RZ, PT ;  /* 0x000000ff1900720c */ /* 0x001fe20003f05270 */
[----:B------:R-:W-:-:S12]  /*7420*/  BSSY B1, `(.L_x_860) ;  /* 0x000004e000017945 */ /* 0x000fd80003800000 */
[----:B------:R-:W-:Y:S05]  /*7430*/  @!P0 BRA `(.L_x_861) ;  /* 0x0000000000988947 */ /* 0x000fea0003800000 */
[----:B------:R-:W0:Y:S01]  /*7440*/  S2R R38, SR_TID.X ;  /* 0x0000000000267919 */ /* 0x000e220000002100 */
[----:B------:R-:W-:Y:S01]  /*7450*/  BSSY B3, `(.L_x_862) ;  /* 0x0000007000037945 */ /* 0x000fe20003800000 */
[----:B0-----:R-:W-:-:S13]  /*7460*/  ISETP.GE.AND P0, PT, R38, UR38, PT ;  /* 0x0000002626007c0c */ /* 0x001fda000bf06270 */
[----:B------:R-:W-:Y:S05]  /*7470*/  @P0 BRA `(.L_x_863) ;  /* 0x0000000000100947 */ /* 0x000fea0003800000 */
[----:B-1-345:R-:W-:Y:S01]  /*7480*/  IMAD.MOV.U32 R5, RZ, RZ, R18 ;  /* 0x000000ffff057224 */ /* 0x03afe200078e0012 */
[----:B------:R-:W-:-:S07]  /*7490*/  MOV R36, 0x74b0 ;  /* 0x000074b000247802 */ /* 0x000fce0000000f00 */
[----:B--2---:R-:W-:Y:S05]  /*74a0*/  CALL.REL.NOINC `($_ZN2at6native27unrolled_elementwise_kernelIN48_GLOBAL__N__08322988_15_IGammaKernel_cu_cb51a28d10CalcIgammaIfEESt5arrayIPcLm3EELi4E23TrivialOffsetCalculatorILi2EjES8_ILi1EjENS0_6memory12LoadWithCastILi2EEENSB_13StoreWithCastILi1EEEEEviT_T0_T2_T3_T4_T5_$_ZN46_INTERNAL_08322988_15_IGammaKernel_cu_cb51a28d48_GLOBAL__N__08322988_15_IGammaKernel_cu_cb51a28d12calc_igammacIfEET_S2_S2_) ;  /* 0x00000120003c7944 */ /* 0x004fea0003c00000 */
[----:B------:R-:W-:-:S07]  /*74b0*/  MOV R4, R0 ;  /* 0x0000000000047202 */ /* 0x000fce0000000f00 */
.L_x_863:
[----:B------:R-:W-:Y:S05]  /*74c0*/  BSYNC B3 ;  /* 0x0000000000037941 */ /* 0x000fea0003800000 */
.L_x_862:
[----:B------:R-:W-:Y:S01]  /*74d0*/  VIADD R0, R38, 0x80 ;  /* 0x0000008026007836 */ /* 0x000fe20000000000 */
[----:B------:R-:W-:Y:S04]  /*74e0*/  BSSY B3, `(.L_x_864) ;  /* 0x0000008000037945 */ /* 0x000fe80003800000 */
[----:B------:R-:W-:-:S13]  /*74f0*/  ISETP.GE.AND P0, PT, R0, UR38, PT ;  /* 0x0000002600007c0c */ /* 0x000fda000bf06270 */
[----:B------:R-:W-:Y:S05]  /*7500*/  @P0 BRA `(.L_x_865) ;  /* 0x0000000000140947 */ /* 0x000fea0003800000 */
[----:B---3-5:R-:W-:Y:S01]  /*7510*/  MOV R5, R2 ;  /* 0x0000000200057202 */ /* 0x028fe20000000f00 */
[----:B--2---:R-:W-:Y:S01]  /*7520*/  IMAD.MOV.U32 R19, RZ, RZ, R16 ;  /* 0x000000ffff137224 */ /* 0x004fe200078e0010 */
[----:B------:R-:W-:-:S07]  /*7530*/  MOV R36, 0x7550 ;  /* 0x0000755000247802 */ /* 0x000fce0000000f00 */
[----:B-1--4-:R-:W-:Y:S05]  /*7540*/  CALL.REL.NOINC `($_ZN2at6native27unrolled_elementwise_kernelIN48_GLOBAL__N__08322988_15_IGammaKernel_cu_cb51a28d10CalcIgammaIfEESt5arrayIPcLm3EELi4E23TrivialOffsetCalculatorILi2EjES8_ILi1EjENS0_6memory12LoadWithCastILi2EEENSB_13StoreWithCastILi1EEEEEviT_T0_T2_T3_T4_T5_$_ZN46_INTERNAL_08322988_15_IGammaKernel_cu_cb51a28d48_GLOBAL__N__08322988_15_IGammaKernel_cu_cb51a28d12calc_igammacIfEET_S2_S2_) ;  /* 0x0000012000147944 */ /* 0x012fea0003c00000 */
[----:B------:R-:W-:-:S07]  /*7550*/  MOV R16, R0 ;  /* 0x0000000000107202 */ /* 0x000fce0000000f00 */
.L_x_865:
[----:B------:R-:W-:Y:S05]  /*7560*/  BSYNC B3 ;  /* 0x0000000000037941 */ /* 0x000fea0003800000 */
.L_x_864:
        /* <DEDUP_REMOVED lines=9> */
.L_x_867:
[----:B------:R-:W-:Y:S05]  /*7600*/  BSYNC B3 ;  /* 0x0000000000037941 */ /* 0x000fea0003800000 */
.L_x_866:
[----:B------:R-:W-:-:S05]  /*7610*/  VIADD R38, R38, 0x180 ;  /* 0x0000018026267836 */ /* 0x000fca0000000000 */
[----:B------:R-:W-:-:S13]  /*7620*/  ISETP.GE.AND P0, PT, R38, UR38, PT ;  /* 0x0000002626007c0c */ /* 0x000fda000bf06270 */
[----:B------:R-:W-:Y:S05]  /*7630*/  @P0 BRA `(.L_x_868) ;  /* 0x0000000000b00947 */ /* 0x000fea0003800000 */
[----:B---3-5:R-:W-:Y:S01]  /*7640*/  MOV R5, R32 ;  /* 0x0000002000057202 */ /* 0x028fe20000000f00 */
[----:B--2---:R-:W-:Y:S01]  /*7650*/  IMAD.MOV.U32 R19, RZ, RZ, R33 ;  /* 0x000000ffff137224 */ /* 0x004fe200078e0021 */
[----:B------:R-:W-:-:S07]  /*7660*/  MOV R36, 0x7680 ;  /* 0x0000768000247802 */ /* 0x000fce0000000f00 */
[----:B-1--4-:R-:W-:Y:S05]  /*7670*/  CALL.REL.NOINC `($_ZN2at6native27unrolled_elementwise_kernelIN48_GLOBAL__N__08322988_15_IGammaKernel_cu_cb51a28d10CalcIgammaIfEESt5arrayIPcLm3EELi4E23TrivialOffsetCalculatorILi2EjES8_ILi1EjENS0_6memory12LoadWithCastILi2EEENSB_13StoreWithCastILi1EEEEEviT_T0_T2_T3_T4_T5_$_ZN46_INTERNAL_08322988_15_IGammaKernel_cu_cb51a28d48_GLOBAL__N__08322988_15_IGammaKernel_cu_cb51a28d12calc_igammacIfEET_S2_S2_) ;  /* 0x0000011c00c87944 */ /* 0x012fea0003c00000 */
[----:B------:R-:W-:Y:S01]  /*7680*/  MOV R18, R0 ;  /* 0x0000000000127202 */ /* 0x000fe20000000f00 */
[----:B------:R-:W-:Y:S06]  /*7690*/  BRA `(.L_x_868) ;  /* 0x0000000000987947 */ /* 0x000fec0003800000 */
.L_x_861:
[----:B------:R-:W0:Y:S01]  /*76a0*/  S2R R40, SR_TID.X ;  /* 0x0000000000287919 */ /* 0x000e220000002100 */
[----:B------:R-:W-:Y:S01]  /*76b0*/  BSSY B5, `(.L_x_869) ;  /* 0x0000008000057945 */ /* 0x000fe20003800000 */
[----:B0-----:R-:W-:-:S13]  /*76c0*/  ISETP.GE.AND P0, PT, R40, UR38, PT ;  /* 0x0000002628007c0c */ /* 0x001fda000bf06270 */
[----:B------:R-:W-:Y:S05]  /*76d0*/  @P0 BRA `(.L_x_870) ;  /* 0x0000000000140947 */ /* 0x000fea0003800000 */
[----:B-1--45:R-:W-:Y:S01]  /*76e0*/  IMAD.MOV.U32 R3, RZ, RZ, R18 ;  /* 0x000000ffff037224 */ /* 0x032fe200078e0012 */
[----:B--2---:R-:W-:Y:S02]  /*76f0*/  MOV R0, R19 ;  /* 0x0000001300007202 */ /* 0x004fe40000000f00 */
[----:B------:R-:W-:-:S07]  /*7700*/  MOV R38, 0x7720 ;  /* 0x0000772000267802 */ /* 0x000fce0000000f00 */
[----:B---3--:R-:W-:Y:S05]  /*7710*/  CALL.REL.NOINC `($_ZN2at6native27unrolled_elementwise_kernelIN48_GLOBAL__N__08322988_15_IGammaKernel_cu_cb51a28d10CalcIgammaIfEESt5arrayIPcLm3EELi4E23TrivialOffsetCalculatorILi2EjES8_ILi1EjENS0_6memory12LoadWithCastILi2EEENSB_13StoreWithCastILi1EEEEEviT_T0_T2_T3_T4_T5_$_ZN46_INTERNAL_08322988_15_IGammaKernel_cu_cb51a28d48_GLOBAL__N__08322988_15_IGammaKernel_cu_cb51a28d11calc_igammaIfEET_S2_S2_) ;  /* 0x0000003c00607944 */ /* 0x008fea0003c00000 */
[----:B------:R-:W-:-:S07]  /*7720*/  IMAD.MOV.U32 R4, RZ, RZ, R5 ;  /* 0x000000ffff047224 */ /* 0x000fce00078e0005 */
.L_x_870:
[----:B------:R-:W-:Y:S05]  /*7730*/  BSYNC B5 ;  /* 0x0000000000057941 */ /* 0x000fea0003800000 */
.L_x_869:
[----:B------:R-:W-:Y:S01]  /*7740*/  IADD3 R0, R40, 0x80, RZ ;  /* 0x0000008028007810 */ /* 0x000fe20007ffe0ff */
[----:B------:R-:W-:Y:S03]  /*7750*/  BSSY B5, `(.L_x_871) ;  /* 0x0000008000057945 */ /* 0x000fe60003800000 */
[----:B------:R-:W-:-:S13]  /*7760*/  ISETP.GE.AND P0, PT, R0, UR38, PT ;  /* 0x0000002600007c0c */ /* 0x000fda000bf06270 */
[----:B------:R-:W-:Y:S05]  /*7770*/  @P0 BRA `(.L_x_872) ;  /* 0x0000000000140947 */ /* 0x000fea0003800000 */
[----:B---3-5:R-:W-:Y:S01]  /*7780*/  IMAD.MOV.U32 R3, RZ, RZ, R2 ;  /* 0x000000ffff037224 */ /* 0x028fe200078e0002 */
[----:B--2---:R-:W-:Y:S02]  /*7790*/  MOV R0, R16 ;  /* 0x0000001000007202 */ /* 0x004fe40000000f00 */
[----:B------:R-:W-:-:S07]  /*77a0*/  MOV R38, 0x77c0 ;  /* 0x000077c000267802 */ /* 0x000fce0000000f00 */
[----:B-1--4-:R-:W-:Y:S05]  /*77b0*/  CALL.REL.NOINC `($_ZN2at6native27unrolled_elementwise_kernelIN48_GLOBAL__N__08322988_15_IGammaKernel_cu_cb51a28d10CalcIgammaIfEESt5arrayIPcLm3EELi4E23TrivialOffsetCalculatorILi2EjES8_ILi1EjENS0_6memory12LoadWithCastILi2EEENSB_13StoreWithCastILi1EEEEEviT_T0_T2_T3_T4_T5_$_ZN46_INTERNAL_08322988_15_IGammaKernel_cu_cb51a28d48_GLOBAL__N__08322988_15_IGammaKernel_cu_cb51a28d11calc_igammaIfEET_S2_S2_) ;  /* 0x0000003c00387944 */ /* 0x012fea0003c00000 */
[----:B------:R-:W-:-:S07]  /*77c0*/  IMAD.MOV.U32 R16, RZ, RZ, R5 ;  /* 0x000000ffff107224 */ /* 0x000fce00078e0005 */
.L_x_872:
[----:B------:R-:W-:Y:S05]  /*77d0*/  BSYNC B5 ;  /* 0x0000000000057941 */ /* 0x000fea0003800000 */
.L_x_871:
        /* <DEDUP_REMOVED lines=9> */
.L_x_874:
[----:B------:R-:W-:Y:S05]  /*7870*/  BSYNC B5 ;  /* 0x0000000000057941 */ /* 0x000fea0003800000 */
.L_x_873:
[----:B------:R-:W-:-:S04]  /*7880*/  IADD3 R40, R40, 0x180, RZ ;  /* 0x0000018028287810 */ /* 0x000fc80007ffe0ff */
[----:B------:R-:W-:-:S13]  /*7890*/  ISETP.GE.AND P0, PT, R40, UR38, PT ;  /* 0x0000002628007c0c */ /* 0x000fda000bf06270 */
[----:B------:R-:W-:Y:S05]  /*78a0*/  @P0 BRA `(.L_x_868) ;  /* 0x0000000000140947 */ /* 0x000fea0003800000 */
[----:B---3-5:R-:W-:Y:S01]  /*78b0*/  IMAD.MOV.U32 R3, RZ, RZ, R32 ;  /* 0x000000ffff037224 */ /* 0x028fe200078e0020 */
[----:B--2---:R-:W-:Y:S02]  /*78c0*/  MOV R0, R33 ;  /* 0x0000002100007202 */ /* 0x004fe40000000f00 */
[----:B------:R-:W-:-:S07]  /*78d0*/  MOV R38, 0x78f0 ;  /* 0x000078f000267802 */ /* 0x000fce0000000f00 */
[----:B-1--4-:R-:W-:Y:S05]  /*78e0*/  CALL.REL.NOINC `($_ZN2at6native27unrolled_elementwise_kernelIN48_GLOBAL__N__08322988_15_IGammaKernel_cu_cb51a28d10CalcIgammaIfEESt5arrayIPcLm3EELi4E23TrivialOffsetCalculatorILi2EjES8_ILi1EjENS0_6memory12LoadWithCastILi2EEENSB_13StoreWithCastILi1EEEEEviT_T0_T2_T3_T4_T5_$_ZN46_INTERNAL_08322988_15_IGammaKernel_cu_cb51a28d48_GLOBAL__N__08322988_15_IGammaKernel_cu_cb51a28d11calc_igammaIfEET_S2_S2_) ;  /* 0x0000003800ec7944 */ /* 0x012fea0003c00000 */
[----:B------:R-:W-:-:S07]  /*78f0*/  IMAD.MOV.U32 R18, RZ, RZ, R5 ;  /* 0x000000ffff127224 */ /* 0x000fce00078e0005 */
.L_x_868:
[----:B------:R-:W-:Y:S05]  /*7900*/  BSYNC B1 ;  /* 0x0000000000017941 */ /* 0x000fea0003800000 */
.L_x_860:
[----:B--2--5:R-:W0:Y:S01]  /*7910*/  S2R R19, SR_TID.X ;  /* 0x0000000000137919 */ /* 0x024e220000002100 */
[----:B------:R-:W2:Y:S01]  /*7920*/  LDC.U8 R22, c[0x0][0x240] ;  /* 0x00009000ff167b82 */ /* 0x000ea20000000000 */
[----:B------:R-:W-:Y:S01]  /*7930*/  BSSY B6, `(.L_x_875) ;  /* 0x00000ee000067945 */ /* 0x000fe20003800000 */
[----:B0-----:R-:W-:-:S13]  /*7940*/  ISETP.GE.AND P0, PT, R19, UR38, PT ;  /* 0x0000002613007c0c */ /* 0x001fda000bf06270 */
[----:B------:R-:W-:Y:S05]  /*7950*/  @P0 BRA `(.L_x_876) ;  /* 0x0000000c00ac0947 */ /* 0x000fea0003800000 */
[----:B------:R-:W0:Y:S01]  /*7960*/  LDC.64 R6, c[0x0][0x218] ;  /* 0x00008600ff067b82 */ /* 0x000e220000000a00 */
[----:B------:R-:W-:Y:S01]  /*7970*/  MOV R0, UR39 ;  /* 0x0000002700007c02 */ /* 0x000fe20008000f00 */
[----:B------:R-:W-:Y:S01]  /*7980*/  ULDC UR4, c[0x0][0x244] ;  /* 0x0000910000047ab9 */ /* 0x000fe20000000800 */
[----:B--23--:R-:W-:-:S03]  /*7990*/  PRMT R5, R22, 0x9910, RZ ;  /* 0x0000991016057816 */ /* 0x00cfc600000000ff */
[----:B------:R-:W-:-:S04]  /*79a0*/  IMAD R0, R0, 0x200, R19 ;  /* 0x0000020000007824 */ /* 0x000fc800078e0213 */
[----:B------:R-:W-:Y:S01]  /*79b0*/  IMAD R3, R0, UR4, RZ ;  /* 0x0000000400037c24 */ /* 0x000fe2000f8e02ff */
[----:B------:R-:W-:-:S04]  /*79c0*/  MOV R0, R5 ;  /* 0x0000000500007202 */ /* 0x000fc80000000f00 */
[----:B------:R-:W-:Y:S02]  /*79d0*/  ISETP.GT.AND P0, PT, R0, 0x9, PT ;  /* 0x000000090000780c */ /* 0x000fe40003f04270 */
[----:B0-----:R-:W-:-:S05]  /*79e0*/  IADD3 R6, P1, R3, R6, RZ ;  /* 0x0000000603067210 */ /* 0x001fca0007f3e0ff */
[----:B------:R-:W-:-:S06]  /*79f0*/  IMAD.X R7, RZ, RZ, R7, P1 ;  /* 0x000000ffff077224 */ /* 0x000fcc00008e0607 */
        /* <DEDUP_REMOVED lines=12> */
.L_x_880:
[----:B------:R-:W0:Y:S02]  /*7ac0*/  F2I.S64.TRUNC R4, R4 ;  /* 0x0000000400047311 */ /* 0x000e24000020d900 */
[----:B0-----:R-:W-:-:S05]  /*7ad0*/  MOV R3, R4 ;  /* 0x0000000400037202 */ /* 0x001fca0000000f00 */
[----:B------:R0:W-:Y:S01]  /*7ae0*/  STG.E.U8 desc[UR36][R6.64], R3 ;  /* 0x0000000306007986 */ /* 0x0001e2000c101124 */
[----:B------:R-:W-:Y:S05]  /*7af0*/  BRA `(.L_x_882) ;  /* 0x0000000c00407947 */ /* 0x000fea0003800000 */
.L_x_879:
        /* <DEDUP_REMOVED lines=9> */
.L_x_884:
[----:B------:R-:W0:Y:S02]  /*7b90*/  F2I.FTZ.TRUNC.NTZ R3, R4 ;  /* 0x0000000400037305 */ /* 0x000e24000021f100 */
[----:B0-----:R0:W-:Y:S01]  /*7ba0*/  STG.E desc[UR36][R6.64], R3 ;  /* 0x0000000306007986 */ /* 0x0011e2000c101924 */
[----:B------:R-:W-:Y:S05]  /*7bb0*/  BRA `(.L_x_882) ;  /* 0x0000000c00107947 */ /* 0x000fea0003800000 */
.L_x_883:
[----:B------:R-:W0:Y:S02]  /*7bc0*/  F2I.FTZ.TRUNC.NTZ R3, R4 ;  /* 0x0000000400037305 */ /* 0x000e24000021f100 */
[----:B0-----:R0:W-:Y:S01]  /*7bd0*/  STG.E.U16 desc[UR36][R6.64], R3 ;  /* 0x0000000306007986 */ /* 0x0011e2000c101524 */
[----:B------:R-:W-:Y:S05]  /*7be0*/  BRA `(.L_x_882) ;  /* 0x0000000c00047947 */ /* 0x000fea0003800000 */
.L_x_878:
        /* <DEDUP_REMOVED lines=8> */
.L_x_886:
[----:B------:R-:W-:-:S05]  /*7c70*/  F2FP.F16.F32.PACK_AB R4, RZ, R4 ;  /* 0x00000004ff04723e */ /* 0x000fca00000000ff */
[----:B------:R0:W-:Y:S01]  /*7c80*/  STG.E.U16 desc[UR36][R6.64], R4 ;  /* 0x0000000406007986 */ /* 0x0001e2000c101524 */
[----:B------:R-:W-:Y:S05]  /*7c90*/  BRA `(.L_x_882) ;  /* 0x0000000800d87947 */ /* 0x000fea0003800000 */
.L_x_885:
        /* <DEDUP_REMOVED lines=9> */
.L_x_888:
[----:B------:R-:W-:-:S04]  /*7d30*/  F2FP.F16.F32.PACK_AB R3, RZ, R4 ;  /* 0x00000004ff03723e */ /* 0x000fc800000000ff */
[----:B------:R-:W-:-:S05]  /*7d40*/  PRMT R3, R3, 0x5410, RZ ;  /* 0x0000541003037816 */ /* 0x000fca00000000ff */
[----:B------:R3:W-:Y:S01]  /*7d50*/  STG.E desc[UR36][R6.64], R3 ;  /* 0x0000000306007986 */ /* 0x0007e2000c101924 */
[----:B------:R-:W-:Y:S05]  /*7d60*/  BRA `(.L_x_882) ;  /* 0x0000000800a47947 */ /* 0x000fea0003800000 */
.L_x_887:
[----:B------:R-:W-:-:S06]  /*7d70*/  FMUL.FTZ R4, R4, 1 ;  /* 0x3f80000004047820 */ /* 0x000fcc0000410000 */
[----:B------:R-:W0:Y:S02]  /*7d80*/  F2F.F64.F32 R4, R4 ;  /* 0x0000000400047310 */ /* 0x000e240000201800 */
[----:B0-----:R0:W-:Y:S01]  /*7d90*/  STG.E.64 desc[UR36][R6.64], R4 ;  /* 0x0000000406007986 */ /* 0x0011e2000c101b24 */
[----:B------:R-:W-:Y:S05]  /*7da0*/  BRA `(.L_x_882) ;  /* 0x0000000800947947 */ /* 0x000fea0003800000 */
.L_x_877:
        /* <DEDUP_REMOVED lines=12> */
.L_x_891:
[----:B------:R-:W-:Y:S01]  /*7e70*/  FMUL.FTZ R8, R4, 1 ;  /* 0x3f80000004087820 */ /* 0x000fe20000410000 */
[----:B------:R-:W-:-:S05]  /*7e80*/  CS2R R10, SRZ ;  /* 0x00000000000a7805 */ /* 0x000fca000001ff00 */
[----:B------:R-:W0:Y:S02]  /*7e90*/  F2F.F64.F32 R8, R8 ;  /* 0x0000000800087310 */ /* 0x000e240000201800 */
[----:B0-----:R0:W-:Y:S01]  /*7ea0*/  STG.E.128 desc[UR36][R6.64], R8 ;  /* 0x0000000806007986 */ /* 0x0011e2000c101d24 */
[----:B------:R-:W-:Y:S05]  /*7eb0*/  BRA `(.L_x_882) ;  /* 0x0000000800507947 */ /* 0x000fea0003800000 */
.L_x_890:
        /* <DEDUP_REMOVED lines=20> */
.L_x_895:
[----:B------:R-:W-:Y:S05]  /*8000*/  BSYNC B0 ;  /* 0x0000000000007941 */ /* 0x000fea0003800000 */
.L_x_894:
[----:B------:R-:W-:-:S05]  /*8010*/  LOP3.LUT R5, R0, R5, RZ, 0xfc, !PT ;  /* 0x0000000500057212 */ /* 0x000fca00078efcff */
[----:B------:R0:W-:Y:S01]  /*8020*/  STG.E.U8 desc[UR36][R6.64], R5 ;  /* 0x0000000506007986 */ /* 0x0001e2000c101124 */
[----:B------:R-:W-:Y:S05]  /*8030*/  BRA `(.L_x_882) ;  /* 0x0000000400f07947 */ /* 0x000fea0003800000 */
.L_x_893:
        /* <DEDUP_REMOVED lines=12> */
.L_x_897:
[----:B------:R-:W-:Y:S01]  /*8100*/  IMAD.MOV.U32 R0, RZ, RZ, 0x7f ;  /* 0x0000007fff007424 */ /* 0x000fe200078e00ff */
[----:B------:R-:W-:-:S04]  /*8110*/  ISETP.GT.U32.AND P0, PT, R5, 0x7f800000, PT ;  /* 0x7f8000000500780c */ /* 0x000fc80003f04070 */
[----:B------:R-:W-:-:S09]  /*8120*/  SEL R0, R0, 0x7c, P0 ;  /* 0x0000007c00007807 */ /* 0x000fd20000000000 */
.L_x_898:
[----:B------:R-:W-:Y:S05]  /*8130*/  BSYNC B0 ;  /* 0x0000000000007941 */ /* 0x000fea0003800000 */
.L_x_896:
[----:B------:R-:W-:-:S04]  /*8140*/  LOP3.LUT R4, R4, 0x80000000, RZ, 0xc0, !PT ;  /* 0x8000000004047812 */ /* 0x000fc800078ec0ff */
[----:B------:R-:W-:-:S04]  /*8150*/  SHF.R.U32.HI R3, RZ, 0x18, R4 ;  /* 0x00000018ff037819 */ /* 0x000fc80000011604 */
[----:B------:R-:W-:-:S05]  /*8160*/  LOP3.LUT R3, R0, R3, RZ, 0xfc, !PT ;  /* 0x0000000300037212 */ /* 0x000fca00078efcff */
[----:B------:R0:W-:Y:S01]  /*8170*/  STG.E.U8 desc[UR36][R6.64], R3 ;  /* 0x0000000306007986 */ /* 0x0001e2000c101124 */
[----:B------:R-:W-:Y:S05]  /*8180*/  BRA `(.L_x_882) ;  /* 0x00000004009c7947 */ /* 0x000fea0003800000 */
.L_x_892:
[----:B------:R-:W-:-:S05]  /*8190*/  F2FP.BF16.F32.PACK_AB R4, RZ, R4 ;  /* 0x00000004ff04723e */ /* 0x000fca00000010ff */
[----:B------:R0:W-:Y:S01]  /*81a0*/  STG.E.U16 desc[UR36][R6.64], R4 ;  /* 0x0000000406007986 */ /* 0x0001e2000c101524 */
[----:B------:R-:W-:Y:S05]  /*81b0*/  BRA `(.L_x_882) ;  /* 0x0000000400907947 */ /* 0x000fea0003800000 */
.L_x_889:
        /* <DEDUP_REMOVED lines=11> */
.L_x_901:
        /* <DEDUP_REMOVED lines=16> */
.L_x_904:
[----:B------:R-:W-:-:S04]  /*8370*/  LOP3.LUT R4, R4, 0x80000000, RZ, 0xc0, !PT ;  /* 0x8000000004047812 */ /* 0x000fc800078ec0ff */
[----:B------:R-:W-:-:S04]  /*8380*/  SHF.R.U32.HI R3, RZ, 0x18, R4 ;  /* 0x00000018ff037819 */ /* 0x000fc80000011604 */
[----:B------:R-:W-:-:S04]  /*8390*/  LOP3.LUT R0, R0, R3, RZ, 0xfc, !PT ;  /* 0x0000000300007212 */ /* 0x000fc800078efcff */
[----:B------:R-:W-:-:S07]  /*83a0*/  PRMT R3, R0, 0x7610, R3 ;  /* 0x0000761000037816 */ /* 0x000fce0000000003 */
.L_x_903:
[----:B------:R-:W-:Y:S05]  /*83b0*/  BSYNC B0 ;  /* 0x0000000000007941 */ /* 0x000fea0003800000 */
.L_x_902:
[----:B------:R0:W-:Y:S01]  /*83c0*/  STG.E.U8 desc[UR36][R6.64], R3 ;  /* 0x0000000306007986 */ /* 0x0001e2000c101124 */
[----:B------:R-:W-:Y:S05]  /*83d0*/  BRA `(.L_x_882) ;  /* 0x0000000400087947 */ /* 0x000fea0003800000 */
.L_x_900:
        /* <DEDUP_REMOVED lines=16> */
.L_x_907:
[----:B------:R-:W-:-:S04]  /*84e0*/  LOP3.LUT R4, R4, 0x80000000, RZ, 0xc0, !PT ;  /* 0x8000000004047812 */ /* 0x000fc800078ec0ff */
[----:B------:R-:W-:-:S04]  /*84f0*/  SHF.R.U32.HI R3, RZ, 0x18, R4 ;  /* 0x00000018ff037819 */ /* 0x000fc80000011604 */
[----:B------:R-:W-:-:S04]  /*8500*/  LOP3.LUT R0, R0, R3, RZ, 0xfc, !PT ;  /* 0x0000000300007212 */ /* 0x000fc800078efcff */
[----:B------:R-:W-:-:S07]  /*8510*/  PRMT R3, R0, 0x7610, R3 ;  /* 0x0000761000037816 */ /* 0x000fce0000000003 */
.L_x_906:
[----:B------:R-:W-:Y:S05]  /*8520*/  BSYNC B0 ;  /* 0x0000000000007941 */ /* 0x000fea0003800000 */
.L_x_905:
[----:B------:R0:W-:Y:S01]  /*8530*/  STG.E.U8 desc[UR36][R6.64], R3 ;  /* 0x0000000306007986 */ /* 0x0001e2000c101124 */
[----:B------:R-:W-:Y:S05]  /*8540*/  BRA `(.L_x_882) ;  /* 0x0000000000ac7947 */ /* 0x000fea0003800000 */
.L_x_899:
        /* <DEDUP_REMOVED lines=21> */
.L_x_881:
[----:B------:R-:W-:Y:S01]  /*86a0*/  MOV R0, 0x0 ;  /* 0x0000000000007802 */ /* 0x000fe20000000f00 */
[----:B------:R-:W-:Y:S01]  /*86b0*/  ULDC.64 UR4, c[0x4][0x108] ;  /* 0x0100420000047ab9 */ /* 0x000fe20000000a00 */
[----:B------:R-:W-:Y:S01]  /*86c0*/  ULDC.64 UR6, c[0x4][0x110] ;  /* 0x0100440000067ab9 */ /* 0x000fe20000000a00 */
[----:B------:R-:W-:Y:S01]  /*86d0*/  MOV R4, UR4 ;  /* 0x0000000400047c02 */ /* 0x000fe20008000f00 */
[----:B------:R0:W2:Y:S01]  /*86e0*/  LDC.64 R14, c[0x4][R0] ;  /* 0x01000000000e7b82 */ /* 0x0000a20000000a00 */
        /* <DEDUP_REMOVED lines=10> */
[----:B-12-4-:R-:W-:Y:S05]  /*8790*/  CALL.ABS.NOINC R14 ;  /* 0x000000000e007343 */ /* 0x016fea0003c00000 */
.L_x_910:
[----:B------:R-:W-:Y:S05]  /*87a0*/  BRA `(.L_x_882) ;  /* 0x0000000000147947 */ /* 0x000fea0003800000 */
.L_x_909:
[----:B------:R-:W0:Y:S02]  /*87b0*/  F2I.U64.TRUNC R4, R4 ;  /* 0x0000000400047311 */ /* 0x000e24000020d800 */
[----:B0-----:R0:W-:Y:S01]  /*87c0*/  STG.E.64 desc[UR36][R6.64], R4 ;  /* 0x0000000406007986 */ /* 0x0011e2000c101b24 */
[----:B------:R-:W-:Y:S05]  /*87d0*/  BRA `(.L_x_882) ;  /* 0x0000000000087947 */ /* 0x000fea0003800000 */
.L_x_908:
[----:B------:R-:W0:Y:S02]  /*87e0*/  F2I.FTZ.U32.TRUNC.NTZ R3, R4 ;  /* 0x0000000400037305 */ /* 0x000e24000021f000 */
[----:B0-----:R0:W-:Y:S02]  /*87f0*/  STG.E desc[UR36][R6.64], R3 ;  /* 0x0000000306007986 */ /* 0x0011e4000c101924 */
.L_x_882:
[----:B------:R-:W-:-:S07]  /*8800*/  VIADD R19, R19, 0x80 ;  /* 0x0000008013137836 */ /* 0x000fce0000000000 */
.L_x_876:
[----:B------:R-:W-:Y:S05]  /*8810*/  BSYNC B6 ;  /* 0x0000000000067941 */ /* 0x000fea0003800000 */
.L_x_875:
[----:B------:R-:W-:Y:S01]  /*8820*/  ISETP.GE.AND P0, PT, R19, UR38, PT ;  /* 0x0000002613007c0c */ /* 0x000fe2000bf06270 */
[----:B------:R-:W-:-:S12]  /*8830*/  BSSY B6, `(.L_x_911) ;  /* 0x00001da000067945 */ /* 0x000fd80003800000 */
[----:B------:R-:W-:Y:S05]  /*8840*/  @P0 BRA `(.L_x_912) ;  /* 0x0000001c00600947 */ /* 0x000fea0003800000 */
[----:B0-23--:R-:W0:Y:S01]  /*8850*/  LDC.64 R4, c[0x0][0x218] ;  /* 0x00008600ff047b82 */ /* 0x00de220000000a00 */
[----:B------:R-:W-:Y:S01]  /*8860*/  MOV R0, UR39 ;  /* 0x0000002700007c02 */ /* 0x000fe20008000f00 */
[----:B------:R-:W-:Y:S01]  /*8870*/  ULDC UR4, c[0x0][0x244] ;  /* 0x0000910000047ab9 */ /* 0x000fe20000000800 */
[----:B------:R-:W-:-:S03]  /*8880*/  PRMT R6, R22, 0x9910, RZ ;  /* 0x0000991016067816 */ /* 0x000fc600000000ff */
        /* <DEDUP_REMOVED lines=18> */
.L_x_916:
[----:B------:R-:W0:Y:S02]  /*89b0*/  F2I.S64.TRUNC R16, R16 ;  /* 0x0000001000107311 */ /* 0x000e24000020d900 */
[----:B0-----:R-:W-:-:S05]  /*89c0*/  MOV R3, R16 ;  /* 0x0000001000037202 */ /* 0x001fca0000000f00 */
[----:B------:R0:W-:Y:S01]  /*89d0*/  STG.E.U8 desc[UR36][R4.64], R3 ;  /* 0x0000000304007986 */ /* 0x0001e2000c101124 */
[----:B------:R-:W-:Y:S05]  /*89e0*/  BRA `(.L_x_918) ;  /* 0x0000000c00407947 */ /* 0x000fea0003800000 */
.L_x_915:
        /* <DEDUP_REMOVED lines=9> */
.L_x_920:
[----:B------:R-:W0:Y:S02]  /*8a80*/  F2I.FTZ.TRUNC.NTZ R3, R16 ;  /* 0x0000001000037305 */ /* 0x000e24000021f100 */
[----:B0-----:R0:W-:Y:S01]  /*8a90*/  STG.E desc[UR36][R4.64], R3 ;  /* 0x0000000304007986 */ /* 0x0011e2000c101924 */
[----:B------:R-:W-:Y:S05]  /*8aa0*/  BRA `(.L_x_918) ;  /* 0x0000000c00107947 */ /* 0x000fea0003800000 */
.L_x_919:
[----:B------:R-:W0:Y:S02]  /*8ab0*/  F2I.FTZ.TRUNC.NTZ R3, R16 ;  /* 0x0000001000037305 */ /* 0x000e24000021f100 */
[----:B0-----:R0:W-:Y:S01]  /*8ac0*/  STG.E.U16 desc[UR36][R4.64], R3 ;  /* 0x0000000304007986 */ /* 0x0011e2000c101524 */
[----:B------:R-:W-:Y:S05]  /*8ad0*/  BRA `(.L_x_918) ;  /* 0x0000000c00047947 */ /* 0x000fea0003800000 */
.L_x_914:
        /* <DEDUP_REMOVED lines=8> */
.L_x_922:
[----:B------:R-:W-:-:S05]  /*8b60*/  F2FP.F16.F32.PACK_AB R16, RZ, R16 ;  /* 0x00000010ff10723e */ /* 0x000fca00000000ff */
[----:B------:R0:W-:Y:S01]  /*8b70*/  STG.E.U16 desc[UR36][R4.64], R16 ;  /* 0x0000001004007986 */ /* 0x0001e2000c101524 */
[----:B------:R-:W-:Y:S05]  /*8b80*/  BRA `(.L_x_918) ;  /* 0x0000000800d87947 */ /* 0x000fea0003800000 */
.L_x_921:
        /* <DEDUP_REMOVED lines=9> */
.L_x_924:
[----:B------:R-:W-:-:S04]  /*8c20*/  F2FP.F16.F32.PACK_AB R3, RZ, R16 ;  /* 0x00000010ff03723e */ /* 0x000fc800000000ff */
[----:B------:R-:W-:-:S05]  /*8c30*/  PRMT R3, R3, 0x5410, RZ ;  /* 0x0000541003037816 */ /* 0x000fca00000000ff */
[----:B------:R0:W-:Y:S01]  /*8c40*/  STG.E desc[UR36][R4.64], R3 ;  /* 0x0000000304007986 */ /* 0x0001e2000c101924 */
[----:B------:R-:W-:Y:S05]  /*8c50*/  BRA `(.L_x_918) ;  /* 0x0000000800a47947 */ /* 0x000fea0003800000 */
.L_x_923:
[----:B------:R-:W-:-:S06]  /*8c60*/  FMUL.FTZ R6, R16, 1 ;  /* 0x3f80000010067820 */ /* 0x000fcc0000410000 */
[----:B------:R-:W0:Y:S02]  /*8c70*/  F2F.F64.F32 R6, R6 ;  /* 0x0000000600067310 */ /* 0x000e240000201800 */
[----:B0-----:R0:W-:Y:S01]  /*8c80*/  STG.E.64 desc[UR36][R4.64], R6 ;  /* 0x0000000604007986 */ /* 0x0011e2000c101b24 */
[----:B------:R-:W-:Y:S05]  /*8c90*/  BRA `(.L_x_918) ;  /* 0x0000000800947947 */ /* 0x000fea0003800000 */
.L_x_913:
        /* <DEDUP_REMOVED lines=12> */
.L_x_927:
[----:B------:R-:W-:Y:S01]  /*8d60*/  FMUL.FTZ R8, R16, 1 ;  /* 0x3f80000010087820 */ /* 0x000fe20000410000 */
[----:B------:R-:W-:-:S05]  /*8d70*/  CS2R R10, SRZ ;  /* 0x00000000000a7805 */ /* 0x000fca000001ff00 */
[----:B------:R-:W0:Y:S02]  /*8d80*/  F2F.F64.F32 R8, R8 ;  /* 0x0000000800087310 */ /* 0x000e240000201800 */
[----:B0-----:R0:W-:Y:S01]  /*8d90*/  STG.E.128 desc[UR36][R4.64], R8 ;  /* 0x0000000804007986 */ /* 0x0011e2000c101d24 */
[----:B------:R-:W-:Y:S05]  /*8da0*/  BRA `(.L_x_918) ;  /* 0x0000000800507947 */ /* 0x000fea0003800000 */
.L_x_926:
        /* <DEDUP_REMOVED lines=20> */
.L_x_931:
[----:B------:R-:W-:Y:S05]  /*8ef0*/  BSYNC B0 ;  /* 0x0000000000007941 */ /* 0x000fea0003800000 */
.L_x_930:
[----:B------:R-:W-:-:S05]  /*8f00*/  LOP3.LUT R7, R0, R7, RZ, 0xfc, !PT ;  /* 0x0000000700077212 */ /* 0x000fca00078efcff */
[----:B------:R0:W-:Y:S01]  /*8f10*/  STG.E.U8 desc[UR36][R4.64], R7 ;  /* 0x0000000704007986 */ /* 0x0001e2000c101124 */
[----:B------:R-:W-:Y:S05]  /*8f20*/  BRA `(.L_x_918) ;  /* 0x0000000400f07947 */ /* 0x000fea0003800000 */
.L_x_929:
        /* <DEDUP_REMOVED lines=12> */
.L_x_933:
[----:B------:R-:W-:Y:S01]  /*8ff0*/  IMAD.MOV.U32 R0, RZ, RZ, 0x7f ;  /* 0x0000007fff007424 */ /* 0x000fe200078e00ff */
[----:B------:R-:W-:-:S04]  /*9000*/  ISETP.GT.U32.AND P0, PT, R6, 0x7f800000, PT ;  /* 0x7f8000000600780c */ /* 0x000fc80003f04070 */
[----:B------:R-:W-:-:S09]  /*9010*/  SEL R0, R0, 0x7c, P0 ;  /* 0x0000007c00007807 */ /* 0x000fd20000000000 */
.L_x_934:
[----:B------:R-:W-:Y:S05]  /*9020*/  BSYNC B0 ;  /* 0x0000000000007941 */ /* 0x000fea0003800000 */
.L_x_932:
[----:B------:R-:W-:-:S04]  /*9030*/  LOP3.LUT R16, R16, 0x80000000, RZ, 0xc0, !PT ;  /* 0x8000000010107812 */ /* 0x000fc800078ec0ff */
[----:B------:R-:W-:-:S04]  /*9040*/  SHF.R.U32.HI R3, RZ, 0x18, R16 ;  /* 0x00000018ff037819 */ /* 0x000fc80000011610 */
[----:B------:R-:W-:-:S05]  /*9050*/  LOP3.LUT R3, R0, R3, RZ, 0xfc, !PT ;  /* 0x0000000300037212 */ /* 0x000fca00078efcff */
[----:B------:R0:W-:Y:S01]  /*9060*/  STG.E.U8 desc[UR36][R4.64], R3 ;  /* 0x0000000304007986 */ /* 0x0001e2000c101124 */
[----:B------:R-:W-:Y:S05]  /*9070*/  BRA `(.L_x_918) ;  /* 0x00000004009c7947 */ /* 0x000fea0003800000 */
.L_x_928:
[----:B------:R-:W-:-:S05]  /*9080*/  F2FP.BF16.F32.PACK_AB R16, RZ, R16 ;  /* 0x00000010ff10723e */ /* 0x000fca00000010ff */
[----:B------:R0:W-:Y:S01]  /*9090*/  STG.E.U16 desc[UR36][R4.64], R16 ;  /* 0x0000001004007986 */ /* 0x0001e2000c101524 */
[----:B------:R-:W-:Y:S05]  /*90a0*/  BRA `(.L_x_918) ;  /* 0x0000000400907947 */ /* 0x000fea0003800000 */
.L_x_925:
        /* <DEDUP_REMOVED lines=11> */
.L_x_937:
        /* <DEDUP_REMOVED lines=12> */
[----:B------:R-:W-:-:S05]  /*9220*/  FADD.FTZ R0, R6, 8192 ;  /* 0x4600000006007421 */ /* 0x000fca0000010000 */
[----:B------:R-:W-:Y:S02]  /*9230*/  LOP3.LUT P0, R3, R0, 0xff, RZ, 0xc0, !PT ;  /* 0x000000ff00037812 */ /* 0x000fe4000780c0ff */
[----:B------:R-:W-:-:S11]  /*9240*/  PRMT R0, RZ, 0x7610, R0 ;  /* 0x00007610ff007816 */ /* 0x000fd60000000000 */
[----:B------:R-:W-:Y:S05]  /*9250*/  @!P0 BRA `(.L_x_939) ;  /* 0x0000000000108947 */ /* 0x000fea0003800000 */
.L_x_940:
[----:B------:R-:W-:-:S04]  /*9260*/  LOP3.LUT R16, R16, 0x80000000, RZ, 0xc0, !PT ;  /* 0x8000000010107812 */ /* 0x000fc800078ec0ff */
[----:B------:R-:W-:-:S04]  /*9270*/  SHF.R.U32.HI R16, RZ, 0x18, R16 ;  /* 0x00000018ff107819 */ /* 0x000fc80000011610 */
[----:B------:R-:W-:-:S04]  /*9280*/  LOP3.LUT R3, R3, R16, RZ, 0xfc, !PT ;  /* 0x0000001003037212 */ /* 0x000fc800078efcff */
[----:B------:R-:W-:-:S07]  /*9290*/  PRMT R0, R3, 0x7610, R0 ;  /* 0x0000761003007816 */ /* 0x000fce0000000000 */
.L_x_939:
[----:B------:R-:W-:Y:S05]  /*92a0*/  BSYNC B0 ;  /* 0x0000000000007941 */ /* 0x000fea0003800000 */
.L_x_938:
[----:B------:R0:W-:Y:S01]  /*92b0*/  STG.E.U8 desc[UR36][R4.64], R0 ;  /* 0x0000000004007986 */ /* 0x0001e2000c101124 */
[----:B------:R-:W-:Y:S05]  /*92c0*/  BRA `(.L_x_918) ;  /* 0x0000000400087947 */ /* 0x000fea0003800000 */
.L_x_936:
        /* <DEDUP_REMOVED lines=16> */
.L_x_943:
[----:B------:R-:W-:-:S04]  /*93d0*/  LOP3.LUT R16, R16, 0x80000000, RZ, 0xc0, !PT ;  /* 0x8000000010107812 */ /* 0x000fc800078ec0ff */
[----:B------:R-:W-:-:S04]  /*93e0*/  SHF.R.U32.HI R16, RZ, 0x18, R16 ;  /* 0x00000018ff107819 */ /* 0x000fc80000011610 */
[----:B------:R-:W-:-:S04]  /*93f0*/  LOP3.LUT R3, R3, R16, RZ, 0xfc, !PT ;  /* 0x0000001003037212 */ /* 0x000fc800078efcff */
[----:B------:R-:W-:-:S07]  /*9400*/  PRMT R0, R3, 0x7610, R0 ;  /* 0x0000761003007816 */ /* 0x000fce0000000000 */
.L_x_942:
[----:B------:R-:W-:Y:S05]  /*9410*/  BSYNC B0 ;  /* 0x0000000000007941 */ /* 0x000fea0003800000 */
.L_x_941:
[----:B------:R0:W-:Y:S01]  /*9420*/  STG.E.U8 desc[UR36][R4.64], R0 ;  /* 0x0000000004007986 */ /* 0x0001e2000c101124 */
[----:B------:R-:W-:Y:S05]  /*9430*/  BRA `(.L_x_918) ;  /* 0x0000000000ac7947 */ /* 0x000fea0003800000 */
.L_x_935:
        /* <DEDUP_REMOVED lines=21> */
.L_x_917:
        /* <DEDUP_REMOVED lines=16> */
.L_x_946:
[----:B------:R-:W-:Y:S05]  /*9690*/  BRA `(.L_x_918) ;  /* 0x0000000000147947 */ /* 0x000fea0003800000 */
.L_x_945:
[----:B------:R-:W0:Y:S02]  /*96a0*/  F2I.U64.TRUNC R16, R16 ;  /* 0x0000001000107311 */ /* 0x000e24000020d800 */
[----:B0-----:R0:W-:Y:S01]  /*96b0*/  STG.E.64 desc[UR36][R4.64], R16 ;  /* 0x0000001004007986 */ /* 0x0011e2000c101b24 */
[----:B------:R-:W-:Y:S05]  /*96c0*/  BRA `(.L_x_918) ;  /* 0x0000000000087947 */ /* 0x000fea0003800000 */
.L_x_944:
[----:B------:R-:W0:Y:S02]  /*96d0*/  F2I.FTZ.U32.TRUNC.NTZ R3, R16 ;  /* 0x0000001000037305 */ /* 0x000e24000021f000 */
[----:B0-----:R0:W-:Y:S02]  /*96e0*/  STG.E desc[UR36][R4.64], R3 ;  /* 0x0000000304007986 */ /* 0x0011e4000c101924 */
.L_x_918:
[----:B------:R-:W-:-:S05]  /*96f0*/  VIADD R19, R19, 0x80 ;  /* 0x0000008013137836 */ /* 0x000fca0000000000 */
[----:B------:R-:W-:-:S13]  /*9700*/  ISETP.GE.AND P0, PT, R19, UR38, PT ;  /* 0x0000002613007c0c */ /* 0x000fda000bf06270 */
        /* <DEDUP_REMOVED lines=23> */
.L_x_950:
[----:B------:R-:W0:Y:S02]  /*9880*/  F2I.S64.TRUNC R2, R2 ;  /* 0x0000000200027311 */ /* 0x000e24000020d900 */
[----:B0-----:R-:W-:-:S05]  /*9890*/  MOV R7, R2 ;  /* 0x0000000200077202 */ /* 0x001fca0000000f00 */
[----:B------:R0:W-:Y:S01]  /*98a0*/  STG.E.U8 desc[UR36][R4.64], R7 ;  /* 0x0000000704007986 */ /* 0x0001e2000c101124 */
[----:B------:R-:W-:Y:S05]  /*98b0*/  BRA `(.L_x_952) ;  /* 0x0000000c00407947 */ /* 0x000fea0003800000 */
.L_x_949:
        /* <DEDUP_REMOVED lines=9> */
.L_x_954:
[----:B------:R-:W0:Y:S02]  /*9950*/  F2I.FTZ.TRUNC.NTZ R3, R2 ;  /* 0x0000000200037305 */ /* 0x000e24000021f100 */
[----:B0-----:R0:W-:Y:S01]  /*9960*/  STG.E desc[UR36][R4.64], R3 ;  /* 0x0000000304007986 */ /* 0x0011e2000c101924 */
[----:B------:R-:W-:Y:S05]  /*9970*/  BRA `(.L_x_952) ;  /* 0x0000000c00107947 */ /* 0x000fea0003800000 */
.L_x_953:
[----:B------:R-:W0:Y:S02]  /*9980*/  F2I.FTZ.TRUNC.NTZ R3, R2 ;  /* 0x0000000200037305 */ /* 0x000e24000021f100 */
[----:B0-----:R0:W-:Y:S01]  /*9990*/  STG.E.U16 desc[UR36][R4.64], R3 ;  /* 0x0000000304007986 */ /* 0x0011e2000c101524 */
[----:B------:R-:W-:Y:S05]  /*99a0*/  BRA `(.L_x_952) ;  /* 0x0000000c00047947 */ /* 0x000fea0003800000 */
.L_x_948:
        /* <DEDUP_REMOVED lines=8> */
.L_x_956:
[----:B------:R-:W-:-:S05]  /*9a30*/  F2FP.F16.F32.PACK_AB R2, RZ, R2 ;  /* 0x00000002ff02723e */ /* 0x000fca00000000ff */
[----:B------:R0:W-:Y:S01]  /*9a40*/  STG.E.U16 desc[UR36][R4.64], R2 ;  /* 0x0000000204007986 */ /* 0x0001e2000c101524 */
[----:B------:R-:W-:Y:S05]  /*9a50*/  BRA `(.L_x_952) ;  /* 0x0000000800d87947 */ /* 0x000fea0003800000 */
.L_x_955:
        /* <DEDUP_REMOVED lines=9> */
.L_x_958:
[----:B------:R-:W-:-:S04]  /*9af0*/  F2FP.F16.F32.PACK_AB R3, RZ, R2 ;  /* 0x00000002ff03723e */ /* 0x000fc800000000ff */
[----:B------:R-:W-:-:S05]  /*9b00*/  PRMT R3, R3, 0x5410, RZ ;  /* 0x0000541003037816 */ /* 0x000fca00000000ff */
[----:B------:R3:W-:Y:S01]  /*9b10*/  STG.E desc[UR36][R4.64], R3 ;  /* 0x0000000304007986 */ /* 0x0007e2000c101924 */
[----:B------:R-:W-:Y:S05]  /*9b20*/  BRA `(.L_x_952) ;  /* 0x0000000800a47947 */ /* 0x000fea0003800000 */
.L_x_957:
[----:B------:R-:W-:-:S06]  /*9b30*/  FMUL.FTZ R2, R2, 1 ;  /* 0x3f80000002027820 */ /* 0x000fcc0000410000 */
[----:B------:R-:W0:Y:S02]  /*9b40*/  F2F.F64.F32 R2, R2 ;  /* 0x0000000200027310 */ /* 0x000e240000201800 */
[----:B0-----:R0:W-:Y:S01]  /*9b50*/  STG.E.64 desc[UR36][R4.64], R2 ;  /* 0x0000000204007986 */ /* 0x0011e2000c101b24 */
[----:B------:R-:W-:Y:S05]  /*9b60*/  BRA `(.L_x_952) ;  /* 0x0000000800947947 */ /* 0x000fea0003800000 */
.L_x_947:
        /* <DEDUP_REMOVED lines=12> */
.L_x_961:
[----:B------:R-:W-:Y:S01]  /*9c30*/  FMUL.FTZ R8, R2, 1 ;  /* 0x3f80000002087820 */ /* 0x000fe20000410000 */
[----:B------:R-:W-:-:S05]  /*9c40*/  CS2R R10, SRZ ;  /* 0x00000000000a7805 */ /* 0x000fca000001ff00 */
[----:B------:R-:W0:Y:S02]  /*9c50*/  F2F.F64.F32 R8, R8 ;  /* 0x0000000800087310 */ /* 0x000e240000201800 */
[----:B0-----:R0:W-:Y:S01]  /*9c60*/  STG.E.128 desc[UR36][R4.64], R8 ;  /* 0x0000000804007986 */ /* 0x0011e2000c101d24 */
[----:B------:R-:W-:Y:S05]  /*9c70*/  BRA `(.L_x_952) ;  /* 0x0000000800507947 */ /* 0x000fea0003800000 */
.L_x_960:
        /* <DEDUP_REMOVED lines=20> */
.L_x_965:
[----:B------:R-:W-:Y:S05]  /*9dc0*/  BSYNC B0 ;  /* 0x0000000000007941 */ /* 0x000fea0003800000 */
.L_x_964:
[----:B------:R-:W-:-:S05]  /*9dd0*/  LOP3.LUT R7, R0, R7, RZ, 0xfc, !PT ;  /* 0x0000000700077212 */ /* 0x000fca00078efcff */
[----:B------:R0:W-:Y:S01]  /*9de0*/  STG.E.U8 desc[UR36][R4.64], R7 ;  /* 0x0000000704007986 */ /* 0x0001e2000c101124 */
[----:B------:R-:W-:Y:S05]  /*9df0*/  BRA `(.L_x_952) ;  /* 0x0000000400f07947 */ /* 0x000fea0003800000 */
.L_x_963:
        /* <DEDUP_REMOVED lines=12> */
.L_x_967:
[----:B------:R-:W-:Y:S01]  /*9ec0*/  IMAD.MOV.U32 R0, RZ, RZ, 0x7f ;  /* 0x0000007fff007424 */ /* 0x000fe200078e00ff */
[----:B------:R-:W-:-:S04]  /*9ed0*/  ISETP.GT.U32.AND P0, PT, R6, 0x7f800000, PT ;  /* 0x7f8000000600780c */ /* 0x000fc80003f04070 */
[----:B------:R-:W-:-:S09]  /*9ee0*/  SEL R0, R0, 0x7c, P0 ;  /* 0x0000007c00007807 */ /* 0x000fd20000000000 */
.L_x_968:
[----:B------:R-:W-:Y:S05]  /*9ef0*/  BSYNC B0 ;  /* 0x0000000000007941 */ /* 0x000fea0003800000 */
.L_x_966:
[----:B------:R-:W-:-:S04]  /*9f00*/  LOP3.LUT R2, R2, 0x80000000, RZ, 0xc0, !PT ;  /* 0x8000000002027812 */ /* 0x000fc800078ec0ff */
[----:B------:R-:W-:-:S04]  /*9f10*/  SHF.R.U32.HI R3, RZ, 0x18, R2 ;  /* 0x00000018ff037819 */ /* 0x000fc80000011602 */
[----:B------:R-:W-:-:S05]  /*9f20*/  LOP3.LUT R3, R0, R3, RZ, 0xfc, !PT ;  /* 0x0000000300037212 */ /* 0x000fca00078efcff */
[----:B------:R0:W-:Y:S01]  /*9f30*/  STG.E.U8 desc[UR36][R4.64], R3 ;  /* 0x0000000304007986 */ /* 0x0001e2000c101124 */
[----:B------:R-:W-:Y:S05]  /*9f40*/  BRA `(.L_x_952) ;  /* 0x00000004009c7947 */ /* 0x000fea0003800000 */
.L_x_962:
[----:B------:R-:W-:-:S05]  /*9f50*/  F2FP.BF16.F32.PACK_AB R2, RZ, R2 ;  /* 0x00000002ff02723e */ /* 0x000fca00000010ff */
[----:B------:R0:W-:Y:S01]  /*9f60*/  STG.E.U16 desc[UR36][R4.64], R2 ;  /* 0x0000000204007986 */ /* 0x0001e2000c101524 */
[----:B------:R-:W-:Y:S05]  /*9f70*/  BRA `(.L_x_952) ;  /* 0x0000000400907947 */ /* 0x000fea0003800000 */
.L_x_959:
        /* <DEDUP_REMOVED lines=11> */
.L_x_971:
        /* <DEDUP_REMOVED lines=16> */
.L_x_974:
[----:B------:R-:W-:-:S04]  /*a130*/  LOP3.LUT R2, R2, 0x80000000, RZ, 0xc0, !PT ;  /* 0x8000000002027812 */ /* 0x000fc800078ec0ff */
[----:B------:R-:W-:-:S04]  /*a140*/  SHF.R.U32.HI R2, RZ, 0x18, R2 ;  /* 0x00000018ff027819 */ /* 0x000fc80000011602 */
[----:B------:R-:W-:-:S04]  /*a150*/  LOP3.LUT R3, R3, R2, RZ, 0xfc, !PT ;  /* 0x0000000203037212 */ /* 0x000fc800078efcff */
[----:B------:R-:W-:-:S07]  /*a160*/  PRMT R0, R3, 0x7610, R0 ;  /* 0x0000761003007816 */ /* 0x000fce0000000000 */
.L_x_973:
[----:B------:R-:W-:Y:S05]  /*a170*/  BSYNC B0 ;  /* 0x0000000000007941 */ /* 0x000fea0003800000 */
.L_x_972:
[----:B------:R0:W-:Y:S01]  /*a180*/  STG.E.U8 desc[UR36][R4.64], R0 ;  /* 0x0000000004007986 */ /* 0x0001e2000c101124 */
[----:B------:R-:W-:Y:S05]  /*a190*/  BRA `(.L_x_952) ;  /* 0x0000000400087947 */ /* 0x000fea0003800000 */
.L_x_970:
        /* <DEDUP_REMOVED lines=16> */
.L_x_977:
[----:B------:R-:W-:-:S04]  /*a2a0*/  LOP3.LUT R2, R2, 0x80000000, RZ, 0xc0, !PT ;  /* 0x8000000002027812 */ /* 0x000fc800078ec0ff */
[----:B------:R-:W-:-:S04]  /*a2b0*/  SHF.R.U32.HI R2, RZ, 0x18, R2 ;  /* 0x00000018ff027819 */ /* 0x000fc80000011602 */
[----:B------:R-:W-:-:S04]  /*a2c0*/  LOP3.LUT R3, R3, R2, RZ, 0xfc, !PT ;  /* 0x0000000203037212 */ /* 0x000fc800078efcff */
[----:B------:R-:W-:-:S07]  /*a2d0*/  PRMT R0, R3, 0x7610, R0 ;  /* 0x0000761003007816 */ /* 0x000fce0000000000 */
.L_x_976:
[----:B------:R-:W-:Y:S05]  /*a2e0*/  BSYNC B0 ;  /* 0x0000000000007941 */ /* 0x000fea0003800000 */
.L_x_975:
[----:B------:R0:W-:Y:S01]  /*a2f0*/  STG.E.U8 desc[UR36][R4.64], R0 ;  /* 0x0000000004007986 */ /* 0x0001e2000c101124 */
[----:B------:R-:W-:Y:S05]  /*a300*/  BRA `(.L_x_952) ;  /* 0x0000000000ac7947 */ /* 0x000fea0003800000 */
.L_x_969:
        /* <DEDUP_REMOVED lines=21> */
.L_x_951:
        /* <DEDUP_REMOVED lines=16> */
.L_x_980:
[----:B------:R-:W-:Y:S05]  /*a560*/  BRA `(.L_x_952) ;  /* 0x0000000000147947 */ /* 0x000fea0003800000 */
.L_x_979:
[----:B------:R-:W0:Y:S02]  /*a570*/  F2I.U64.TRUNC R2, R2 ;  /* 0x0000000200027311 */ /* 0x000e24000020d800 */
[----:B0-----:R0:W-:Y:S01]  /*a580*/  STG.E.64 desc[UR36][R4.64], R2 ;  /* 0x0000000204007986 */ /* 0x0011e2000c101b24 */
[----:B------:R-:W-:Y:S05]  /*a590*/  BRA `(.L_x_952) ;  /* 0x0000000000087947 */ /* 0x000fea0003800000 */
.L_x_978:
[----:B------:R-:W0:Y:S02]  /*a5a0*/  F2I.FTZ.U32.TRUNC.NTZ R3, R2 ;  /* 0x0000000200037305 */ /* 0x000e24000021f000 */
[----:B0-----:R0:W-:Y:S02]  /*a5b0*/  STG.E desc[UR36][R4.64], R3 ;  /* 0x0000000304007986 */ /* 0x0011e4000c101924 */
.L_x_952:
[----:B------:R-:W-:-:S07]  /*a5c0*/  VIADD R19, R19, 0x80 ;  /* 0x0000008013137836 */ /* 0x000fce0000000000 */
.L_x_912:
[----:B------:R-:W-:Y:S05]  /*a5d0*/  BSYNC B6 ;  /* 0x0000000000067941 */ /* 0x000fea0003800000 */
.L_x_911:
[----:B------:R-:W-:-:S13]  /*a5e0*/  ISETP.GE.AND P0, PT, R19, UR38, PT ;  /* 0x0000002613007c0c */ /* 0x000fda000bf06270 */
[----:B------:R-:W-:Y:S05]  /*a5f0*/  @P0 EXIT ;  /* 0x000000000000094d */ /* 0x000fea0003800000 */
[----:B0-23--:R-:W0:Y:S01]  /*a600*/  LDC.64 R2, c[0x0][0x218] ;  /* 0x00008600ff027b82 */ /* 0x00de220000000a00 */
[----:B------:R-:W-:Y:S01]  /*a610*/  MOV R0, UR39 ;  /* 0x0000002700007c02 */ /* 0x000fe20008000f00 */
[----:B------:R-:W-:-:S04]  /*a620*/  ULDC UR4, c[0x0][0x244] ;  /* 0x0000910000047ab9 */ /* 0x000fc80000000800 */
[----:B------:R-:W-:Y:S01]  /*a630*/  IMAD R19, R0, 0x200, R19 ;  /* 0x0000020000137824 */ /* 0x000fe200078e0213 */
[----:B------:R-:W-:-:S03]  /*a640*/  PRMT R0, R22, 0x9910, RZ ;  /* 0x0000991016007816 */ /* 0x000fc600000000ff */
        /* <DEDUP_REMOVED lines=13> */
[----:B-1--4-:R-:W0:Y:S02]  /*a720*/  F2I.FTZ.TRUNC.NTZ R5, R18 ;  /* 0x0000001200057305 */ /* 0x012e24000021f100 */
[----:B0-----:R-:W-:Y:S01]  /*a730*/  STG.E.U8 desc[UR36][R2.64], R5 ;  /* 0x0000000502007986 */ /* 0x001fe2000c101124 */
[----:B------:R-:W-:Y:S05]  /*a740*/  EXIT ;  /* 0x000000000000794d */ /* 0x000fea0003800000 */
.L_x_984:
[----:B-1--4-:R-:W0:Y:S02]  /*a750*/  F2I.S64.TRUNC R18, R18 ;  /* 0x0000001200127311 */ /* 0x012e24000020d900 */
[----:B0-----:R-:W-:-:S05]  /*a760*/  IMAD.MOV.U32 R5, RZ, RZ, R18 ;  /* 0x000000ffff057224 */ /* 0x001fca00078e0012 */
[----:B------:R-:W-:Y:S01]  /*a770*/  STG.E.U8 desc[UR36][R2.64], R5 ;  /* 0x0000000502007986 */ /* 0x000fe2000c101124 */
[----:B------:R-:W-:Y:S05]  /*a780*/  EXIT ;  /* 0x000000000000794d */ /* 0x000fea0003800000 */
.L_x_983:
[----:B------:R-:W-:-:S13]  /*a790*/  ISETP.NE.AND P0, PT, R0, 0x2, PT ;  /* 0x000000020000780c */ /* 0x000fda0003f05270 */
[----:B------:R-:W-:Y:S05]  /*a7a0*/  @!P0 BRA `(.L_x_986) ;  /* 0x0000000000288947 */ /* 0x000fea0003800000 */
[----:B------:R-:W-:-:S13]  /*a7b0*/  ISETP.NE.AND P0, PT, R0, 0x3, PT ;  /* 0x000000030000780c */ /* 0x000fda0003f05270 */
[----:B------:R-:W-:Y:S05]  /*a7c0*/  @!P0 BRA `(.L_x_987) ;  /* 0x0000000000148947 */ /* 0x000fea0003800000 */
[----:B------:R-:W-:-:S13]  /*a7d0*/  ISETP.NE.AND P0, PT, R0, 0x4, PT ;  /* 0x000000040000780c */ /* 0x000fda0003f05270 */
[----:B------:R-:W-:Y:S05]  /*a7e0*/  @P0 BRA `(.L_x_985) ;  /* 0x0000000800d00947 */ /* 0x000fea0003800000 */
[----:B-1--4-:R-:W0:Y:S02]  /*a7f0*/  F2I.S64.TRUNC R18, R18 ;  /* 0x0000001200127311 */ /* 0x012e24000020d900 */
[----:B0-----:R-:W-:Y:S01]  /*a800*/  STG.E.64 desc[UR36][R2.64], R18 ;  /* 0x0000001202007986 */ /* 0x001fe2000c101b24 */
[----:B------:R-:W-:Y:S05]  /*a810*/  EXIT ;  /* 0x000000000000794d */ /* 0x000fea0003800000 */
.L_x_987:
[----:B-1--4-:R-:W0:Y:S02]  /*a820*/  F2I.FTZ.TRUNC.NTZ R5, R18 ;  /* 0x0000001200057305 */ /* 0x012e24000021f100 */
[----:B0-----:R-:W-:Y:S01]  /*a830*/  STG.E desc[UR36][R2.64], R5 ;  /* 0x0000000502007986 */ /* 0x001fe2000c101924 */
[----:B------:R-:W-:Y:S05]  /*a840*/  EXIT ;  /* 0x000000000000794d */ /* 0x000fea0003800000 */
.L_x_986:
[----:B-1--4-:R-:W0:Y:S02]  /*a850*/  F2I.FTZ.TRUNC.NTZ R5, R18 ;  /* 0x0000001200057305 */ /* 0x012e24000021f100 */
[----:B0-----:R-:W-:Y:S01]  /*a860*/  STG.E.U16 desc[UR36][R2.64], R5 ;  /* 0x0000000502007986 */ /* 0x001fe2000c101524 */
[----:B------:R-:W-:Y:S05]  /*a870*/  EXIT ;  /* 0x000000000000794d */ /* 0x000fea0003800000 */
.L_x_982:
[----:B------:R-:W-:-:S13]  /*a880*/  ISETP.GT.AND P0, PT, R0, 0x6, PT ;  /* 0x000000060000780c */ /* 0x000fda0003f04270 */
[----:B------:R-:W-:Y:S05]  /*a890*/  @P0 BRA `(.L_x_988) ;  /* 0x0000000000240947 */ /* 0x000fea0003800000 */
[----:B------:R-:W-:-:S13]  /*a8a0*/  ISETP.NE.AND P0, PT, R0, 0x5, PT ;  /* 0x000000050000780c */ /* 0x000fda0003f05270 */
[----:B------:R-:W-:Y:S05]  /*a8b0*/  @!P0 BRA `(.L_x_989) ;  /* 0x0000000000108947 */ /* 0x000fea0003800000 */
[----:B------:R-:W-:-:S13]  /*a8c0*/  ISETP.NE.AND P0, PT, R0, 0x6, PT ;  /* 0x000000060000780c */ /* 0x000fda0003f05270 */
[----:B------:R-:W-:Y:S05]  /*a8d0*/  @P0 BRA `(.L_x_985) ;  /* 0x0000000800940947 */ /* 0x000fea0003800000 */
[----:B-1--4-:R-:W-:Y:S01]  /*a8e0*/  STG.E desc[UR36][R2.64], R18 ;  /* 0x0000001202007986 */ /* 0x012fe2000c101924 */
[----:B------:R-:W-:Y:S05]  /*a8f0*/  EXIT ;  /* 0x000000000000794d */ /* 0x000fea0003800000 */
.L_x_989:
[----:B-1--4-:R-:W-:-:S05]  /*a900*/  F2FP.F16.F32.PACK_AB R18, RZ, R18 ;  /* 0x00000012ff12723e */ /* 0x012fca00000000ff */
[----:B------:R-:W-:Y:S01]  /*a910*/  STG.E.U16 desc[UR36][R2.64], R18 ;  /* 0x0000001202007986 */ /* 0x000fe2000c101524 */
[----:B------:R-:W-:Y:S05]  /*a920*/  EXIT ;  /* 0x000000000000794d */ /* 0x000fea0003800000 */
.L_x_988:
[----:B------:R-:W-:-:S13]  /*a930*/  ISETP.NE.AND P0, PT, R0, 0x7, PT ;  /* 0x000000070000780c */ /* 0x000fda0003f05270 */
[----:B------:R-:W-:Y:S05]  /*a940*/  @!P0 BRA `(.L_x_990) ;  /* 0x00000000002c8947 */ /* 0x000fea0003800000 */
[----:B------:R-:W-:-:S13]  /*a950*/  ISETP.NE.AND P0, PT, R0, 0x8, PT ;  /* 0x000000080000780c */ /* 0x000fda0003f05270 */
[----:B------:R-:W-:Y:S05]  /*a960*/  @!P0 BRA `(.L_x_991) ;  /* 0x0000000000148947 */ /* 0x000fea0003800000 */
[----:B------:R-:W-:-:S13]  /*a970*/  ISETP.NE.AND P0, PT, R0, 0x9, PT ;  /* 0x000000090000780c */ /* 0x000fda0003f05270 */
[----:B------:R-:W-:Y:S05]  /*a980*/  @P0 BRA `(.L_x_985) ;  /* 0x0000000800680947 */ /* 0x000fea0003800000 */
[----:B------:R-:W-:-:S07]  /*a990*/  HFMA2.MMA R19, -RZ, RZ, 0, 0 ;  /* 0x00000000ff137435 */ /* 0x000fce00000001ff */
[----:B-1--4-:R-:W-:Y:S01]  /*a9a0*/  STG.E.64 desc[UR36][R2.64], R18 ;  /* 0x0000001202007986 */ /* 0x012fe2000c101b24 */
[----:B------:R-:W-:Y:S05]  /*a9b0*/  EXIT ;  /* 0x000000000000794d */ /* 0x000fea0003800000 */
.L_x_991:
[----:B-1--4-:R-:W-:-:S04]  /*a9c0*/  F2FP.F16.F32.PACK_AB R5, RZ, R18 ;  /* 0x00000012ff05723e */ /* 0x012fc800000000ff */
[----:B------:R-:W-:-:S05]  /*a9d0*/  PRMT R5, R5, 0x5410, RZ ;  /* 0x0000541005057816 */ /* 0x000fca00000000ff */
[----:B------:R-:W-:Y:S01]  /*a9e0*/  STG.E desc[UR36][R2.64], R5 ;  /* 0x0000000502007986 */ /* 0x000fe2000c101924 */
[----:B------:R-:W-:Y:S05]  /*a9f0*/  EXIT ;  /* 0x000000000000794d */ /* 0x000fea0003800000 */
.L_x_990:
[----:B-1--4-:R-:W-:-:S06]  /*aa00*/  FMUL.FTZ R4, R18, 1 ;  /* 0x3f80000012047820 */ /* 0x012fcc0000410000 */
[----:B------:R-:W0:Y:S02]  /*aa10*/  F2F.F64.F32 R4, R4 ;  /* 0x0000000400047310 */ /* 0x000e240000201800 */
[----:B0-----:R-:W-:Y:S01]  /*aa20*/  STG.E.64 desc[UR36][R2.64], R4 ;  /* 0x0000000402007986 */ /* 0x001fe2000c101b24 */
[----:B------:R-:W-:Y:S05]  /*aa30*/  EXIT ;  /* 0x000000000000794d */ /* 0x000fea0003800000 */
.L_x_981:
        /* <DEDUP_REMOVED lines=8> */
[----:B-1--4-:R-:W-:-:S04]  /*aac0*/  FSETP.NEU.FTZ.AND P0, PT, R18, RZ, PT ;  /* 0x000000ff1200720b */ /* 0x012fc80003f1d000 */
[----:B------:R-:W-:-:S05]  /*aad0*/  SEL R5, RZ, 0x1, !P0 ;  /* 0x00000001ff057807 */ /* 0x000fca0004000000 */
[----:B------:R-:W-:Y:S01]  /*aae0*/  STG.E.U8 desc[UR36][R2.64], R5 ;  /* 0x0000000502007986 */ /* 0x000fe2000c101124 */
[----:B------:R-:W-:Y:S05]  /*aaf0*/  EXIT ;  /* 0x000000000000794d */ /* 0x000fea0003800000 */
.L_x_994:
[----:B-1--4-:R-:W-:Y:S01]  /*ab00*/  FMUL.FTZ R4, R18, 1 ;  /* 0x3f80000012047820 */ /* 0x012fe20000410000 */
[----:B------:R-:W-:-:S05]  /*ab10*/  CS2R R6, SRZ ;  /* 0x0000000000067805 */ /* 0x000fca000001ff00 */
[----:B------:R-:W0:Y:S02]  /*ab20*/  F2F.F64.F32 R4, R4 ;  /* 0x0000000400047310 */ /* 0x000e240000201800 */
[----:B0-----:R-:W-:Y:S01]  /*ab30*/  STG.E.128 desc[UR36][R2.64], R4 ;  /* 0x0000000402007986 */ /* 0x001fe2000c101d24 */
[----:B------:R-:W-:Y:S05]  /*ab40*/  EXIT ;  /* 0x000000000000794d */ /* 0x000fea0003800000 */
.L_x_993:
[----:B------:R-:W-:-:S13]  /*ab50*/  ISETP.NE.AND P0, PT, R0, 0xf, PT ;  /* 0x0000000f0000780c */ /* 0x000fda0003f05270 */
[----:B------:R-:W-:Y:S05]  /*ab60*/  @!P0 BRA `(.L_x_995) ;  /* 0x0000000000ac8947 */ /* 0x000fea0003800000 */
[----:B------:R-:W-:-:S13]  /*ab70*/  ISETP.NE.AND P0, PT, R0, 0x17, PT ;  /* 0x000000170000780c */ /* 0x000fda0003f05270 */
[----:B------:R-:W-:Y:S05]  /*ab80*/  @!P0 BRA `(.L_x_996) ;  /* 0x0000000000508947 */ /* 0x000fea0003800000 */
[----:B------:R-:W-:-:S13]  /*ab90*/  ISETP.NE.AND P0, PT, R0, 0x18, PT ;  /* 0x000000180000780c */ /* 0x000fda0003f05270 */
[----:B------:R-:W-:Y:S05]  /*aba0*/  @P0 BRA `(.L_x_985) ;  /* 0x0000000400e00947 */ /* 0x000fea0003800000 */
[C---:B-1--4-:R-:W-:Y:S01]  /*abb0*/  LOP3.LUT R4, R18.reuse, 0x7fffffff, RZ, 0xc0, !PT ;  /* 0x7fffffff12047812 */ /* 0x052fe200078ec0ff */
[----:B------:R-:W-:Y:S01]  /*abc0*/  BSSY B0, `(.L_x_997) ;  /* 0x000000d000007945 */ /* 0x000fe20003800000 */
[----:B------:R-:W-:Y:S02]  /*abd0*/  LOP3.LUT R0, R18, 0x80000000, RZ, 0xc0, !PT ;  /* 0x8000000012007812 */ /* 0x000fe400078ec0ff */
[----:B------:R-:W-:Y:S02]  /*abe0*/  ISETP.GT.U32.AND P0, PT, R4, 0x43efffff, PT ;  /* 0x43efffff0400780c */ /* 0x000fe40003f04070 */
[----:B------:R-:W-:Y:S01]  /*abf0*/  SHF.R.U32.HI R7, RZ, 0x18, R0 ;  /* 0x00000018ff077819 */ /* 0x000fe20000011600 */
[----:B------:R-:W-:-:S10]  /*ac00*/  IMAD.MOV.U32 R0, RZ, RZ, 0x7f ;  /* 0x0000007fff007424 */ /* 0x000fd400078e00ff */
[----:B------:R-:W-:Y:S05]  /*ac10*/  @P0 BRA `(.L_x_998) ;  /* 0x00000000001c0947 */ /* 0x000fea0003800000 */
[----:B------:R-:W-:-:S13]  /*ac20*/  ISETP.GE.U32.AND P0, PT, R4, 0x3c800000, PT ;  /* 0x3c8000000400780c */ /* 0x000fda0003f06070 */
[----:B------:R-:W-:Y:S01]  /*ac30*/  @P0 SHF.R.U32.HI R0, RZ, 0x14, R18 ;  /* 0x00000014ff000819 */ /* 0x000fe20000011612 */
[----:B------:R-:W-:-:S03]  /*ac40*/  @!P0 FADD.FTZ R4, R4, 16384 ;  /* 0x4680000004048421 */ /* 0x000fc60000010000 */
[----:B------:R-:W-:-:S04]  /*ac50*/  @P0 LOP3.LUT R5, R0, 0x1, RZ, 0xc0, !PT ;  /* 0x0000000100050812 */ /* 0x000fc800078ec0ff */
[----:B------:R-:W-:-:S04]  /*ac60*/  @P0 IADD3 R5, R18, 0x407ffff, R5 ;  /* 0x0407ffff12050810 */ /* 0x000fc80007ffe005 */
[----:B------:R-:W-:Y:S02]  /*ac70*/  @P0 SHF.R.U32.HI R0, RZ, 0x14, R5 ;  /* 0x00000014ff000819 */ /* 0x000fe40000011605 */
[----:B------:R-:W-:-:S07]  /*ac80*/  @!P0 IADD3 R0, R4, -0x46800000, RZ ;  /* 0xb980000004008810 */ /* 0x000fce0007ffe0ff */
.L_x_998:
[----:B------:R-:W-:Y:S05]  /*ac90*/  BSYNC B0 ;  /* 0x0000000000007941 */ /* 0x000fea0003800000 */
.L_x_997:
[----:B------:R-:W-:-:S05]  /*aca0*/  LOP3.LUT R7, R0, R7, RZ, 0xfc, !PT ;  /* 0x0000000700077212 */ /* 0x000fca00078efcff */
[----:B------:R-:W-:Y:S01]  /*acb0*/  STG.E.U8 desc[UR36][R2.64], R7 ;  /* 0x0000000702007986 */ /* 0x000fe2000c101124 */
[----:B------:R-:W-:Y:S05]  /*acc0*/  EXIT ;  /* 0x000000000000794d */ /* 0x000fea0003800000 */
.L_x_996:
[----:B-1--4-:R-:W-:Y:S01]  /*acd0*/  LOP3.LUT R4, R18, 0x7fffffff, RZ, 0xc0, !PT ;  /* 0x7fffffff12047812 */ /* 0x012fe200078ec0ff */
[----:B------:R-:W-:Y:S03]  /*ace0*/  BSSY B0, `(.L_x_999) ;  /* 0x000000e000007945 */ /* 0x000fe60003800000 */
[----:B------:R-:W-:-:S13]  /*acf0*/  ISETP.GT.U32.AND P0, PT, R4, 0x477fffff, PT ;  /* 0x477fffff0400780c */ /* 0x000fda0003f04070 */
[----:B------:R-:W-:Y:S05]  /*ad00*/  @P0 BRA `(.L_x_1000) ;  /* 0x0000000000200947 */ /* 0x000fea0003800000 */
[----:B------:R-:W-:-:S13]  /*ad10*/  ISETP.GE.U32.AND P0, PT, R4, 0x38800000, PT ;  /* 0x388000000400780c */ /* 0x000fda0003f06070 */
[----:B------:R-:W-:Y:S01]  /*ad20*/  @P0 SHF.R.U32.HI R0, RZ, 0x15, R18 ;  /* 0x00000015ff000819 */ /* 0x000fe20000011612 */
[----:B------:R-:W-:-:S03]  /*ad30*/  @!P0 FADD.FTZ R4, R4, 128 ;  /* 0x4300000004048421 */ /* 0x000fc60000010000 */
[----:B------:R-:W-:-:S04]  /*ad40*/  @P0 LOP3.LUT R5, R0, 0x1, RZ, 0xc0, !PT ;  /* 0x0000000100050812 */ /* 0x000fc800078ec0ff */
[----:B------:R-:W-:-:S04]  /*ad50*/  @P0 IADD3 R5, R18, 0x80fffff, R5 ;  /* 0x080fffff12050810 */ /* 0x000fc80007ffe005 */
[----:B------:R-:W-:Y:S01]  /*ad60*/  @P0 SHF.R.U32.HI R0, RZ, 0x15, R5 ;  /* 0x00000015ff000819 */ /* 0x000fe20000011605 */
[----:B------:R-:W-:Y:S01]  /*ad70*/  @!P0 VIADD R0, R4, 0xbd000000 ;  /* 0xbd00000004008836 */ /* 0x000fe20000000000 */
[----:B------:R-:W-:Y:S06]  /*ad80*/  BRA `(.L_x_1001) ;  /* 0x00000000000c7947 */ /* 0x000fec0003800000 */
.L_x_1000:
[----:B------:R-:W-:Y:S02]  /*ad90*/  ISETP.GT.U32.AND P0, PT, R4, 0x7f800000, PT ;  /* 0x7f8000000400780c */ /* 0x000fe40003f04070 */
[----:B------:R-:W-:-:S04]  /*ada0*/  MOV R0, 0x7f ;  /* 0x0000007f00007802 */ /* 0x000fc80000000f00 */
[----:B------:R-:W-:-:S07]  /*adb0*/  SEL R0, R0, 0x7c, P0 ;  /* 0x0000007c00007807 */ /* 0x000fce0000000000 */
.L_x_1001:
[----:B------:R-:W-:Y:S05]  /*adc0*/  BSYNC B0 ;  /* 0x0000000000007941 */ /* 0x000fea0003800000 */
.L_x_999:
[----:B------:R-:W-:-:S04]  /*add0*/  LOP3.LUT R18, R18, 0x80000000, RZ, 0xc0, !PT ;  /* 0x8000000012127812 */ /* 0x000fc800078ec0ff */
[----:B------:R-:W-:-:S04]  /*ade0*/  SHF.R.U32.HI R5, RZ, 0x18, R18 ;  /* 0x00000018ff057819 */ /* 0x000fc80000011612 */
[----:B------:R-:W-:-:S05]  /*adf0*/  LOP3.LUT R5, R0, R5, RZ, 0xfc, !PT ;  /* 0x0000000500057212 */ /* 0x000fca00078efcff */
[----:B------:R-:W-:Y:S01]  /*ae00*/  STG.E.U8 desc[UR36][R2.64], R5 ;  /* 0x0000000502007986 */ /* 0x000fe2000c101124 */
[----:B------:R-:W-:Y:S05]  /*ae10*/  EXIT ;  /* 0x000000000000794d */ /* 0x000fea0003800000 */
.L_x_995:
[----:B-1--4-:R-:W-:-:S05]  /*ae20*/  F2FP.BF16.F32.PACK_AB R18, RZ, R18 ;  /* 0x00000012ff12723e */ /* 0x012fca00000010ff */
[----:B------:R-:W-:Y:S01]  /*ae30*/  STG.E.U16 desc[UR36][R2.64], R18 ;  /* 0x0000001202007986 */ /* 0x000fe2000c101524 */
[----:B------:R-:W-:Y:S05]  /*ae40*/  EXIT ;  /* 0x000000000000794d */ /* 0x000fea0003800000 */
.L_x_992:
        /* <DEDUP_REMOVED lines=8> */
[----:B-1--4-:R-:W0:Y:S02]  /*aed0*/  F2I.FTZ.U32.TRUNC.NTZ R5, R18 ;  /* 0x0000001200057305 */ /* 0x012e24000021f000 */
[----:B0-----:R-:W-:Y:S01]  /*aee0*/  STG.E.U16 desc[UR36][R2.64], R5 ;  /* 0x0000000502007986 */ /* 0x001fe2000c101524 */
[----:B------:R-:W-:Y:S05]  /*aef0*/  EXIT ;  /* 0x000000000000794d */ /* 0x000fea0003800000 */
.L_x_1004:
[----:B-1--4-:R-:W-:Y:S01]  /*af00*/  LOP3.LUT R5, R18, 0x7fffffff, RZ, 0xc0, !PT ;  /* 0x7fffffff12057812 */ /* 0x012fe200078ec0ff */
        /* <DEDUP_REMOVED lines=15> */
.L_x_1007:
[----:B------:R-:W-:-:S04]  /*b000*/  LOP3.LUT R18, R18, 0x80000000, RZ, 0xc0, !PT ;  /* 0x8000000012127812 */ /* 0x000fc800078ec0ff */
[----:B------:R-:W-:-:S04]  /*b010*/  SHF.R.U32.HI R5, RZ, 0x18, R18 ;  /* 0x00000018ff057819 */ /* 0x000fc80000011612 */
[----:B------:R-:W-:-:S04]  /*b020*/  LOP3.LUT R4, R4, R5, RZ, 0xfc, !PT ;  /* 0x0000000504047212 */ /* 0x000fc800078efcff */
[----:B------:R-:W-:-:S07]  /*b030*/  PRMT R0, R4, 0x7610, R0 ;  /* 0x0000761004007816 */ /* 0x000fce0000000000 */
.L_x_1006:
[----:B------:R-:W-:Y:S05]  /*b040*/  BSYNC B0 ;  /* 0x0000000000007941 */ /* 0x000fea0003800000 */
.L_x_1005:
[----:B------:R-:W-:Y:S01]  /*b050*/  STG.E.U8 desc[UR36][R2.64], R0 ;  /* 0x0000000002007986 */ /* 0x000fe2000c101124 */
[----:B------:R-:W-:Y:S05]  /*b060*/  EXIT ;  /* 0x000000000000794d */ /* 0x000fea0003800000 */
.L_x_1003:
[----:B-1--4-:R-:W-:Y:S01]  /*b070*/  LOP3.LUT R5, R18, 0x7fffffff, RZ, 0xc0, !PT ;  /* 0x7fffffff12057812 */ /* 0x012fe200078ec0ff */
        /* <DEDUP_REMOVED lines=15> */
.L_x_1010:
[----:B------:R-:W-:-:S04]  /*b170*/  LOP3.LUT R18, R18, 0x80000000, RZ, 0xc0, !PT ;  /* 0x8000000012127812 */ /* 0x000fc800078ec0ff */
[----:B------:R-:W-:-:S04]  /*b180*/  SHF.R.U32.HI R5, RZ, 0x18, R18 ;  /* 0x00000018ff057819 */ /* 0x000fc80000011612 */
[----:B------:R-:W-:-:S04]  /*b190*/  LOP3.LUT R4, R4, R5, RZ, 0xfc, !PT ;  /* 0x0000000504047212 */ /* 0x000fc800078efcff */
[----:B------:R-:W-:-:S07]  /*b1a0*/  PRMT R0, R4, 0x7610, R0 ;  /* 0x0000761004007816 */ /* 0x000fce0000000000 */
.L_x_1009:
[----:B------:R-:W-:Y:S05]  /*b1b0*/  BSYNC B0 ;  /* 0x0000000000007941 */ /* 0x000fea0003800000 */
.L_x_1008:
[----:B------:R-:W-:Y:S01]  /*b1c0*/  STG.E.U8 desc[UR36][R2.64], R0 ;  /* 0x0000000002007986 */ /* 0x000fe2000c101124 */
[----:B------:R-:W-:Y:S05]  /*b1d0*/  EXIT ;  /* 0x000000000000794d */ /* 0x000fea0003800000 */
.L_x_1002:
[----:B------:R-:W-:-:S13]  /*b1e0*/  ISETP.NE.AND P0, PT, R0, 0x1c, PT ;  /* 0x0000001c0000780c */ /* 0x000fda0003f05270 */
[----:B------:R-:W-:Y:S05]  /*b1f0*/  @!P0 BRA `(.L_x_1011) ;  /* 0x00000000009c8947 */ /* 0x000fea0003800000 */
[----:B------:R-:W-:-:S13]  /*b200*/  ISETP.NE.AND P0, PT, R0, 0x1d, PT ;  /* 0x0000001d0000780c */ /* 0x000fda0003f05270 */
[----:B------:R-:W-:Y:S05]  /*b210*/  @!P0 BRA `(.L_x_1012) ;  /* 0x0000000000888947 */ /* 0x000fea0003800000 */
[----:B------:R-:W-:-:S13]  /*b220*/  ISETP.NE.AND P0, PT, R0, 0x2c, PT ;  /* 0x0000002c0000780c */ /* 0x000fda0003f05270 */
[----:B------:R-:W-:Y:S05]  /*b230*/  @P0 BRA `(.L_x_985) ;  /* 0x00000000003c0947 */ /* 0x000fea0003800000 */
[----:B-1--4-:R-:W-:-:S04]  /*b240*/  SHF.R.U32.HI R4, RZ, 0x17, R18 ;  /* 0x00000017ff047819 */ /* 0x012fc80000011612 */
        /* <DEDUP_REMOVED lines=14> */
.L_x_985:
        /* <DEDUP_REMOVED lines=15> */
[----:B-12-4-:R-:W-:Y:S05]  /*b420*/  CALL.ABS.NOINC R2 ;  /* 0x0000000002007343 */ /* 0x016fea0003c00000 */
.L_x_1013:
[----:B------:R-:W-:Y:S05]  /*b430*/  EXIT ;  /* 0x000000000000794d */ /* 0x000fea0003800000 */
.L_x_1012:
[----:B-1--4-:R-:W0:Y:S02]  /*b440*/  F2I.U64.TRUNC R18, R18 ;  /* 0x0000001200127311 */ /* 0x012e24000020d800 */
[----:B0-----:R-:W-:Y:S01]  /*b450*/  STG.E.64 desc[UR36][R2.64], R18 ;  /* 0x0000001202007986 */ /* 0x001fe2000c101b24 */
[----:B------:R-:W-:Y:S05]  /*b460*/  EXIT ;  /* 0x000000000000794d */ /* 0x000fea0003800000 */
.L_x_1011:
[----:B-1--4-:R-:W0:Y:S02]  /*b470*/  F2I.FTZ.U32.TRUNC.NTZ R5, R18 ;  /* 0x0000001200057305 */ /* 0x012e24000021f000 */
[----:B0-----:R-:W-:Y:S01]  /*b480*/  STG.E desc[UR36][R2.64], R5 ;  /* 0x0000000502007986 */ /* 0x001fe2000c101924 */
[----:B------:R-:W-:Y:S05]  /*b490*/  EXIT ;  /* 0x000000000000794d */ /* 0x000fea0003800000 */
        .type           $_ZN2at6native27unrolled_elementwise_kernelIN48_GLOBAL__N__08322988_15_IGammaKernel_cu_cb51a28d10CalcIgammaIfEESt5arrayIPcLm3EELi4E23TrivialOffsetCalculatorILi2EjES8_ILi1EjENS0_6memory12LoadWithCastILi2EEENSB_13StoreWithCastILi1EEEEEviT_T0_T2_T3_T4_T5_$_ZN46_INTERNAL_08322988_15_IGammaKernel_cu_cb51a28d48_GLOBAL__N__08322988_15_IGammaKernel_cu_cb51a28d11calc_igammaIfEET_S2_S2_,@function
        .size           $_ZN2at6native27unrolled_elementwise_kernelIN48_GLOBAL__N__08322988_15_IGammaKernel_cu_cb51a28d10CalcIgammaIfEESt5arrayIPcLm3EELi4E23TrivialOffsetCalculatorILi2EjES8_ILi1EjENS0_6memory12LoadWithCastILi2EEENSB_13StoreWithCastILi1EEEEEviT_T0_T2_T3_T4_T5_$_ZN46_INTERNAL_08322988_15_IGammaKernel_cu_cb51a28d48_GLOBAL__N__08322988_15_IGammaKernel_cu_cb51a28d11calc_igammaIfEET_S2_S2_,($_ZN2at6native27unrolled_elementwise_kernelIN48_GLOBAL__N__08322988_15_IGammaKernel_cu_cb51a28d10CalcIgammaIfEESt5arrayIPcLm3EELi4E23TrivialOffsetCalculatorILi2EjES8_ILi1EjENS0_6memory12LoadWithCastILi2EEENSB_13StoreWithCastILi1EEEEEviT_T0_T2_T3_T4_T5_$_ZN46_INTERNAL_08322988_15_IGammaKernel_cu_cb51a28d48_GLOBAL__N__08322988_15_IGammaKernel_cu_cb51a28d12calc_igammacIfEET_S2_S2_ - $_ZN2at6native27unrolled_elementwise_kernelIN48_GLOBAL__N__08322988_15_IGammaKernel_cu_cb51a28d10CalcIgammaIfEESt5arrayIPcLm3EELi4E23TrivialOffsetCalculatorILi2EjES8_ILi1EjENS0_6memory12LoadWithCastILi2EEENSB_13StoreWithCastILi1EEEEEviT_T0_T2_T3_T4_T5_$_ZN46_INTERNAL_08322988_15_IGammaKernel_cu_cb51a28d48_GLOBAL__N__08322988_15_IGammaKernel_cu_cb51a28d11calc_igammaIfEET_S2_S2_)
$_ZN2at6native27unrolled_elementwise_kernelIN48_GLOBAL__N__08322988_15_IGammaKernel_cu_cb51a28d10CalcIgammaIfEESt5arrayIPcLm3EELi4E23TrivialOffsetCalculatorILi2EjES8_ILi1EjENS0_6memory12LoadWithCastILi2EEENSB_13StoreWithCastILi1EEEEEviT_T0_T2_T3_T4_T5_$_ZN46_INTERNAL_08322988_15_IGammaKernel_cu_cb51a28d48_GLOBAL__N__08322988_15_IGammaKernel_cu_cb51a28d11calc_igammaIfEET_S2_S2_:
        /* <DEDUP_REMOVED lines=64> */
[C---:B------:R-:W-:Y:S01]  /*b8a0*/  VIADD R5, R1.reuse, 0x9c4 ;  /* 0x000009c401057836 */ /* 0x040fe20000000000 */
[----:B------:R-:W-:Y:S01]  /*b8b0*/  MOV R20, 0x42840000 ;  /* 0x4284000000147802 */ /* 0x000fe20000000f00 */
[----:B------:R-:W-:Y:S01]  /*b8c0*/  @P0 VIADD R5, R1, 0x9f4 ;  /* 0x000009f401050836 */ /* 0x000fe20000000000 */
[----:B0-----:R-:W-:Y:S01]  /*b8d0*/  MOV R10, 0x1 ;  /* 0x00000001000a7802 */ /* 0x001fe20000000f00 */
[----:B------:R0:W-:Y:S01]  /*b8e0*/  STL.64 [R1+0x28], R18 ;  /* 0x0000281201007387 */ /* 0x0001e20000100a00 */
[----:B------:R-:W-:Y:S01]  /*b8f0*/  @P0 MOV R10, 0xffffffff ;  /* 0xffffffff000a0802 */ /* 0x000fe20000000f00 */
[----:B------:R-:W-:Y:S01]  /*b900*/  IMAD.MOV.U32 R21, RZ, RZ, 0x44f0a000 ;  /* 0x44f0a000ff157424 */ /* 0x000fe200078e00ff */
[----:B-1----:R-:W-:Y:S01]  /*b910*/  MOV R6, 0x46ff3c00 ;  /* 0x46ff3c0000067802 */ /* 0x002fe20000000f00 */
[----:B------:R-:W-:Y:S01]  /*b920*/  IMAD.MOV.U32 R7, RZ, RZ, 0x48ae85e0 ;  /* 0x48ae85e0ff077424 */ /* 0x000fe200078e00ff */
[----:B------:R1:W-:Y:S01]  /*b930*/  STL [R1+0x9c4], R22 ;  /* 0x0009c41601007387 */ /* 0x0003e20000100800 */
[----:B------:R-:W-:Y:S01]  /*b940*/  IMAD.MOV.U32 R23, RZ, RZ, 0x4cc8c38c ;  /* 0x4cc8c38cff177424 */ /* 0x000fe200078e00ff */
[----:B--2---:R-:W-:Y:S01]  /*b950*/  MOV R8, 0x4a20fbd8 ;  /* 0x4a20fbd800087802 */ /* 0x004fe20000000f00 */
[----:B------:R-:W-:Y:S01]  /*b960*/  IMAD.MOV.U32 R9, RZ, RZ, 0x4b4b8b8f ;  /* 0x4b4b8b8fff097424 */ /* 0x000fe200078e00ff */
[----:B------:R2:W-:Y:S01]  /*b970*/  STL.64 [R1+0x18], R12 ;  /* 0x0000180c01007387 */ /* 0x0005e20000100a00 */
[----:B------:R-:W-:Y:S01]  /*b980*/  MOV R26, 0x4d0fed36 ;  /* 0x4d0fed36001a7802 */ /* 0x000fe20000000f00 */
[----:B------:R-:W-:Y:S01]  /*b990*/  IMAD.MOV.U32 R27, RZ, RZ, 0x4ce5eb4c ;  /* 0x4ce5eb4cff1b7424 */ /* 0x000fe200078e00ff */
[----:B0-----:R-:W-:Y:S01]  /*b9a0*/  SHF.L.U32 R18, R10, 0x2, RZ ;  /* 0x000000020a127819 */ /* 0x001fe200000006ff */
[----:B------:R0:W-:Y:S01]  /*b9b0*/  STL.64 [R1+0x20], R14 ;  /* 0x0000200e01007387 */ /* 0x0001e20000100a00 */
[----:B-1----:R-:W-:-:S03]  /*b9c0*/  MOV R22, 0x4c2f75b4 ;  /* 0x4c2f75b400167802 */ /* 0x002fc60000000f00 */
[----:B------:R1:W-:Y:S01]  /*b9d0*/  STL.64 [R1+0x9d0], R6 ;  /* 0x0009d00601007387 */ /* 0x0003e20000100a00 */
[----:B--2---:R-:W-:-:S03]  /*b9e0*/  IMAD.MOV.U32 R12, RZ, RZ, 0x4c5914c6 ;  /* 0x4c5914c6ff0c7424 */ /* 0x004fc600078e00ff */
[----:B------:R2:W-:Y:S01]  /*b9f0*/  STL.64 [R1+0x9d8], R8 ;  /* 0x0009d80801007387 */ /* 0x0005e20000100a00 */
[----:B0-----:R-:W-:Y:S01]  /*ba00*/  IMAD.MOV.U32 R14, RZ, RZ, 0x4c184540 ;  /* 0x4c184540ff0e7424 */ /* 0x001fe200078e00ff */
[----:B------:R-:W-:Y:S02]  /*ba10*/  MOV R15, RZ ;  /* 0x000000ff000f7202 */ /* 0x000fe40000000f00 */
[----:B------:R-:W-:Y:S01]  /*ba20*/  STL.64 [R1+0x9c8], R20 ;  /* 0x0009c81401007387 */ /* 0x000fe20000100a00 */
[----:B-1----:R-:W-:-:S03]  /*ba30*/  IADD3 R6, R5, R18, RZ ;  /* 0x0000001205067210 */ /* 0x002fc60007ffe0ff */
[----:B------:R-:W-:Y:S01]  /*ba40*/  STL.64 [R1+0x9e0], R22 ;  /* 0x0009e01601007387 */ /* 0x000fe20000100a00 */
[----:B------:R-:W-:Y:S01]  /*ba50*/  IADD3 R5, R6, R18, RZ ;  /* 0x0000001206057210 */ /* 0x000fe20007ffe0ff */
[----:B--2---:R-:W-:Y:S02]  /*ba60*/  IMAD.MOV.U32 R9, RZ, RZ, RZ ;  /* 0x000000ffff097224 */ /* 0x004fe400078e00ff */
[----:B------:R-:W-:Y:S01]  /*ba70*/  STL.64 [R1+0x9e8], R26 ;  /* 0x0009e81a01007387 */ /* 0x000fe20000100a00 */
[----:B------:R-:W-:-:S03]  /*ba80*/  @P0 IMAD.MOV.U32 R9, RZ, RZ, 0xc ;  /* 0x0000000cff090424 */ /* 0x000fc600078e00ff */
[----:B------:R0:W-:Y:S01]  /*ba90*/  STL.64 [R1+0x9f0], R14 ;  /* 0x0009f00e01007387 */ /* 0x0001e20000100a00 */
[----:B------:R-:W-:-:S03]  /*baa0*/  IMAD.IADD R10, R9, 0x1, R10 ;  /* 0x00000001090a7824 */ /* 0x000fc600078e020a */
[----:B------:R1:W-:Y:S01]  /*bab0*/  STL [R1+0x30], R12 ;  /* 0x0000300c01007387 */ /* 0x0003e20000100800 */
[----:B------:R-:W-:-:S03]  /*bac0*/  IADD3 R7, R5, R18, RZ ;  /* 0x0000001205077210 */ /* 0x000fc60007ffe0ff */
[----:B------:R-:W2:Y:S01]  /*bad0*/  LDL R6, [R6] ;  /* 0x0000000006067983 */ /* 0x000ea20000100800 */
[----:B------:R-:W-:Y:S01]  /*bae0*/  IMAD.U32 R10, R10, 0x4, R1 ;  /* 0x000000040a0a7824 */ /* 0x000fe200078e0001 */
[-C--:B------:R-:W-:Y:S02]  /*baf0*/  IADD3 R9, R7, R18.reuse, RZ ;  /* 0x0000001207097210 */ /* 0x080fe40007ffe0ff */
[----:B------:R-:W3:Y:S01]  /*bb00*/  LDL R5, [R5] ;  /* 0x0000000005057983 */ /* 0x000ee20000100800 */
[----:B0-----:R-:W-:Y:S01]  /*bb10*/  IMAD.IADD R15, R18, 0x1, R10 ;  /* 0x00000001120f7824 */ /* 0x001fe200078e020a */
[-C--:B------:R-:W-:Y:S02]  /*bb20*/  IADD3 R8, R9, R18.reuse, RZ ;  /* 0x0000001209087210 */ /* 0x080fe40007ffe0ff */
[----:B------:R-:W4:Y:S01]  /*bb30*/  LDL R7, [R7] ;  /* 0x0000000007077983 */ /* 0x000f220000100800 */
[----:B------:R-:W-:Y:S01]  /*bb40*/  IMAD.IADD R11, R15, 0x1, R18 ;  /* 0x000000010f0b7824 */ /* 0x000fe200078e0212 */
[----:B------:R-:W-:-:S02]  /*bb50*/  IADD3 R13, R8, R18, RZ ;  /* 0x00000012080d7210 */ /* 0x000fc40007ffe0ff */
        /* <DEDUP_REMOVED lines=14> */
[----:B------:R0:W5:Y:S01]  /*bc40*/  LDL R50, [R37] ;  /* 0x0000000025327983 */ /* 0x0001620000100800 */
[----:B------:R-:W-:-:S03]  /*bc50*/  IADD3 R27, R29, R18, RZ ;  /* 0x000000121d1b7210 */ /* 0x000fc60007ffe0ff */
[----:B------:R1:W5:Y:S04]  /*bc60*/  LDL R48, [R31] ;  /* 0x000000001f307983 */ /* 0x0003680000100800 */
[----:B------:R-:W5:Y:S01]  /*bc70*/  LDL R46, [R43] ;  /* 0x000000002b2e7983 */ /* 0x000f620000100800 */
[--C-:B0-----:R-:W-:Y:S01]  /*bc80*/  IMAD.IADD R37, R39, 0x1, R18.reuse ;  /* 0x0000000127257824 */ /* 0x101fe200078e0212 */
[----:B------:R-:W-:Y:S02]  /*bc90*/  IADD3 R9, R27, R18, RZ ;  /* 0x000000121b097210 */ /* 0x000fe40007ffe0ff */
[----:B------:R0:W5:Y:S01]  /*bca0*/  LDL R44, [R29] ;  /* 0x000000001d2c7983 */ /* 0x0001620000100800 */
[----:B------:R-:W-:-:S03]  /*bcb0*/  IMAD.IADD R35, R37, 0x1, R18 ;  /* 0x0000000125237824 */ /* 0x000fc600078e0212 */
[----:B------:R-:W5:Y:S01]  /*bcc0*/  LDL R42, [R41] ;  /* 0x00000000292a7983 */ /* 0x000f620000100800 */
[----:B------:R-:W-:-:S03]  /*bcd0*/  IADD3 R20, R9, R18, RZ ;  /* 0x0000001209147210 */ /* 0x000fc60007ffe0ff */
[----:B------:R-:W5:Y:S04]  /*bce0*/  LDL R36, [R27] ;  /* 0x000000001b247983 */ /* 0x000f680000100800 */
[----:B------:R-:W5:Y:S01]  /*bcf0*/  LDL R34, [R39] ;  /* 0x0000000027227983 */ /* 0x000f620000100800 */
[----:B-1----:R-:W-:-:S03]  /*bd00*/  IADD3 R31, R35, R18, RZ ;  /* 0x00000012231f7210 */ /* 0x002fc60007ffe0ff */
[----:B------:R1:W5:Y:S04]  /*bd10*/  LDL R26, [R9] ;  /* 0x00000000091a7983 */ /* 0x0003680000100800 */
[----:B------:R-:W5:Y:S01]  /*bd20*/  LDL R22, [R37] ;  /* 0x0000000025167983 */ /* 0x000f620000100800 */
[----:B0-----:R-:W-:-:S03]  /*bd30*/  IMAD.IADD R29, R31, 0x1, R18 ;  /* 0x000000011f1d7824 */ /* 0x001fc600078e0212 */
[----:B------:R-:W5:Y:S04]  /*bd40*/  LDL R20, [R20] ;  /* 0x0000000014147983 */ /* 0x000f680000100800 */
[----:B------:R-:W5:Y:S01]  /*bd50*/  LDL R14, [R35] ;  /* 0x00000000230e7983 */ /* 0x000f620000100800 */
[----:B------:R-:W-:-:S03]  /*bd60*/  IADD3 R8, R29, R18, RZ ;  /* 0x000000121d087210 */ /* 0x000fc60007ffe0ff */
[----:B------:R-:W5:Y:S04]  /*bd70*/  LDL R12, [R31] ;  /* 0x000000001f0c7983 */ /* 0x000f680000100800 */
[----:B------:R-:W5:Y:S04]  /*bd80*/  LDL R10, [R29] ;  /* 0x000000001d0a7983 */ /* 0x000f680000100800 */
[----:B------:R-:W5:Y:S01]  /*bd90*/  LDL R8, [R8] ;  /* 0x0000000008087983 */ /* 0x000f620000100800 */
[----:B-1----:R-:W-:Y:S01]  /*bda0*/  IMAD.MOV.U32 R9, RZ, RZ, R3 ;  /* 0x000000ffff097224 */ /* 0x002fe200078e0003 */
[----:B------:R-:W-:-:S02]  /*bdb0*/  @P0 MOV R9, R25 ;  /* 0x0000001900090202 */ /* 0x000fc40000000f00 */
[----:B------:R-:W-:-:S05]  /*bdc0*/  FSET.BF.LEU.FTZ.AND R25, |R3|, 1, PT ;  /* 0x3f8000000319780a */ /* 0x000fca000381b200 */
[----:B--2---:R-:W-:-:S04]  /*bdd0*/  FFMA.FTZ R6, R25, R9, R6 ;  /* 0x0000000919067223 */ /* 0x004fc80000010006 */
[-C--:B---3--:R-:W-:Y:S01]  /*bde0*/  FFMA.FTZ R18, R6, R9.reuse, R5 ;  /* 0x0000000906127223 */ /* 0x088fe20000010005 */
[----:B------:R-:W-:Y:S01]  /*bdf0*/  IMAD.MOV.U32 R6, RZ, RZ, 0x3bc6a26b ;  /* 0x3bc6a26bff067424 */ /* 0x000fe200078e00ff */
[----:B------:R-:W-:Y:S01]  /*be00*/  @P0 MOV R6, 0x4c5914c6 ;  /* 0x4c5914c600060802 */ /* 0x000fe20000000f00 */
[----:B------:R-:W0:Y:S01]  /*be10*/  @P0 MUFU.LG2 R5, R3 ;  /* 0x0000000300050308 */ /* 0x000e220000000c00 */
[----:B----4-:R-:W-:-:S04]  /*be20*/  FFMA.FTZ R18, R18, R9, R7 ;  /* 0x0000000912127223 */ /* 0x010fc80000010007 */
[----:B-----5:R-:W-:Y:S01]  /*be30*/  FFMA.FTZ R18, R18, R9, R19 ;  /* 0x0000000912127223 */ /* 0x020fe20000010013 */
[----:B------:R-:W-:-:S03]  /*be40*/  FFMA.FTZ R6, R9, R6, R21 ;  /* 0x0000000609067223 */ /* 0x000fc60000010015 */
[-C--:B------:R-:W-:Y:S01]  /*be50*/  FFMA.FTZ R18, R18, R9.reuse, R23 ;  /* 0x0000000912127223 */ /* 0x080fe20000010017 */
[----:B------:R-:W-:Y:S01]  /*be60*/  FFMA.FTZ R6, R6, R9, R15 ;  /* 0x0000000906067223 */ /* 0x000fe2000001000f */
[----:B0-----:R-:W-:Y:S02]  /*be70*/  @P0 FMUL.FTZ R5, RZ, R5 ;  /* 0x00000005ff050220 */ /* 0x001fe40000410000 */
[----:B------:R-:W-:-:S04]  /*be80*/  FFMA.FTZ R13, R18, R9, R13 ;  /* 0x00000009120d7223 */ /* 0x000fc8000001000d */
[----:B------:R-:W0:Y:S01]  /*be90*/  @P0 MUFU.EX2 R5, R5 ;  /* 0x0000000500050308 */ /* 0x000e220000000800 */
[-C--:B------:R-:W-:Y:S01]  /*bea0*/  FFMA.FTZ R11, R6, R9.reuse, R11 ;  /* 0x00000009060b7223 */ /* 0x080fe2000001000b */
[----:B------:R-:W-:Y:S01]  /*beb0*/  FADD.FTZ R6, R3, 6.0246801376342773438 ;  /* 0x40c0ca2e03067421 */ /* 0x000fe20000010000 */
[-C--:B------:R-:W-:Y:S02]  /*bec0*/  FFMA.FTZ R13, R13, R9.reuse, R52 ;  /* 0x000000090d0d7223 */ /* 0x080fe40000010034 */
[-C--:B------:R-:W-:Y:S02]  /*bed0*/  FFMA.FTZ R11, R11, R9.reuse, R50 ;  /* 0x000000090b0b7223 */ /* 0x080fe40000010032 */
[-C--:B------:R-:W-:Y:S02]  /*bee0*/  FFMA.FTZ R13, R13, R9.reuse, R48 ;  /* 0x000000090d0d7223 */ /* 0x080fe40000010030 */
[-C--:B------:R-:W-:Y:S02]  /*bef0*/  FFMA.FTZ R11, R11, R9.reuse, R46 ;  /* 0x000000090b0b7223 */ /* 0x080fe4000001002e */
[----:B------:R-:W-:-:S02]  /*bf00*/  FFMA.FTZ R13, R13, R9, R44 ;  /* 0x000000090d0d7223 */ /* 0x000fc4000001002c */
[-C--:B------:R-:W-:Y:S02]  /*bf10*/  FFMA.FTZ R11, R11, R9.reuse, R42 ;  /* 0x000000090b0b7223 */ /* 0x080fe4000001002a */
[-C--:B------:R-:W-:Y:S02]  /*bf20*/  FFMA.FTZ R13, R13, R9.reuse, R36 ;  /* 0x000000090d0d7223 */ /* 0x080fe40000010024 */
[-C--:B------:R-:W-:Y:S02]  /*bf30*/  FFMA.FTZ R11, R11, R9.reuse, R34 ;  /* 0x000000090b0b7223 */ /* 0x080fe40000010022 */
[-C--:B------:R-:W-:Y:S02]  /*bf40*/  FFMA.FTZ R13, R13, R9.reuse, R26 ;  /* 0x000000090d0d7223 */ /* 0x080fe4000001001a */
[-C--:B------:R-:W-:Y:S02]  /*bf50*/  FFMA.FTZ R11, R11, R9.reuse, R22 ;  /* 0x000000090b0b7223 */ /* 0x080fe40000010016 */
[----:B------:R-:W-:-:S02]  /*bf60*/  FFMA.FTZ R13, R13, R9, R20 ;  /* 0x000000090d0d7223 */ /* 0x000fc40000010014 */
        /* <DEDUP_REMOVED lines=18> */
[----:B------:R-:W-:Y:S01]  /*c090*/  MOV R13, 0x3e800000 ;  /* 0x3e800000000d7802 */ /* 0x000fe20000000f00 */
[----:B------:R-:W-:Y:S01]  /*c0a0*/  HFMA2.MMA R15, -RZ, RZ, 1.3056640625, -1.8671875 ;  /* 0x3d39bf78ff0f7435 */ /* 0x000fe200000001ff */
[----:B------:R-:W-:Y:S01]  /*c0b0*/  FADD.FTZ R8, R24, 0.5 ;  /* 0x3f00000018087421 */ /* 0x000fe20000010000 */
[----:B------:R-:W-:Y:S02]  /*c0c0*/  BSSY B2, `(.L_x_1023) ;  /* 0x0000027000027945 */ /* 0x000fe40003800000 */
[----:B------:R-:W1:Y:S01]  /*c0d0*/  F2F.F64.F32 R10, R10 ;  /* 0x0000000a000a7310 */ /* 0x000e620000201800 */
[----:B0-----:R-:W-:-:S04]  /*c0e0*/  FMUL.FTZ R8, R8, R7 ;  /* 0x0000000708087220 */ /* 0x001fc80000410000 */
[C---:B------:R-:W-:Y:S01]  /*c0f0*/  FADD.FTZ.RZ R6, R8.reuse, 1 ;  /* 0x3f80000008067421 */ /* 0x040fe2000001c000 */
[----:B------:R-:W-:Y:S02]  /*c100*/  ISETP.GE.U32.AND P0, PT, R8, 0x7f800000, PT ;  /* 0x7f8000000800780c */ /* 0x000fe40003f06070 */
[----:B-1----:R-:W0:Y:S01]  /*c110*/  MUFU.RCP64H R7, R11 ;  /* 0x0000000b00077308 */ /* 0x002e220000001800 */
        /* <DEDUP_REMOVED lines=33> */
.L_x_1024:
[----:B------:R-:W-:Y:S05]  /*c330*/  BSYNC B2 ;  /* 0x0000000000027941 */ /* 0x000fea0003800000 */
.L_x_1023:
[----:B------:R-:W-:Y:S01]  /*c340*/  UMOV UR4, 0xc0000000 ;  /* 0xc000000000047882 */ /* 0x000fe20000000000 */
[----:B------:R-:W-:Y:S01]  /*c350*/  UMOV UR5, 0x40161945 ;  /* 0x4016194500057882 */ /* 0x000fe20000000000 */
[----:B------:R-:W-:Y:S01]  /*c360*/  FADD.FTZ R8, -R8, R9 ;  /* 0x0000000908087221 */ /* 0x000fe20000010100 */
[----:B0-----:R-:W-:Y:S01]  /*c370*/  DMUL R20, R12, -UR4 ;  /* 0x800000040c147c28 */ /* 0x001fe20008000000 */
[----:B------:R-:W-:Y:S02]  /*c380*/  BSSY B4, `(.L_x_1025) ;  /* 0x000000f000047945 */ /* 0x000fe40003800000 */
[----:B------:R-:W-:-:S05]  /*c390*/  FMUL.FTZ R8, R3, R8 ;  /* 0x0000000803087220 */ /* 0x000fca0000410000 */
[----:B------:R-:W-:Y:S01]  /*c3a0*/  DMUL R12, R20, R6 ;  /* 0x00000006140c7228 */ /* 0x000fe20000000000 */
[----:B------:R-:W0:Y:S01]  /*c3b0*/  F2F.F64.F32 R8, R8 ;  /* 0x0000000800087310 */ /* 0x000e220000201800 */
[----:B------:R-:W-:-:S06]  /*c3c0*/  FSETP.GEU.AND P1, PT, |R21|, 6.5827683646048100446e-37, PT ;  /* 0x036000001500780b */ /* 0x000fcc0003f2e200 */
[----:B------:R-:W-:-:S08]  /*c3d0*/  DFMA R14, -R10, R12, R20 ;  /* 0x0000000c0a0e722b */ /* 0x000fd00000000114 */
[----:B------:R-:W-:-:S10]  /*c3e0*/  DFMA R6, R6, R14, R12 ;  /* 0x0000000e0606722b */ /* 0x000fd4000000000c */
[----:B------:R-:W-:-:S05]  /*c3f0*/  FFMA R12, RZ, R11, R7 ;  /* 0x0000000bff0c7223 */ /* 0x000fca0000000007 */
[----:B------:R-:W-:-:S13]  /*c400*/  FSETP.GT.AND P0, PT, |R12|, 1.469367938527859385e-39, PT ;  /* 0x001000000c00780b */ /* 0x000fda0003f04200 */
[----:B0-----:R-:W-:Y:S05]  /*c410*/  @P0 BRA P1, `(.L_x_1026) ;  /* 0x0000000000140947 */ /* 0x001fea0000800000 */
[----:B------:R-:W-:Y:S01]  /*c420*/  IMAD.MOV.U32 R14, RZ, RZ, R10 ;  /* 0x000000ffff0e7224 */ /* 0x000fe200078e000a */
[----:B------:R-:W-:-:S07]  /*c430*/  MOV R6, 0xc450 ;  /* 0x0000c45000067802 */ /* 0x000fce0000000f00 */
[----:B------:R-:W-:Y:S05]  /*c440*/  CALL.REL.NOINC `($__internal_2_$__cuda_sm20_div_rn_f64_full) ;  /* 0x00000258000c7944 */ /* 0x000fea0003c00000 */
[----:B------:R-:W-:Y:S01]  /*c450*/  MOV R6, R24 ;  /* 0x0000001800067202 */ /* 0x000fe20000000f00 */
[----:B------:R-:W-:-:S07]  /*c460*/  IMAD.MOV.U32 R7, RZ, RZ, R25 ;  /* 0x000000ffff077224 */ /* 0x000fce00078e0019 */
.L_x_1026:
[----:B------:R-:W-:Y:S05]  /*c470*/  BSYNC B4 ;  /* 0x0000000000047941 */ /* 0x000fea0003800000 */
.L_x_1025:
        /* <DEDUP_REMOVED lines=56> */
[----:B------:R-:W-:-:S04]  /*c800*/  @!P0 SHF.R.S32.HI R5, RZ, 0x1, R5 ;  /* 0x00000001ff058819 */ /* 0x000fc80000011405 */
[----:B------:R-:W-:Y:S01]  /*c810*/  @!P0 IADD3 R6, R6, -R5, RZ ;  /* 0x8000000506068210 */ /* 0x000fe20007ffe0ff */
[----:B------:R-:W-:-:S03]  /*c820*/  @!P0 IMAD R7, R5, 0x100000, R15 ;  /* 0x0010000005078824 */ /* 0x000fc600078e020f */
[----:B------:R-:W-:Y:S02]  /*c830*/  @!P0 LEA R9, R6, 0x3ff00000, 0x14 ;  /* 0x3ff0000006098811 */ /* 0x000fe400078ea0ff */
[----:B------:R-:W-:-:S06]  /*c840*/  @!P0 MOV R6, R14 ;  /* 0x0000000e00068202 */ /* 0x000fcc0000000f00 */
[----:B------:R-:W-:-:S11]  /*c850*/  @!P0 DMUL R10, R6, R8 ;  /* 0x00000008060a8228 */ /* 0x000fd60000000000 */
.L_x_1028:
[----:B------:R-:W-:Y:S05]  /*c860*/  BSYNC B2 ;  /* 0x0000000000027941 */ /* 0x000fea0003800000 */
.L_x_1027:
[----:B0-----:R-:W-:Y:S01]  /*c870*/  DMUL R12, R12, R10 ;  /* 0x0000000a0c0c7228 */ /* 0x001fe20000000000 */
[----:B------:R-:W-:Y:S01]  /*c880*/  UMOV UR4, 0xf0000000 ;  /* 0xf000000000047882 */ /* 0x000fe20000000000 */
[----:B------:R-:W-:-:S04]  /*c890*/  UMOV UR5, 0x380fffff ;  /* 0x380fffff00057882 */ /* 0x000fc80000000000 */
[----:B------:R-:W0:Y:S02]  /*c8a0*/  F2F.F32.F64 R8, R12 ;  /* 0x0000000c00087310 */ /* 0x000e240000301000 */
[----:B------:R-:W-:-:S14]  /*c8b0*/  DSETP.GEU.AND P0, PT, |R12|, UR4, PT ;  /* 0x000000040c007e2a */ /* 0x000fdc000bf0e200 */
[----:B0-----:R-:W-:Y:S01]  /*c8c0*/  @!P0 FMUL R8, R8, 1.175494350822287508e-38 ;  /* 0x0080000008088820 */ /* 0x001fe20000400000 */
[----:B------:R-:W-:Y:S06]  /*c8d0*/  BRA `(.L_x_1029) ;  /* 0x0000000c00a07947 */ /* 0x000fec0003800000 */
.L_x_1022:
        /* <DEDUP_REMOVED lines=10> */
.L_x_1021:
        /* <DEDUP_REMOVED lines=16> */
[----:B------:R-:W-:Y:S01]  /*ca80*/  FSEL R6, RZ, -23, P0 ;  /* 0xc1b80000ff067808 */ /* 0x000fe20000000000 */
[----:B------:R-:W-:Y:S01]  /*ca90*/  @P1 IMAD.MOV.U32 R11, RZ, RZ, 0x7f800000 ;  /* 0x7f800000ff0b1424 */ /* 0x000fe200078e00ff */
[----:B------:R-:W-:Y:S01]  /*caa0*/  FSETP.NEU.FTZ.AND P0, PT, R12, RZ, PT ;  /* 0x000000ff0c00720b */ /* 0x000fe20003f1d000 */
[----:B------:R-:W-:Y:S02]  /*cab0*/  FFMA.FTZ R9, R8, -R9, 0.14084610342979431152 ;  /* 0x3e1039f608097423 */ /* 0x000fe40000010809 */
        /* <DEDUP_REMOVED lines=11> */
[----:B------:R-:W-:-:S03]  /*cb70*/  HFMA2.MMA R8, -RZ, RZ, 0.78662109375, -1877 ;  /* 0x3a4be755ff087435 */ /* 0x000fc600000001ff */
[----:B------:R-:W-:Y:S01]  /*cb80*/  FFMA.FTZ R6, R6, 0.69314718246459960938, R9 ;  /* 0x3f31721806067823 */ /* 0x000fe20000010009 */
[----:B------:R-:W-:-:S04]  /*cb90*/  @P1 FFMA.FTZ R6, R12, R11, +INF ;  /* 0x7f8000000c061423 */ /* 0x000fc8000001000b */
[----:B------:R-:W-:Y:S02]  /*cba0*/  FMUL.FTZ R6, R6, 0.5 ;  /* 0x3f00000006067820 */ /* 0x000fe40000410000 */
[----:B------:R-:W-:-:S03]  /*cbb0*/  FFMA.FTZ R8, R7, R8, -0.0027776553761214017868 ;  /* 0xbb36095307087423 */ /* 0x000fc60000010008 */
[----:B------:R-:W-:Y:S01]  /*cbc0*/  FSEL R6, R6, -INF , P0 ;  /* 0xff80000006067808 */ /* 0x000fe20000000000 */
[----:B------:R-:W-:Y:S01]  /*cbd0*/  FFMA.FTZ R9, R7, R8, 0.083333276212215423584 ;  /* 0x3daaaaa307097423 */ /* 0x000fe20000010008 */
[----:B------:R-:W-:-:S03]  /*cbe0*/  FADD.FTZ R7, |R3|, -0.5 ;  /* 0xbf00000003077421 */ /* 0x000fc60000010200 */
[----:B------:R-:W-:Y:S01]  /*cbf0*/  FFMA.FTZ R9, R10, R9, 0.91893851757049560547 ;  /* 0x3f6b3f8e0a097423 */ /* 0x000fe20000010009 */
[----:B------:R-:W-:-:S04]  /*cc00*/  FMUL.FTZ R6, R6, R7 ;  /* 0x0000000706067220 */ /* 0x000fc80000410000 */
[----:B------:R-:W-:Y:S01]  /*cc10*/  FADD.FTZ R9, R6, R9 ;  /* 0x0000000906097221 */ /* 0x000fe20000010000 */
[----:B------:R-:W-:-:S04]  /*cc20*/  FADD.FTZ R6, -R5, R6 ;  /* 0x0000000605067221 */ /* 0x000fc80000010100 */
[----:B------:R-:W-:Y:S01]  /*cc30*/  FADD.FTZ R7, R6, R9 ;  /* 0x0000000906077221 */ /* 0x000fe20000010000 */
[----:B------:R-:W-:Y:S06]  /*cc40*/  BRA `(.L_x_1033) ;  /* 0x0000000400407947 */ /* 0x000fec0003800000 */
.L_x_1032:
[----:B------:R-:W-:Y:S01]  /*cc50*/  FADD.FTZ R7, |R3|, -3 ;  /* 0xc040000003077421 */ /* 0x000fe20000010200 */
[----:B------:R-:W-:-:S03]  /*cc60*/  IMAD.MOV.U32 R10, RZ, RZ, 0x443b38fb ;  /* 0x443b38fbff0a7424 */ /* 0x000fc600078e00ff */
        /* <DEDUP_REMOVED lines=11> */
.L_x_1031:
        /* <DEDUP_REMOVED lines=15> */
.L_x_1034:
        /* <DEDUP_REMOVED lines=16> */
.L_x_1035:
[----:B------:R-:W-:Y:S01]  /*cf10*/  HFMA2.MMA R6, -RZ, RZ, 0.92724609375, 0.00441741943359375 ;  /* 0x3b6b1c86ff067435 */ /* 0x000fe200000001ff */
[----:B------:R-:W-:-:S09]  /*cf20*/  IMAD.MOV.U32 R11, RZ, RZ, 0x3e055027 ;  /* 0x3e055027ff0b7424 */ /* 0x000fd200078e00ff */
        /* <DEDUP_REMOVED lines=9> */
[----:B------:R-:W-:-:S04]  /*cfc0*/  @!P0 FMUL.FTZ R6, R6, 8388608 ;  /* 0x4b00000006068820 */ /* 0x000fc80000410000 */
[C---:B------:R-:W-:Y:S01]  /*cfd0*/  VIADD R7, R6.reuse, 0xc0d55555 ;  /* 0xc0d5555506077836 */ /* 0x040fe20000000000 */
[----:B------:R-:W-:-:S04]  /*cfe0*/  ISETP.GE.U32.AND P1, PT, R6, 0x7f800000, PT ;  /* 0x7f8000000600780c */ /* 0x000fc80003f26070 */
[----:B------:R-:W-:-:S04]  /*cff0*/  LOP3.LUT R9, R7, 0xff800000, RZ, 0xc0, !PT ;  /* 0xff80000007097812 */ /* 0x000fc800078ec0ff */
[-C--:B------:R-:W-:Y:S02]  /*d000*/  IADD3 R7, R6, -R9.reuse, RZ ;  /* 0x8000000906077210 */ /* 0x080fe40007ffe0ff */
[----:B------:R-:W-:-:S03]  /*d010*/  I2FP.F32.S32 R8, R9 ;  /* 0x0000000900087245 */ /* 0x000fc60000201400 */
[----:B------:R-:W-:Y:S01]  /*d020*/  FADD.FTZ R10, R7, -1 ;  /* 0xbf800000070a7421 */ /* 0x000fe20000010000 */
[----:B------:R-:W-:-:S03]  /*d030*/  @P1 MOV R9, 0x7f800000 ;  /* 0x7f80000000091802 */ /* 0x000fc60000000f00 */
        /* <DEDUP_REMOVED lines=9> */
[----:B------:R-:W-:Y:S01]  /*d0d0*/  FSETP.NEU.FTZ.AND P0, PT, R6, RZ, PT ;  /* 0x000000ff0600720b */ /* 0x000fe20003f1d000 */
[----:B------:R-:W-:Y:S02]  /*d0e0*/  FMUL.FTZ R11, R10, R11 ;  /* 0x0000000b0a0b7220 */ /* 0x000fe40000410000 */
[----:B------:R-:W-:Y:S02]  /*d0f0*/  FFMA.FTZ R7, R8, 1.1920928955078125e-07, R7 ;  /* 0x3400000008077823 */ /* 0x000fe40000010007 */
[----:B------:R-:W-:-:S04]  /*d100*/  FFMA.FTZ R10, R10, R11, R10 ;  /* 0x0000000b0a0a7223 */ /* 0x000fc8000001000a */
[----:B------:R-:W-:Y:S01]  /*d110*/  FFMA.FTZ R7, R7, 0.69314718246459960938, R10 ;  /* 0x3f31721807077823 */ /* 0x000fe2000001000a */
[----:B------:R-:W-:-:S04]  /*d120*/  @P1 FFMA.FTZ R7, R6, R9, +INF ;  /* 0x7f80000006071423 */ /* 0x000fc80000010009 */
[----:B------:R-:W-:-:S05]  /*d130*/  FADD.FTZ R7, -R7, -RZ ;  /* 0x800000ff07077221 */ /* 0x000fca0000010100 */
[----:B------:R-:W-:-:S07]  /*d140*/  FSEL R7, R7, +INF , P0 ;  /* 0x7f80000007077808 */ /* 0x000fce0000000000 */
.L_x_1033:
[----:B------:R-:W-:Y:S05]  /*d150*/  BSYNC B2 ;  /* 0x0000000000027941 */ /* 0x000fea0003800000 */
.L_x_1030:
[----:B------:R-:W-:Y:S01]  /*d160*/  FSETP.GE.FTZ.AND P0, PT, R3, RZ, PT ;  /* 0x000000ff0300720b */ /* 0x000fe20003f16000 */
[----:B------:R-:W-:Y:S01]  /*d170*/  BSSY B2, `(.L_x_1036) ;  /* 0x0000056000027945 */ /* 0x000fe20003800000 */
[----:B------:R-:W-:-:S11]  /*d180*/  IMAD.MOV.U32 R6, RZ, RZ, R7 ;  /* 0x000000ffff067224 */ /* 0x000fd600078e0007 */
        /* <DEDUP_REMOVED lines=9> */
[----:B------:R-:W-:Y:S01]  /*d220*/  HFMA2.MMA R9, -RZ, RZ, -0.66259765625, 2.662109375 ;  /* 0xb94d4153ff097435 */ /* 0x000fe200000001ff */
[----:B------:R-:W-:Y:S02]  /*d230*/  IMAD.MOV.U32 R10, RZ, RZ, 0x3c0885e4 ;  /* 0x3c0885e4ff0a7424 */ /* 0x000fe400078e00ff */
[----:B------:R-:W0:Y:S01]  /*d240*/  F2I.NTZ R14, R5 ;  /* 0x00000005000e7305 */ /* 0x000e220000203100 */
[----:B------:R-:W-:-:S07]  /*d250*/  IMAD.MOV.U32 R12, RZ, RZ, 0x3e2aaaa8 ;  /* 0x3e2aaaa8ff0c7424 */ /* 0x000fce00078e00ff */
[----:B------:R-:W1:Y:S01]  /*d260*/  FRND R6, R5 ;  /* 0x0000000500067307 */ /* 0x000e620000201000 */
[C---:B0-----:R-:W-:Y:S02]  /*d270*/  LOP3.LUT P1, RZ, R14.reuse, 0x1, RZ, 0xc0, !PT ;  /* 0x000000010eff7812 */ /* 0x041fe4000782c0ff */
[----:B------:R-:W-:Y:S02]  /*d280*/  LOP3.LUT P0, RZ, R14, 0x2, RZ, 0xc0, !PT ;  /* 0x000000020eff7812 */ /* 0x000fe4000780c0ff */
[----:B------:R-:W-:Y:S02]  /*d290*/  FSEL R10, R10, 0.041666727513074874878, !P1 ;  /* 0x3d2aaabb0a0a7808 */ /* 0x000fe40004800000 */
[----:B------:R-:W-:Y:S01]  /*d2a0*/  FSEL R12, -R12, -0.4999999701976776123, !P1 ;  /* 0xbeffffff0c0c7808 */ /* 0x000fe20004800100 */
[----:B-1----:R-:W-:-:S04]  /*d2b0*/  FFMA.FTZ R6, -R6, 0.5, |R3| ;  /* 0x3f00000006067823 */ /* 0x002fc80000010503 */
[----:B------:R-:W-:Y:S02]  /*d2c0*/  FMUL.FTZ R6, R6, 3.1415927410125732422 ;  /* 0x40490fdb06067820 */ /* 0x000fe40000410000 */
[----:B------:R-:W-:Y:S02]  /*d2d0*/  @P1 MOV R11, 0x37cbac00 ;  /* 0x37cbac00000b1802 */ /* 0x000fe40000000f00 */
[C---:B------:R-:W-:Y:S01]  /*d2e0*/  FMUL.FTZ R13, R6.reuse, R6 ;  /* 0x00000006060d7220 */ /* 0x040fe20000410000 */
[----:B------:R-:W-:-:S03]  /*d2f0*/  FSEL R6, R6, 1, !P1 ;  /* 0x3f80000006067808 */ /* 0x000fc60004800000 */
[C---:B------:R-:W-:Y:S02]  /*d300*/  @P1 FFMA.FTZ R9, R13.reuse, R11, -0.0013887860113754868507 ;  /* 0xbab607ed0d091423 */ /* 0x040fe4000001000b */
[C---:B------:R-:W-:Y:S02]  /*d310*/  FFMA.FTZ R5, R13.reuse, R6, RZ ;  /* 0x000000060d057223 */ /* 0x040fe400000100ff */
[----:B------:R-:W-:-:S04]  /*d320*/  FFMA.FTZ R9, R13, R9, R10 ;  /* 0x000000090d097223 */ /* 0x000fc8000001000a */
[----:B------:R-:W-:Y:S01]  /*d330*/  FFMA.FTZ R9, R13, R9, R12 ;  /* 0x000000090d097223 */ /* 0x000fe2000001000c */
[----:B------:R-:W-:-:S03]  /*d340*/  HFMA2.MMA R12, -RZ, RZ, 1.5048828125, 33.21875 ;  /* 0x3e055027ff0c7435 */ /* 0x000fc600000001ff */
[----:B------:R-:W-:-:S04]  /*d350*/  FFMA.FTZ R6, R9, R5, R6 ;  /* 0x0000000509067223 */ /* 0x000fc80000010006 */
[----:B------:R-:W-:-:S04]  /*d360*/  @P0 FFMA.FTZ R6, R6, -1, RZ ;  /* 0xbf80000006060823 */ /* 0x000fc800000100ff */
[----:B------:R-:W-:-:S05]  /*d370*/  FMUL.FTZ R5, |R3|, |R6| ;  /* 0x4000000603057220 */ /* 0x000fca0000410200 */
[----:B------:R-:W-:-:S13]  /*d380*/  FSETP.GEU.FTZ.AND P0, PT, R5, 1.175494350822287508e-38, PT ;  /* 0x008000000500780b */ /* 0x000fda0003f1e000 */
[----:B------:R-:W-:-:S05]  /*d390*/  @!P0 FMUL.FTZ R5, R5, 8388608 ;  /* 0x4b00000005058820 */ /* 0x000fca0000410000 */
[----:B------:R-:W-:-:S04]  /*d3a0*/  IADD3 R6, R5, -0x3f2aaaab, RZ ;  /* 0xc0d5555505067810 */ /* 0x000fc80007ffe0ff */
[----:B------:R-:W-:-:S04]  /*d3b0*/  LOP3.LUT R10, R6, 0xff800000, RZ, 0xc0, !PT ;  /* 0xff800000060a7812 */ /* 0x000fc800078ec0ff */
[----:B------:R-:W-:Y:S01]  /*d3c0*/  I2FP.F32.S32 R9, R10 ;  /* 0x0000000a00097245 */ /* 0x000fe20000201400 */
[----:B------:R-:W-:-:S04]  /*d3d0*/  IMAD.IADD R6, R5, 0x1, -R10 ;  /* 0x0000000105067824 */ /* 0x000fc800078e0a0a */
        /* <DEDUP_REMOVED lines=21> */
.L_x_1038:
[----:B------:R-:W-:Y:S01]  /*d530*/  FSETP.GEU.FTZ.AND P0, PT, |R3|, 1.175494350822287508e-38, PT ;  /* 0x008000000300780b */ /* 0x000fe20003f1e200 */
[----:B------:R-:W-:-:S03]  /*d540*/  IMAD.MOV.U32 R10, RZ, RZ, 0x3e055027 ;  /* 0x3e055027ff0a7424 */ /* 0x000fc600078e00ff */
[----:B------:R-:W-:-:S09]  /*d550*/  FSEL R9, RZ, -23, P0 ;  /* 0xc1b80000ff097808 */ /* 0x000fd20000000000 */
[----:B------:R-:W-:-:S04]  /*d560*/  @!P0 FMUL.FTZ R5, |R3|, 8388608 ;  /* 0x4b00000003058820 */ /* 0x000fc80000410200 */
        /* <DEDUP_REMOVED lines=22> */
.L_x_1037:
[----:B------:R-:W-:Y:S05]  /*d6d0*/  BSYNC B2 ;  /* 0x0000000000027941 */ /* 0x000fea0003800000 */
.L_x_1036:
[----:B------:R-:W0:Y:S01]  /*d6e0*/  MUFU.LG2 R5, R0 ;  /* 0x0000000000057308 */ /* 0x000e220000000c00 */
[----:B------:R-:W-:Y:S01]  /*d6f0*/  MOV R8, RZ ;  /* 0x000000ff00087202 */ /* 0x000fe20000000f00 */
[----:B0-----:R-:W-:-:S04]  /*d700*/  FMUL.FTZ R5, R5, 0.69314718246459960938 ;  /* 0x3f31721805057820 */ /* 0x001fc80000410000 */
[----:B------:R-:W-:-:S04]  /*d710*/  FFMA.FTZ R5, R3, R5, -R0 ;  /* 0x0000000503057223 */ /* 0x000fc80000010800 */
[----:B------:R-:W-:-:S05]  /*d720*/  FADD.FTZ R5, R5, -R6 ;  /* 0x8000000605057221 */ /* 0x000fca0000010000 */
[----:B------:R-:W-:-:S13]  /*d730*/  FSETP.GEU.FTZ.AND P0, PT, R5, -88.72283935546875, PT ;  /* 0xc2b172180500780b */ /* 0x000fda0003f1e000 */
[----:B------:R-:W-:-:S04]  /*d740*/  @P0 FMUL.FTZ R5, R5, 1.4426950216293334961 ;  /* 0x3fb8aa3b05050820 */ /* 0x000fc80000410000 */
[----:B------:R0:W1:Y:S03]  /*d750*/  @P0 MUFU.EX2 R8, R5 ;  /* 0x0000000500080308 */ /* 0x0000660000000800 */
.L_x_1029:
[----:B------:R-:W-:Y:S05]  /*d760*/  BSYNC B0 ;  /* 0x0000000000007941 */ /* 0x000fea0003800000 */
.L_x_1020:
[----:B-1----:R-:W-:Y:S01]  /*d770*/  FSETP.NEU.FTZ.AND P0, PT, R8, RZ, PT ;  /* 0x000000ff0800720b */ /* 0x002fe20003f1d000 */
[----:B0-----:R-:W-:-:S12]  /*d780*/  IMAD.MOV.U32 R5, RZ, RZ, RZ ;  /* 0x000000ffff057224 */ /* 0x001fd800078e00ff */
[----:B------:R-:W-:Y:S05]  /*d790*/  @!P0 BRA `(.L_x_1015) ;  /* 0x000000bc00748947 */ /* 0x000fea0003800000 */
[----:B------:R-:W-:Y:S01]  /*d7a0*/  HFMA2.MMA R5, -RZ, RZ, 0, 0 ;  /* 0x00000000ff057435 */ /* 0x000fe200000001ff */
[----:B------:R-:W-:Y:S01]  /*d7b0*/  BSSY B0, `(.L_x_1039) ;  /* 0x000000e000007945 */ /* 0x000fe20003800000 */
[----:B------:R-:W-:Y:S01]  /*d7c0*/  IMAD.MOV.U32 R6, RZ, RZ, 0x3f800000 ;  /* 0x3f800000ff067424 */ /* 0x000fe200078e00ff */
[----:B------:R-:W-:Y:S01]  /*d7d0*/  MOV R7, R3 ;  /* 0x0000000300077202 */ /* 0x000fe20000000f00 */
[----:B------:R-:W-:-:S07]  /*d7e0*/  IMAD.MOV.U32 R9, RZ, RZ, 0x3f800000 ;  /* 0x3f800000ff097424 */ /* 0x000fce00078e00ff */
.L_x_1040:
        /* <DEDUP_REMOVED lines=11> */
.L_x_1039:
[----:B------:R-:W0:Y:S01]  /*d8a0*/  MUFU.RCP R0, R3 ;  /* 0x0000000300007308 */ /* 0x000e220000001000 */
[----:B------:R-:W-:-:S04]  /*d8b0*/  FMUL.FTZ R5, R9, R8 ;  /* 0x0000000809057220 */ /* 0x000fc80000410000 */
[----:B0-----:R-:W-:Y:S01]  /*d8c0*/  FMUL.FTZ R5, R5, R0 ;  /* 0x0000000005057220 */ /* 0x001fe20000410000 */
[----:B------:R-:W-:Y:S06]  /*d8d0*/  BRA `(.L_x_1015) ;  /* 0x000000bc00247947 */ /* 0x000fec0003800000 */
.L_x_1019:
[----:B------:R-:W-:Y:S01]  /*d8e0*/  IMAD.MOV.U32 R5, RZ, RZ, R3 ;  /* 0x000000ffff057224 */ /* 0x000fe200078e0003 */
[----:B------:R-:W-:Y:S02]  /*d8f0*/  MOV R19, R0 ;  /* 0x0000000000137202 */ /* 0x000fe40000000f00 */
[----:B------:R-:W-:-:S07]  /*d900*/  MOV R36, 0xd920 ;  /* 0x0000d92000247802 */ /* 0x000fce0000000f00 */
[----:B------:R-:W-:Y:S05]  /*d910*/  CALL.REL.NOINC `($_ZN2at6native27unrolled_elementwise_kernelIN48_GLOBAL__N__08322988_15_IGammaKernel_cu_cb51a28d10CalcIgammaIfEESt5arrayIPcLm3EELi4E23TrivialOffsetCalculatorILi2EjES8_ILi1EjENS0_6memory12LoadWithCastILi2EEENSB_13StoreWithCastILi1EEEEEviT_T0_T2_T3_T4_T5_$_ZN46_INTERNAL_08322988_15_IGammaKernel_cu_cb51a28d48_GLOBAL__N__08322988_15_IGammaKernel_cu_cb51a28d12calc_igammacIfEET_S2_S2_) ;  /* 0x000000bc00207944 */ /* 0x000fea0003c00000 */
[----:B------:R-:W-:Y:S01]  /*d920*/  FADD.FTZ R5, -R0, 1 ;  /* 0x3f80000000057421 */ /* 0x000fe20000010100 */
[----:B------:R-:W-:Y:S06]  /*d930*/  BRA `(.L_x_1015) ;  /* 0x000000bc000c7947 */ /* 0x000fec0003800000 */
.L_x_1018:
        /* <DEDUP_REMOVED lines=19> */
[-C--:B------:R-:W-:Y:S01]  /*da70*/  FMUL.FTZ R5, R0, R25.reuse ;  /* 0x0000001900057220 */ /* 0x080fe20000410000 */
[----:B0-----:R-:W-:Y:S01]  /*da80*/  HFMA2.MMA R7, -RZ, RZ, 0.0911865234375, 12.4609375 ;  /* 0x2dd64a3bff077435 */ /* 0x001fe200000001ff */
[----:B------:R0:W-:Y:S01]  /*da90*/  STL.64 [R1+0x8], R8 ;  /* 0x0000080801007387 */ /* 0x0001e20000100a00 */
[----:B------:R-:W-:Y:S01]  /*daa0*/  IMAD.MOV.U32 R6, RZ, RZ, -0x517fc7ac ;  /* 0xae803854ff067424 */ /* 0x000fe200078e00ff */
[----:B------:R-:W-:Y:S01]  /*dab0*/  BSSY B0, `(.L_x_1041) ;  /* 0x00003e1000007945 */ /* 0x000fe20003800000 */
[----:B-1----:R-:W-:Y:S01]  /*dac0*/  HFMA2.MMA R11, -RZ, RZ, -0.0477294921875, -4.87109375 ;  /* 0xaa1cc4dfff0b7435 */ /* 0x002fe200000001ff */
[----:B------:R-:W-:Y:S01]  /*dad0*/  IMAD.MOV.U32 R10, RZ, RZ, 0x2abdd03b ;  /* 0x2abdd03bff0a7424 */ /* 0x000fe200078e00ff */
[----:B------:R1:W-:Y:S01]  /*dae0*/  STL.64 [R1+0x18], R12 ;  /* 0x0000180c01007387 */ /* 0x0003e20000100a00 */
[----:B------:R-:W-:Y:S01]  /*daf0*/  FSETP.GT.FTZ.AND P0, PT, R5, 1, PT ;  /* 0x3f8000000500780b */ /* 0x000fe20003f14000 */
[----:B--2---:R-:W-:Y:S01]  /*db00*/  HFMA2.MMA R15, -RZ, RZ, -0.8681640625, -0.7294921875 ;  /* 0xbaf2b9d6ff0f7435 */ /* 0x004fe200000001ff */
[----:B------:R-:W-:Y:S01]  /*db10*/  IMAD.MOV.U32 R14, RZ, RZ, -0x58f1ab76 ;  /* 0xa70e548aff0e7424 */ /* 0x000fe200078e00ff */
[----:B------:R2:W-:Y:S01]  /*db20*/  STL.64 [R1+0x40], R6 ;  /* 0x0000400601007387 */ /* 0x0005e20000100a00 */
[----:B------:R-:W-:Y:S01]  /*db30*/  FMUL.FTZ R0, R24, R25 ;  /* 0x0000001918007220 */ /* 0x000fe20000410000 */
[----:B0-----:R-:W-:Y:S01]  /*db40*/  IMAD.MOV.U32 R8, RZ, RZ, -0x534f1ac8 ;  /* 0xacb0e538ff087424 */ /* 0x001fe200078e00ff */
[----:B------:R-:W-:Y:S01]  /*db50*/  MOV R9, 0x29f7cc00 ;  /* 0x29f7cc0000097802 */ /* 0x000fe20000000f00 */
[----:B------:R0:W-:Y:S01]  /*db60*/  STL.64 [R1+0x50], R10 ;  /* 0x0000500a01007387 */ /* 0x0001e20000100a00 */
[----:B-1----:R-:W-:Y:S01]  /*db70*/  IMAD.MOV.U32 R12, RZ, RZ, 0x2900827e ;  /* 0x2900827eff0c7424 */ /* 0x002fe200078e00ff */
[----:B------:R-:W-:-:S02]  /*db80*/  MOV R13, 0xa6141ff4 ;  /* 0xa6141ff4000d7802 */ /* 0x000fc40000000f00 */
[----:B------:R1:W-:Y:S01]  /*db90*/  STL.64 [R1+0x48], R8 ;  /* 0x0000480801007387 */ /* 0x0003e20000100a00 */
[----:B--2---:R-:W-:Y:S01]  /*dba0*/  HFMA2.MMA R7, -RZ, RZ, 0.66748046875, -2.81640625 ;  /* 0x3957c1a2ff077435 */ /* 0x004fe200000001ff */
[----:B------:R-:W-:Y:S02]  /*dbb0*/  IMAD.MOV.U32 R6, RZ, RZ, -0x457e3585 ;  /* 0xba81ca7bff067424 */ /* 0x000fe400078e00ff */
[----:B------:R2:W-:Y:S01]  /*dbc0*/  STL.64 [R1+0x60], R14 ;  /* 0x0000600e01007387 */ /* 0x0005e20000100a00 */
[----:B0-----:R-:W-:Y:S01]  /*dbd0*/  HFMA2.MMA R11, -RZ, RZ, 0.1968994140625, 62.5625 ;  /* 0x324d53d2ff0b7435 */ /* 0x001fe200000001ff */
[----:B------:R-:W-:Y:S02]  /*dbe0*/  IMAD.MOV.U32 R10, RZ, RZ, -0x4c88ee18 ;  /* 0xb37711e8ff0a7424 */ /* 0x000fe400078e00ff */
[----:B------:R0:W-:Y:S01]  /*dbf0*/  STL.64 [R1+0x28], R18 ;  /* 0x0000281201007387 */ /* 0x0001e20000100a00 */
[----:B-1----:R-:W-:Y:S01]  /*dc00*/  IMAD.MOV.U32 R8, RZ, RZ, 0x319fac92 ;  /* 0x319fac92ff087424 */ /* 0x002fe200078e00ff */
[----:B------:R-:W-:-:S02]  /*dc10*/  MOV R9, 0x34140796 ;  /* 0x3414079600097802 */ /* 0x000fc40000000f00 */
[----:B------:R1:W-:Y:S01]  /*dc20*/  STL.64 [R1+0x58], R12 ;  /* 0x0000580c01007387 */ /* 0x0003e20000100a00 */
[----:B--2---:R-:W-:Y:S01]  /*dc30*/  HFMA2.MMA R15, -RZ, RZ, -0.105224609375, 52.09375 ;  /* 0xaebc5283ff0f7435 */ /* 0x004fe200000001ff */
        /* <DEDUP_REMOVED lines=8> */
[----:B--2---:R-:W-:Y:S01]  /*dcc0*/  HFMA2.MMA R9, -RZ, RZ, -0.02960205078125, -131.5 ;  /* 0xa794d81cff097435 */ /* 0x004fe200000001ff */
[----:B------:R-:W-:Y:S02]  /*dcd0*/  IMAD.MOV.U32 R8, RZ, RZ, 0x28b6c54f ;  /* 0x28b6c54fff087424 */ /* 0x000fe400078e00ff */
        /* <DEDUP_REMOVED lines=21> */
[----:B------:R0:W-:Y:S04]  /*de30*/  STL.64 [R1+0xd8], R12 ;  /* 0x0000d80c01007387 */ /* 0x0001e80000100a00 */
[----:B------:R3:W-:Y:S01]  /*de40*/  STL.64 [R1+0xe0], R14 ;  /* 0x0000e00e01007387 */ /* 0x0007e20000100a00 */
[----:B-1----:R-:W-:Y:S01]  /*de50*/  HFMA2.MMA R19, -RZ, RZ, -0.11529541015625, 0.0230712890625 ;  /* 0xaf6125e8ff137435 */ /* 0x002fe200000001ff */
[----:B------:R-:W-:Y:S02]  /*de60*/  IMAD.MOV.U32 R18, RZ, RZ, 0x34195641 ;  /* 0x34195641ff127424 */ /* 0x000fe400078e00ff */
[----:B--2---:R-:W-:Y:S01]  /*de70*/  IMAD.MOV.U32 R6, RZ, RZ, 0x35b82c49 ;  /* 0x35b82c49ff067424 */ /* 0x004fe200078e00ff */
[----:B------:R-:W-:Y:S01]  /*de80*/  MOV R7, 0xb5291658 ;  /* 0xb529165800077802 */ /* 0x000fe20000000f00 */
[----:B------:R1:W-:Y:S01]  /*de90*/  STL.64 [R1+0x108], R10 ;  /* 0x0001080a01007387 */ /* 0x0003e20000100a00 */
[----:B0-----:R-:W-:Y:S01]  /*dea0*/  HFMA2.MMA R13, -RZ, RZ, -0.029632568359375, 0.25244140625 ;  /* 0xa796340aff0d7435 */ /* 0x001fe200000001ff */
[----:B------:R-:W-:-:S02]  /*deb0*/  IMAD.MOV.U32 R12, RZ, RZ, 0x2d52aed2 ;  /* 0x2d52aed2ff0c7424 */ /* 0x000fc400078e00ff */
[----:B------:R0:W-:Y:S01]  /*dec0*/  STL.64 [R1+0xe8], R6 ;  /* 0x0000e80601007387 */ /* 0x0001e20000100a00 */
[----:B---3--:R-:W-:Y:S01]  /*ded0*/  IMAD.MOV.U32 R14, RZ, RZ, -0x54660630 ;  /* 0xab99f9d0ff0e7424 */ /* 0x008fe200078e00ff */
[----:B------:R-:W-:Y:S02]  /*dee0*/  MOV R15, 0x2b033afb ;  /* 0x2b033afb000f7802 */ /* 0x000fe40000000f00 */
[----:B------:R2:W-:Y:S01]  /*def0*/  STL.64 [R1+0x100], R8 ;  /* 0x0001000801007387 */ /* 0x0005e20000100a00 */
[----:B-1----:R-:W-:Y:S01]  /*df00*/  IMAD.MOV.U32 R10, RZ, RZ, -0x4b7f56af ;  /* 0xb480a951ff0a7424 */ /* 0x002fe200078e00ff */
[----:B------:R-:W-:Y:S02]  /*df10*/  MOV R11, 0x3739efa3 ;  /* 0x3739efa3000b7802 */ /* 0x000fe40000000f00 */
[----:B------:R1:W-:Y:S01]  /*df20*/  STL.64 [R1+0x118], R14 ;  /* 0x0001180e01007387 */ /* 0x0003e20000100a00 */
[----:B0-----:R-:W-:Y:S01]  /*df30*/  IMAD.MOV.U32 R6, RZ, RZ, 0x281f97f3 ;  /* 0x281f97f3ff067424 */ /* 0x001fe200078e00ff */
[----:B------:R-:W-:-:S02]  /*df40*/  MOV R7, 0x3a2a3eca ;  /* 0x3a2a3eca00077802 */ /* 0x000fc40000000f00 */
[----:B------:R0:W-:Y:S01]  /*df50*/  STL.64 [R1+0xf0], R18 ;  /* 0x0000f01201007387 */ /* 0x0001e20000100a00 */
[----:B--2---:R-:W-:Y:S01]  /*df60*/  HFMA2.MMA R9, -RZ, RZ, -0.5771484375, -0.00124835968017578125 ;  /* 0xb89e951dff097435 */ /* 0x004fe200000001ff */
[----:B------:R-:W-:Y:S02]  /*df70*/  IMAD.MOV.U32 R8, RZ, RZ, 0x398c5cdb ;  /* 0x398c5cdbff087424 */ /* 0x000fe400078e00ff */
[----:B------:R2:W-:Y:S01]  /*df80*/  STL.64 [R1+0x110], R12 ;  /* 0x0001100c01007387 */ /* 0x0005e20000100a00 */
[----:B-1----:R-:W-:Y:S01]  /*df90*/  HFMA2.MMA R15, -RZ, RZ, -0.20751953125, 0.046112060546875 ;  /* 0xb2a429e7ff0f7435 */ /* 0x002fe200000001ff */
[----:B------:R-:W-:Y:S02]  /*dfa0*/  IMAD.MOV.U32 R14, RZ, RZ, 0x33adef47 ;  /* 0x33adef47ff0e7424 */ /* 0x000fe400078e00ff */
[----:B------:R1:W-:Y:S01]  /*dfb0*/  STL.64 [R1+0x140], R10 ;  /* 0x0001400a01007387 */ /* 0x0003e20000100a00 */
[----:B0-----:R-:W-:Y:S01]  /*dfc0*/  IMAD.MOV.U32 R18, RZ, RZ, 0x39709e72 ;  /* 0x39709e72ff127424 */ /* 0x001fe200078e00ff */
[----:B------:R-:W-:-:S02]  /*dfd0*/  MOV R19, 0xb9f5fd8c ;  /* 0xb9f5fd8c00137802 */ /* 0x000fc40000000f00 */
[----:B------:R0:W-:Y:S01]  /*dfe0*/  STL.64 [R1+0x128], R6 ;  /* 0x0001280601007387 */ /* 0x0001e20000100a00 */
[----:B--2---:R-:W-:Y:S01]  /*dff0*/  IMAD.MOV.U32 R12, RZ, RZ, -0x520aee6d ;  /* 0xadf51193ff0c7424 */ /* 0x004fe200078e00ff */
[----:B------:R-:W-:Y:S02]  /*e000*/  MOV R13, 0xb43616e8 ;  /* 0xb43616e8000d7802 */ /* 0x000fe40000000f00 */
[----:B------:R2:W-:Y:S01]  /*e010*/  STL.64 [R1+0x130], R18 ;  /* 0x0001301201007387 */ /* 0x0005e20000100a00 */
[----:B-1----:R-:W-:Y:S01]  /*e020*/  IMAD.MOV.U32 R10, RZ, RZ, 0x248f2a67 ;  /* 0x248f2a67ff0a7424 */ /* 0x002fe200078e00ff */
[----:B------:R-:W-:Y:S02]  /*e030*/  MOV R11, 0x2a6f79fa ;  /* 0x2a6f79fa000b7802 */ /* 0x000fe40000000f00 */
[----:B------:R1:W-:Y:S01]  /*e040*/  STL.64 [R1+0x138], R8 ;  /* 0x0001380801007387 */ /* 0x0003e20000100a00 */
[----:B0-----:R-:W-:Y:S01]  /*e050*/  IMAD.MOV.U32 R6, RZ, RZ, 0x2c2861f8 ;  /* 0x2c2861f8ff067424 */ /* 0x001fe200078e00ff */
[----:B------:R-:W-:-:S02]  /*e060*/  MOV R7, 0x310db352 ;  /* 0x310db35200077802 */ /* 0x000fc40000000f00 */
[----:B------:R0:W-:Y:S01]  /*e070*/  STL.64 [R1+0x150], R12 ;  /* 0x0001500c01007387 */ /* 0x0001e20000100a00 */
[----:B--2---:R-:W-:Y:S01]  /*e080*/  HFMA2.MMA R19, -RZ, RZ, 0.115966796875, -149.25 ;  /* 0x2f6cd8aaff137435 */ /* 0x004fe200000001ff */
[----:B------:R-:W-:Y:S02]  /*e090*/  IMAD.MOV.U32 R18, RZ, RZ, -0x4f7df9d6 ;  /* 0xb082062aff127424 */ /* 0x000fe400078e00ff */
[----:B------:R2:W-:Y:S01]  /*e0a0*/  STL.64 [R1+0x158], R14 ;  /* 0x0001580e01007387 */ /* 0x0005e20000100a00 */
[----:B-1----:R-:W-:-:S03]  /*e0b0*/  HFMA2.MMA R9, -RZ, RZ, -0.06402587890625, 7.30859375 ;  /* 0xac19474fff097435 */ /* 0x002fc600000001ff */
[----:B------:R1:W-:Y:S01]  /*e0c0*/  STL.64 [R1+0x180], R10 ;  /* 0x0001800a01007387 */ /* 0x0003e20000100a00 */
[----:B------:R-:W-:Y:S01]  /*e0d0*/  IMAD.MOV.U32 R8, RZ, RZ, 0x2d2c3ebd ;  /* 0x2d2c3ebdff087424 */ /* 0x000fe200078e00ff */
[----:B0-----:R-:W-:Y:S01]  /*e0e0*/  HFMA2.MMA R13, -RZ, RZ, 0.036865234375, 0.869140625 ;  /* 0x28b83af4ff0d7435 */ /* 0x001fe200000001ff */
[----:B------:R-:W-:Y:S01]  /*e0f0*/  IMAD.MOV.U32 R12, RZ, RZ, -0x562d9389 ;  /* 0xa9d26c77ff0c7424 */ /* 0x000fe200078e00ff */
[----:B------:R0:W-:Y:S01]  /*e100*/  STL.64 [R1+0x160], R6 ;  /* 0x0001600601007387 */ /* 0x0001e20000100a00 */
[----:B--2---:R-:W-:Y:S01]  /*e110*/  IMAD.MOV.U32 R14, RZ, RZ, -0x459e0fa8 ;  /* 0xba61f058ff0e7424 */ /* 0x004fe200078e00ff */
[----:B------:R-:W-:Y:S02]  /*e120*/  MOV R15, 0x3a4d87fb ;  /* 0x3a4d87fb000f7802 */ /* 0x000fe40000000f00 */
[----:B------:R2:W-:Y:S01]  /*e130*/  STL.64 [R1+0x168], R18 ;  /* 0x0001681201007387 */ /* 0x0005e20000100a00 */
[----:B-1----:R-:W-:Y:S01]  /*e140*/  HFMA2.MMA R11, -RZ, RZ, 0.0938720703125, 0.00019967555999755859375 ;  /* 0x2e020a8bff0b7435 */ /* 0x002fe200000001ff */
[----:B------:R-:W-:-:S02]  /*e150*/  IMAD.MOV.U32 R10, RZ, RZ, -0x4b89cc4a ;  /* 0xb47633b6ff0a7424 */ /* 0x000fc400078e00ff */
[----:B------:R1:W-:Y:S01]  /*e160*/  STL.64 [R1+0x190], R14 ;  /* 0x0001900e01007387 */ /* 0x0003e20000100a00 */
[----:B0-----:R-:W-:Y:S01]  /*e170*/  IMAD.MOV.U32 R6, RZ, RZ, 0x388b4846 ;  /* 0x388b4846ff067424 */ /* 0x001fe200078e00ff */
[----:B------:R-:W-:Y:S02]  /*e180*/  MOV R7, 0xb82671ff ;  /* 0xb82671ff00077802 */ /* 0x000fe40000000f00 */
[----:B------:R0:W-:Y:S01]  /*e190*/  STL.64 [R1+0x178], R8 ;  /* 0x0001780801007387 */ /* 0x0001e20000100a00 */
[----:B--2---:R-:W-:Y:S01]  /*e1a0*/  HFMA2.MMA R19, -RZ, RZ, 0.11773681640625, -188.375 ;  /* 0x2f89d9e3ff137435 */ /* 0x004fe200000001ff */
[----:B------:R-:W-:Y:S02]  /*e1b0*/  IMAD.MOV.U32 R18, RZ, RZ, 0x373eda60 ;  /* 0x373eda60ff127424 */ /* 0x000fe400078e00ff */
[----:B------:R2:W-:Y:S01]  /*e1c0*/  STL.64 [R1+0x188], R12 ;  /* 0x0001880c01007387 */ /* 0x0005e20000100a00 */
[----:B-1----:R-:W-:Y:S01]  /*e1d0*/  IMAD.MOV.U32 R14, RZ, RZ, -0x5027586f ;  /* 0xafd8a791ff0e7424 */ /* 0x002fe200078e00ff */
[----:B------:R-:W-:-:S02]  /*e1e0*/  MOV R15, 0x2f4c88ee ;  /* 0x2f4c88ee000f7802 */ /* 0x000fc40000000f00 */
[----:B------:R1:W-:Y:S01]  /*e1f0*/  STL.64 [R1+0x1a0], R6 ;  /* 0x0001a00601007387 */ /* 0x0003e20000100a00 */
[----:B0-----:R-:W-:Y:S01]  /*e200*/  IMAD.MOV.U32 R8, RZ, RZ, -0x4a1c71fc ;  /* 0xb5e38e04ff087424 */ /* 0x001fe200078e00ff */
[----:B------:R-:W-:Y:S02]  /*e210*/  MOV R9, 0x356f1bed ;  /* 0x356f1bed00097802 */ /* 0x000fe40000000f00 */
[----:B------:R0:W-:Y:S01]  /*e220*/  STL.64 [R1+0x1b8], R10 ;  /* 0x0001b80a01007387 */ /* 0x0001e20000100a00 */
[----:B--2---:R-:W-:Y:S01]  /*e230*/  HFMA2.MMA R13, -RZ, RZ, -0.050811767578125, -0.0056915283203125 ;  /* 0xaa819dd4ff0d7435 */ /* 0x004fe200000001ff */
[----:B------:R-:W-:Y:S02]  /*e240*/  IMAD.MOV.U32 R12, RZ, RZ, 0x316cd4f9 ;  /* 0x316cd4f9ff0c7424 */ /* 0x000fe400078e00ff */
[----:B------:R2:W-:Y:S01]  /*e250*/  STL.64 [R1+0x1d0], R14 ;  /* 0x0001d00e01007387 */ /* 0x0005e20000100a00 */
[----:B-1----:R-:W-:Y:S01]  /*e260*/  HFMA2.MMA R7, -RZ, RZ, 0.0262451171875, 4.01953125 ;  /* 0x26b84405ff077435 */ /* 0x002fe200000001ff */
[----:B------:R-:W-:-:S02]  /*e270*/  IMAD.MOV.U32 R6, RZ, RZ, -0x51c0682a ;  /* 0xae3f97d6ff067424 */ /* 0x000fc400078e00ff */
[----:B------:R1:W-:Y:S01]  /*e280*/  STL.64 [R1+0x30], R20 ;  /* 0x0000301401007387 */ /* 0x0003e20000100a00 */
[----:B0-----:R-:W-:Y:S01]  /*e290*/  HFMA2.MMA R11, -RZ, RZ, 0.69580078125, 465 ;  /* 0x39915f44ff0b7435 */ /* 0x001fe200000001ff */
[----:B------:R-:W-:Y:S02]  /*e2a0*/  IMAD.MOV.U32 R10, RZ, RZ, -0x476dc4fe ;  /* 0xb8923b02ff0a7424 */ /* 0x000fe400078e00ff */
[----:B------:R0:W-:Y:S01]  /*e2b0*/  STL.64 [R1+0x1b0], R8 ;  /* 0x0001b00801007387 */ /* 0x0001e20000100a00 */
[----:B--2---:R-:W-:Y:S01]  /*e2c0*/  HFMA2.MMA R15, -RZ, RZ, -0.4619140625, 0.00073146820068359375 ;  /* 0xb76411feff0f7435 */ /* 0x004fe200000001ff */
        /* <DEDUP_REMOVED lines=8> */
[----:B--2---:R-:W-:Y:S01]  /*e350*/  HFMA2.MMA R23, -RZ, RZ, -0.365234375, 447.5 ;  /* 0xb5d85efeff177435 */ /* 0x004fe200000001ff */
[----:B------:R-:W-:Y:S02]  /*e360*/  IMAD.MOV.U32 R22, RZ, RZ, 0x370054e5 ;  /* 0x370054e5ff167424 */ /* 0x000fe400078e00ff */
[----:B------:R2:W-:Y:S01]  /*e370*/  STL.64 [R1+0x1d8], R6 ;  /* 0x0001d80601007387 */ /* 0x0005e20000100a00 */
[----:B-1----:R-:W-:Y:S01]  /*e380*/  IMAD.MOV.U32 R18, RZ, RZ, 0x2ca4a32a ;  /* 0x2ca4a32aff127424 */ /* 0x002fe200078e00ff */
[----:B------:R-:W-:-:S02]  /*e390*/  MOV R19, 0xac173d62 ;  /* 0xac173d6200137802 */ /* 0x000fc40000000f00 */
[----:B------:R1:W-:Y:S01]  /*e3a0*/  STL.64 [R1+0x1f8], R10 ;  /* 0x0001f80a01007387 */ /* 0x0003e20000100a00 */
[----:B0-----:R-:W-:Y:S01]  /*e3b0*/  IMAD.MOV.U32 R12, RZ, RZ, -0x46aefdea ;  /* 0xb9510216ff0c7424 */ /* 0x001fe200078e00ff */
[----:B------:R-:W-:Y:S02]  /*e3c0*/  MOV R13, 0x388e8f4e ;  /* 0x388e8f4e000d7802 */ /* 0x000fe40000000f00 */
[----:B------:R0:W-:Y:S01]  /*e3d0*/  STL.64 [R1+0x78], R20 ;  /* 0x0000781401007387 */ /* 0x0001e20000100a00 */
[----:B--2---:R-:W-:Y:S01]  /*e3e0*/  HFMA2.MMA R7, -RZ, RZ, 0.29541015625, 0.0001986026763916015625 ;  /* 0x34ba0a82ff077435 */ /* 0x004fe200000001ff */
[----:B------:R-:W-:Y:S02]  /*e3f0*/  IMAD.MOV.U32 R6, RZ, RZ, -0x504d3181 ;  /* 0xafb2ce7fff067424 */ /* 0x000fe400078e00ff */
[----:B------:R2:W-:Y:S01]  /*e400*/  STL.64 [R1+0x1f0], R8 ;  /* 0x0001f00801007387 */ /* 0x0005e20000100a00 */
[----:B-1----:R-:W-:Y:S01]  /*e410*/  IMAD.MOV.U32 R10, RZ, RZ, 0x315951d7 ;  /* 0x315951d7ff0a7424 */ /* 0x002fe200078e00ff */
[----:B------:R-:W-:-:S02]  /*e420*/  MOV R11, 0xb0578799 ;  /* 0xb0578799000b7802 */ /* 0x000fc40000000f00 */
[----:B------:R1:W-:Y:S01]  /*e430*/  STL.64 [R1+0x208], R14 ;  /* 0x0002080e01007387 */ /* 0x0003e20000100a00 */
[----:B0-----:R-:W-:Y:S01]  /*e440*/  IMAD.MOV.U32 R20, RZ, RZ, -0x5a86242d ;  /* 0xa579dbd3ff147424 */ /* 0x001fe200078e00ff */
[----:B------:R-:W-:Y:S02]  /*e450*/  MOV R21, 0xa960345a ;  /* 0xa960345a00157802 */ /* 0x000fe40000000f00 */
[----:B------:R0:W-:Y:S01]  /*e460*/  STL.64 [R1+0x1e0], R18 ;  /* 0x0001e01201007387 */ /* 0x0001e20000100a00 */
[----:B--2---:R-:W-:Y:S01]  /*e470*/  HFMA2.MMA R9, -RZ, RZ, -0.1826171875, -0.091796875 ;  /* 0xb1d8ade0ff097435 */ /* 0x004fe200000001ff */
[----:B------:R-:W-:Y:S02]  /*e480*/  IMAD.MOV.U32 R8, RZ, RZ, -0x575df71d ;  /* 0xa8a208e3ff087424 */ /* 0x000fe400078e00ff */
[----:B------:R2:W-:Y:S01]  /*e490*/  STL.64 [R1+0x200], R12 ;  /* 0x0002000c01007387 */ /* 0x0005e20000100a00 */
[----:B-1----:R-:W-:-:S03]  /*e4a0*/  HFMA2.MMA R15, -RZ, RZ, -0.05987548828125, 3760 ;  /* 0xabaa6b58ff0f7435 */ /* 0x002fc600000001ff */
[----:B------:R1:W-:Y:S01]  /*e4b0*/  STL.64 [R1+0x80], R22 ;  /* 0x0000801601007387 */ /* 0x0003e20000100a00 */
[----:B------:R-:W-:Y:S02]  /*e4c0*/  IMAD.MOV.U32 R14, RZ, RZ, -0x5bd72013 ;  /* 0xa428dfedff0e7424 */ /* 0x000fe400078e00ff */
[----:B0-----:R-:W-:Y:S01]  /*e4d0*/  IMAD.MOV.U32 R18, RZ, RZ, -0x4bb9ecc2 ;  /* 0xb446133eff127424 */ /* 0x001fe200078e00ff */
[----:B------:R-:W-:Y:S01]  /*e4e0*/  MOV R19, 0x334f3181 ;  /* 0x334f318100137802 */ /* 0x000fe20000000f00 */
[----:B------:R0:W-:Y:S01]  /*e4f0*/  STL.64 [R1+0x230], R10 ;  /* 0x0002300a01007387 */ /* 0x0001e20000100a00 */
[----:B--2---:R-:W-:Y:S01]  /*e500*/  IMAD.MOV.U32 R12, RZ, RZ, -0x51b97f57 ;  /* 0xae4680a9ff0c7424 */ /* 0x004fe200078e00ff */
[----:B------:R-:W-:Y:S02]  /*e510*/  MOV R13, 0x2d3dfaf5 ;  /* 0x2d3dfaf5000d7802 */ /* 0x000fe40000000f00 */
[----:B------:R2:W-:Y:S01]  /*e520*/  STL.64 [R1+0xb8], R20 ;  /* 0x0000b81401007387 */ /* 0x0005e20000100a00 */
[----:B-1----:R-:W-:Y:S01]  /*e530*/  HFMA2.MMA R23, -RZ, RZ, 0.37646484375, -160.625 ;  /* 0x3606d905ff177435 */ /* 0x002fe200000001ff */
[----:B------:R-:W-:-:S02]  /*e540*/  IMAD.MOV.U32 R22, RZ, RZ, 0x3a4a4588 ;  /* 0x3a4a4588ff167424 */ /* 0x000fc400078e00ff */
[----:B------:R1:W-:Y:S01]  /*e550*/  STL.64 [R1+0x218], R6 ;  /* 0x0002180601007387 */ /* 0x0003e20000100a00 */
[----:B0-----:R-:W-:Y:S01]  /*e560*/  IMAD.MOV.U32 R10, RZ, RZ, -0x48663e86 ;  /* 0xb799c17aff0a7424 */ /* 0x001fe200078e00ff */
[----:B------:R-:W-:Y:S02]  /*e570*/  MOV R11, 0xb153a122 ;  /* 0xb153a122000b7802 */ /* 0x000fe40000000f00 */
[----:B------:R0:W-:Y:S01]  /*e580*/  STL.64 [R1+0x220], R18 ;  /* 0x0002201201007387 */ /* 0x0001e20000100a00 */
[----:B--2---:R-:W-:Y:S01]  /*e590*/  IMAD.MOV.U32 R20, RZ, RZ, -0x4d8de466 ;  /* 0xb2721b9aff147424 */ /* 0x004fe200078e00ff */
[----:B------:R-:W-:Y:S02]  /*e5a0*/  MOV R21, 0x31d606a3 ;  /* 0x31d606a300157802 */ /* 0x000fe40000000f00 */
[----:B------:R2:W-:Y:S01]  /*e5b0*/  STL.64 [R1+0x228], R8 ;  /* 0x0002280801007387 */ /* 0x0005e20000100a00 */
[----:B-1----:R-:W-:Y:S01]  /*e5c0*/  IMAD.MOV.U32 R6, RZ, RZ, 0x2b1fe612 ;  /* 0x2b1fe612ff067424 */ /* 0x002fe200078e00ff */
[----:B------:R-:W-:-:S02]  /*e5d0*/  MOV R7, 0xaa152d8b ;  /* 0xaa152d8b00077802 */ /* 0x000fc40000000f00 */
[----:B------:R1:W-:Y:S04]  /*e5e0*/  STL.64 [R1+0x240], R12 ;  /* 0x0002400c01007387 */ /* 0x0003e80000100a00 */
[----:B------:R3:W-:Y:S01]  /*e5f0*/  STL.64 [R1+0x248], R14 ;  /* 0x0002480e01007387 */ /* 0x0007e20000100a00 */
[----:B0-----:R-:W-:Y:S01]  /*e600*/  HFMA2.MMA R19, -RZ, RZ, -0.76318359375, 0.9521484375 ;  /* 0xba1b3b9eff137435 */ /* 0x001fe200000001ff */
[----:B------:R-:W-:Y:S01]  /*e610*/  IMAD.MOV.U32 R18, RZ, RZ, 0x3a0b4779 ;  /* 0x3a0b4779ff127424 */ /* 0x000fe200078e00ff */
[----:B--2---:R-:W-:Y:S01]  /*e620*/  HFMA2.MMA R9, -RZ, RZ, 0.55224609375, 447 ;  /* 0x386b5efcff097435 */ /* 0x004fe200000001ff */
[----:B------:R0:W-:Y:S01]  /*e630*/  STL.64 [R1+0x270], R10 ;  /* 0x0002700a01007387 */ /* 0x0001e20000100a00 */
[----:B------:R-:W-:Y:S01]  /*e640*/  IMAD.MOV.U32 R8, RZ, RZ, -0x4754ffb6 ;  /* 0xb8ab004aff087424 */ /* 0x000fe200078e00ff */
[----:B-1----:R-:W-:Y:S01]  /*e650*/  HFMA2.MMA R13, -RZ, RZ, -0.376953125, 0.066162109375 ;  /* 0xb6082c3cff0d7435 */ /* 0x002fe200000001ff */
[----:B------:R-:W-:Y:S01]  /*e660*/  IMAD.MOV.U32 R12, RZ, RZ, 0x36688aea ;  /* 0x36688aeaff0c7424 */ /* 0x000fe200078e00ff */
[----:B------:R1:W-:Y:S01]  /*e670*/  STL.64 [R1+0xd0], R22 ;  /* 0x0000d01601007387 */ /* 0x0003e20000100a00 */
[----:B---3--:R-:W-:Y:S01]  /*e680*/  IMAD.MOV.U32 R14, RZ, RZ, 0x351b6448 ;  /* 0x351b6448ff0e7424 */ /* 0x008fe200078e00ff */
[----:B------:R-:W-:-:S02]  /*e690*/  MOV R15, 0x2a83a738 ;  /* 0x2a83a738000f7802 */ /* 0x000fc40000000f00 */
[----:B------:R2:W-:Y:S01]  /*e6a0*/  STL.64 [R1+0xf8], R20 ;  /* 0x0000f81401007387 */ /* 0x0005e20000100a00 */
[----:B0-----:R-:W-:-:S03]  /*e6b0*/  HFMA2.MMA R11, -RZ, RZ, 0.08428955078125, -213.875 ;  /* 0x2d65daafff0b7435 */ /* 0x001fc600000001ff */
[----:B------:R0:W-:Y:S01]  /*e6c0*/  STL.64 [R1+0x250], R6 ;  /* 0x0002500601007387 */ /* 0x0001e20000100a00 */
[----:B------:R-:W-:Y:S01]  /*e6d0*/  IMAD.MOV.U32 R10, RZ, RZ, -0x5215ac74 ;  /* 0xadea538cff0a7424 */ /* 0x000fe200078e00ff */
[----:B-1----:R-:W-:Y:S01]  /*e6e0*/  HFMA2.MMA R23, -RZ, RZ, 0.0149993896484375, -0.005496978759765625 ;  /* 0x23ae9da1ff177435 */ /* 0x002fe200000001ff */
[----:B------:R-:W-:Y:S01]  /*e6f0*/  IMAD.MOV.U32 R22, RZ, RZ, -0x5620f4f4 ;  /* 0xa9df0b0cff167424 */ /* 0x000fe200078e00ff */
[----:B------:R1:W-:Y:S01]  /*e700*/  STL.64 [R1+0x280], R14 ;  /* 0x0002800e01007387 */ /* 0x0003e20000100a00 */
[----:B--2---:R-:W-:Y:S01]  /*e710*/  HFMA2.MMA R21, -RZ, RZ, 0.359130859375, 1.5318393707275390625e-05 ;  /* 0x35bf0101ff157435 */ /* 0x004fe200000001ff */
[----:B------:R-:W-:Y:S02]  /*e720*/  IMAD.MOV.U32 R20, RZ, RZ, -0x49419487 ;  /* 0xb6be6b79ff147424 */ /* 0x000fe400078e00ff */
[----:B------:R2:W-:Y:S01]  /*e730*/  STL.64 [R1+0x258], R18 ;  /* 0x0002581201007387 */ /* 0x0005e20000100a00 */
[----:B0-----:R-:W-:Y:S01]  /*e740*/  IMAD.MOV.U32 R6, RZ, RZ, -0x4da878ae ;  /* 0xb2578752ff067424 */ /* 0x001fe200078e00ff */
[----:B------:R-:W-:-:S02]  /*e750*/  MOV R7, 0x29c2c5d5 ;  /* 0x29c2c5d500077802 */ /* 0x000fc40000000f00 */
[----:B------:R0:W-:Y:S04]  /*e760*/  STL.64 [R1+0x268], R8 ;  /* 0x0002680801007387 */ /* 0x0001e80000100a00 */
[----:B------:R3:W-:Y:S01]  /*e770*/  STL.64 [R1+0x278], R12 ;  /* 0x0002780c01007387 */ /* 0x0007e20000100a00 */
[----:B-1----:R-:W-:Y:S01]  /*e780*/  IMAD.MOV.U32 R14, RZ, RZ, 0x3858ebaf ;  /* 0x3858ebafff0e7424 */ /* 0x002fe200078e00ff */
[----:B------:R-:W-:Y:S01]  /*e790*/  MOV R15, 0xb9af99c3 ;  /* 0xb9af99c3000f7802 */ /* 0x000fe20000000f00 */
[----:B--2---:R-:W-:Y:S01]  /*e7a0*/  HFMA2.MMA R19, -RZ, RZ, -0.1380615234375, -0.58349609375 ;  /* 0xb06bb8abff137435 */ /* 0x004fe200000001ff */
[----:B------:R1:W-:Y:S01]  /*e7b0*/  STL.64 [R1+0x290], R6 ;  /* 0x0002900601007387 */ /* 0x0003e20000100a00 */
[----:B------:R-:W-:Y:S02]  /*e7c0*/  IMAD.MOV.U32 R18, RZ, RZ, 0x30e787cd ;  /* 0x30e787cdff127424 */ /* 0x000fe400078e00ff */
[----:B0-----:R-:W-:Y:S01]  /*e7d0*/  IMAD.MOV.U32 R8, RZ, RZ, 0x2f6d7999 ;  /* 0x2f6d7999ff087424 */ /* 0x001fe200078e00ff */
[----:B------:R-:W-:Y:S01]  /*e7e0*/  MOV R9, 0xa65b6fba ;  /* 0xa65b6fba00097802 */ /* 0x000fe20000000f00 */
[----:B------:R0:W-:Y:S01]  /*e7f0*/  STL.64 [R1+0x2a8], R10 ;  /* 0x0002a80a01007387 */ /* 0x0001e20000100a00 */
[----:B---3--:R-:W-:Y:S01]  /*e800*/  HFMA2.MMA R13, -RZ, RZ, 0.712890625, -0.0002586841583251953125 ;  /* 0x39b48c3dff0d7435 */ /* 0x008fe200000001ff */
[----:B------:R-:W-:-:S02]  /*e810*/  IMAD.MOV.U32 R12, RZ, RZ, 0x2acfbe8a ;  /* 0x2acfbe8aff0c7424 */ /* 0x000fc400078e00ff */
[----:B------:R2:W-:Y:S01]  /*e820*/  STL.64 [R1+0x120], R22 ;  /* 0x0001201601007387 */ /* 0x0005e20000100a00 */
[----:B-1----:R-:W-:-:S03]  /*e830*/  HFMA2.MMA R7, -RZ, RZ, -0.6123046875, 0.18994140625 ;  /* 0xb8e63214ff077435 */ /* 0x002fc600000001ff */
[----:B------:R1:W-:Y:S01]  /*e840*/  STL.64 [R1+0x148], R20 ;  /* 0x0001481401007387 */ /* 0x0003e20000100a00 */
[----:B------:R-:W-:Y:S01]  /*e850*/  IMAD.MOV.U32 R6, RZ, RZ, 0x3993775b ;  /* 0x3993775bff067424 */ /* 0x000fe200078e00ff */
[----:B0-----:R-:W-:Y:S02]  /*e860*/  HFMA2.MMA R11, -RZ, RZ, -0.2646484375, -0.001155853271484375 ;  /* 0xb43c94bcff0b7435 */ /* 0x001fe400000001ff */
[----:B------:R0:W-:Y:S01]  /*e870*/  STL.64 [R1+0x2c0], R14 ;  /* 0x0002c00e01007387 */ /* 0x0001e20000100a00 */
[----:B------:R-:W-:Y:S02]  /*e880*/  IMAD.MOV.U32 R10, RZ, RZ, 0x35258957 ;  /* 0x35258957ff0a7424 */ /* 0x000fe400078e00ff */
[----:B--2---:R-:W-:Y:S01]  /*e890*/  IMAD.MOV.U32 R22, RZ, RZ, -0x5785cfd4 ;  /* 0xa87a302cff167424 */ /* 0x004fe200078e00ff */
[----:B------:R-:W-:Y:S01]  /*e8a0*/  MOV R23, 0xadc0969f ;  /* 0xadc0969f00177802 */ /* 0x000fe20000000f00 */
[----:B------:R2:W-:Y:S01]  /*e8b0*/  STL.64 [R1+0x2a0], R8 ;  /* 0x0002a00801007387 */ /* 0x0005e20000100a00 */
[----:B-1----:R-:W-:Y:S01]  /*e8c0*/  HFMA2.MMA R21, -RZ, RZ, -0.3603515625, 43744 ;  /* 0xb5c47957ff157435 */ /* 0x002fe200000001ff */
[----:B------:R-:W-:-:S02]  /*e8d0*/  IMAD.MOV.U32 R20, RZ, RZ, -0x4663332c ;  /* 0xb99cccd4ff147424 */ /* 0x000fc400078e00ff */
[----:B------:R1:W-:Y:S01]  /*e8e0*/  STL.64 [R1+0x298], R18 ;  /* 0x0002981201007387 */ /* 0x0003e20000100a00 */
[----:B0-----:R-:W-:-:S03]  /*e8f0*/  HFMA2.MMA R15, -RZ, RZ, 0.1724853515625, -0.00099945068359375 ;  /* 0x31859418ff0f7435 */ /* 0x001fc600000001ff */
[----:B------:R0:W-:Y:S01]  /*e900*/  STL.64 [R1+0x2b8], R12 ;  /* 0x0002b80c01007387 */ /* 0x0001e20000100a00 */
[----:B------:R-:W-:Y:S02]  /*e910*/  IMAD.MOV.U32 R14, RZ, RZ, -0x4d858bba ;  /* 0xb27a7446ff0e7424 */ /* 0x000fe400078e00ff */
[----:B--2---:R-:W-:Y:S01]  /*e920*/  IMAD.MOV.U32 R8, RZ, RZ, 0x3007c16d ;  /* 0x3007c16dff087424 */ /* 0x004fe200078e00ff */
        /* <DEDUP_REMOVED lines=8> */
[----:B--2---:R-:W-:Y:S01]  /*e9b0*/  IMAD.MOV.U32 R22, RZ, RZ, 0x32f7f4a2 ;  /* 0x32f7f4a2ff167424 */ /* 0x004fe200078e00ff */
[----:B------:R-:W-:Y:S02]  /*e9c0*/  MOV R23, 0xb273c722 ;  /* 0xb273c72200177802 */ /* 0x000fe40000000f00 */
[----:B------:R2:W-:Y:S01]  /*e9d0*/  STL.64 [R1+0x198], R20 ;  /* 0x0001981401007387 */ /* 0x0005e20000100a00 */
[----:B-1----:R-:W-:Y:S01]  /*e9e0*/  HFMA2.MMA R7, -RZ, RZ, -0.10308837890625, -109.3125 ;  /* 0xae99d6d5ff077435 */ /* 0x002fe200000001ff */
[----:B------:R-:W-:Y:S02]  /*e9f0*/  IMAD.MOV.U32 R6, RZ, RZ, 0x2f96d785 ;  /* 0x2f96d785ff067424 */ /* 0x000fe400078e00ff */
[----:B------:R1:W-:Y:S01]  /*ea00*/  STL.64 [R1+0x2e0], R8 ;  /* 0x0002e00801007387 */ /* 0x0003e20000100a00 */
[----:B0-----:R-:W-:Y:S01]  /*ea10*/  IMAD.MOV.U32 R10, RZ, RZ, -0x45d4eb26 ;  /* 0xba2b14daff0a7424 */ /* 0x001fe200078e00ff */
[----:B------:R-:W-:-:S02]  /*ea20*/  MOV R11, 0x3a5c11ce ;  /* 0x3a5c11ce000b7802 */ /* 0x000fc40000000f00 */
[----:B------:R0:W-:Y:S01]  /*ea30*/  STL.64 [R1+0x2f8], R14 ;  /* 0x0002f80e01007387 */ /* 0x0001e20000100a00 */
[----:B--2---:R-:W-:-:S03]  /*ea40*/  HFMA2.MMA R21, -RZ, RZ, -0.01349639892578125, -201.75 ;  /* 0xa2e9da4eff157435 */ /* 0x004fc600000001ff */
[----:B------:R2:W-:Y:S01]  /*ea50*/  STL.64 [R1+0x2d0], R18 ;  /* 0x0002d01201007387 */ /* 0x0005e20000100a00 */
[----:B------:R-:W-:Y:S01]  /*ea60*/  IMAD.MOV.U32 R20, RZ, RZ, 0x2b0a2bbf ;  /* 0x2b0a2bbfff147424 */ /* 0x000fe200078e00ff */
[----:B-1----:R-:W-:Y:S02]  /*ea70*/  HFMA2.MMA R9, -RZ, RZ, 0.059326171875, -3744 ;  /* 0x2b98eb50ff097435 */ /* 0x002fe400000001ff */
[----:B------:R1:W-:Y:S01]  /*ea80*/  STL.64 [R1+0x2f0], R12 ;  /* 0x0002f00c01007387 */ /* 0x0003e20000100a00 */
[----:B------:R-:W-:Y:S01]  /*ea90*/  IMAD.MOV.U32 R8, RZ, RZ, -0x536513c8 ;  /* 0xac9aec38ff087424 */ /* 0x000fe200078e00ff */
[----:B0-----:R-:W-:Y:S02]  /*eaa0*/  HFMA2.MMA R15, -RZ, RZ, 0.17529296875, -0.0038089752197265625 ;  /* 0x319c9bcdff0f7435 */ /* 0x001fe400000001ff */
[----:B------:R0:W-:Y:S01]  /*eab0*/  STL.64 [R1+0x1c0], R22 ;  /* 0x0001c01601007387 */ /* 0x0001e20000100a00 */
[----:B------:R-:W-:Y:S02]  /*eac0*/  IMAD.MOV.U32 R14, RZ, RZ, 0x384231bf ;  /* 0x384231bfff0e7424 */ /* 0x000fe400078e00ff */
[----:B--2---:R-:W-:Y:S01]  /*ead0*/  IMAD.MOV.U32 R18, RZ, RZ, 0x23eee253 ;  /* 0x23eee253ff127424 */ /* 0x004fe200078e00ff */
[----:B------:R-:W-:Y:S01]  /*eae0*/  MOV R19, 0x2d1bcefb ;  /* 0x2d1bcefb00137802 */ /* 0x000fe20000000f00 */
[----:B------:R2:W-:Y:S01]  /*eaf0*/  STL.64 [R1+0x320], R10 ;  /* 0x0003200a01007387 */ /* 0x0005e20000100a00 */
[----:B-1----:R-:W-:Y:S01]  /*eb00*/  IMAD.MOV.U32 R12, RZ, RZ, 0x392e88ac ;  /* 0x392e88acff0c7424 */ /* 0x002fe200078e00ff */
[----:B------:R-:W-:-:S02]  /*eb10*/  MOV R13, 0xb9060b7e ;  /* 0xb9060b7e000d7802 */ /* 0x000fc40000000f00 */
[----:B------:R1:W-:Y:S01]  /*eb20*/  STL.64 [R1+0x308], R6 ;  /* 0x0003080601007387 */ /* 0x0003e20000100a00 */
[----:B0-----:R-:W-:Y:S01]  /*eb30*/  IMAD.MOV.U32 R22, RZ, RZ, 0x37068711 ;  /* 0x37068711ff167424 */ /* 0x001fe200078e00ff */
        /* <DEDUP_REMOVED lines=8> */
[----:B0-----:R-:W-:Y:S01]  /*ebc0*/  HFMA2.MMA R21, -RZ, RZ, 0.10626220703125, -24.6875 ;  /* 0x2ecdce2cff157435 */ /* 0x001fe200000001ff */
[----:B------:R-:W-:Y:S02]  /*ebd0*/  IMAD.MOV.U32 R20, RZ, RZ, 0x27bb1603 ;  /* 0x27bb1603ff147424 */ /* 0x000fe400078e00ff */
[----:B------:R0:W-:Y:S04]  /*ebe0*/  STL.64 [R1+0x330], R12 ;  /* 0x0003300c01007387 */ /* 0x0001e80000100a00 */
[----:B------:R3:W-:Y:S01]  /*ebf0*/  STL.64 [R1+0x338], R14 ;  /* 0x0003380e01007387 */ /* 0x0007e20000100a00 */
[----:B--2---:R-:W-:Y:S01]  /*ec00*/  HFMA2.MMA R19, -RZ, RZ, -0.08734130859375, 3010 ;  /* 0xad9769e1ff137435 */ /* 0x004fe200000001ff */
[----:B------:R-:W-:Y:S01]  /*ec10*/  IMAD.MOV.U32 R18, RZ, RZ, -0x49f2909b ;  /* 0xb60d6f65ff127424 */ /* 0x000fe200078e00ff */
[----:B-1----:R-:W-:Y:S01]  /*ec20*/  HFMA2.MMA R9, -RZ, RZ, 0.024383544921875, 0.05047607421875 ;  /* 0x263e2a76ff097435 */ /* 0x002fe200000001ff */
[----:B------:R1:W-:Y:S01]  /*ec30*/  STL.64 [R1+0x210], R22 ;  /* 0x0002101601007387 */ /* 0x0003e20000100a00 */
[----:B------:R-:W-:Y:S01]  /*ec40*/  IMAD.MOV.U32 R8, RZ, RZ, 0x33859412 ;  /* 0x33859412ff087424 */ /* 0x000fe200078e00ff */
[----:B0-----:R-:W-:-:S02]  /*ec50*/  HFMA2.MMA R13, -RZ, RZ, 0.0238494873046875, 0.0089569091796875 ;  /* 0x261b2096ff0d7435 */ /* 0x001fc400000001ff */
[----:B------:R0:W-:Y:S01]  /*ec60*/  STL.64 [R1+0x360], R10 ;  /* 0x0003600a01007387 */ /* 0x0001e20000100a00 */
[----:B------:R-:W-:Y:S02]  /*ec70*/  IMAD.MOV.U32 R12, RZ, RZ, -0x4f3fb378 ;  /* 0xb0c04c88ff0c7424 */ /* 0x000fe400078e00ff */
[----:B---3--:R-:W-:Y:S01]  /*ec80*/  IMAD.MOV.U32 R14, RZ, RZ, 0x2f563c98 ;  /* 0x2f563c98ff0e7424 */ /* 0x008fe200078e00ff */
[----:B------:R-:W-:Y:S01]  /*ec90*/  MOV R15, 0xaedeb390 ;  /* 0xaedeb390000f7802 */ /* 0x000fe20000000f00 */
[----:B------:R2:W-:Y:S01]  /*eca0*/  STL.64 [R1+0x340], R6 ;  /* 0x0003400601007387 */ /* 0x0005e20000100a00 */
[----:B-1----:R-:W-:Y:S01]  /*ecb0*/  IMAD.MOV.U32 R22, RZ, RZ, 0x398e04a8 ;  /* 0x398e04a8ff167424 */ /* 0x002fe200078e00ff */
[----:B------:R-:W-:Y:S02]  /*ecc0*/  MOV R23, 0x3554208f ;  /* 0x3554208f00177802 */ /* 0x000fe40000000f00 */
[----:B------:R1:W-:Y:S01]  /*ecd0*/  STL.64 [R1+0x370], R14 ;  /* 0x0003700e01007387 */ /* 0x0003e20000100a00 */
[----:B0-----:R-:W-:Y:S01]  /*ece0*/  HFMA2.MMA R11, -RZ, RZ, -0.58642578125, -64.125 ;  /* 0xb8b1d402ff0b7435 */ /* 0x001fe200000001ff */
[----:B------:R-:W-:-:S02]  /*ecf0*/  IMAD.MOV.U32 R10, RZ, RZ, 0x3443638e ;  /* 0x3443638eff0a7424 */ /* 0x000fc400078e00ff */
[----:B------:R0:W-:Y:S01]  /*ed00*/  STL.64 [R1+0x238], R20 ;  /* 0x0002381401007387 */ /* 0x0001e20000100a00 */
[----:B--2---:R-:W-:Y:S01]  /*ed10*/  IMAD.MOV.U32 R6, RZ, RZ, -0x5392b4cf ;  /* 0xac6d4b31ff067424 */ /* 0x004fe200078e00ff */
[----:B------:R-:W-:Y:S02]  /*ed20*/  MOV R7, 0xba1c6ff9 ;  /* 0xba1c6ff900077802 */ /* 0x000fe40000000f00 */
[----:B------:R2:W-:Y:S01]  /*ed30*/  STL.64 [R1+0x260], R22 ;  /* 0x0002601601007387 */ /* 0x0005e20000100a00 */
[----:B-1----:R-:W-:-:S03]  /*ed40*/  IMAD.MOV.U32 R14, RZ, RZ, -0x49c13963 ;  /* 0xb63ec69dff0e7424 */ /* 0x002fc600078e00ff */
[----:B------:R1:W-:Y:S01]  /*ed50*/  STL.64 [R1+0x348], R18 ;  /* 0x0003481201007387 */ /* 0x0003e20000100a00 */
[----:B------:R-:W-:Y:S01]  /*ed60*/  MOV R15, 0x3569c288 ;  /* 0x3569c288000f7802 */ /* 0x000fe20000000f00 */
[----:B0-----:R-:W-:Y:S02]  /*ed70*/  HFMA2.MMA R21, -RZ, RZ, 0.2279052734375, -1.0966796875 ;  /* 0x334bbc63ff157435 */ /* 0x001fe400000001ff */
[----:B------:R0:W-:Y:S01]  /*ed80*/  STL.64 [R1+0x358], R8 ;  /* 0x0003580801007387 */ /* 0x0001e20000100a00 */
[----:B------:R-:W-:-:S03]  /*ed90*/  IMAD.MOV.U32 R20, RZ, RZ, -0x4c426841 ;  /* 0xb3bd97bfff147424 */ /* 0x000fc600078e00ff */
[----:B------:R3:W-:Y:S01]  /*eda0*/  STL.64 [R1+0x368], R12 ;  /* 0x0003680c01007387 */ /* 0x0007e20000100a00 */
[----:B--2---:R-:W-:Y:S01]  /*edb0*/  IMAD.MOV.U32 R22, RZ, RZ, -0x53a03bb8 ;  /* 0xac5fc448ff167424 */ /* 0x004fe200078e00ff */
[----:B------:R-:W-:Y:S01]  /*edc0*/  MOV R23, 0x22adcde9 ;  /* 0x22adcde900177802 */ /* 0x000fe20000000f00 */
[----:B-1----:R-:W-:Y:S01]  /*edd0*/  HFMA2.MMA R19, -RZ, RZ, 0.77392578125, -14.609375 ;  /* 0x3a31cb4eff137435 */ /* 0x002fe200000001ff */
        /* <DEDUP_REMOVED lines=80> */
[----:B-1----:R-:W-:-:S03]  /*f2e0*/  HFMA2.MMA R21, -RZ, RZ, -0.01314544677734375, -22.578125 ;  /* 0xa2bbcda5ff157435 */ /* 0x002fc600000001ff */
[----:B------:R1:W-:Y:S01]  /*f2f0*/  STL.64 [R1+0x458], R12 ;  /* 0x0004580c01007387 */ /* 0x0003e20000100a00 */
[----:B------:R-:W-:Y:S02]  /*f300*/  IMAD.MOV.U32 R20, RZ, RZ, 0x2de560f7 ;  /* 0x2de560f7ff147424 */ /* 0x000fe400078e00ff */
[----:B--2---:R-:W-:Y:S01]  /*f310*/  IMAD.MOV.U32 R22, RZ, RZ, 0x3a9159c0 ;  /* 0x3a9159c0ff167424 */ /* 0x004fe200078e00ff */
[----:B------:R-:W-:Y:S01]  /*f320*/  MOV R23, 0x35854f7b ;  /* 0x35854f7b00177802 */ /* 0x000fe20000000f00 */
[----:B------:R2:W-:Y:S01]  /*f330*/  STL.64 [R1+0x438], R18 ;  /* 0x0004381201007387 */ /* 0x0005e20000100a00 */
[----:B0-----:R-:W-:Y:S01]  /*f340*/  HFMA2.MMA R7, -RZ, RZ, -0.490234375, 2.439453125 ;  /* 0xb7d840e1ff077435 */ /* 0x001fe200000001ff */
[----:B------:R-:W-:Y:S02]  /*f350*/  IMAD.MOV.U32 R6, RZ, RZ, 0x3111c386 ;  /* 0x3111c386ff067424 */ /* 0x000fe400078e00ff */
[----:B------:R0:W-:Y:S01]  /*f360*/  STL.64 [R1+0x448], R8 ;  /* 0x0004480801007387 */ /* 0x0001e20000100a00 */
[----:B-1----:R-:W-:Y:S01]  /*f370*/  IMAD.MOV.U32 R12, RZ, RZ, 0x32afd7e3 ;  /* 0x32afd7e3ff0c7424 */ /* 0x002fe200078e00ff */
[----:B------:R-:W-:-:S02]  /*f380*/  MOV R13, 0xb1c79a09 ;  /* 0xb1c79a09000d7802 */ /* 0x000fc40000000f00 */
[----:B------:R1:W-:Y:S01]  /*f390*/  STL.64 [R1+0x488], R10 ;  /* 0x0004880a01007387 */ /* 0x0003e20000100a00 */
[----:B--2---:R-:W-:Y:S01]  /*f3a0*/  IMAD.MOV.U32 R18, RZ, RZ, 0x3790f86c ;  /* 0x3790f86cff127424 */ /* 0x004fe200078e00ff */
[----:B------:R-:W-:Y:S02]  /*f3b0*/  MOV R19, 0xb6bd4b10 ;  /* 0xb6bd4b1000137802 */ /* 0x000fe40000000f00 */
[----:B------:R2:W-:Y:S01]  /*f3c0*/  STL.64 [R1+0x460], R14 ;  /* 0x0004600e01007387 */ /* 0x0005e20000100a00 */
[----:B0-----:R-:W-:-:S03]  /*f3d0*/  HFMA2.MMA R9, -RZ, RZ, 0.34912109375, -0.01309967041015625 ;  /* 0x3596a2b5ff097435 */ /* 0x001fc600000001ff */
[----:B------:R0:W-:Y:S01]  /*f3e0*/  STL.64 [R1+0x3f0], R22 ;  /* 0x0003f01601007387 */ /* 0x0001e20000100a00 */
[----:B------:R-:W-:Y:S02]  /*f3f0*/  IMAD.MOV.U32 R8, RZ, RZ, -0x52be0ee0 ;  /* 0xad41f120ff087424 */ /* 0x000fe400078e00ff */
[----:B-1----:R-:W-:Y:S01]  /*f400*/  IMAD.MOV.U32 R10, RZ, RZ, 0x3a5b23f8 ;  /* 0x3a5b23f8ff0a7424 */ /* 0x002fe200078e00ff */
[----:B------:R-:W-:Y:S01]  /*f410*/  MOV R11, 0x32a708fe ;  /* 0x32a708fe000b7802 */ /* 0x000fe20000000f00 */
[----:B------:R1:W-:Y:S01]  /*f420*/  STL.64 [R1+0x378], R20 ;  /* 0x0003781401007387 */ /* 0x0003e20000100a00 */
[----:B--2---:R-:W-:-:S03]  /*f430*/  HFMA2.MMA R15, -RZ, RZ, 0.1396484375, 345.75 ;  /* 0x30785d67ff0f7435 */ /* 0x004fc600000001ff */
[----:B------:R2:W-:Y:S01]  /*f440*/  STL.64 [R1+0x470], R6 ;  /* 0x0004700601007387 */ /* 0x0005e20000100a00 */
[----:B------:R-:W-:Y:S02]  /*f450*/  IMAD.MOV.U32 R14, RZ, RZ, -0x5ae6560f ;  /* 0xa519a9f1ff0e7424 */ /* 0x000fe400078e00ff */
[----:B0-----:R-:W-:Y:S01]  /*f460*/  IMAD.MOV.U32 R22, RZ, RZ, -0x506ed5ca ;  /* 0xaf912a36ff167424 */ /* 0x001fe200078e00ff */
[----:B------:R-:W-:Y:S01]  /*f470*/  MOV R23, 0x22d5cb0c ;  /* 0x22d5cb0c00177802 */ /* 0x000fe20000000f00 */
[----:B------:R0:W-:Y:S01]  /*f480*/  STL.64 [R1+0x498], R12 ;  /* 0x0004980c01007387 */ /* 0x0001e20000100a00 */
[----:B-1----:R-:W-:-:S03]  /*f490*/  HFMA2.MMA R21, -RZ, RZ, 0.1724853515625, -1513 ;  /* 0x3185e5e9ff157435 */ /* 0x002fc600000001ff */
[----:B------:R1:W-:Y:S01]  /*f4a0*/  STL.64 [R1+0x478], R18 ;  /* 0x0004781201007387 */ /* 0x0003e20000100a00 */
[----:B------:R-:W-:Y:S02]  /*f4b0*/  IMAD.MOV.U32 R20, RZ, RZ, -0x57c7c94e ;  /* 0xa83836b2ff147424 */ /* 0x000fe400078e00ff */
[----:B--2---:R-:W-:Y:S01]  /*f4c0*/  IMAD.MOV.U32 R6, RZ, RZ, -0x4ff7a9f6 ;  /* 0xb008560aff067424 */ /* 0x004fe200078e00ff */
[----:B------:R-:W-:Y:S01]  /*f4d0*/  MOV R7, 0x2f143b5a ;  /* 0x2f143b5a00077802 */ /* 0x000fe20000000f00 */
[----:B------:R2:W-:Y:S01]  /*f4e0*/  STL.64 [R1+0x4c8], R10 ;  /* 0x0004c80a01007387 */ /* 0x0005e20000100a00 */
[----:B0-----:R-:W-:Y:S01]  /*f4f0*/  HFMA2.MMA R13, -RZ, RZ, 0.65966796875, 88.75 ;  /* 0x3947558cff0d7435 */ /* 0x001fe200000001ff */
[----:B------:R-:W-:Y:S02]  /*f500*/  IMAD.MOV.U32 R12, RZ, RZ, -0x4678d77e ;  /* 0xb9872882ff0c7424 */ /* 0x000fe400078e00ff */
[----:B------:R0:W-:Y:S01]  /*f510*/  STL.64 [R1+0x440], R22 ;  /* 0x0004401601007387 */ /* 0x0001e20000100a00 */
[----:B-1----:R-:W-:Y:S01]  /*f520*/  HFMA2.MMA R19, -RZ, RZ, 0.97705078125, -58.40625 ;  /* 0x3bd1d34dff137435 */ /* 0x002fe200000001ff */
[----:B------:R-:W-:-:S02]  /*f530*/  IMAD.MOV.U32 R18, RZ, RZ, -0x447a8d4b ;  /* 0xbb8572b5ff127424 */ /* 0x000fc400078e00ff */
[----:B------:R1:W-:Y:S01]  /*f540*/  STL.64 [R1+0x480], R8 ;  /* 0x0004800801007387 */ /* 0x0003e20000100a00 */
[----:B--2---:R-:W-:-:S03]  /*f550*/  HFMA2.MMA R11, -RZ, RZ, -0.1956787109375, -62944 ;  /* 0xb243fbafff0b7435 */ /* 0x004fc600000001ff */
        /* <DEDUP_REMOVED lines=29> */
[----:B0-----:R-:W-:Y:S01]  /*f730*/  HFMA2.MMA R23, -RZ, RZ, -0.4482421875, -472.25 ;  /* 0xb72cdf61ff177435 */ /* 0x001fe200000001ff */
[----:B------:R-:W-:Y:S01]  /*f740*/  IMAD.MOV.U32 R22, RZ, RZ, 0x3783ce5d ;  /* 0x3783ce5dff167424 */ /* 0x000fe200078e00ff */
[----:B------:R0:W-:Y:S01]  /*f750*/  STL.64 [R1+0x418], R20 ;  /* 0x0004181401007387 */ /* 0x0001e20000100a00 */
[----:B-1----:R-:W-:Y:S01]  /*f760*/  IMAD.MOV.U32 R8, RZ, RZ, -0x4c067f75 ;  /* 0xb3f9808bff087424 */ /* 0x002fe200078e00ff */
[----:B------:R-:W-:-:S02]  /*f770*/  MOV R9, 0xa74af8f3 ;  /* 0xa74af8f300097802 */ /* 0x000fc40000000f00 */
[----:B------:R1:W-:Y:S01]  /*f780*/  STL.64 [R1+0x510], R12 ;  /* 0x0005100c01007387 */ /* 0x0003e20000100a00 */
[----:B--2---:R-:W-:Y:S01]  /*f790*/  HFMA2.MMA R7, -RZ, RZ, 0.955078125, 8.0625 ;  /* 0x3ba44808ff077435 */ /* 0x004fe200000001ff */
[----:B------:R-:W-:Y:S02]  /*f7a0*/  IMAD.MOV.U32 R6, RZ, RZ, -0x43de7e19 ;  /* 0xbc2181e7ff067424 */ /* 0x000fe400078e00ff */
        /* <DEDUP_REMOVED lines=19> */
[----:B0-----:R-:W-:-:S03]  /*f8e0*/  HFMA2.MMA R23, -RZ, RZ, -0.77392578125, 22752 ;  /* 0xba31758eff177435 */ /* 0x001fc600000001ff */
[----:B------:R0:W-:Y:S01]  /*f8f0*/  STL.64 [R1+0x548], R12 ;  /* 0x0005480c01007387 */ /* 0x0001e20000100a00 */
[----:B------:R-:W-:Y:S01]  /*f900*/  IMAD.MOV.U32 R22, RZ, RZ, 0x3ae040b6 ;  /* 0x3ae040b6ff167424 */ /* 0x000fe200078e00ff */
[----:B-1----:R-:W-:Y:S01]  /*f910*/  HFMA2.MMA R7, -RZ, RZ, 0.2373046875, -333 ;  /* 0x3398dd34ff077435 */ /* 0x002fe200000001ff */
[----:B------:R-:W-:Y:S01]  /*f920*/  IMAD.MOV.U32 R6, RZ, RZ, -0x4b7f62d5 ;  /* 0xb4809d2bff067424 */ /* 0x000fe200078e00ff */
[----:B------:R1:W-:Y:S01]  /*f930*/  STL.64 [R1+0x528], R18 ;  /* 0x0005281201007387 */ /* 0x0003e20000100a00 */
[----:B--2---:R-:W-:Y:S01]  /*f940*/  IMAD.MOV.U32 R20, RZ, RZ, -0x447b9580 ;  /* 0xbb846a80ff147424 */ /* 0x004fe200078e00ff */
[----:B------:R-:W-:Y:S02]  /*f950*/  MOV R21, 0xb6128c3e ;  /* 0xb6128c3e00157802 */ /* 0x000fe40000000f00 */
[----:B------:R2:W-:Y:S01]  /*f960*/  STL.64 [R1+0x538], R8 ;  /* 0x0005380801007387 */ /* 0x0005e20000100a00 */
[----:B0-----:R-:W-:Y:S01]  /*f970*/  IMAD.MOV.U32 R12, RZ, RZ, -0x43b53db9 ;  /* 0xbc4ac247ff0c7424 */ /* 0x001fe200078e00ff */
[----:B------:R-:W-:-:S02]  /*f980*/  MOV R13, 0x3c443837 ;  /* 0x3c443837000d7802 */ /* 0x000fc40000000f00 */
[----:B------:R0:W-:Y:S01]  /*f990*/  STL.64 [R1+0x578], R10 ;  /* 0x0005780a01007387 */ /* 0x0001e20000100a00 */
[----:B-1----:R-:W-:Y:S01]  /*f9a0*/  IMAD.MOV.U32 R18, RZ, RZ, 0x2680a18f ;  /* 0x2680a18fff127424 */ /* 0x002fe200078e00ff */
[----:B------:R-:W-:Y:S02]  /*f9b0*/  MOV R19, 0xb24fe72b ;  /* 0xb24fe72b00137802 */ /* 0x000fe40000000f00 */
[----:B------:R1:W-:Y:S01]  /*f9c0*/  STL.64 [R1+0x550], R14 ;  /* 0x0005500e01007387 */ /* 0x0003e20000100a00 */
[----:B--2---:R-:W-:Y:S01]  /*f9d0*/  HFMA2.MMA R9, -RZ, RZ, -0.1571044921875, 0.00469970703125 ;  /* 0xb1071cd0ff097435 */ /* 0x004fe200000001ff */
[----:B------:R-:W-:Y:S02]  /*f9e0*/  IMAD.MOV.U32 R8, RZ, RZ, 0x31ee4973 ;  /* 0x31ee4973ff087424 */ /* 0x000fe400078e00ff */
[----:B------:R2:W-:Y:S01]  /*f9f0*/  STL.64 [R1+0x4b8], R20 ;  /* 0x0004b81401007387 */ /* 0x0005e20000100a00 */
[----:B0-----:R-:W-:Y:S01]  /*fa00*/  IMAD.MOV.U32 R10, RZ, RZ, 0x36f01e4e ;  /* 0x36f01e4eff0a7424 */ /* 0x001fe200078e00ff */
[----:B------:R-:W-:-:S02]  /*fa10*/  MOV R11, 0xb698baa3 ;  /* 0xb698baa3000b7802 */ /* 0x000fc40000000f00 */
[----:B------:R0:W-:Y:S01]  /*fa20*/  STL.64 [R1+0x530], R22 ;  /* 0x0005301601007387 */ /* 0x0001e20000100a00 */
[----:B-1----:R-:W-:-:S03]  /*fa30*/  HFMA2.MMA R15, -RZ, RZ, -0.2352294921875, -3346 ;  /* 0xb387ea89ff0f7435 */ /* 0x002fc600000001ff */
[----:B------:R1:W-:Y:S01]  /*fa40*/  STL.64 [R1+0x560], R6 ;  /* 0x0005600601007387 */ /* 0x0003e20000100a00 */
[----:B------:R-:W-:Y:S02]  /*fa50*/  IMAD.MOV.U32 R14, RZ, RZ, -0x444e8a9f ;  /* 0xbbb17561ff0e7424 */ /* 0x000fe400078e00ff */
[----:B--2---:R-:W-:Y:S01]  /*fa60*/  IMAD.MOV.U32 R20, RZ, RZ, 0x315e5907 ;  /* 0x315e5907ff147424 */ /* 0x004fe200078e00ff */
[----:B------:R2:W-:Y:S01]  /*fa70*/  STL.64 [R1+0x588], R12 ;  /* 0x0005880c01007387 */ /* 0x0005e20000100a00 */
[----:B------:R-:W-:Y:S01]  /*fa80*/  MOV R21, 0x1f453419 ;  /* 0x1f45341900157802 */ /* 0x000fe20000000f00 */
[----:B0-----:R-:W-:Y:S02]  /*fa90*/  HFMA2.MMA R23, -RZ, RZ, 0.432373046875, -199.5 ;  /* 0x36ebda3cff177435 */ /* 0x001fe400000001ff */
[----:B------:R0:W-:Y:S01]  /*faa0*/  STL.64 [R1+0x568], R18 ;  /* 0x0005681201007387 */ /* 0x0001e20000100a00 */
[----:B------:R-:W-:Y:S02]  /*fab0*/  IMAD.MOV.U32 R22, RZ, RZ, 0x3ca4373f ;  /* 0x3ca4373fff167424 */ /* 0x000fe400078e00ff */
[----:B-1----:R-:W-:Y:S01]  /*fac0*/  IMAD.MOV.U32 R6, RZ, RZ, 0x3af72347 ;  /* 0x3af72347ff067424 */ /* 0x002fe200078e00ff */
[----:B------:R-:W-:Y:S01]  /*fad0*/  MOV R7, 0xbac1218f ;  /* 0xbac1218f00077802 */ /* 0x000fe20000000f00 */
[----:B------:R1:W-:Y:S01]  /*fae0*/  STL.64 [R1+0x5b8], R10 ;  /* 0x0005b80a01007387 */ /* 0x0003e20000100a00 */
[----:B--2---:R-:W-:Y:S01]  /*faf0*/  HFMA2.MMA R13, -RZ, RZ, 0.036407470703125, 327 ;  /* 0x28a95d1cff0d7435 */ /* 0x004fe200000001ff */
[----:B------:R-:W-:-:S02]  /*fb00*/  IMAD.MOV.U32 R12, RZ, RZ, 0x35bf1481 ;  /* 0x35bf1481ff0c7424 */ /* 0x000fc400078e00ff */
[----:B------:R2:W-:Y:S01]  /*fb10*/  STL.64 [R1+0x570], R8 ;  /* 0x0005700801007387 */ /* 0x0005e20000100a00 */
[----:B0-----:R-:W-:-:S03]  /*fb20*/  HFMA2.MMA R19, -RZ, RZ, 0.126953125, 0.0003681182861328125 ;  /* 0x30100e08ff137435 */ /* 0x001fc600000001ff */
[----:B------:R0:W-:Y:S01]  /*fb30*/  STL.64 [R1+0x590], R14 ;  /* 0x0005900e01007387 */ /* 0x0001e20000100a00 */
[----:B------:R-:W-:Y:S01]  /*fb40*/  IMAD.MOV.U32 R18, RZ, RZ, 0x3a118808 ;  /* 0x3a118808ff127424 */ /* 0x000fe200078e00ff */
[----:B-1----:R-:W-:Y:S01]  /*fb50*/  HFMA2.MMA R11, -RZ, RZ, 1.1162109375, 0.03228759765625 ;  /* 0x3c772822ff0b7435 */ /* 0x002fe200000001ff */
[----:B------:R-:W-:Y:S01]  /*fb60*/  IMAD.MOV.U32 R10, RZ, RZ, -0x4940066f ;  /* 0xb6bff991ff0a7424 */ /* 0x000fe200078e00ff */
[----:B------:R1:W-:Y:S01]  /*fb70*/  STL.64 [R1+0x508], R20 ;  /* 0x0005081401007387 */ /* 0x0003e20000100a00 */
[----:B--2---:R-:W-:Y:S01]  /*fb80*/  HFMA2.MMA R9, -RZ, RZ, -0.07000732421875, -0.0039005279541015625 ;  /* 0xac7b9bfdff097435 */ /* 0x004fe200000001ff */
        /* <DEDUP_REMOVED lines=8> */
[----:B--2---:R-:W-:Y:S01]  /*fc10*/  IMAD.MOV.U32 R6, RZ, RZ, 0x32091641 ;  /* 0x32091641ff067424 */ /* 0x004fe200078e00ff */
[----:B------:R-:W-:Y:S02]  /*fc20*/  MOV R7, 0x3cf7cd03 ;  /* 0x3cf7cd0300077802 */ /* 0x000fe40000000f00 */
[----:B------:R2:W-:Y:S01]  /*fc30*/  STL.64 [R1+0x5a0], R18 ;  /* 0x0005a01201007387 */ /* 0x0005e20000100a00 */
[----:B0-----:R-:W-:Y:S01]  /*fc40*/  HFMA2.MMA R23, -RZ, RZ, -0.017913818359375, 0.00958251953125 ;  /* 0xa49620e8ff177435 */ /* 0x001fe200000001ff */
[----:B------:R-:W-:-:S02]  /*fc50*/  IMAD.MOV.U32 R22, RZ, RZ, -0x4cb554c7 ;  /* 0xb34aab39ff167424 */ /* 0x000fc400078e00ff */
[----:B------:R0:W-:Y:S01]  /*fc60*/  STL.64 [R1+0x5f0], R10 ;  /* 0x0005f00a01007387 */ /* 0x0001e20000100a00 */
[----:B-1----:R-:W-:-:S03]  /*fc70*/  HFMA2.MMA R13, -RZ, RZ, -0.85986328125, -76.3125 ;  /* 0xbae1d4c5ff0d7435 */ /* 0x002fc600000001ff */
[----:B------:R1:W-:Y:S01]  /*fc80*/  STL.64 [R1+0x5c8], R14 ;  /* 0x0005c80e01007387 */ /* 0x0003e20000100a00 */
[----:B------:R-:W-:Y:S01]  /*fc90*/  IMAD.MOV.U32 R12, RZ, RZ, 0x3301fab9 ;  /* 0x3301fab9ff0c7424 */ /* 0x000fe200078e00ff */
[----:B--2---:R-:W-:Y:S02]  /*fca0*/  HFMA2.MMA R19, -RZ, RZ, -1.32421875, -0.000303745269775390625 ;  /* 0xbd4c8cfaff137435 */ /* 0x004fe400000001ff */
[----:B------:R2:W-:Y:S01]  /*fcb0*/  STL.64 [R1+0x558], R20 ;  /* 0x0005581401007387 */ /* 0x0005e20000100a00 */
[----:B------:R-:W-:Y:S01]  /*fcc0*/  IMAD.MOV.U32 R18, RZ, RZ, 0x3b22a4c0 ;  /* 0x3b22a4c0ff127424 */ /* 0x000fe200078e00ff */
[----:B0-----:R-:W-:Y:S02]  /*fcd0*/  HFMA2.MMA R11, -RZ, RZ, 0.268798828125, -0.01050567626953125 ;  /* 0x344da161ff0b7435 */ /* 0x001fe400000001ff */
[----:B------:R0:W-:Y:S01]  /*fce0*/  STL.64 [R1+0x5b0], R8 ;  /* 0x0005b00801007387 */ /* 0x0001e20000100a00 */
[----:B------:R-:W-:-:S03]  /*fcf0*/  IMAD.MOV.U32 R10, RZ, RZ, -0x5835eaf0 ;  /* 0xa7ca1510ff0a7424 */ /* 0x000fc600078e00ff */
[----:B------:R3:W-:Y:S01]  /*fd00*/  STL.64 [R1+0x5d8], R6 ;  /* 0x0005d80601007387 */ /* 0x0007e20000100a00 */
[----:B-1----:R-:W-:Y:S01]  /*fd10*/  IMAD.MOV.U32 R14, RZ, RZ, 0x3aa8ffa4 ;  /* 0x3aa8ffa4ff0e7424 */ /* 0x002fe200078e00ff */
[----:B------:R-:W-:Y:S01]  /*fd20*/  MOV R15, 0xb9f59a7b ;  /* 0xb9f59a7b000f7802 */ /* 0x000fe20000000f00 */
[----:B--2---:R-:W-:Y:S01]  /*fd30*/  IMAD.MOV.U32 R20, RZ, RZ, -0x46e97245 ;  /* 0xb9168dbbff147424 */ /* 0x004fe200078e00ff */
[----:B------:R-:W-:Y:S01]  /*fd40*/  MOV R21, 0x38cfff8d ;  /* 0x38cfff8d00157802 */ /* 0x000fe20000000f00 */
[----:B------:R1:W-:Y:S01]  /*fd50*/  STL.64 [R1+0x5d0], R22 ;  /* 0x0005d01601007387 */ /* 0x0003e20000100a00 */
[----:B0-----:R-:W-:Y:S01]  /*fd60*/  IMAD.MOV.U32 R8, RZ, RZ, 0x3d756a1b ;  /* 0x3d756a1bff087424 */ /* 0x001fe200078e00ff */
[----:B------:R-:W-:Y:S02]  /*fd70*/  MOV R9, 0xbd050d1d ;  /* 0xbd050d1d00097802 */ /* 0x000fe40000000f00 */
[----:B------:R0:W-:Y:S01]  /*fd80*/  STL.64 [R1+0x600], R12 ;  /* 0x0006000c01007387 */ /* 0x0001e20000100a00 */
[----:B---3--:R-:W-:Y:S01]  /*fd90*/  HFMA2.MMA R7, -RZ, RZ, 0.6171875, 0.006168365478515625 ;  /* 0x38f01e51ff077435 */ /* 0x008fe200000001ff */
[----:B------:R-:W-:-:S02]  /*fda0*/  IMAD.MOV.U32 R6, RZ, RZ, -0x50b6c2c3 ;  /* 0xaf493d3dff067424 */ /* 0x000fc400078e00ff */
[----:B------:R2:W-:Y:S01]  /*fdb0*/  STL.64 [R1+0x608], R14 ;  /* 0x0006080e01007387 */ /* 0x0005e20000100a00 */
[----:B-1----:R-:W-:-:S03]  /*fdc0*/  HFMA2.MMA R23, -RZ, RZ, -0.41845703125, -0.052032470703125 ;  /* 0xb6b2aaa9ff177435 */ /* 0x002fc600000001ff */
[----:B------:R1:W-:Y:S01]  /*fdd0*/  STL.64 [R1+0x5a8], R20 ;  /* 0x0005a81401007387 */ /* 0x0003e20000100a00 */
[----:B------:R-:W-:Y:S02]  /*fde0*/  IMAD.MOV.U32 R22, RZ, RZ, 0x2b978533 ;  /* 0x2b978533ff167424 */ /* 0x000fe400078e00ff */
[----:B0-----:R-:W-:Y:S01]  /*fdf0*/  IMAD.MOV.U32 R12, RZ, RZ, -0x4c0acadf ;  /* 0xb3f53521ff0c7424 */ /* 0x001fe200078e00ff */
[----:B------:R-:W-:Y:S01]  /*fe00*/  MOV R13, 0x33108b6f ;  /* 0x33108b6f000d7802 */ /* 0x000fe20000000f00 */
[----:B------:R0:W-:Y:S01]  /*fe10*/  STL.64 [R1+0x5e0], R18 ;  /* 0x0005e01201007387 */ /* 0x0001e20000100a00 */
[----:B--2---:R-:W-:Y:S01]  /*fe20*/  HFMA2.MMA R15, -RZ, RZ, 1.5537109375, -171.625 ;  /* 0x3e37d95dff0f7435 */ /* 0x004fe200000001ff */
[----:B------:R-:W-:Y:S02]  /*fe30*/  IMAD.MOV.U32 R14, RZ, RZ, -0x423524bd ;  /* 0xbdcadb43ff0e7424 */ /* 0x000fe400078e00ff */
[----:B------:R2:W-:Y:S01]  /*fe40*/  STL.64 [R1+0x5e8], R8 ;  /* 0x0005e80801007387 */ /* 0x0005e20000100a00 */
[----:B-1----:R-:W-:-:S03]  /*fe50*/  IMAD.MOV.U32 R20, RZ, RZ, -0x43a6b9fa ;  /* 0xbc594606ff147424 */ /* 0x002fc600078e00ff */
[----:B------:R1:W-:Y:S01]  /*fe60*/  STL.64 [R1+0x630], R10 ;  /* 0x0006300a01007387 */ /* 0x0003e20000100a00 */
[----:B------:R-:W-:Y:S01]  /*fe70*/  MOV R21, 0x3bb5e994 ;  /* 0x3bb5e99400157802 */ /* 0x000fe20000000f00 */
[----:B0-----:R-:W-:Y:S01]  /*fe80*/  IMAD.MOV.U32 R18, RZ, RZ, -0x475db9b3 ;  /* 0xb8a2464dff127424 */ /* 0x001fe200078e00ff */
[----:B------:R-:W-:Y:S01]  /*fe90*/  MOV R19, 0x37d6f710 ;  /* 0x37d6f71000137802 */ /* 0x000fe20000000f00 */
[----:B------:R0:W-:Y:S01]  /*fea0*/  STL.64 [R1+0x610], R6 ;  /* 0x0006100601007387 */ /* 0x0001e20000100a00 */
[----:B--2---:R-:W-:Y:S01]  /*feb0*/  IMAD.MOV.U32 R8, RZ, RZ, 0x3660ca4a ;  /* 0x3660ca4aff087424 */ /* 0x004fe200078e00ff */
[----:B------:R-:W-:Y:S02]  /*fec0*/  MOV R9, 0xb58b55b7 ;  /* 0xb58b55b700097802 */ /* 0x000fe40000000f00 */
[----:B------:R2:W-:Y:S01]  /*fed0*/  STL.64 [R1+0x638], R12 ;  /* 0x0006380c01007387 */ /* 0x0005e20000100a00 */
[----:B-1----:R-:W-:Y:S01]  /*fee0*/  HFMA2.MMA R11, -RZ, RZ, 1.1015625, 480 ;  /* 0x3c685f80ff0b7435 */ /* 0x002fe200000001ff */
[----:B------:R-:W-:-:S02]  /*fef0*/  IMAD.MOV.U32 R10, RZ, RZ, -0x4372db07 ;  /* 0xbc8d24f9ff0a7424 */ /* 0x000fc400078e00ff */
[----:B------:R1:W-:Y:S01]  /*ff00*/  STL.64 [R1+0x5f8], R20 ;  /* 0x0005f81401007387 */ /* 0x0003e20000100a00 */
[----:B0-----:R-:W-:Y:S01]  /*ff10*/  HFMA2.MMA R7, -RZ, RZ, -1.435546875, 0.00492095947265625 ;  /* 0xbdbe1d0aff077435 */ /* 0x001fe200000001ff */
[----:B------:R-:W-:Y:S02]  /*ff20*/  IMAD.MOV.U32 R6, RZ, RZ, 0x3db95da4 ;  /* 0x3db95da4ff067424 */ /* 0x000fe400078e00ff */
[----:B------:R0:W-:Y:S01]  /*ff30*/  STL.64 [R1+0x618], R18 ;  /* 0x0006181201007387 */ /* 0x0001e20000100a00 */
[----:B--2---:R-:W-:Y:S01]  /*ff40*/  IMAD.MOV.U32 R12, RZ, RZ, 0x39d6f710 ;  /* 0x39d6f710ff0c7424 */ /* 0x004fe200078e00ff */
[----:B------:R-:W-:Y:S02]  /*ff50*/  MOV R13, 0x2da18c1b ;  /* 0x2da18c1b000d7802 */ /* 0x000fe40000000f00 */
[----:B------:R2:W-:Y:S01]  /*ff60*/  STL.64 [R1+0x620], R22 ;  /* 0x0006201601007387 */ /* 0x0005e20000100a00 */
[----:B-1----:R-:W-:Y:S01]  /*ff70*/  IMAD.MOV.U32 R20, RZ, RZ, -0x41fafc87 ;  /* 0xbe050379ff147424 */ /* 0x002fe200078e00ff */
[----:B------:R-:W-:-:S02]  /*ff80*/  MOV R21, 0xb804082f ;  /* 0xb804082f00157802 */ /* 0x000fc40000000f00 */
[----:B------:R1:W-:Y:S04]  /*ff90*/  STL.64 [R1+0x628], R8 ;  /* 0x0006280801007387 */ /* 0x0003e80000100a00 */
[----:B------:R3:W-:Y:S01]  /*ffa0*/  STL.64 [R1+0x640], R14 ;  /* 0x0006400e01007387 */ /* 0x0007e20000100a00 */
[----:B0-----:R-:W-:Y:S01]  /*ffb0*/  IMAD.MOV.U32 R18, RZ, RZ, -0x4447cc25 ;  /* 0xbbb833dbff127424 */ /* 0x001fe200078e00ff */
[----:B------:R-:W-:Y:S02]  /*ffc0*/  MOV R19, 0xb124a69e ;  /* 0xb124a69e00137802 */ /* 0x000fe40000000f00 */
[----:B------:R0:W-:Y:S01]  /*ffd0*/  STL.64 [R1+0x660], R10 ;  /* 0x0006600a01007387 */ /* 0x0001e20000100a00 */
[----:B--2---:R-:W-:Y:S01]  /*ffe0*/  HFMA2.MMA R23, -RZ, RZ, -0.82421875, 0.01153564453125 ;  /* 0xba9821e8ff177435 */ /* 0x004fe200000001ff */
[----:B------:R-:W-:-:S02]  /*fff0*/  IMAD.MOV.U32 R22, RZ, RZ, 0x3ad21a87 ;  /* 0x3ad21a87ff167424 */ /* 0x000fc400078e00ff */
[----:B-1----:R-:W-:Y:S01]  /*10000*/  IMAD.MOV.U32 R8, RZ, RZ, 0x3d35e97a ;  /* 0x3d35e97aff087424 */ /* 0x002fe200078e00ff */
        /* <DEDUP_REMOVED lines=26> */
[----:B-1----:R-:W-:Y:S01]  /*101b0*/  IMAD.MOV.U32 R12, RZ, RZ, -0x53172e8b ;  /* 0xace8d175ff0c7424 */ /* 0x002fe200078e00ff */
[----:B------:R-:W-:-:S02]  /*101c0*/  MOV R13, 0x38b0b6af ;  /* 0x38b0b6af000d7802 */ /* 0x000fc40000000f00 */
[----:B------:R1:W-:Y:S01]  /*101d0*/  STL.64 [R1+0x6b0], R18 ;  /* 0x0006b01201007387 */ /* 0x0003e20000100a00 */
[----:B--2---:R-:W-:Y:S01]  /*101e0*/  HFMA2.MMA R7, -RZ, RZ, -1.349609375, 2.236328125 ;  /* 0xbd664079ff077435 */ /* 0x004fe200000001ff */
[----:B------:R-:W-:Y:S02]  /*101f0*/  IMAD.MOV.U32 R6, RZ, RZ, 0x3e02b5d2 ;  /* 0x3e02b5d2ff067424 */ /* 0x000fe400078e00ff */
[----:B------:R2:W-:Y:S01]  /*10200*/  STL.64 [R1+0x6c8], R14 ;  /* 0x0006c80e01007387 */ /* 0x0005e20000100a00 */
[----:B0-----:R-:W-:Y:S01]  /*10210*/  HFMA2.MMA R9, -RZ, RZ, 0.966796875, 0.002033233642578125 ;  /* 0x3bbc182aff097435 */ /* 0x001fe200000001ff */
[----:B------:R-:W-:Y:S02]  /*10220*/  IMAD.MOV.U32 R8, RZ, RZ, -0x4388c8e6 ;  /* 0xbc77371aff087424 */ /* 0x000fe400078e00ff */
[----:B------:R0:W-:Y:S01]  /*10230*/  STL.64 [R1+0x6d8], R10 ;  /* 0x0006d80a01007387 */ /* 0x0001e20000100a00 */
[----:B-1----:R-:W-:-:S03]  /*10240*/  HFMA2.MMA R19, -RZ, RZ, 0.473876953125, 0.000475406646728515625 ;  /* 0x37950fcaff137435 */ /* 0x002fc600000001ff */
[----:B------:R1:W-:Y:S01]  /*10250*/  STL.64 [R1+0x6e8], R12 ;  /* 0x0006e80c01007387 */ /* 0x0003e20000100a00 */
[----:B------:R-:W-:Y:S01]  /*10260*/  IMAD.MOV.U32 R18, RZ, RZ, -0x4798ae61 ;  /* 0xb867519fff127424 */ /* 0x000fe200078e00ff */
[----:B--2---:R-:W-:Y:S01]  /*10270*/  HFMA2.MMA R15, -RZ, RZ, -0.324951171875, 174.125 ;  /* 0xb5335971ff0f7435 */ /* 0x004fe200000001ff */
[----:B------:R-:W-:Y:S01]  /*10280*/  IMAD.MOV.U32 R14, RZ, RZ, 0x3612bd37 ;  /* 0x3612bd37ff0e7424 */ /* 0x000fe200078e00ff */
[----:B------:R2:W-:Y:S01]  /*10290*/  STL.64 [R1+0x6c0], R6 ;  /* 0x0006c00601007387 */ /* 0x0005e20000100a00 */
[----:B0-----:R-:W-:Y:S01]  /*102a0*/  IMAD.MOV.U32 R10, RZ, RZ, -0x40ac461f ;  /* 0xbf53b9e1ff0a7424 */ /* 0x001fe200078e00ff */
[----:B------:R-:W-:Y:S02]  /*102b0*/  MOV R11, 0x3f64be03 ;  /* 0x3f64be03000b7802 */ /* 0x000fe40000000f00 */
[----:B------:R0:W-:Y:S01]  /*102c0*/  STL.64 [R1+0x6d0], R8 ;  /* 0x0006d00801007387 */ /* 0x0001e20000100a00 */
[----:B-1----:R-:W-:Y:S01]  /*102d0*/  HFMA2.MMA R13, -RZ, RZ, -0.365234375, 0.14404296875 ;  /* 0xb5d8309cff0d7435 */ /* 0x002fe200000001ff */
[----:B------:R-:W-:-:S02]  /*102e0*/  IMAD.MOV.U32 R12, RZ, RZ, -0x4119bf9b ;  /* 0xbee64065ff0c7424 */ /* 0x000fc400078e00ff */
[----:B------:R1:W-:Y:S01]  /*102f0*/  STL.64 [R1+0x648], R20 ;  /* 0x0006481401007387 */ /* 0x0003e20000100a00 */
[----:B--2---:R-:W-:Y:S01]  /*10300*/  IMAD.MOV.U32 R6, RZ, RZ, 0x292edd8c ;  /* 0x292edd8cff067424 */ /* 0x004fe200078e00ff */
[----:B------:R-:W-:Y:S02]  /*10310*/  MOV R7, 0xb66d3d31 ;  /* 0xb66d3d3100077802 */ /* 0x000fe40000000f00 */
[----:B------:R2:W-:Y:S01]  /*10320*/  STL.64 [R1+0x6f0], R18 ;  /* 0x0006f01201007387 */ /* 0x0005e20000100a00 */
[----:B0-----:R-:W-:Y:S01]  /*10330*/  HFMA2.MMA R9, -RZ, RZ, 0.658203125, -0.89501953125 ;  /* 0x3944bb29ff097435 */ /* 0x001fe200000001ff */
[----:B------:R-:W-:Y:S02]  /*10340*/  IMAD.MOV.U32 R8, RZ, RZ, 0x3f885f7f ;  /* 0x3f885f7fff087424 */ /* 0x000fe400078e00ff */
[----:B------:R0:W-:Y:S01]  /*10350*/  STL.64 [R1+0x718], R10 ;  /* 0x0007180a01007387 */ /* 0x0001e20000100a00 */
[----:B-1----:R-:W-:Y:S01]  /*10360*/  HFMA2.MMA R21, -RZ, RZ, -0.38671875, 1.546875 ;  /* 0xb6303e30ff157435 */ /* 0x002fe200000001ff */
[----:B------:R-:W-:-:S02]  /*10370*/  IMAD.MOV.U32 R20, RZ, RZ, 0x368d5ef3 ;  /* 0x368d5ef3ff147424 */ /* 0x000fc400078e00ff */
[----:B------:R1:W-:Y:S01]  /*10380*/  STL.64 [R1+0x700], R14 ;  /* 0x0007000e01007387 */ /* 0x0003e20000100a00 */
[----:B--2---:R-:W-:Y:S01]  /*10390*/  IMAD.MOV.U32 R18, RZ, RZ, 0x3e44f8f2 ;  /* 0x3e44f8f2ff127424 */ /* 0x004fe200078e00ff */
[----:B------:R-:W-:Y:S02]  /*103a0*/  MOV R19, 0xbe29f5e1 ;  /* 0xbe29f5e100137802 */ /* 0x000fe40000000f00 */
[----:B------:R2:W-:Y:S01]  /*103b0*/  STL.64 [R1+0x720], R12 ;  /* 0x0007200c01007387 */ /* 0x0005e20000100a00 */
[----:B0-----:R-:W-:Y:S01]  /*103c0*/  HFMA2.MMA R11, -RZ, RZ, 0.057769775390625, -50528 ;  /* 0x2b65fa2bff0b7435 */ /* 0x001fe200000001ff */
[----:B------:R-:W-:Y:S02]  /*103d0*/  IMAD.MOV.U32 R10, RZ, RZ, 0x39ba53bc ;  /* 0x39ba53bcff0a7424 */ /* 0x000fe400078e00ff */
[----:B------:R0:W-:Y:S01]  /*103e0*/  STL.64 [R1+0x6f8], R6 ;  /* 0x0006f80601007387 */ /* 0x0001e20000100a00 */
[----:B-1----:R-:W-:Y:S01]  /*103f0*/  HFMA2.MMA R15, -RZ, RZ, -0.10888671875, 0.425048828125 ;  /* 0xaef836cdff0f7435 */ /* 0x002fe200000001ff */
[----:B------:R-:W-:-:S02]  /*10400*/  IMAD.MOV.U32 R14, RZ, RZ, -0x443c0f77 ;  /* 0xbbc3f089ff0e7424 */ /* 0x000fc400078e00ff */
[----:B------:R1:W-:Y:S01]  /*10410*/  STL.64 [R1+0x710], R8 ;  /* 0x0007100801007387 */ /* 0x0003e20000100a00 */
[----:B--2---:R-:W-:Y:S01]  /*10420*/  HFMA2.MMA R13, -RZ, RZ, 0.0341796875, -0.00926971435546875 ;  /* 0x2860a0bfff0d7435 */ /* 0x004fe200000001ff */
        /* <DEDUP_REMOVED lines=8> */
[----:B--2---:R-:W-:Y:S01]  /*104b0*/  IMAD.MOV.U32 R18, RZ, RZ, 0x365283b7 ;  /* 0x365283b7ff127424 */ /* 0x004fe200078e00ff */
[----:B------:R-:W-:Y:S02]  /*104c0*/  MOV R19, 0x3fd55cd1 ;  /* 0x3fd55cd100137802 */ /* 0x000fe40000000f00 */
[----:B------:R2:W-:Y:S01]  /*104d0*/  STL.64 [R1+0x738], R6 ;  /* 0x0007380601007387 */ /* 0x0005e20000100a00 */
[----:B0-----:R-:W-:Y:S01]  /*104e0*/  HFMA2.MMA R21, -RZ, RZ, -0.72021484375, -9288 ;  /* 0xb9c3f089ff157435 */ /* 0x001fe200000001ff */
[----:B------:R-:W-:Y:S02]  /*104f0*/  IMAD.MOV.U32 R20, RZ, RZ, 0x3a8dcf9e ;  /* 0x3a8dcf9eff147424 */ /* 0x000fe400078e00ff */
[----:B------:R0:W-:Y:S01]  /*10500*/  STL.64 [R1+0x740], R14 ;  /* 0x0007400e01007387 */ /* 0x0001e20000100a00 */
[----:B-1----:R-:W-:Y:S01]  /*10510*/  HFMA2.MMA R11, -RZ, RZ, -1.6279296875, -2064 ;  /* 0xbe83e808ff0b7435 */ /* 0x002fe200000001ff */
[----:B------:R-:W-:-:S02]  /*10520*/  IMAD.MOV.U32 R10, RZ, RZ, 0x35af85e3 ;  /* 0x35af85e3ff0a7424 */ /* 0x000fc400078e00ff */
[----:B------:R1:W-:Y:S01]  /*10530*/  STL.64 [R1+0x760], R12 ;  /* 0x0007600c01007387 */ /* 0x0003e20000100a00 */
[----:B--2---:R-:W-:-:S03]  /*10540*/  HFMA2.MMA R7, -RZ, RZ, -2.166015625, 0.000235080718994140625 ;  /* 0xc0550bb4ff077435 */ /* 0x004fc600000001ff */
[----:B------:R2:W-:Y:S01]  /*10550*/  STL.64 [R1+0x670], R22 ;  /* 0x0006701601007387 */ /* 0x0005e20000100a00 */
[----:B------:R-:W-:Y:S02]  /*10560*/  IMAD.MOV.U32 R6, RZ, RZ, 0x3deeafd0 ;  /* 0x3deeafd0ff067424 */ /* 0x000fe400078e00ff */
[----:B0-----:R-:W-:Y:S01]  /*10570*/  IMAD.MOV.U32 R14, RZ, RZ, 0x408f03f4 ;  /* 0x408f03f4ff0e7424 */ /* 0x001fe200078e00ff */
[----:B------:R-:W-:Y:S01]  /*10580*/  MOV R15, 0xc02ca841 ;  /* 0xc02ca841000f7802 */ /* 0x000fe20000000f00 */
[----:B------:R0:W-:Y:S01]  /*10590*/  STL.64 [R1+0x748], R8 ;  /* 0x0007480801007387 */ /* 0x0001e20000100a00 */
[----:B-1----:R-:W-:Y:S01]  /*105a0*/  IMAD.MOV.U32 R12, RZ, RZ, 0x3e580a4b ;  /* 0x3e580a4bff0c7424 */ /* 0x002fe200078e00ff */
[----:B------:R-:W-:Y:S02]  /*105b0*/  MOV R13, 0xbdab7276 ;  /* 0xbdab7276000d7802 */ /* 0x000fe40000000f00 */
[----:B------:R1:W-:Y:S01]  /*105c0*/  STL.64 [R1+0x768], R18 ;  /* 0x0007681201007387 */ /* 0x0003e20000100a00 */
[----:B--2---:R-:W-:Y:S01]  /*105d0*/  IMAD.MOV.U32 R22, RZ, RZ, 0x380ec44f ;  /* 0x380ec44fff167424 */ /* 0x004fe200078e00ff */
[----:B------:R-:W-:-:S02]  /*105e0*/  MOV R23, 0xbe0d26d1 ;  /* 0xbe0d26d100177802 */ /* 0x000fc40000000f00 */
[----:B------:R2:W-:Y:S01]  /*105f0*/  STL.64 [R1+0x6e0], R20 ;  /* 0x0006e01401007387 */ /* 0x0005e20000100a00 */
[----:B0-----:R-:W-:Y:S01]  /*10600*/  IMAD.MOV.U32 R8, RZ, RZ, -0x4040cb49 ;  /* 0xbfbf34b7ff087424 */ /* 0x001fe200078e00ff */
[----:B------:R-:W-:Y:S02]  /*10610*/  MOV R9, 0x3f30567c ;  /* 0x3f30567c00097802 */ /* 0x000fe40000000f00 */
[----:B------:R0:W-:Y:S01]  /*10620*/  STL.64 [R1+0x778], R14 ;  /* 0x0007780e01007387 */ /* 0x0001e20000100a00 */
[----:B-1----:R-:W-:Y:S01]  /*10630*/  HFMA2.MMA R19, -RZ, RZ, 1.193359375, -22.09375 ;  /* 0x3cc6cd86ff137435 */ /* 0x002fe200000001ff */
[----:B------:R-:W-:Y:S02]  /*10640*/  IMAD.MOV.U32 R18, RZ, RZ, -0x4dfa223c ;  /* 0xb205ddc4ff127424 */ /* 0x000fe400078e00ff */
[----:B------:R1:W-:Y:S01]  /*10650*/  STL.64 [R1+0x790], R10 ;  /* 0x0007900a01007387 */ /* 0x0003e20000100a00 */
[----:B--2---:R-:W-:-:S03]  /*10660*/  HFMA2.MMA R21, -RZ, RZ, 0.200927734375, -42848 ;  /* 0x326ef93bff157435 */ /* 0x004fc600000001ff */
[----:B------:R2:W-:Y:S01]  /*10670*/  STL.64 [R1+0x798], R12 ;  /* 0x0007980c01007387 */ /* 0x0005e20000100a00 */
[----:B------:R-:W-:Y:S02]  /*10680*/  IMAD.MOV.U32 R20, RZ, RZ, 0x3d8d121f ;  /* 0x3d8d121fff147424 */ /* 0x000fe400078e00ff */
[----:B0-----:R-:W-:Y:S01]  /*10690*/  IMAD.MOV.U32 R14, RZ, RZ, 0x3a8a6d7f ;  /* 0x3a8a6d7fff0e7424 */ /* 0x001fe200078e00ff */
[----:B------:R-:W-:Y:S01]  /*106a0*/  MOV R15, 0xb9b8f43c ;  /* 0xb9b8f43c000f7802 */ /* 0x000fe20000000f00 */
[----:B------:R0:W-:Y:S01]  /*106b0*/  STL.64 [R1+0x6b8], R22 ;  /* 0x0006b81601007387 */ /* 0x0001e20000100a00 */
[----:B-1----:R-:W-:Y:S01]  /*106c0*/  IMAD.MOV.U32 R10, RZ, RZ, -0x47b5e41f ;  /* 0xb84a1be1ff0a7424 */ /* 0x002fe200078e00ff */
[----:B------:R-:W-:Y:S02]  /*106d0*/  MOV R11, 0x377f78a2 ;  /* 0x377f78a2000b7802 */ /* 0x000fe40000000f00 */
[----:B------:R1:W-:Y:S01]  /*106e0*/  STL.64 [R1+0x770], R6 ;  /* 0x0007700601007387 */ /* 0x0003e20000100a00 */
[----:B--2---:R-:W-:Y:S01]  /*106f0*/  IMAD.MOV.U32 R12, RZ, RZ, -0x3ed35ed2 ;  /* 0xc12ca12eff0c7424 */ /* 0x004fe200078e00ff */
[----:B------:R-:W-:-:S02]  /*10700*/  MOV R13, 0xbabc1e2d ;  /* 0xbabc1e2d000d7802 */ /* 0x000fc40000000f00 */
[----:B------:R2:W-:Y:S01]  /*10710*/  STL.64 [R1+0x788], R8 ;  /* 0x0007880801007387 */ /* 0x0005e20000100a00 */
[----:B0-----:R-:W-:Y:S01]  /*10720*/  IMAD.MOV.U32 R22, RZ, RZ, 0x3f39715e ;  /* 0x3f39715eff167424 */ /* 0x001fe200078e00ff */
[----:B------:R-:W-:Y:S02]  /*10730*/  MOV R23, 0xbfb2268a ;  /* 0xbfb2268a00177802 */ /* 0x000fe40000000f00 */
[----:B------:R0:W-:Y:S01]  /*10740*/  STL.64 [R1+0x7a0], R18 ;  /* 0x0007a01201007387 */ /* 0x0001e20000100a00 */
[----:B-1----:R-:W-:Y:S01]  /*10750*/  HFMA2.MMA R7, -RZ, RZ, -0.84912109375, -587 ;  /* 0xbacbe096ff077435 */ /* 0x002fe200000001ff */
[----:B------:R-:W-:Y:S02]  /*10760*/  IMAD.MOV.U32 R6, RZ, RZ, 0x2e596624 ;  /* 0x2e596624ff067424 */ /* 0x000fe400078e00ff */
[----:B------:R1:W-:Y:S01]  /*10770*/  STL.64 [R1+0x7b8], R14 ;  /* 0x0007b80e01007387 */ /* 0x0003e20000100a00 */
[----:B--2---:R-:W-:Y:S01]  /*10780*/  HFMA2.MMA R9, -RZ, RZ, 0.57666015625, -868.5 ;  /* 0x389de2c9ff097435 */ /* 0x004fe200000001ff */
[----:B------:R-:W-:-:S02]  /*10790*/  IMAD.MOV.U32 R8, RZ, RZ, 0x29d16c32 ;  /* 0x29d16c32ff087424 */ /* 0x000fc400078e00ff */
[----:B------:R2:W-:Y:S01]  /*107a0*/  STL.64 [R1+0x7c8], R10 ;  /* 0x0007c80a01007387 */ /* 0x0005e20000100a00 */
[----:B0-----:R-:W-:-:S03]  /*107b0*/  HFMA2.MMA R19, -RZ, RZ, -2.576171875, 24.15625 ;  /* 0xc1274e0aff137435 */ /* 0x001fc600000001ff */
[----:B------:R0:W-:Y:S01]  /*107c0*/  STL.64 [R1+0x7d8], R12 ;  /* 0x0007d80c01007387 */ /* 0x0001e20000100a00 */
[----:B------:R-:W-:Y:S01]  /*107d0*/  IMAD.MOV.U32 R18, RZ, RZ, 0x4113bbe2 ;  /* 0x4113bbe2ff127424 */ /* 0x000fe200078e00ff */
[----:B-1----:R-:W-:Y:S02]  /*107e0*/  HFMA2.MMA R15, -RZ, RZ, 2.0390625, -0.00010794401168823242188 ;  /* 0x40148713ff0f7435 */ /* 0x002fe400000001ff */
[----:B------:R1:W-:Y:S01]  /*107f0*/  STL.64 [R1+0x708], R22 ;  /* 0x0007081601007387 */ /* 0x0003e20000100a00 */
[----:B------:R-:W-:Y:S02]  /*10800*/  IMAD.MOV.U32 R14, RZ, RZ, -0x3fdb1df7 ;  /* 0xc024e209ff0e7424 */ /* 0x000fe400078e00ff */
[----:B--2---:R-:W-:Y:S01]  /*10810*/  IMAD.MOV.U32 R10, RZ, RZ, 0x3dd19e34 ;  /* 0x3dd19e34ff0a7424 */ /* 0x004fe200078e00ff */
[----:B------:R-:W-:Y:S01]  /*10820*/  MOV R11, 0x3067cdc6 ;  /* 0x3067cdc6000b7802 */ /* 0x000fe20000000f00 */
[----:B------:R2:W-:Y:S01]  /*10830*/  STL.64 [R1+0x730], R20 ;  /* 0x0007301401007387 */ /* 0x0005e20000100a00 */
[----:B0-----:R-:W-:Y:S01]  /*10840*/  HFMA2.MMA R13, -RZ, RZ, 1.16015625, 771.5 ;  /* 0x3ca46207ff0d7435 */ /* 0x001fe200000001ff */
[----:B------:R-:W-:-:S02]  /*10850*/  IMAD.MOV.U32 R12, RZ, RZ, -0x431aa357 ;  /* 0xbce55ca9ff0c7424 */ /* 0x000fc400078e00ff */
[----:B------:R0:W-:Y:S01]  /*10860*/  STL.64 [R1+0x7b0], R6 ;  /* 0x0007b00601007387 */ /* 0x0001e20000100a00 */
[----:B-1----:R-:W-:Y:S01]  /*10870*/  IMAD.MOV.U32 R22, RZ, RZ, -0x475ce5ee ;  /* 0xb8a31a12ff167424 */ /* 0x002fe200078e00ff */
[----:B------:R-:W-:Y:S02]  /*10880*/  MOV R23, 0x3852efff ;  /* 0x3852efff00177802 */ /* 0x000fe40000000f00 */
[----:B------:R1:W-:Y:S01]  /*10890*/  STL.64 [R1+0x7c0], R8 ;  /* 0x0007c00801007387 */ /* 0x0003e20000100a00 */
[----:B--2---:R-:W-:Y:S01]  /*108a0*/  HFMA2.MMA R21, -RZ, RZ, 1.94140625, -55168 ;  /* 0x3fc4fabcff157435 */ /* 0x004fe200000001ff */
[----:B------:R-:W-:Y:S02]  /*108b0*/  IMAD.MOV.U32 R20, RZ, RZ, -0x4677a66d ;  /* 0xb9885993ff147424 */ /* 0x000fe400078e00ff */
[----:B------:R2:W-:Y:S01]  /*108c0*/  STL.64 [R1+0x7e0], R18 ;  /* 0x0007e01201007387 */ /* 0x0005e20000100a00 */
[----:B0-----:R-:W-:Y:S01]  /*108d0*/  IMAD.MOV.U32 R6, RZ, RZ, 0x40b05672 ;  /* 0x40b05672ff067424 */ /* 0x001fe200078e00ff */
[----:B------:R-:W-:-:S02]  /*108e0*/  MOV R7, 0x3749bc93 ;  /* 0x3749bc9300077802 */ /* 0x000fc40000000f00 */
[----:B------:R0:W-:Y:S01]  /*108f0*/  STL.64 [R1+0x808], R10 ;  /* 0x0008080a01007387 */ /* 0x0001e20000100a00 */
[----:B-1----:R-:W-:Y:S01]  /*10900*/  HFMA2.MMA R9, -RZ, RZ, -1.6328125, -28.46875 ;  /* 0xbe88cf1eff097435 */ /* 0x002fe200000001ff */
[----:B------:R-:W-:Y:S02]  /*10910*/  IMAD.MOV.U32 R8, RZ, RZ, 0x3eadf3d5 ;  /* 0x3eadf3d5ff087424 */ /* 0x000fe400078e00ff */
[----:B------:R1:W-:Y:S01]  /*10920*/  STL.64 [R1+0x758], R22 ;  /* 0x0007581601007387 */ /* 0x0003e20000100a00 */
[----:B--2---:R-:W-:Y:S01]  /*10930*/  IMAD.MOV.U32 R18, RZ, RZ, -0x4418ceb5 ;  /* 0xbbe7314bff127424 */ /* 0x004fe200078e00ff */
[----:B------:R-:W-:Y:S02]  /*10940*/  MOV R19, 0x2c0887f7 ;  /* 0x2c0887f700137802 */ /* 0x000fe40000000f00 */
[----:B------:R2:W-:Y:S01]  /*10950*/  STL.64 [R1+0x7f0], R14 ;  /* 0x0007f00e01007387 */ /* 0x0005e20000100a00 */
[----:B0-----:R-:W-:-:S03]  /*10960*/  HFMA2.MMA R11, -RZ, RZ, 3.0078125, 0.99951171875 ;  /* 0x42043bffff0b7435 */ /* 0x001fc600000001ff */
[----:B------:R0:W-:Y:S01]  /*10970*/  STL.64 [R1+0x810], R12 ;  /* 0x0008100c01007387 */ /* 0x0001e20000100a00 */
[----:B------:R-:W-:Y:S02]  /*10980*/  IMAD.MOV.U32 R10, RZ, RZ, -0x3daece92 ;  /* 0xc251316eff0a7424 */ /* 0x000fe400078e00ff */
[----:B-1----:R-:W-:Y:S01]  /*10990*/  IMAD.MOV.U32 R22, RZ, RZ, -0x436e1202 ;  /* 0xbc91edfeff167424 */ /* 0x002fe200078e00ff */
[----:B------:R-:W-:Y:S01]  /*109a0*/  MOV R23, 0x3bd19e34 ;  /* 0x3bd19e3400177802 */ /* 0x000fe20000000f00 */
[----:B------:R1:W-:Y:S01]  /*109b0*/  STL.64 [R1+0x780], R20 ;  /* 0x0007801401007387 */ /* 0x0003e20000100a00 */
[----:B--2---:R-:W-:-:S03]  /*109c0*/  HFMA2.MMA R15, -RZ, RZ, -2.765625, -1746 ;  /* 0xc188e6d2ff0f7435 */ /* 0x004fc600000001ff */
[----:B------:R2:W-:Y:S01]  /*109d0*/  STL.64 [R1+0x7e8], R6 ;  /* 0x0007e80601007387 */ /* 0x0005e20000100a00 */
[----:B------:R-:W-:Y:S01]  /*109e0*/  IMAD.MOV.U32 R14, RZ, RZ, -0x475fe738 ;  /* 0xb8a018c8ff0e7424 */ /* 0x000fe200078e00ff */
[----:B0-----:R-:W-:Y:S01]  /*109f0*/  HFMA2.MMA R13, -RZ, RZ, -2.5625, -0.900390625 ;  /* 0xc120bb34ff0d7435 */ /* 0x001fe200000001ff */
[----:B------:R-:W-:Y:S01]  /*10a00*/  IMAD.MOV.U32 R12, RZ, RZ, 0x41a71805 ;  /* 0x41a71805ff0c7424 */ /* 0x000fe200078e00ff */
[----:B------:R0:W-:Y:S01]  /*10a10*/  STL.64 [R1+0x800], R8 ;  /* 0x0008000801007387 */ /* 0x0001e20000100a00 */
[----:B-1----:R-:W-:-:S03]  /*10a20*/  HFMA2.MMA R21, -RZ, RZ, 2.66796875, 393.5 ;  /* 0x41565e26ff157435 */ /* 0x002fc600000001ff */
        /* <DEDUP_REMOVED lines=8> */
[----:B-1----:R-:W-:Y:S01]  /*10ab0*/  IMAD.MOV.U32 R18, RZ, RZ, -0x48b2aad3 ;  /* 0xb74d552dff127424 */ /* 0x002fe200078e00ff */
[----:B------:R-:W-:-:S02]  /*10ac0*/  MOV R19, 0x408276e5 ;  /* 0x408276e500137802 */ /* 0x000fc40000000f00 */
[----:B------:R1:W-:Y:S01]  /*10ad0*/  STL.64 [R1+0x828], R6 ;  /* 0x0008280601007387 */ /* 0x0003e20000100a00 */
[----:B--2---:R-:W-:Y:S01]  /*10ae0*/  IMAD.MOV.U32 R22, RZ, RZ, -0x407f6a28 ;  /* 0xbf8095d8ff167424 */ /* 0x004fe200078e00ff */
[----:B------:R-:W-:Y:S02]  /*10af0*/  MOV R23, 0xb3db3628 ;  /* 0xb3db362800177802 */ /* 0x000fe40000000f00 */
[----:B------:R2:W-:Y:S01]  /*10b00*/  STL.64 [R1+0x830], R14 ;  /* 0x0008300e01007387 */ /* 0x0005e20000100a00 */
[----:B0-----:R-:W-:-:S03]  /*10b10*/  HFMA2.MMA R11, -RZ, RZ, 1.0029296875, -0.775390625 ;  /* 0x3c03ba34ff0b7435 */ /* 0x001fc600000001ff */
[----:B------:R0:W-:Y:S01]  /*10b20*/  STL.64 [R1+0x850], R12 ;  /* 0x0008500c01007387 */ /* 0x0001e20000100a00 */
[----:B------:R-:W-:Y:S01]  /*10b30*/  IMAD.MOV.U32 R10, RZ, RZ, -0x434156b4 ;  /* 0xbcbea94cff0a7424 */ /* 0x000fe200078e00ff */
[----:B-1----:R-:W-:Y:S02]  /*10b40*/  HFMA2.MMA R7, -RZ, RZ, 1.9287109375, 3288 ;  /* 0x3fb76a6cff077435 */ /* 0x002fe400000001ff */
        /* <DEDUP_REMOVED lines=8> */
[----:B-1----:R-:W-:Y:S01]  /*10bd0*/  HFMA2.MMA R21, -RZ, RZ, -0.82080078125, 4.03515625 ;  /* 0xba914409ff157435 */ /* 0x002fe200000001ff */
[----:B------:R-:W-:Y:S02]  /*10be0*/  IMAD.MOV.U32 R20, RZ, RZ, 0x3ad917d5 ;  /* 0x3ad917d5ff147424 */ /* 0x000fe400078e00ff */
[----:B------:R1:W-:Y:S01]  /*10bf0*/  STL.64 [R1+0x7f8], R22 ;  /* 0x0007f81601007387 */ /* 0x0003e20000100a00 */
[----:B--2---:R-:W-:Y:S01]  /*10c00*/  IMAD.MOV.U32 R8, RZ, RZ, -0x5060d352 ;  /* 0xaf9f2caeff087424 */ /* 0x004fe200078e00ff */
[----:B------:R-:W-:Y:S02]  /*10c10*/  MOV R9, 0x3d07aee5 ;  /* 0x3d07aee500097802 */ /* 0x000fe40000000f00 */
[----:B------:R2:W-:Y:S01]  /*10c20*/  STL.64 [R1+0x868], R14 ;  /* 0x0008680e01007387 */ /* 0x0005e20000100a00 */
[----:B0-----:R-:W-:Y:S01]  /*10c30*/  IMAD.MOV.U32 R18, RZ, RZ, 0x3a9eb4a8 ;  /* 0x3a9eb4a8ff127424 */ /* 0x001fe200078e00ff */
[----:B------:R-:W-:-:S02]  /*10c40*/  MOV R19, 0xb9cefd15 ;  /* 0xb9cefd1500137802 */ /* 0x000fc40000000f00 */
[----:B------:R0:W-:Y:S01]  /*10c50*/  STL.64 [R1+0x880], R10 ;  /* 0x0008800a01007387 */ /* 0x0001e20000100a00 */
[----:B-1----:R-:W-:Y:S01]  /*10c60*/  IMAD.MOV.U32 R22, RZ, RZ, 0x3b2278e6 ;  /* 0x3b2278e6ff167424 */ /* 0x002fe200078e00ff */
[----:B------:R-:W-:Y:S02]  /*10c70*/  MOV R23, 0xc1a4e31c ;  /* 0xc1a4e31c00177802 */ /* 0x000fe40000000f00 */
[----:B------:R1:W-:Y:S01]  /*10c80*/  STL.64 [R1+0x888], R12 ;  /* 0x0008880c01007387 */ /* 0x0003e20000100a00 */
[----:B--2---:R-:W-:-:S03]  /*10c90*/  HFMA2.MMA R15, -RZ, RZ, 3.53515625, 0.310302734375 ;  /* 0x431234f7ff0f7435 */ /* 0x004fc600000001ff */
[----:B------:R2:W-:Y:S01]  /*10ca0*/  STL.64 [R1+0x860], R6 ;  /* 0x0008600601007387 */ /* 0x0005e20000100a00 */
[----:B------:R-:W-:Y:S01]  /*10cb0*/  IMAD.MOV.U32 R14, RZ, RZ, -0x3d08ab89 ;  /* 0xc2f75477ff0e7424 */ /* 0x000fe200078e00ff */
[----:B0-----:R-:W-:Y:S02]  /*10cc0*/  HFMA2.MMA R11, -RZ, RZ, -3.046875, -118.1875 ;  /* 0xc218d763ff0b7435 */ /* 0x001fe400000001ff */
[----:B------:R0:W-:Y:S01]  /*10cd0*/  STL.64 [R1+0x878], R8 ;  /* 0x0008780801007387 */ /* 0x0001e20000100a00 */
[----:B------:R-:W-:Y:S01]  /*10ce0*/  IMAD.MOV.U32 R10, RZ, RZ, 0x4223149e ;  /* 0x4223149eff0a7424 */ /* 0x000fe200078e00ff */
[----:B-1----:R-:W-:Y:S02]  /*10cf0*/  HFMA2.MMA R13, -RZ, RZ, 2.318359375, -1.4111328125 ;  /* 0x40a3bda5ff0d7435 */ /* 0x002fe400000001ff */
        /* <DEDUP_REMOVED lines=11> */
[----:B--2---:R-:W-:Y:S01]  /*10db0*/  HFMA2.MMA R21, -RZ, RZ, -1.501953125, 0.0002357959747314453125 ;  /* 0xbe020bbaff157435 */ /* 0x004fe200000001ff */
[----:B------:R-:W-:Y:S02]  /*10dc0*/  IMAD.MOV.U32 R20, RZ, RZ, 0x3eaea827 ;  /* 0x3eaea827ff147424 */ /* 0x000fe400078e00ff */
[----:B------:R2:W-:Y:S01]  /*10dd0*/  STL.64 [R1+0x8a8], R14 ;  /* 0x0008a80e01007387 */ /* 0x0005e20000100a00 */
[----:B0-----:R-:W-:Y:S01]  /*10de0*/  HFMA2.MMA R23, -RZ, RZ, -3.5546875, -20.640625 ;  /* 0xc31ccd29ff177435 */ /* 0x001fe200000001ff */
[----:B------:R-:W-:-:S02]  /*10df0*/  IMAD.MOV.U32 R22, RZ, RZ, 0x4293c7da ;  /* 0x4293c7daff167424 */ /* 0x000fc400078e00ff */
[----:B------:R0:W-:Y:S01]  /*10e00*/  STL.64 [R1+0x8b0], R8 ;  /* 0x0008b00801007387 */ /* 0x0001e20000100a00 */
[----:B-1----:R-:W-:Y:S01]  /*10e10*/  HFMA2.MMA R7, -RZ, RZ, -1.720703125, 2582 ;  /* 0xbee2690bff077435 */ /* 0x002fe200000001ff */
[----:B------:R-:W-:Y:S02]  /*10e20*/  IMAD.MOV.U32 R6, RZ, RZ, 0x3f18a4c1 ;  /* 0x3f18a4c1ff067424 */ /* 0x000fe400078e00ff */
[----:B------:R1:W-:Y:S04]  /*10e30*/  STL.64 [R1+0x8b8], R10 ;  /* 0x0008b80a01007387 */ /* 0x0003e80000100a00 */
[----:B------:R3:W-:Y:S01]  /*10e40*/  STL.64 [R1+0x8c8], R12 ;  /* 0x0008c80c01007387 */ /* 0x0007e20000100a00 */
[----:B--2---:R-:W-:Y:S01]  /*10e50*/  IMAD.MOV.U32 R14, RZ, RZ, 0x3e24a8c0 ;  /* 0x3e24a8c0ff0e7424 */ /* 0x004fe200078e00ff */
[----:B------:R-:W-:-:S02]  /*10e60*/  MOV R15, 0xb2d4762c ;  /* 0xb2d4762c000f7802 */ /* 0x000fc40000000f00 */
[----:B------:R2:W-:Y:S01]  /*10e70*/  STL.64 [R1+0x8d0], R18 ;  /* 0x0008d01201007387 */ /* 0x0005e20000100a00 */
[----:B0-----:R-:W-:Y:S01]  /*10e80*/  IMAD.MOV.U32 R8, RZ, RZ, -0x43e4c231 ;  /* 0xbc1b3dcfff087424 */ /* 0x001fe200078e00ff */
[----:B------:R-:W-:Y:S01]  /*10e90*/  MOV R9, 0x36d76ab6 ;  /* 0x36d76ab600097802 */ /* 0x000fe20000000f00 */
[----:B-1----:R-:W-:Y:S01]  /*10ea0*/  HFMA2.MMA R11, -RZ, RZ, 3.6640625, 0.05548095703125 ;  /* 0x43542b1aff0b7435 */ /* 0x002fe200000001ff */
[----:B------:R-:W-:Y:S01]  /*10eb0*/  IMAD.MOV.U32 R10, RZ, RZ, 0x3b0b43e3 ;  /* 0x3b0b43e3ff0a7424 */ /* 0x000fe200078e00ff */
[----:B------:R0:W-:Y:S01]  /*10ec0*/  STL.64 [R1+0x870], R20 ;  /* 0x0008701401007387 */ /* 0x0001e20000100a00 */
[----:B---3--:R-:W-:Y:S01]  /*10ed0*/  IMAD.MOV.U32 R12, RZ, RZ, 0x4151b9cf ;  /* 0x4151b9cfff0c7424 */ /* 0x008fe200078e00ff */
[----:B------:R-:W-:Y:S02]  /*10ee0*/  MOV R13, 0xc3f87dce ;  /* 0xc3f87dce000d7802 */ /* 0x000fe40000000f00 */
[----:B------:R1:W-:Y:S01]  /*10ef0*/  STL.64 [R1+0x898], R22 ;  /* 0x0008981601007387 */ /* 0x0003e20000100a00 */
[----:B--2---:R-:W-:Y:S01]  /*10f00*/  HFMA2.MMA R19, -RZ, RZ, -3.970703125, 0.000694751739501953125 ;  /* 0xc3f111b1ff137435 */ /* 0x004fe200000001ff */
        /* <DEDUP_REMOVED lines=35> */
[----:B--2---:R-:W-:Y:S01]  /*11140*/  HFMA2.MMA R13, -RZ, RZ, 0.83251953125, 217.375 ;  /* 0x3aa95acbff0d7435 */ /* 0x004fe200000001ff */
[----:B------:R-:W-:Y:S01]  /*11150*/  IMAD.MOV.U32 R12, RZ, RZ, 0x44abf3ae ;  /* 0x44abf3aeff0c7424 */ /* 0x000fe200078e00ff */
[----:B------:R2:W-:Y:S01]  /*11160*/  STL.64 [R1+0x910], R20 ;  /* 0x0009101401007387 */ /* 0x0005e20000100a00 */
[----:B0-----:R-:W-:Y:S01]  /*11170*/  HFMA2.MMA R9, -RZ, RZ, -1.5341796875, 0.0010662078857421875 ;  /* 0xbe23145eff097435 */ /* 0x001fe200000001ff */
[----:B------:R-:W-:-:S02]  /*11180*/  IMAD.MOV.U32 R8, RZ, RZ, -0x3b0ef486 ;  /* 0xc4f10b7aff087424 */ /* 0x000fc400078e00ff */
[----:B------:R0:W-:Y:S01]  /*11190*/  STL.64 [R1+0x918], R6 ;  /* 0x0009180601007387 */ /* 0x0001e20000100a00 */
[----:B-1----:R-:W-:Y:S01]  /*111a0*/  IMAD.MOV.U32 R10, RZ, RZ, 0x44f49ff4 ;  /* 0x44f49ff4ff0a7424 */ /* 0x002fe200078e00ff */
        /* <DEDUP_REMOVED lines=8> */
[----:B-1----:R-:W-:Y:S01]  /*11230*/  IMAD.MOV.U32 R18, RZ, RZ, -0x3bc3d9f9 ;  /* 0xc43c2607ff127424 */ /* 0x002fe200078e00ff */
[----:B------:R-:W-:Y:S02]  /*11240*/  MOV R19, 0x4436edde ;  /* 0x4436edde00137802 */ /* 0x000fe40000000f00 */
[----:B------:R1:W-:Y:S01]  /*11250*/  STL.64 [R1+0x970], R10 ;  /* 0x0009700a01007387 */ /* 0x0003e20000100a00 */
[----:B--2---:R-:W-:-:S03]  /*11260*/  HFMA2.MMA R23, -RZ, RZ, -0.447021484375, -0.000134944915771484375 ;  /* 0xb727886cff177435 */ /* 0x004fc600000001ff */
[----:B------:R2:W-:Y:S01]  /*11270*/  STL.64 [R1+0x978], R12 ;  /* 0x0009780c01007387 */ /* 0x0005e20000100a00 */
[----:B------:R-:W-:Y:S01]  /*11280*/  IMAD.MOV.U32 R22, RZ, RZ, -0x3c55509c ;  /* 0xc3aaaf64ff167424 */ /* 0x000fe200078e00ff */
[----:B0-----:R-:W-:Y:S02]  /*11290*/  HFMA2.MMA R15, -RZ, RZ, -0.4384765625, -8600 ;  /* 0xb704f033ff0f7435 */ /* 0x001fe400000001ff */
[----:B------:R0:W-:Y:S01]  /*112a0*/  STL.64 [R1+0x950], R6 ;  /* 0x0009500601007387 */ /* 0x0001e20000100a00 */
[----:B------:R-:W-:Y:S01]  /*112b0*/  IMAD.MOV.U32 R14, RZ, RZ, 0x42393dd8 ;  /* 0x42393dd8ff0e7424 */ /* 0x000fe200078e00ff */
[----:B-1----:R-:W-:Y:S02]  /*112c0*/  HFMA2.MMA R11, -RZ, RZ, 0.91162109375, 0.447509765625 ;  /* 0x3b4b3729ff0b7435 */ /* 0x002fe400000001ff */
[----:B------:R1:W-:Y:S01]  /*112d0*/  STL.64 [R1+0x960], R20 ;  /* 0x0009601401007387 */ /* 0x0003e20000100a00 */
[----:B------:R-:W-:Y:S01]  /*112e0*/  IMAD.MOV.U32 R10, RZ, RZ, -0x3f7a96e2 ;  /* 0xc085691eff0a7424 */ /* 0x000fe200078e00ff */
[----:B--2---:R-:W-:-:S02]  /*112f0*/  HFMA2.MMA R13, -RZ, RZ, 1.5966796875, 2.83718109130859375e-05 ;  /* 0x3e6301dcff0d7435 */ /* 0x004fc400000001ff */
[----:B------:R2:W-:Y:S01]  /*11300*/  STL.64 [R1+0x968], R8 ;  /* 0x0009680801007387 */ /* 0x0005e20000100a00 */
[----:B------:R-:W-:Y:S02]  /*11310*/  IMAD.MOV.U32 R12, RZ, RZ, 0x3eb9a9a3 ;  /* 0x3eb9a9a3ff0c7424 */ /* 0x000fe400078e00ff */
[----:B0-----:R-:W-:Y:S01]  /*11320*/  IMAD.MOV.U32 R6, RZ, RZ, 0x43059029 ;  /* 0x43059029ff067424 */ /* 0x001fe200078e00ff */
[----:B------:R0:W-:Y:S01]  /*11330*/  STL.64 [R1+0x980], R18 ;  /* 0x0009801201007387 */ /* 0x0001e20000100a00 */
[----:B------:R-:W-:Y:S01]  /*11340*/  MOV R7, 0xc2e186a2 ;  /* 0xc2e186a200077802 */ /* 0x000fe20000000f00 */
[----:B-1----:R-:W-:Y:S01]  /*11350*/  IMAD.MOV.U32 R20, RZ, RZ, 0x3f8f9e02 ;  /* 0x3f8f9e02ff147424 */ /* 0x002fe200078e00ff */
[----:B------:R-:W-:Y:S01]  /*11360*/  MOV R21, 0xbf42b1b0 ;  /* 0xbf42b1b000157802 */ /* 0x000fe20000000f00 */
[----:B------:R1:W-:Y:S01]  /*11370*/  STL.64 [R1+0x988], R22 ;  /* 0x0009881601007387 */ /* 0x0003e20000100a00 */
[----:B--2---:R-:W-:Y:S01]  /*11380*/  IMAD.MOV.U32 R8, RZ, RZ, -0x3e97d410 ;  /* 0xc1682bf0ff087424 */ /* 0x004fe200078e00ff */
[----:B------:R-:W-:-:S02]  /*11390*/  MOV R9, 0x4131c9d1 ;  /* 0x4131c9d100097802 */ /* 0x000fc40000000f00 */
[----:B------:R1:W-:Y:S01]  /*113a0*/  STL.64 [R1+0x990], R6 ;  /* 0x0009900601007387 */ /* 0x0003e20000100a00 */
[----:B0-----:R-:W-:-:S03]  /*113b0*/  IMAD.MOV.U32 R18, RZ, RZ, 0x3ef9425d ;  /* 0x3ef9425dff127424 */ /* 0x001fc600078e00ff */
        /* <DEDUP_REMOVED lines=8> */
[----:B-1----:R-:W-:-:S11]  /*11440*/  MOV R8, RZ ;  /* 0x000000ff00087202 */ /* 0x002fd60000000f00 */
[----:B------:R-:W-:Y:S05]  /*11450*/  @P0 BRA `(.L_x_1043) ;  /* 0x0000000400180947 */ /* 0x000fea0003800000 */
[C---:B------:R-:W-:Y:S01]  /*11460*/  FADD.FTZ.RZ R5, R0.reuse, 1 ;  /* 0x3f80000000057421 */ /* 0x040fe2000001c000 */
[----:B------:R-:W-:Y:S01]  /*11470*/  MOV R8, 0x3e800000 ;  /* 0x3e80000000087802 */ /* 0x000fe20000000f00 */
        /* <DEDUP_REMOVED lines=28> */
.L_x_1045:
[----:B------:R-:W-:Y:S05]  /*11640*/  BSYNC B2 ;  /* 0x0000000000027941 */ /* 0x000fea0003800000 */
.L_x_1044:
[----:B------:R-:W-:-:S04]  /*11650*/  FADD.FTZ R0, -R0, R5 ;  /* 0x0000000500007221 */ /* 0x000fc80000010100 */
[----:B------:R-:W-:-:S06]  /*11660*/  FMUL.FTZ R0, R0, -2 ;  /* 0xc000000000007820 */ /* 0x000fcc0000410000 */
[----:B------:R-:W0:Y:S02]  /*11670*/  MUFU.SQRT R0, R0 ;  /* 0x0000000000007308 */ /* 0x000e240000002000 */
[----:B0-----:R-:W-:Y:S01]  /*11680*/  FADD.FTZ R8, -R0, -RZ ;  /* 0x800000ff00087221 */ /* 0x001fe20000010100 */
[----:B------:R-:W-:Y:S06]  /*11690*/  BRA `(.L_x_1043) ;  /* 0x0000000000887947 */ /* 0x000fec0003800000 */
.L_x_1042:
[C---:B------:R-:W-:Y:S01]  /*116a0*/  FADD.FTZ.RZ R5, R0.reuse, 1 ;  /* 0x3f80000000057421 */ /* 0x040fe2000001c000 */
[----:B-1----:R-:W-:Y:S01]  /*116b0*/  IMAD.MOV.U32 R8, RZ, RZ, 0x3e800000 ;  /* 0x3e800000ff087424 */ /* 0x002fe200078e00ff */
        /* <DEDUP_REMOVED lines=28> */
.L_x_1047:
[----:B------:R-:W-:Y:S05]  /*11880*/  BSYNC B2 ;  /* 0x0000000000027941 */ /* 0x000fea0003800000 */
.L_x_1046:
[----:B------:R-:W-:-:S04]  /*11890*/  FADD.FTZ R0, -R0, R5 ;  /* 0x0000000500007221 */ /* 0x000fc80000010100 */
[----:B------:R-:W-:-:S04]  /*118a0*/  FMUL.FTZ R0, R0, -2 ;  /* 0xc000000000007820 */ /* 0x000fc80000410000 */
[----:B------:R0:W1:Y:S03]  /*118b0*/  MUFU.SQRT R8, R0 ;  /* 0x0000000000087308 */ /* 0x0000660000002000 */
.L_x_1043:
[----:B------:R-:W-:Y:S05]  /*118c0*/  BSYNC B0 ;  /* 0x0000000000007941 */ /* 0x000fea0003800000 */
.L_x_1041:
[----:B------:R-:W-:Y:S01]  /*118d0*/  FMUL.FTZ R6, R3, 0.5 ;  /* 0x3f00000003067820 */ /* 0x000fe20000410000 */
[----:B------:R-:W-:Y:S01]  /*118e0*/  IMAD.MOV.U32 R15, RZ, RZ, 0x3a69a091 ;  /* 0x3a69a091ff0f7424 */ /* 0x000fe200078e00ff */
[----:B------:R-:W-:Y:S01]  /*118f0*/  HFMA2.MMA R23, -RZ, RZ, 0, 0 ;  /* 0x00000000ff177435 */ /* 0x000fe200000001ff */
[----:B------:R-:W-:Y:S01]  /*11900*/  BSSY B0, `(.L_x_1048) ;  /* 0x0000162000007945 */ /* 0x000fe20003800000 */
[----:B------:R2:W0:Y:S01]  /*11910*/  MUFU.SQRT R5, R6 ;  /* 0x0000000600057308 */ /* 0x0004220000002000 */
[----:B------:R-:W-:Y:S01]  /*11920*/  HFMA2.MMA R35, -RZ, RZ, 0, 0 ;  /* 0x00000000ff237435 */ /* 0x000fe200000001ff */
[----:B------:R-:W-:Y:S01]  /*11930*/  CS2R R18, SRZ ;  /* 0x0000000000127805 */ /* 0x000fe2000001ff00 */
[----:B------:R-:W-:Y:S01]  /*11940*/  HFMA2.MMA R43, -RZ, RZ, 0, 0 ;  /* 0x00000000ff2b7435 */ /* 0x000fe200000001ff */
[----:B------:R-:W-:Y:S01]  /*11950*/  CS2R R20, SRZ ;  /* 0x0000000000147805 */ /* 0x000fe2000001ff00 */
[----:B------:R-:W-:Y:S01]  /*11960*/  HFMA2.MMA R51, -RZ, RZ, 0, 0 ;  /* 0x00000000ff337435 */ /* 0x000fe200000001ff */
[----:B------:R-:W-:Y:S01]  /*11970*/  IMAD.MOV.U32 R27, RZ, RZ, RZ ;  /* 0x000000ffff1b7224 */ /* 0x000fe200078e00ff */
[----:B------:R-:W-:Y:S01]  /*11980*/  MOV R29, RZ ;  /* 0x000000ff001d7202 */ /* 0x000fe20000000f00 */
[----:B------:R-:W-:Y:S01]  /*11990*/  IMAD.MOV.U32 R31, RZ, RZ, RZ ;  /* 0x000000ffff1f7224 */ /* 0x000fe200078e00ff */
[----:B--2---:R-:W-:Y:S01]  /*119a0*/  HFMA2.MMA R6, -RZ, RZ, 3.4921875, 0 ;  /* 0x42fc0000ff067435 */ /* 0x004fe200000001ff */
[----:B------:R-:W-:Y:S01]  /*119b0*/  IMAD.MOV.U32 R37, RZ, RZ, RZ ;  /* 0x000000ffff257224 */ /* 0x000fe200078e00ff */
[----:B------:R-:W-:Y:S01]  /*119c0*/  MOV R39, RZ ;  /* 0x000000ff00277202 */ /* 0x000fe20000000f00 */
[----:B------:R-:W-:Y:S01]  /*119d0*/  IMAD.MOV.U32 R41, RZ, RZ, RZ ;  /* 0x000000ffff297224 */ /* 0x000fe200078e00ff */
[----:B------:R-:W-:Y:S01]  /*119e0*/  MOV R47, RZ ;  /* 0x000000ff002f7202 */ /* 0x000fe20000000f00 */
[----:B------:R-:W-:-:S02]  /*119f0*/  IMAD.MOV.U32 R45, RZ, RZ, RZ ;  /* 0x000000ffff2d7224 */ /* 0x000fc400078e00ff */
[----:B------:R-:W-:Y:S02]  /*11a00*/  IMAD.MOV.U32 R49, RZ, RZ, RZ ;  /* 0x000000ffff317224 */ /* 0x000fe400078e00ff */
[----:B01----:R-:W-:Y:S01]  /*11a10*/  FMUL.FTZ R0, R5, R8 ;  /* 0x0000000805007220 */ /* 0x003fe20000410000 */
[----:B------:R-:W-:Y:S02]  /*11a20*/  IMAD.MOV.U32 R53, RZ, RZ, RZ ;  /* 0x000000ffff357224 */ /* 0x000fe400078e00ff */
[----:B------:R-:W-:Y:S02]  /*11a30*/  IMAD.MOV.U32 R24, RZ, RZ, RZ ;  /* 0x000000ffff187224 */ /* 0x000fe400078e00ff */
[C---:B------:R-:W-:Y:S01]  /*11a40*/  FADD.FTZ R5, -R0.reuse, -RZ ;  /* 0x800000ff00057221 */ /* 0x040fe20000010100 */
[----:B------:R-:W-:-:S03]  /*11a50*/  FSETP.GT.FTZ.AND P1, PT, R0, RZ, PT ;  /* 0x000000ff0000720b */ /* 0x000fc60003f34000 */
[C---:B------:R-:W-:Y:S01]  /*11a60*/  FADD.FTZ R9, |R5|.reuse, 4 ;  /* 0x4080000005097421 */ /* 0x040fe20000010200 */
[C---:B------:R-:W-:Y:S01]  /*11a70*/  FADD.FTZ R7, |R5|.reuse, -4 ;  /* 0xc080000005077421 */ /* 0x040fe20000010200 */
[----:B------:R-:W-:Y:S02]  /*11a80*/  FMUL.FTZ R11, R5, R5 ;  /* 0x00000005050b7220 */ /* 0x000fe40000410000 */
[----:B------:R-:W0:Y:S02]  /*11a90*/  MUFU.RCP R10, R9 ;  /* 0x00000009000a7308 */ /* 0x000e240000001000 */
[----:B------:R-:W-:-:S06]  /*11aa0*/  FMUL.FTZ R13, R11, -1.4426950216293334961 ;  /* 0xbfb8aa3b0b0d7820 */ /* 0x000fcc0000410000 */
[----:B------:R-:W1:Y:S01]  /*11ab0*/  FRND.TRUNC R13, R13 ;  /* 0x0000000d000d7307 */ /* 0x000e62000020d000 */
[----:B0-----:R-:W-:-:S04]  /*11ac0*/  FMUL.FTZ R7, R7, R10 ;  /* 0x0000000a07077220 */ /* 0x001fc80000410000 */
[----:B------:R-:W-:Y:S01]  /*11ad0*/  FADD.FTZ R12, R7, 1 ;  /* 0x3f800000070c7421 */ /* 0x000fe20000010000 */
[----:B-1----:R-:W-:-:S03]  /*11ae0*/  FSETP.GT.FTZ.AND P0, PT, |R13|, 126, PT ;  /* 0x42fc00000d00780b */ /* 0x002fc60003f14200 */
[----:B------:R-:W-:Y:S01]  /*11af0*/  FFMA.FTZ R12, R12, -4, |R5| ;  /* 0xc08000000c0c7823 */ /* 0x000fe20000010405 */
[----:B------:R-:W-:-:S03]  /*11b00*/  LOP3.LUT R6, R6, 0x80000000, R13, 0xb8, !PT ;  /* 0x8000000006067812 */ /* 0x000fc600078eb80d */
[C---:B------:R-:W-:Y:S01]  /*11b10*/  FFMA.FTZ R12, |R5|.reuse, -R7, R12 ;  /* 0x80000007050c7223 */ /* 0x040fe2000001020c */
[----:B------:R-:W-:Y:S02]  /*11b20*/  FSEL R14, R6, R13, P0 ;  /* 0x0000000d060e7208 */ /* 0x000fe40000000000 */
[C---:B------:R-:W-:Y:S01]  /*11b30*/  FSETP.GT.FTZ.AND P0, PT, |R5|.reuse, 10.05500030517578125, PT ;  /* 0x4120e1480500780b */ /* 0x040fe20003f14200 */
[----:B------:R-:W-:Y:S01]  /*11b40*/  FFMA.FTZ R12, R10, R12, R7 ;  /* 0x0000000c0a0c7223 */ /* 0x000fe20000010007 */
[----:B------:R-:W-:Y:S02]  /*11b50*/  IMAD.MOV.U32 R10, RZ, RZ, 0x40000000 ;  /* 0x40000000ff0a7424 */ /* 0x000fe400078e00ff */
[----:B------:R-:W-:Y:S01]  /*11b60*/  FFMA.FTZ R13, R14, -0.69314718246459960938, -R11 ;  /* 0xbf3172180e0d7823 */ /* 0x000fe2000001080b */
[----:B------:R-:W-:Y:S01]  /*11b70*/  FFMA.FTZ R7, R12, R15, 0.0070457882247865200043 ;  /* 0x3be6e05b0c077423 */ /* 0x000fe2000001000f */
[----:B------:R-:W-:Y:S02]  /*11b80*/  FFMA.FTZ R6, |R5|, R10, 1 ;  /* 0x3f80000005067423 */ /* 0x000fe4000001020a */
[C---:B------:R-:W-:Y:S01]  /*11b90*/  FFMA.FTZ R13, R14.reuse, 1.9046542121259335545e-09, R13 ;  /* 0x3102e3080e0d7823 */ /* 0x040fe2000001000d */
[----:B------:R-:W-:Y:S01]  /*11ba0*/  FADD.FTZ R14, R14, 12583039 ;  /* 0x4b40007f0e0e7421 */ /* 0x000fe20000010000 */
[----:B------:R-:W-:Y:S01]  /*11bb0*/  FFMA.FTZ R7, R12, R7, -0.015866896137595176697 ;  /* 0xbc81fb4b0c077423 */ /* 0x000fe20000010007 */
[----:B------:R0:W-:Y:S01]  /*11bc0*/  MUFU.RCP R9, R6 ;  /* 0x0000000600097308 */ /* 0x0001e20000001000 */
[----:B------:R-:W-:-:S02]  /*11bd0*/  FMUL.FTZ R13, R13, 1.4426950216293334961 ;  /* 0x3fb8aa3b0d0d7820 */ /* 0x000fc40000410000 */
[----:B------:R-:W-:Y:S01]  /*11be0*/  FFMA.FTZ R7, R12, R7, 0.036429625004529953003 ;  /* 0x3d15373b0c077423 */ /* 0x000fe20000010007 */
[----:B------:R-:W-:-:S03]  /*11bf0*/  SHF.L.U32 R14, R14, 0x17, RZ ;  /* 0x000000170e0e7819 */ /* 0x000fc600000006ff */
[C---:B------:R-:W-:Y:S01]  /*11c00*/  FFMA.FTZ R7, R12.reuse, R7, -0.066643431782722473145 ;  /* 0xbd887c5a0c077423 */ /* 0x040fe20000010007 */
[----:B------:R-:W1:Y:S01]  /*11c10*/  MUFU.EX2 R13, R13 ;  /* 0x0000000d000d7308 */ /* 0x000e620000000800 */
[C---:B0-----:R-:W-:Y:S02]  /*11c20*/  FADD.FTZ R6, |R5|.reuse, -RZ ;  /* 0x800000ff05067221 */ /* 0x041fe40000010200 */
[C---:B------:R-:W-:Y:S02]  /*11c30*/  FFMA.FTZ R7, R12.reuse, R7, 0.093814529478549957275 ;  /* 0x3dc021d50c077423 */ /* 0x040fe40000010007 */
[----:B------:R-:W-:Y:S01]  /*11c40*/  FFMA.FTZ R11, |R5|, -R6, R11 ;  /* 0x80000006050b7223 */ /* 0x000fe2000001020b */
[----:B------:R-:W-:Y:S02]  /*11c50*/  IMAD.MOV.U32 R6, RZ, RZ, 0x3f800000 ;  /* 0x3f800000ff067424 */ /* 0x000fe400078e00ff */
[----:B------:R-:W-:-:S04]  /*11c60*/  FFMA.FTZ R7, R12, R7, -0.10099056363105773926 ;  /* 0xbdced4240c077423 */ /* 0x000fc80000010007 */
[----:B------:R-:W-:-:S04]  /*11c70*/  FFMA.FTZ R7, R12, R7, 0.06809400022029876709 ;  /* 0x3d8b74de0c077423 */ /* 0x000fc80000010007 */
[----:B------:R-:W-:Y:S01]  /*11c80*/  FFMA.FTZ R7, R12, R7, 0.015377387404441833496 ;  /* 0x3c7bf1700c077423 */ /* 0x000fe20000010007 */
[----:B-1----:R-:W-:-:S03]  /*11c90*/  FMUL.FTZ R14, R14, R13 ;  /* 0x0000000d0e0e7220 */ /* 0x002fc60000410000 */
[----:B------:R-:W-:Y:S01]  /*11ca0*/  FFMA.FTZ R7, R12, R7, -0.1396210789680480957 ;  /* 0xbe0ef8d40c077423 */ /* 0x000fe20000010007 */
[----:B------:R-:W-:-:S03]  /*11cb0*/  FFMA.FTZ R14, R14, R11, R14 ;  /* 0x0000000b0e0e7223 */ /* 0x000fc6000001000e */
[----:B------:R-:W-:-:S04]  /*11cc0*/  FFMA.FTZ R12, R12, R7, 1.232995152473449707 ;  /* 0x3f9dd2c90c0c7423 */ /* 0x000fc80000010007 */
[----:B------:R-:W-:-:S04]  /*11cd0*/  FMUL.FTZ R10, R12, R9 ;  /* 0x000000090c0a7220 */ /* 0x000fc80000410000 */
[----:B------:R-:W-:-:S04]  /*11ce0*/  FMUL.FTZ R7, R10, -2 ;  /* 0xc00000000a077820 */ /* 0x000fc80000410000 */
[----:B------:R-:W-:Y:S01]  /*11cf0*/  FFMA.FTZ R7, |R5|, R7, R12 ;  /* 0x0000000705077223 */ /* 0x000fe2000001020c */
[----:B------:R-:W-:Y:S02]  /*11d00*/  CS2R R12, SRZ ;  /* 0x00000000000c7805 */ /* 0x000fe4000001ff00 */
[----:B------:R-:W-:Y:S01]  /*11d10*/  MOV R5, RZ ;  /* 0x000000ff00057202 */ /* 0x000fe20000000f00 */
[----:B------:R-:W-:-:S04]  /*11d20*/  FADD.FTZ R7, -R10, R7 ;  /* 0x000000070a077221 */ /* 0x000fc80000010100 */
[----:B------:R-:W-:Y:S01]  /*11d30*/  FFMA.FTZ R7, R9, R7, R10 ;  /* 0x0000000709077223 */ /* 0x000fe2000001000a */
[----:B------:R-:W-:Y:S01]  /*11d40*/  CS2R R10, SRZ ;  /* 0x00000000000a7805 */ /* 0x000fe2000001ff00 */
[----:B------:R-:W-:Y:S02]  /*11d50*/  IMAD.MOV.U32 R9, RZ, RZ, 0x7f800000 ;  /* 0x7f800000ff097424 */ /* 0x000fe400078e00ff */
[----:B------:R-:W-:Y:S01]  /*11d60*/  FMUL.FTZ R0, R7, R14 ;  /* 0x0000000e07007220 */ /* 0x000fe20000410000 */
[----:B------:R-:W-:Y:S02]  /*11d70*/  MOV R7, RZ ;  /* 0x000000ff00077202 */ /* 0x000fe40000000f00 */
[----:B------:R-:W-:Y:S02]  /*11d80*/  CS2R R14, SRZ ;  /* 0x00000000000e7805 */ /* 0x000fe4000001ff00 */
[----:B------:R-:W-:-:S05]  /*11d90*/  FSEL R0, R0, RZ, !P0 ;  /* 0x000000ff00007208 */ /* 0x000fca0004000000 */
[----:B------:R-:W-:-:S07]  /*11da0*/  @P1 FADD.FTZ R0, -R0, 2 ;  /* 0x4000000000001421 */ /* 0x000fce0000010100 */
.L_x_1052:
[----:B------:R-:W-:-:S05]  /*11db0*/  IMAD R22, R10, 0x64, R1 ;  /* 0x000000640a167824 */ /* 0x000fca00078e0201 */
[----:B------:R-:W2:Y:S04]  /*11dc0*/  LDL R26, [R22+0x4] ;  /* 0x00000400161a7983 */ /* 0x000ea80000100800 */
[----:B------:R-:W3:Y:S01]  /*11dd0*/  LDL R34, [R22] ;  /* 0x0000000016227983 */ /* 0x000ee20000100800 */
[----:B------:R-:W-:Y:S01]  /*11de0*/  ISETP.GE.AND P0, PT, R24, 0x1, PT ;  /* 0x000000011800780c */ /* 0x000fe20003f06270 */
[----:B------:R-:W-:Y:S03]  /*11df0*/  BSSY B2, `(.L_x_1049) ;  /* 0x0000106000027945 */ /* 0x000fe60003800000 */
[----:B------:R-:W-:-:S05]  /*11e00*/  FSEL R18, R8, R18, !P0 ;  /* 0x0000001208127208 */ /* 0x000fca0004000000 */
[----:B--2---:R-:W-:-:S04]  /*11e10*/  FMUL.FTZ R28, R18, R26 ;  /* 0x0000001a121c7220 */ /* 0x004fc80000410000 */
[----:B---3--:R-:W-:-:S04]  /*11e20*/  FADD.FTZ R26, R28, R34 ;  /* 0x000000221c1a7221 */ /* 0x008fc80000010000 */
[----:B------:R-:W-:-:S05]  /*11e30*/  FMUL.FTZ R34, |R26|, 5.9604644775390625e-08 ;  /* 0x338000001a227820 */ /* 0x000fca0000410200 */
[----:B------:R-:W-:Y:S02]  /*11e40*/  FSETP.GEU.FTZ.AND P1, PT, |R28|, R34, PT ;  /* 0x000000221c00720b */ /* 0x000fe40003f3e200 */
[----:B------:R-:W-:Y:S01]  /*11e50*/  IADD3 R28, R24, 0x1, RZ ;  /* 0x00000001181c7810 */ /* 0x000fe20007ffe0ff */
[----:B------:R-:W-:-:S05]  /*11e60*/  @P0 IMAD.MOV R28, RZ, RZ, R24 ;  /* 0x000000ffff1c0224 */ /* 0x000fca00078e0218 */
[----:B------:R-:W-:-:S05]  /*11e70*/  MOV R24, R28 ;  /* 0x0000001c00187202 */ /* 0x000fca0000000f00 */
[----:B------:R-:W-:Y:S05]  /*11e80*/  @!P1 BRA `(.L_x_1050) ;  /* 0x0000000c00f09947 */ /* 0x000fea0003800000 */
[----:B------:R-:W2:Y:S01]  /*11e90*/  LDL R28, [R22+0x8] ;  /* 0x00000800161c7983 */ /* 0x000ea20000100800 */
[----:B------:R-:W-:-:S13]  /*11ea0*/  ISETP.GE.AND P0, PT, R24, 0x2, PT ;  /* 0x000000021800780c */ /* 0x000fda0003f06270 */
[----:B------:R-:W-:-:S04]  /*11eb0*/  @!P0 FMUL.FTZ R14, R18, R8 ;  /* 0x00000008120e8220 */ /* 0x000fc80000410000 */
[----:B--2---:R-:W-:-:S04]  /*11ec0*/  FMUL.FTZ R28, R14, R28 ;  /* 0x0000001c0e1c7220 */ /* 0x004fc80000410000 */
[----:B------:R-:W-:-:S04]  /*11ed0*/  FADD.FTZ R26, R26, R28 ;  /* 0x0000001c1a1a7221 */ /* 0x000fc80000010000 */
[----:B------:R-:W-:-:S05]  /*11ee0*/  FMUL.FTZ R34, |R26|, 5.9604644775390625e-08 ;  /* 0x338000001a227820 */ /* 0x000fca0000410200 */
[----:B------:R-:W-:Y:S01]  /*11ef0*/  FSETP.GEU.FTZ.AND P1, PT, |R28|, R34, PT ;  /* 0x000000221c00720b */ /* 0x000fe20003f3e200 */
[C---:B------:R-:W-:Y:S01]  /*11f00*/  VIADD R28, R24.reuse, 0x1 ;  /* 0x00000001181c7836 */ /* 0x040fe20000000000 */
[----:B------:R-:W-:-:S05]  /*11f10*/  @P0 IADD3 R28, R24, RZ, RZ ;  /* 0x000000ff181c0210 */ /* 0x000fca0007ffe0ff */
[----:B------:R-:W-:-:S06]  /*11f20*/  IMAD.MOV.U32 R24, RZ, RZ, R28 ;  /* 0x000000ffff187224 */ /* 0x000fcc00078e001c */
[----:B------:R-:W-:Y:S05]  /*11f30*/  @!P1 BRA `(.L_x_1050) ;  /* 0x0000000c00c49947 */ /* 0x000fea0003800000 */
[----:B------:R-:W2:Y:S01]  /*11f40*/  LDL R28, [R22+0xc] ;  /* 0x00000c00161c7983 */ /* 0x000ea20000100800 */
[----:B------:R-:W-:-:S13]  /*11f50*/  ISETP.GE.AND P0, PT, R24, 0x3, PT ;  /* 0x000000031800780c */ /* 0x000fda0003f06270 */
[----:B------:R-:W-:-:S04]  /*11f60*/  @!P0 FMUL.FTZ R12, R14, R8 ;  /* 0x000000080e0c8220 */ /* 0x000fc80000410000 */
[----:B--2---:R-:W-:-:S04]  /*11f70*/  FMUL.FTZ R28, R12, R28 ;  /* 0x0000001c0c1c7220 */ /* 0x004fc80000410000 */
[----:B------:R-:W-:-:S04]  /*11f80*/  FADD.FTZ R26, R26, R28 ;  /* 0x0000001c1a1a7221 */ /* 0x000fc80000010000 */
        /* <DEDUP_REMOVED lines=236> */
.L_x_1050:
[----:B------:R-:W-:Y:S05]  /*12e50*/  BSYNC B2 ;  /* 0x0000000000027941 */ /* 0x000fea0003800000 */
.L_x_1049:
        /* <DEDUP_REMOVED lines=12> */
.L_x_1051:
[----:B------:R-:W-:Y:S05]  /*12f20*/  BSYNC B0 ;  /* 0x0000000000007941 */ /* 0x000fea0003800000 */
.L_x_1048:
        /* <DEDUP_REMOVED lines=66> */
.L_x_1054:
[----:B------:R-:W-:Y:S05]  /*13350*/  BSYNC B0 ;  /* 0x0000000000007941 */ /* 0x000fea0003800000 */
.L_x_1053:
        /* <DEDUP_REMOVED lines=23> */
[----:B------:R-:W-:Y:S01]  /*134d0*/  IMAD.MOV.U32 R3, RZ, RZ, R14 ;  /* 0x000000ffff037224 */ /* 0x000fe200078e000e */
[----:B------:R-:W-:Y:S01]  /*134e0*/  MOV R12, R22 ;  /* 0x00000016000c7202 */ /* 0x000fe20000000f00 */
[----:B------:R-:W-:Y:S01]  /*134f0*/  IMAD.MOV.U32 R8, RZ, RZ, R24 ;  /* 0x000000ffff087224 */ /* 0x000fe200078e0018 */
[----:B------:R-:W-:Y:S01]  /*13500*/  MOV R9, R25 ;  /* 0x0000001900097202 */ /* 0x000fe20000000f00 */
[----:B------:R-:W-:Y:S01]  /*13510*/  IMAD.MOV.U32 R10, RZ, RZ, R18 ;  /* 0x000000ffff0a7224 */ /* 0x000fe200078e0012 */
[----:B------:R-:W-:Y:S02]  /*13520*/  MOV R11, R19 ;  /* 0x00000013000b7202 */ /* 0x000fe40000000f00 */
[----:B------:R-:W-:-:S07]  /*13530*/  MOV R14, 0x13550 ;  /* 0x00013550000e7802 */ /* 0x000fce0000000f00 */
[----:B------:R-:W-:Y:S05]  /*13540*/  CALL.REL.NOINC `($__internal_3_$__cuda_sm20_dsqrt_rn_f64_mediumpath_v1) ;  /* 0x000001ec00387944 */ /* 0x000fea0003c00000 */
.L_x_1056:
[----:B------:R-:W-:Y:S05]  /*13550*/  BSYNC B0 ;  /* 0x0000000000007941 */ /* 0x000fea0003800000 */
.L_x_1055:
        /* <DEDUP_REMOVED lines=15> */
[----:B------:R-:W-:Y:S01]  /*13650*/  IMAD.MOV.U32 R14, RZ, RZ, R10 ;  /* 0x000000ffff0e7224 */ /* 0x000fe200078e000a */
[----:B------:R-:W-:-:S07]  /*13660*/  MOV R6, 0x13680 ;  /* 0x0001368000067802 */ /* 0x000fce0000000f00 */
[----:B------:R-:W-:Y:S05]  /*13670*/  CALL.REL.NOINC `($__internal_2_$__cuda_sm20_div_rn_f64_full) ;  /* 0x000001e400807944 */ /* 0x000fea0003c00000 */
[----:B------:R-:W-:Y:S01]  /*13680*/  MOV R6, R24 ;  /* 0x0000001800067202 */ /* 0x000fe20000000f00 */
[----:B------:R-:W-:-:S07]  /*13690*/  IMAD.MOV.U32 R7, RZ, RZ, R25 ;  /* 0x000000ffff077224 */ /* 0x000fce00078e0019 */
.L_x_1058:
[----:B------:R-:W-:Y:S05]  /*136a0*/  BSYNC B0 ;  /* 0x0000000000007941 */ /* 0x000fea0003800000 */
.L_x_1057:
        /* <DEDUP_REMOVED lines=9> */
.L_x_1017:
[----:B------:R-:W-:Y:S01]  /*13740*/  HFMA2.MMA R8, -RZ, RZ, -1.111328125, -0.7294921875 ;  /* 0xbc72b9d6ff087435 */ /* 0x000fe200000001ff */
[----:B------:R-:W-:Y:S01]  /*13750*/  MOV R6, 0xbeaaaaab ;  /* 0xbeaaaaab00067802 */ /* 0x000fe20000000f00 */
[----:B------:R-:W-:Y:S01]  /*13760*/  HFMA2.MMA R12, -RZ, RZ, 0.517578125, 866.5 ;  /* 0x382462c5ff0c7435 */ /* 0x000fe200000001ff */
[----:B------:R-:W-:Y:S01]  /*13770*/  IMAD.MOV.U32 R7, RZ, RZ, 0x3daaaaab ;  /* 0x3daaaaabff077424 */ /* 0x000fe200078e00ff */
[----:B------:R-:W-:Y:S01]  /*13780*/  MOV R10, 0x39b8ef1d ;  /* 0x39b8ef1d000a7802 */ /* 0x000fe20000000f00 */
[----:B------:R-:W-:Y:S01]  /*13790*/  IMAD.MOV.U32 R9, RZ, RZ, 0x3a97b426 ;  /* 0x3a97b426ff097424 */ /* 0x000fe200078e00ff */
[----:B------:R-:W-:Y:S01]  /*137a0*/  MOV R14, 0xb5f8d918 ;  /* 0xb5f8d918000e7802 */ /* 0x000fe20000000f00 */
[----:B------:R-:W-:Y:S01]  /*137b0*/  IMAD.MOV.U32 R11, RZ, RZ, -0x46c48fc8 ;  /* 0xb93b7038ff0b7424 */ /* 0x000fe200078e00ff */
[----:B------:R0:W-:Y:S01]  /*137c0*/  STL.64 [R1], R6 ;  /* 0x0000000601007387 */ /* 0x0001e20000100a00 */
[----:B------:R-:W-:Y:S01]  /*137d0*/  IMAD.MOV.U32 R13, RZ, RZ, -0x49ed5648 ;  /* 0xb612a9b8ff0d7424 */ /* 0x000fe200078e00ff */
[----:B------:R-:W-:Y:S01]  /*137e0*/  HFMA2.MMA R18, -RZ, RZ, -0.264892578125, -0.12188720703125 ;  /* 0xb43dafcdff127435 */ /* 0x000fe200000001ff */
[----:B------:R-:W-:Y:S01]  /*137f0*/  IMAD.MOV.U32 R15, RZ, RZ, 0x355eb691 ;  /* 0x355eb691ff0f7424 */ /* 0x000fe200078e00ff */
[----:B------:R1:W-:Y:S01]  /*13800*/  STL.64 [R1+0x8], R8 ;  /* 0x0000080801007387 */ /* 0x0003e20000100a00 */
[----:B------:R-:W-:Y:S01]  /*13810*/  IMAD.MOV.U32 R19, RZ, RZ, 0x31e67ae7 ;  /* 0x31e67ae7ff137424 */ /* 0x000fe200078e00ff */
[----:B------:R-:W-:Y:S01]  /*13820*/  MOV R20, 0x32304beb ;  /* 0x32304beb00147802 */ /* 0x000fe20000000f00 */
[----:B------:R-:W-:Y:S01]  /*13830*/  IMAD.MOV.U32 R21, RZ, RZ, -0x4e696f34 ;  /* 0xb19690ccff157424 */ /* 0x000fe200078e00ff */
[----:B------:R2:W-:Y:S01]  /*13840*/  STL.64 [R1+0x10], R10 ;  /* 0x0000100a01007387 */ /* 0x0005e20000100a00 */
[----:B------:R-:W-:Y:S01]  /*13850*/  HFMA2.MMA R22, -RZ, RZ, 0.1400146484375, 14776 ;  /* 0x307b7337ff167435 */ /* 0x000fe200000001ff */
[----:B------:R-:W-:-:S02]  /*13860*/  IMAD.MOV.U32 R23, RZ, RZ, -0x521f9325 ;  /* 0xade06cdbff177424 */ /* 0x000fc400078e00ff */
[-C--:B------:R-:W-:Y:S01]  /*13870*/  FMUL.FTZ R5, R0, R25.reuse ;  /* 0x0000001900057220 */ /* 0x080fe20000410000 */
[----:B------:R3:W-:Y:S01]  /*13880*/  STL.64 [R1+0x18], R12 ;  /* 0x0000180c01007387 */ /* 0x0007e20000100a00 */
[----:B0-----:R-:W-:Y:S01]  /*13890*/  MOV R6, 0xae803854 ;  /* 0xae80385400067802 */ /* 0x001fe20000000f00 */
[----:B------:R-:W-:Y:S01]  /*138a0*/  IMAD.MOV.U32 R7, RZ, RZ, 0x2dd64a3b ;  /* 0x2dd64a3bff077424 */ /* 0x000fe200078e00ff */
[----:B------:R-:W-:Y:S01]  /*138b0*/  BSSY B0, `(.L_x_1059) ;  /* 0x00003e1000007945 */ /* 0x000fe20003800000 */
[----:B-1----:R-:W-:Y:S01]  /*138c0*/  HFMA2.MMA R8, -RZ, RZ, -0.0732421875, -1336 ;  /* 0xacb0e538ff087435 */ /* 0x002fe200000001ff */
[----:B------:R-:W-:Y:S01]  /*138d0*/  IMAD.MOV.U32 R9, RZ, RZ, 0x29f7cc00 ;  /* 0x29f7cc00ff097424 */ /* 0x000fe200078e00ff */
[----:B------:R0:W-:Y:S01]  /*138e0*/  STL.64 [R1+0x20], R14 ;  /* 0x0000200e01007387 */ /* 0x0001e20000100a00 */
[----:B------:R-:W-:Y:S01]  /*138f0*/  FSETP.GT.FTZ.AND P0, PT, R5, 1, PT ;  /* 0x3f8000000500780b */ /* 0x000fe20003f14000 */
[----:B--2---:R-:W-:Y:S01]  /*13900*/  IMAD.MOV.U32 R11, RZ, RZ, -0x55e33b21 ;  /* 0xaa1cc4dfff0b7424 */ /* 0x004fe200078e00ff */
[----:B------:R-:W-:Y:S01]  /*13910*/  MOV R10, 0x2abdd03b ;  /* 0x2abdd03b000a7802 */ /* 0x000fe20000000f00 */
[----:B------:R1:W-:Y:S01]  /*13920*/  STL.64 [R1+0x40], R6 ;  /* 0x0000400601007387 */ /* 0x0003e20000100a00 */
[----:B------:R-:W-:Y:S01]  /*13930*/  FMUL.FTZ R0, R24, R25 ;  /* 0x0000001918007220 */ /* 0x000fe20000410000 */
[----:B---3--:R-:W-:Y:S01]  /*13940*/  HFMA2.MMA R12, -RZ, RZ, 0.0390625, -3.802776336669921875e-05 ;  /* 0x2900827eff0c7435 */ /* 0x008fe200000001ff */
[----:B------:R-:W-:Y:S01]  /*13950*/  IMAD.MOV.U32 R13, RZ, RZ, -0x59ebe00c ;  /* 0xa6141ff4ff0d7424 */ /* 0x000fe200078e00ff */
        /* <DEDUP_REMOVED lines=10> */
[----:B0-----:R-:W-:Y:S01]  /*13a00*/  HFMA2.MMA R18, -RZ, RZ, -0.92333984375, -0.0003798007965087890625 ;  /* 0xbb638e39ff127435 */ /* 0x001fe200000001ff */
[----:B------:R-:W-:-:S02]  /*13a10*/  IMAD.MOV.U32 R19, RZ, RZ, 0x3b2d602b ;  /* 0x3b2d602bff137424 */ /* 0x000fc400078e00ff */
[----:B------:R0:W-:Y:S01]  /*13a20*/  STL.64 [R1+0x60], R14 ;  /* 0x0000600e01007387 */ /* 0x0001e20000100a00 */
[----:B-1----:R-:W-:Y:S01]  /*13a30*/  HFMA2.MMA R8, -RZ, RZ, 0.1756591796875, -0.0714111328125 ;  /* 0x319fac92ff087435 */ /* 0x002fe200000001ff */
[----:B------:R-:W-:Y:S02]  /*13a40*/  IMAD.MOV.U32 R9, RZ, RZ, 0x34140796 ;  /* 0x34140796ff097424 */ /* 0x000fe400078e00ff */
[----:B------:R1:W-:Y:S01]  /*13a50*/  STL.64 [R1+0x70], R6 ;  /* 0x0000700601007387 */ /* 0x0003e20000100a00 */
[----:B--2---:R-:W-:Y:S01]  /*13a60*/  HFMA2.MMA R12, -RZ, RZ, -0.0875244140625, 31.46875 ;  /* 0xad9a4fdeff0c7435 */ /* 0x004fe200000001ff */
[----:B------:R-:W-:Y:S02]  /*13a70*/  IMAD.MOV.U32 R13, RZ, RZ, -0x4f754d8a ;  /* 0xb08ab276ff0d7424 */ /* 0x000fe400078e00ff */
[----:B------:R2:W-:Y:S01]  /*13a80*/  STL.64 [R1+0x90], R10 ;  /* 0x0000900a01007387 */ /* 0x0005e20000100a00 */
[----:B0-----:R-:W-:Y:S01]  /*13a90*/  MOV R14, 0x2fe4da1a ;  /* 0x2fe4da1a000e7802 */ /* 0x001fe20000000f00 */
[----:B------:R-:W-:-:S02]  /*13aa0*/  IMAD.MOV.U32 R15, RZ, RZ, -0x5143ad7d ;  /* 0xaebc5283ff0f7424 */ /* 0x000fc400078e00ff */
[----:B------:R0:W-:Y:S01]  /*13ab0*/  STL.64 [R1+0x68], R18 ;  /* 0x0000681201007387 */ /* 0x0001e20000100a00 */
[----:B-1----:R-:W-:Y:S01]  /*13ac0*/  MOV R6, 0xac4e6798 ;  /* 0xac4e679800067802 */ /* 0x002fe20000000f00 */
[----:B------:R-:W-:Y:S02]  /*13ad0*/  IMAD.MOV.U32 R7, RZ, RZ, 0x2b28cac0 ;  /* 0x2b28cac0ff077424 */ /* 0x000fe400078e00ff */
[----:B------:R1:W-:Y:S01]  /*13ae0*/  STL.64 [R1+0x88], R8 ;  /* 0x0000880801007387 */ /* 0x0003e20000100a00 */
[----:B--2---:R-:W-:Y:S01]  /*13af0*/  HFMA2.MMA R10, -RZ, RZ, 0.94091796875, 14608 ;  /* 0x3b877322ff0a7435 */ /* 0x004fe200000001ff */
[----:B------:R-:W-:Y:S02]  /*13b00*/  IMAD.MOV.U32 R11, RZ, RZ, -0x44d046cc ;  /* 0xbb2fb934ff0b7424 */ /* 0x000fe400078e00ff */
[----:B------:R2:W-:Y:S01]  /*13b10*/  STL.64 [R1+0x98], R12 ;  /* 0x0000980c01007387 */ /* 0x0005e20000100a00 */
[----:B0-----:R-:W-:-:S03]  /*13b20*/  HFMA2.MMA R18, -RZ, RZ, 0.043212890625, -0.006946563720703125 ;  /* 0x29889f1dff127435 */ /* 0x001fc600000001ff */
[----:B------:R0:W-:Y:S01]  /*13b30*/  STL.64 [R1+0xa0], R14 ;  /* 0x0000a00e01007387 */ /* 0x0001e20000100a00 */
[----:B------:R-:W-:Y:S01]  /*13b40*/  IMAD.MOV.U32 R19, RZ, RZ, 0x2cfc020e ;  /* 0x2cfc020eff137424 */ /* 0x000fe200078e00ff */
[----:B-1----:R-:W-:Y:S01]  /*13b50*/  MOV R8, 0x28b6c54f ;  /* 0x28b6c54f00087802 */ /* 0x002fe20000000f00 */
[----:B------:R-:W-:Y:S01]  /*13b60*/  IMAD.MOV.U32 R9, RZ, RZ, -0x586b27e4 ;  /* 0xa794d81cff097424 */ /* 0x000fe200078e00ff */
[----:B------:R1:W-:Y:S01]  /*13b70*/  STL.64 [R1+0xb0], R6 ;  /* 0x0000b00601007387 */ /* 0x0003e20000100a00 */
[----:B--2---:R-:W-:Y:S01]  /*13b80*/  HFMA2.MMA R12, -RZ, RZ, -0.60986328125, 0.046630859375 ;  /* 0xb8e129f8ff0c7435 */ /* 0x004fe200000001ff */
[----:B------:R-:W-:Y:S02]  /*13b90*/  IMAD.MOV.U32 R13, RZ, RZ, 0x385dfa1f ;  /* 0x385dfa1fff0d7424 */ /* 0x000fe400078e00ff */
[----:B------:R2:W-:Y:S01]  /*13ba0*/  STL.64 [R1+0xc8], R10 ;  /* 0x0000c80a01007387 */ /* 0x0005e20000100a00 */
[----:B0-----:R-:W-:Y:S01]  /*13bb0*/  MOV R14, 0xb7561683 ;  /* 0xb7561683000e7802 */ /* 0x001fe20000000f00 */
[----:B------:R-:W-:-:S02]  /*13bc0*/  IMAD.MOV.U32 R15, RZ, RZ, 0x33130aa5 ;  /* 0x33130aa5ff0f7424 */ /* 0x000fc400078e00ff */
[----:B------:R0:W-:Y:S01]  /*13bd0*/  STL.64 [R1+0xc0], R8 ;  /* 0x0000c00801007387 */ /* 0x0001e20000100a00 */
[----:B-1----:R-:W-:Y:S01]  /*13be0*/  HFMA2.MMA R6, -RZ, RZ, 0.357421875, 0.06695556640625 ;  /* 0x35b82c49ff067435 */ /* 0x002fe200000001ff */
[----:B------:R-:W-:Y:S02]  /*13bf0*/  IMAD.MOV.U32 R7, RZ, RZ, -0x4ad6e9a8 ;  /* 0xb5291658ff077424 */ /* 0x000fe400078e00ff */
[----:B------:R1:W-:Y:S01]  /*13c00*/  STL.64 [R1+0xa8], R18 ;  /* 0x0000a81201007387 */ /* 0x0003e20000100a00 */
[----:B--2---:R-:W-:Y:S01]  /*13c10*/  HFMA2.MMA R10, -RZ, RZ, 0.11016845703125, -0.00012719631195068359375 ;  /* 0x2f0d882bff0a7435 */ /* 0x004fe200000001ff */
[----:B------:R-:W-:Y:S02]  /*13c20*/  IMAD.MOV.U32 R11, RZ, RZ, -0x518b4439 ;  /* 0xae74bbc7ff0b7424 */ /* 0x000fe400078e00ff */
[----:B------:R2:W-:Y:S01]  /*13c30*/  STL.64 [R1+0xd8], R12 ;  /* 0x0000d80c01007387 */ /* 0x0005e20000100a00 */
[----:B0-----:R-:W-:Y:S01]  /*13c40*/  MOV R8, 0xb0bbe2c1 ;  /* 0xb0bbe2c100087802 */ /* 0x001fe20000000f00 */
[----:B------:R-:W-:-:S02]  /*13c50*/  IMAD.MOV.U32 R9, RZ, RZ, 0x2b84b13c ;  /* 0x2b84b13cff097424 */ /* 0x000fc400078e00ff */
[----:B------:R0:W-:Y:S01]  /*13c60*/  STL.64 [R1+0xe0], R14 ;  /* 0x0000e00e01007387 */ /* 0x0001e20000100a00 */
[----:B-1----:R-:W-:Y:S01]  /*13c70*/  MOV R18, 0x34195641 ;  /* 0x3419564100127802 */ /* 0x002fe20000000f00 */
[----:B------:R-:W-:Y:S02]  /*13c80*/  IMAD.MOV.U32 R19, RZ, RZ, -0x509eda18 ;  /* 0xaf6125e8ff137424 */ /* 0x000fe400078e00ff */
[----:B------:R1:W-:Y:S01]  /*13c90*/  STL.64 [R1+0xe8], R6 ;  /* 0x0000e80601007387 */ /* 0x0003e20000100a00 */
[----:B--2---:R-:W-:Y:S01]  /*13ca0*/  MOV R12, 0x2d52aed2 ;  /* 0x2d52aed2000c7802 */ /* 0x004fe20000000f00 */
[----:B------:R-:W-:Y:S02]  /*13cb0*/  IMAD.MOV.U32 R13, RZ, RZ, -0x5869cbf6 ;  /* 0xa796340aff0d7424 */ /* 0x000fe400078e00ff */
[----:B------:R2:W-:Y:S01]  /*13cc0*/  STL.64 [R1+0x100], R8 ;  /* 0x0001000801007387 */ /* 0x0005e20000100a00 */
[----:B0-----:R-:W-:Y:S01]  /*13cd0*/  HFMA2.MMA R14, -RZ, RZ, -0.059356689453125, -47616 ;  /* 0xab99f9d0ff0e7435 */ /* 0x001fe200000001ff */
[----:B------:R-:W-:-:S02]  /*13ce0*/  IMAD.MOV.U32 R15, RZ, RZ, 0x2b033afb ;  /* 0x2b033afbff0f7424 */ /* 0x000fc400078e00ff */
[----:B------:R0:W-:Y:S01]  /*13cf0*/  STL.64 [R1+0x108], R10 ;  /* 0x0001080a01007387 */ /* 0x0001e20000100a00 */
[----:B-1----:R-:W-:Y:S01]  /*13d00*/  HFMA2.MMA R6, -RZ, RZ, 0.032196044921875, -0.00194072723388671875 ;  /* 0x281f97f3ff067435 */ /* 0x002fe200000001ff */
[----:B------:R-:W-:Y:S02]  /*13d10*/  IMAD.MOV.U32 R7, RZ, RZ, 0x3a2a3eca ;  /* 0x3a2a3ecaff077424 */ /* 0x000fe400078e00ff */
[----:B------:R1:W-:Y:S01]  /*13d20*/  STL.64 [R1+0xf0], R18 ;  /* 0x0000f01201007387 */ /* 0x0003e20000100a00 */
[----:B--2---:R-:W-:Y:S01]  /*13d30*/  HFMA2.MMA R8, -RZ, RZ, 0.693359375, 310.75 ;  /* 0x398c5cdbff087435 */ /* 0x004fe200000001ff */
        /* <DEDUP_REMOVED lines=11> */
[----:B0-----:R-:W-:-:S03]  /*13df0*/  HFMA2.MMA R14, -RZ, RZ, 0.2398681640625, -7452 ;  /* 0x33adef47ff0e7435 */ /* 0x001fc600000001ff */
[----:B------:R0:W-:Y:S01]  /*13e00*/  STL.64 [R1+0x140], R10 ;  /* 0x0001400a01007387 */ /* 0x0001e20000100a00 */
[----:B------:R-:W-:Y:S01]  /*13e10*/  IMAD.MOV.U32 R15, RZ, RZ, -0x4d5bd619 ;  /* 0xb2a429e7ff0f7424 */ /* 0x000fe200078e00ff */
[----:B-1----:R-:W-:Y:S01]  /*13e20*/  HFMA2.MMA R20, -RZ, RZ, -0.302490234375, -2.81640625 ;  /* 0xb4d7c1a2ff147435 */ /* 0x002fe200000001ff */
[----:B------:R-:W-:Y:S01]  /*13e30*/  IMAD.MOV.U32 R21, RZ, RZ, -0x48682da9 ;  /* 0xb797d257ff157424 */ /* 0x000fe200078e00ff */
[----:B------:R1:W-:Y:S01]  /*13e40*/  STL.64 [R1+0x130], R18 ;  /* 0x0001301201007387 */ /* 0x0003e20000100a00 */
[----:B--2---:R-:W-:Y:S01]  /*13e50*/  MOV R6, 0x2c2861f8 ;  /* 0x2c2861f800067802 */ /* 0x004fe20000000f00 */
[----:B------:R-:W-:Y:S02]  /*13e60*/  IMAD.MOV.U32 R7, RZ, RZ, 0x310db352 ;  /* 0x310db352ff077424 */ /* 0x000fe400078e00ff */
[----:B------:R2:W-:Y:S01]  /*13e70*/  STL.64 [R1+0x138], R8 ;  /* 0x0001380801007387 */ /* 0x0005e20000100a00 */
[----:B0-----:R-:W-:Y:S01]  /*13e80*/  MOV R10, 0x248f2a67 ;  /* 0x248f2a67000a7802 */ /* 0x001fe20000000f00 */
[----:B------:R-:W-:-:S02]  /*13e90*/  IMAD.MOV.U32 R11, RZ, RZ, 0x2a6f79fa ;  /* 0x2a6f79faff0b7424 */ /* 0x000fc400078e00ff */
[----:B------:R0:W-:Y:S01]  /*13ea0*/  STL.64 [R1+0x150], R12 ;  /* 0x0001500c01007387 */ /* 0x0001e20000100a00 */
[----:B-1----:R-:W-:Y:S01]  /*13eb0*/  HFMA2.MMA R18, -RZ, RZ, -0.140869140625, 9.405612945556640625e-05 ;  /* 0xb082062aff127435 */ /* 0x002fe200000001ff */
[----:B------:R-:W-:Y:S02]  /*13ec0*/  IMAD.MOV.U32 R19, RZ, RZ, 0x2f6cd8aa ;  /* 0x2f6cd8aaff137424 */ /* 0x000fe400078e00ff */
[----:B------:R1:W-:Y:S01]  /*13ed0*/  STL.64 [R1+0x158], R14 ;  /* 0x0001580e01007387 */ /* 0x0003e20000100a00 */
[----:B--2---:R-:W-:Y:S01]  /*13ee0*/  HFMA2.MMA R8, -RZ, RZ, 0.080810546875, 1.6845703125 ;  /* 0x2d2c3ebdff087435 */ /* 0x004fe200000001ff */
[----:B------:R-:W-:Y:S02]  /*13ef0*/  IMAD.MOV.U32 R9, RZ, RZ, -0x53e6b8b1 ;  /* 0xac19474fff097424 */ /* 0x000fe400078e00ff */
[----:B------:R2:W-:Y:S01]  /*13f00*/  STL.64 [R1+0x160], R6 ;  /* 0x0001600601007387 */ /* 0x0005e20000100a00 */
[----:B0-----:R-:W-:Y:S01]  /*13f10*/  HFMA2.MMA R12, -RZ, RZ, -0.04547119140625, 4572 ;  /* 0xa9d26c77ff0c7435 */ /* 0x001fe200000001ff */
[----:B------:R-:W-:-:S02]  /*13f20*/  IMAD.MOV.U32 R13, RZ, RZ, 0x28b83af4 ;  /* 0x28b83af4ff0d7424 */ /* 0x000fc400078e00ff */
[----:B------:R0:W-:Y:S04]  /*13f30*/  STL.64 [R1+0x180], R10 ;  /* 0x0001800a01007387 */ /* 0x0001e80000100a00 */
[----:B------:R3:W-:Y:S01]  /*13f40*/  STL.64 [R1+0x78], R20 ;  /* 0x0000781401007387 */ /* 0x0007e20000100a00 */
[----:B-1----:R-:W-:Y:S01]  /*13f50*/  MOV R14, 0xba61f058 ;  /* 0xba61f058000e7802 */ /* 0x002fe20000000f00 */
[----:B------:R-:W-:Y:S01]  /*13f60*/  IMAD.MOV.U32 R15, RZ, RZ, 0x3a4d87fb ;  /* 0x3a4d87fbff0f7424 */ /* 0x000fe200078e00ff */
[----:B--2---:R-:W-:Y:S01]  /*13f70*/  MOV R6, 0x388b4846 ;  /* 0x388b484600067802 */ /* 0x004fe20000000f00 */
[----:B------:R-:W-:Y:S01]  /*13f80*/  IMAD.MOV.U32 R7, RZ, RZ, -0x47d98e01 ;  /* 0xb82671ffff077424 */ /* 0x000fe200078e00ff */
[----:B------:R1:W-:Y:S01]  /*13f90*/  STL.64 [R1+0x168], R18 ;  /* 0x0001681201007387 */ /* 0x0003e20000100a00 */
[----:B0-----:R-:W-:Y:S01]  /*13fa0*/  HFMA2.MMA R10, -RZ, RZ, -0.27880859375, 0.240966796875 ;  /* 0xb47633b6ff0a7435 */ /* 0x001fe200000001ff */
[----:B------:R-:W-:-:S02]  /*13fb0*/  IMAD.MOV.U32 R11, RZ, RZ, 0x2e020a8b ;  /* 0x2e020a8bff0b7424 */ /* 0x000fc400078e00ff */
[----:B------:R0:W-:Y:S01]  /*13fc0*/  STL.64 [R1+0x178], R8 ;  /* 0x0001780801007387 */ /* 0x0001e20000100a00 */
[----:B---3--:R-:W-:Y:S01]  /*13fd0*/  HFMA2.MMA R20, -RZ, RZ, -0.0213775634765625, -250.375 ;  /* 0xa579dbd3ff147435 */ /* 0x008fe200000001ff */
[----:B------:R-:W-:Y:S02]  /*13fe0*/  IMAD.MOV.U32 R21, RZ, RZ, -0x569fcba6 ;  /* 0xa960345aff157424 */ /* 0x000fe400078e00ff */
[----:B------:R2:W-:Y:S01]  /*13ff0*/  STL.64 [R1+0x188], R12 ;  /* 0x0001880c01007387 */ /* 0x0005e20000100a00 */
[----:B-1----:R-:W-:-:S03]  /*14000*/  HFMA2.MMA R18, -RZ, RZ, 0.45263671875, -204 ;  /* 0x373eda60ff127435 */ /* 0x002fc600000001ff */
[----:B------:R1:W-:Y:S01]  /*14010*/  STL.64 [R1+0x190], R14 ;  /* 0x0001900e01007387 */ /* 0x0003e20000100a00 */
[----:B------:R-:W-:Y:S01]  /*14020*/  IMAD.MOV.U32 R19, RZ, RZ, 0x2f89d9e3 ;  /* 0x2f89d9e3ff137424 */ /* 0x000fe200078e00ff */
[----:B0-----:R-:W-:Y:S01]  /*14030*/  MOV R8, 0xb5e38e04 ;  /* 0xb5e38e0400087802 */ /* 0x001fe20000000f00 */
[----:B------:R-:W-:Y:S01]  /*14040*/  IMAD.MOV.U32 R9, RZ, RZ, 0x356f1bed ;  /* 0x356f1bedff097424 */ /* 0x000fe200078e00ff */
[----:B------:R0:W-:Y:S01]  /*14050*/  STL.64 [R1+0x1a0], R6 ;  /* 0x0001a00601007387 */ /* 0x0001e20000100a00 */
[----:B--2---:R-:W-:Y:S01]  /*14060*/  HFMA2.MMA R12, -RZ, RZ, 0.16943359375, -79.5625 ;  /* 0x316cd4f9ff0c7435 */ /* 0x004fe200000001ff */
[----:B------:R-:W-:Y:S02]  /*14070*/  IMAD.MOV.U32 R13, RZ, RZ, -0x557e622c ;  /* 0xaa819dd4ff0d7424 */ /* 0x000fe400078e00ff */
[----:B------:R2:W-:Y:S01]  /*14080*/  STL.64 [R1+0x1b8], R10 ;  /* 0x0001b80a01007387 */ /* 0x0005e20000100a00 */
[----:B-1----:R-:W-:Y:S01]  /*14090*/  MOV R14, 0xafd8a791 ;  /* 0xafd8a791000e7802 */ /* 0x002fe20000000f00 */
[----:B------:R-:W-:-:S02]  /*140a0*/  IMAD.MOV.U32 R15, RZ, RZ, 0x2f4c88ee ;  /* 0x2f4c88eeff0f7424 */ /* 0x000fc400078e00ff */
[----:B------:R1:W-:Y:S01]  /*140b0*/  STL.64 [R1+0xb8], R20 ;  /* 0x0000b81401007387 */ /* 0x0003e20000100a00 */
[----:B0-----:R-:W-:Y:S01]  /*140c0*/  HFMA2.MMA R6, -RZ, RZ, -0.09759521484375, -0.0019130706787109375 ;  /* 0xae3f97d6ff067435 */ /* 0x001fe200000001ff */
[----:B------:R-:W-:Y:S02]  /*140d0*/  IMAD.MOV.U32 R7, RZ, RZ, 0x26b84405 ;  /* 0x26b84405ff077424 */ /* 0x000fe400078e00ff */
[----:B------:R0:W-:Y:S01]  /*140e0*/  STL.64 [R1+0x1b0], R8 ;  /* 0x0001b00801007387 */ /* 0x0001e20000100a00 */
[----:B--2---:R-:W-:Y:S01]  /*140f0*/  HFMA2.MMA R10, -RZ, RZ, -0.5712890625, 0.8759765625 ;  /* 0xb8923b02ff0a7435 */ /* 0x004fe200000001ff */
[----:B------:R-:W-:Y:S02]  /*14100*/  IMAD.MOV.U32 R11, RZ, RZ, 0x39915f44 ;  /* 0x39915f44ff0b7424 */ /* 0x000fe400078e00ff */
[----:B------:R2:W-:Y:S01]  /*14110*/  STL.64 [R1+0x1a8], R18 ;  /* 0x0001a81201007387 */ /* 0x0005e20000100a00 */
[----:B-1----:R-:W-:Y:S01]  /*14120*/  HFMA2.MMA R20, -RZ, RZ, -0.201416015625, 0.003711700439453125 ;  /* 0xb2721b9aff147435 */ /* 0x002fe200000001ff */
[----:B------:R-:W-:-:S02]  /*14130*/  IMAD.MOV.U32 R21, RZ, RZ, 0x31d606a3 ;  /* 0x31d606a3ff157424 */ /* 0x000fc400078e00ff */
[----:B------:R1:W-:Y:S01]  /*14140*/  STL.64 [R1+0x1c8], R12 ;  /* 0x0001c80c01007387 */ /* 0x0003e20000100a00 */
[----:B0-----:R-:W-:Y:S01]  /*14150*/  MOV R8, 0xa96338b8 ;  /* 0xa96338b800087802 */ /* 0x001fe20000000f00 */
[----:B------:R-:W-:Y:S02]  /*14160*/  IMAD.MOV.U32 R9, RZ, RZ, -0x464f6baa ;  /* 0xb9b09456ff097424 */ /* 0x000fe400078e00ff */
[----:B------:R0:W-:Y:S01]  /*14170*/  STL.64 [R1+0x1d0], R14 ;  /* 0x0001d00e01007387 */ /* 0x0001e20000100a00 */
[----:B--2---:R-:W-:Y:S01]  /*14180*/  MOV R18, 0x2ca4a32a ;  /* 0x2ca4a32a00127802 */ /* 0x004fe20000000f00 */
[----:B------:R-:W-:Y:S02]  /*14190*/  IMAD.MOV.U32 R19, RZ, RZ, -0x53e8c29e ;  /* 0xac173d62ff137424 */ /* 0x000fe400078e00ff */
[----:B------:R2:W-:Y:S01]  /*141a0*/  STL.64 [R1+0x1d8], R6 ;  /* 0x0001d80601007387 */ /* 0x0005e20000100a00 */
[----:B-1----:R-:W-:Y:S01]  /*141b0*/  MOV R12, 0xb9510216 ;  /* 0xb9510216000c7802 */ /* 0x002fe20000000f00 */
[----:B------:R-:W-:-:S02]  /*141c0*/  IMAD.MOV.U32 R13, RZ, RZ, 0x388e8f4e ;  /* 0x388e8f4eff0d7424 */ /* 0x000fc400078e00ff */
[----:B------:R1:W-:Y:S01]  /*141d0*/  STL.64 [R1+0x1f0], R8 ;  /* 0x0001f00801007387 */ /* 0x0003e20000100a00 */
[----:B0-----:R-:W-:Y:S01]  /*141e0*/  HFMA2.MMA R14, -RZ, RZ, 0.255859375, 442 ;  /* 0x34185ee8ff0e7435 */ /* 0x001fe200000001ff */
[----:B------:R-:W-:Y:S02]  /*141f0*/  IMAD.MOV.U32 R15, RZ, RZ, -0x489bee02 ;  /* 0xb76411feff0f7424 */ /* 0x000fe400078e00ff */
[----:B------:R0:W-:Y:S01]  /*14200*/  STL.64 [R1+0x1f8], R10 ;  /* 0x0001f80a01007387 */ /* 0x0001e20000100a00 */
[----:B--2---:R-:W-:Y:S01]  /*14210*/  HFMA2.MMA R6, -RZ, RZ, -0.1202392578125, -25.984375 ;  /* 0xafb2ce7fff067435 */ /* 0x004fe200000001ff */
[----:B------:R-:W-:Y:S02]  /*14220*/  IMAD.MOV.U32 R7, RZ, RZ, 0x34ba0a82 ;  /* 0x34ba0a82ff077424 */ /* 0x000fe400078e00ff */
[----:B------:R2:W-:Y:S01]  /*14230*/  STL.64 [R1+0xf8], R20 ;  /* 0x0000f81401007387 */ /* 0x0005e20000100a00 */
[----:B-1----:R-:W-:-:S03]  /*14240*/  HFMA2.MMA R8, -RZ, RZ, -0.03619384765625, 0.00014913082122802734375 ;  /* 0xa8a208e3ff087435 */ /* 0x002fc600000001ff */
[----:B------:R1:W-:Y:S01]  /*14250*/  STL.64 [R1+0x1e0], R18 ;  /* 0x0001e01201007387 */ /* 0x0003e20000100a00 */
[----:B------:R-:W-:Y:S01]  /*14260*/  IMAD.MOV.U32 R9, RZ, RZ, -0x4e275220 ;  /* 0xb1d8ade0ff097424 */ /* 0x000fe200078e00ff */
[----:B0-----:R-:W-:Y:S01]  /*14270*/  MOV R10, 0x315951d7 ;  /* 0x315951d7000a7802 */ /* 0x001fe20000000f00 */
[----:B------:R-:W-:Y:S01]  /*14280*/  IMAD.MOV.U32 R11, RZ, RZ, -0x4fa87867 ;  /* 0xb0578799ff0b7424 */ /* 0x000fe200078e00ff */
[----:B------:R0:W-:Y:S01]  /*14290*/  STL.64 [R1+0x200], R12 ;  /* 0x0002000c01007387 */ /* 0x0001e20000100a00 */
[----:B--2---:R-:W-:Y:S01]  /*142a0*/  HFMA2.MMA R20, -RZ, RZ, -0.42138671875, 3826 ;  /* 0xb6be6b79ff147435 */ /* 0x004fe200000001ff */
[----:B------:R-:W-:Y:S02]  /*142b0*/  IMAD.MOV.U32 R21, RZ, RZ, 0x35bf0101 ;  /* 0x35bf0101ff157424 */ /* 0x000fe400078e00ff */
[----:B------:R2:W-:Y:S01]  /*142c0*/  STL.64 [R1+0x208], R14 ;  /* 0x0002080e01007387 */ /* 0x0005e20000100a00 */
[----:B-1----:R-:W-:Y:S01]  /*142d0*/  MOV R18, 0xb446133e ;  /* 0xb446133e00127802 */ /* 0x002fe20000000f00 */
[----:B------:R-:W-:-:S02]  /*142e0*/  IMAD.MOV.U32 R19, RZ, RZ, 0x334f3181 ;  /* 0x334f3181ff137424 */ /* 0x000fc400078e00ff */
[----:B------:R1:W-:Y:S01]  /*142f0*/  STL.64 [R1+0x218], R6 ;  /* 0x0002180601007387 */ /* 0x0003e20000100a00 */
[----:B0-----:R-:W-:Y:S01]  /*14300*/  MOV R12, 0xae4680a9 ;  /* 0xae4680a9000c7802 */ /* 0x001fe20000000f00 */
[----:B------:R-:W-:Y:S02]  /*14310*/  IMAD.MOV.U32 R13, RZ, RZ, 0x2d3dfaf5 ;  /* 0x2d3dfaf5ff0d7424 */ /* 0x000fe400078e00ff */
[----:B------:R0:W-:Y:S01]  /*14320*/  STL.64 [R1+0x230], R10 ;  /* 0x0002300a01007387 */ /* 0x0001e20000100a00 */
[----:B--2---:R-:W-:Y:S01]  /*14330*/  HFMA2.MMA R14, -RZ, RZ, -0.0162353515625, -507.25 ;  /* 0xa428dfedff0e7435 */ /* 0x004fe200000001ff */
[----:B------:R-:W-:Y:S02]  /*14340*/  IMAD.MOV.U32 R15, RZ, RZ, -0x545594a8 ;  /* 0xabaa6b58ff0f7424 */ /* 0x000fe400078e00ff */
[----:B------:R2:W-:Y:S01]  /*14350*/  STL.64 [R1+0x220], R18 ;  /* 0x0002201201007387 */ /* 0x0005e20000100a00 */
[----:B-1----:R-:W-:Y:S01]  /*14360*/  MOV R6, 0x2b1fe612 ;  /* 0x2b1fe61200067802 */ /* 0x002fe20000000f00 */
[----:B------:R-:W-:-:S02]  /*14370*/  IMAD.MOV.U32 R7, RZ, RZ, -0x55ead275 ;  /* 0xaa152d8bff077424 */ /* 0x000fc400078e00ff */
[----:B------:R1:W-:Y:S01]  /*14380*/  STL.64 [R1+0x228], R8 ;  /* 0x0002280801007387 */ /* 0x0003e20000100a00 */
[----:B0-----:R-:W-:Y:S01]  /*14390*/  MOV R10, 0xb799c17a ;  /* 0xb799c17a000a7802 */ /* 0x001fe20000000f00 */
[----:B------:R-:W-:Y:S02]  /*143a0*/  IMAD.MOV.U32 R11, RZ, RZ, -0x4eac5ede ;  /* 0xb153a122ff0b7424 */ /* 0x000fe400078e00ff */
[----:B------:R0:W-:Y:S01]  /*143b0*/  STL.64 [R1+0x240], R12 ;  /* 0x0002400c01007387 */ /* 0x0001e20000100a00 */
[----:B--2---:R-:W-:Y:S01]  /*143c0*/  HFMA2.MMA R18, -RZ, RZ, 0.75537109375, 7.47265625 ;  /* 0x3a0b4779ff127435 */ /* 0x004fe200000001ff */
[----:B------:R-:W-:Y:S02]  /*143d0*/  IMAD.MOV.U32 R19, RZ, RZ, -0x45e4c462 ;  /* 0xba1b3b9eff137424 */ /* 0x000fe400078e00ff */
[----:B------:R2:W-:Y:S01]  /*143e0*/  STL.64 [R1+0x148], R20 ;  /* 0x0001481401007387 */ /* 0x0005e20000100a00 */
[----:B-1----:R-:W-:Y:S01]  /*143f0*/  HFMA2.MMA R8, -RZ, RZ, -0.58349609375, 4.41074371337890625e-06 ;  /* 0xb8ab004aff087435 */ /* 0x002fe200000001ff */
[----:B------:R-:W-:-:S02]  /*14400*/  IMAD.MOV.U32 R9, RZ, RZ, 0x386b5efc ;  /* 0x386b5efcff097424 */ /* 0x000fc400078e00ff */
[----:B------:R1:W-:Y:S01]  /*14410*/  STL.64 [R1+0x248], R14 ;  /* 0x0002480e01007387 */ /* 0x0003e20000100a00 */
[----:B0-----:R-:W-:Y:S01]  /*14420*/  HFMA2.MMA R12, -RZ, RZ, 0.400390625, -0.0002110004425048828125 ;  /* 0x36688aeaff0c7435 */ /* 0x001fe200000001ff */
[----:B------:R-:W-:Y:S02]  /*14430*/  IMAD.MOV.U32 R13, RZ, RZ, -0x49f7d3c4 ;  /* 0xb6082c3cff0d7424 */ /* 0x000fe400078e00ff */
[----:B------:R0:W-:Y:S01]  /*14440*/  STL.64 [R1+0x250], R6 ;  /* 0x0002500601007387 */ /* 0x0001e20000100a00 */
[----:B--2---:R-:W-:Y:S01]  /*14450*/  HFMA2.MMA R20, -RZ, RZ, -0.701171875, -19.3125 ;  /* 0xb99cccd4ff147435 */ /* 0x004fe200000001ff */
[----:B------:R-:W-:Y:S02]  /*14460*/  IMAD.MOV.U32 R21, RZ, RZ, -0x4a3b86a9 ;  /* 0xb5c47957ff157424 */ /* 0x000fe400078e00ff */
[----:B------:R2:W-:Y:S01]  /*14470*/  STL.64 [R1+0x270], R10 ;  /* 0x0002700a01007387 */ /* 0x0005e20000100a00 */
[----:B-1----:R-:W-:Y:S01]  /*14480*/  MOV R14, 0x351b6448 ;  /* 0x351b6448000e7802 */ /* 0x002fe20000000f00 */
[----:B------:R-:W-:-:S02]  /*14490*/  IMAD.MOV.U32 R15, RZ, RZ, 0x2a83a738 ;  /* 0x2a83a738ff0f7424 */ /* 0x000fc400078e00ff */
[----:B------:R1:W-:Y:S01]  /*144a0*/  STL.64 [R1+0x38], R22 ;  /* 0x0000381601007387 */ /* 0x0003e20000100a00 */
[----:B0-----:R-:W-:Y:S01]  /*144b0*/  MOV R6, 0xb2578752 ;  /* 0xb257875200067802 */ /* 0x001fe20000000f00 */
[----:B------:R-:W-:Y:S02]  /*144c0*/  IMAD.MOV.U32 R7, RZ, RZ, 0x29c2c5d5 ;  /* 0x29c2c5d5ff077424 */ /* 0x000fe400078e00ff */
[----:B------:R0:W-:Y:S01]  /*144d0*/  STL.64 [R1+0x258], R18 ;  /* 0x0002581201007387 */ /* 0x0001e20000100a00 */
[----:B--2---:R-:W-:Y:S01]  /*144e0*/  HFMA2.MMA R10, -RZ, RZ, -0.0924072265625, 60.375 ;  /* 0xadea538cff0a7435 */ /* 0x004fe200000001ff */
[----:B------:R-:W-:Y:S02]  /*144f0*/  IMAD.MOV.U32 R11, RZ, RZ, 0x2d65daaf ;  /* 0x2d65daafff0b7424 */ /* 0x000fe400078e00ff */
[----:B------:R2:W-:Y:S01]  /*14500*/  STL.64 [R1+0x268], R8 ;  /* 0x0002680801007387 */ /* 0x0005e20000100a00 */
[----:B-1----:R-:W-:Y:S01]  /*14510*/  MOV R22, 0x370054e5 ;  /* 0x370054e500167802 */ /* 0x002fe20000000f00 */
[----:B------:R-:W-:-:S02]  /*14520*/  IMAD.MOV.U32 R23, RZ, RZ, -0x4a27a102 ;  /* 0xb5d85efeff177424 */ /* 0x000fc400078e00ff */
[----:B------:R1:W-:Y:S04]  /*14530*/  STL.64 [R1+0x278], R12 ;  /* 0x0002780c01007387 */ /* 0x0003e80000100a00 */
[----:B------:R3:W-:Y:S01]  /*14540*/  STL.64 [R1+0x198], R20 ;  /* 0x0001981401007387 */ /* 0x0007e20000100a00 */
[----:B0-----:R-:W-:Y:S01]  /*14550*/  HFMA2.MMA R18, -RZ, RZ, 0.1531982421875, -0.00011903047561645507812 ;  /* 0x30e787cdff127435 */ /* 0x001fe200000001ff */
[----:B------:R-:W-:Y:S01]  /*14560*/  IMAD.MOV.U32 R19, RZ, RZ, -0x4f944755 ;  /* 0xb06bb8abff137424 */ /* 0x000fe200078e00ff */
[----:B--2---:R-:W-:Y:S01]  /*14570*/  MOV R8, 0x2f6d7999 ;  /* 0x2f6d799900087802 */ /* 0x004fe20000000f00 */
[----:B------:R-:W-:Y:S01]  /*14580*/  IMAD.MOV.U32 R9, RZ, RZ, -0x59a49046 ;  /* 0xa65b6fbaff097424 */ /* 0x000fe200078e00ff */
[----:B------:R0:W-:Y:S01]  /*14590*/  STL.64 [R1+0x280], R14 ;  /* 0x0002800e01007387 */ /* 0x0001e20000100a00 */
[----:B-1----:R-:W-:Y:S01]  /*145a0*/  HFMA2.MMA R12, -RZ, RZ, 0.053192138671875, -1.634765625 ;  /* 0x2acfbe8aff0c7435 */ /* 0x002fe200000001ff */
[----:B------:R-:W-:-:S02]  /*145b0*/  IMAD.MOV.U32 R13, RZ, RZ, 0x39b48c3d ;  /* 0x39b48c3dff0d7424 */ /* 0x000fc400078e00ff */
[----:B------:R1:W-:Y:S01]  /*145c0*/  STL.64 [R1+0x290], R6 ;  /* 0x0002900601007387 */ /* 0x0003e20000100a00 */
[----:B---3--:R-:W-:Y:S01]  /*145d0*/  HFMA2.MMA R20, -RZ, RZ, 0.05499267578125, 0.060516357421875 ;  /* 0x2b0a2bbfff147435 */ /* 0x008fe200000001ff */
[----:B------:R-:W-:Y:S02]  /*145e0*/  IMAD.MOV.U32 R21, RZ, RZ, -0x5d1625b2 ;  /* 0xa2e9da4eff157424 */ /* 0x000fe400078e00ff */
[----:B------:R2:W-:Y:S01]  /*145f0*/  STL.64 [R1+0x80], R22 ;  /* 0x0000801601007387 */ /* 0x0005e20000100a00 */
[----:B0-----:R-:W-:Y:S01]  /*14600*/  MOV R14, 0x3858ebaf ;  /* 0x3858ebaf000e7802 */ /* 0x001fe20000000f00 */
[----:B------:R-:W-:Y:S02]  /*14610*/  IMAD.MOV.U32 R15, RZ, RZ, -0x4650663d ;  /* 0xb9af99c3ff0f7424 */ /* 0x000fe400078e00ff */
[----:B------:R0:W-:Y:S01]  /*14620*/  STL.64 [R1+0x2a8], R10 ;  /* 0x0002a80a01007387 */ /* 0x0001e20000100a00 */
[----:B-1----:R-:W-:Y:S01]  /*14630*/  HFMA2.MMA R6, -RZ, RZ, 0.69677734375, 30128 ;  /* 0x3993775bff067435 */ /* 0x002fe200000001ff */
[----:B------:R-:W-:-:S02]  /*14640*/  IMAD.MOV.U32 R7, RZ, RZ, -0x4719cdec ;  /* 0xb8e63214ff077424 */ /* 0x000fc400078e00ff */
[----:B------:R1:W-:Y:S01]  /*14650*/  STL.64 [R1+0x2a0], R8 ;  /* 0x0002a00801007387 */ /* 0x0003e20000100a00 */
[----:B--2---:R-:W-:Y:S01]  /*14660*/  MOV R22, 0x3a4a4588 ;  /* 0x3a4a458800167802 */ /* 0x004fe20000000f00 */
[----:B------:R-:W-:Y:S02]  /*14670*/  IMAD.MOV.U32 R23, RZ, RZ, 0x3606d905 ;  /* 0x3606d905ff177424 */ /* 0x000fe400078e00ff */
[----:B------:R2:W-:Y:S01]  /*14680*/  STL.64 [R1+0x298], R18 ;  /* 0x0002981201007387 */ /* 0x0005e20000100a00 */
[----:B0-----:R-:W-:Y:S01]  /*14690*/  HFMA2.MMA R10, -RZ, RZ, 0.321533203125, -0.00016295909881591796875 ;  /* 0x35258957ff0a7435 */ /* 0x001fe200000001ff */
[----:B------:R-:W-:Y:S02]  /*146a0*/  IMAD.MOV.U32 R11, RZ, RZ, -0x4bc36b44 ;  /* 0xb43c94bcff0b7424 */ /* 0x000fe400078e00ff */
[----:B------:R0:W-:Y:S01]  /*146b0*/  STL.64 [R1+0x2b8], R12 ;  /* 0x0002b80c01007387 */ /* 0x0001e20000100a00 */
[----:B-1----:R-:W-:Y:S01]  /*146c0*/  MOV R8, 0x3007c16d ;  /* 0x3007c16d00087802 */ /* 0x002fe20000000f00 */
[----:B------:R-:W-:-:S02]  /*146d0*/  IMAD.MOV.U32 R9, RZ, RZ, -0x4a71ca99 ;  /* 0xb58e3567ff097424 */ /* 0x000fc400078e00ff */
[----:B------:R1:W-:Y:S01]  /*146e0*/  STL.64 [R1+0x2c0], R14 ;  /* 0x0002c00e01007387 */ /* 0x0003e20000100a00 */
[----:B--2---:R-:W-:Y:S01]  /*146f0*/  MOV R18, 0xb408ce38 ;  /* 0xb408ce3800127802 */ /* 0x004fe20000000f00 */
[----:B------:R-:W-:Y:S02]  /*14700*/  IMAD.MOV.U32 R19, RZ, RZ, 0x37e8bcc2 ;  /* 0x37e8bcc2ff137424 */ /* 0x000fe400078e00ff */
[----:B------:R2:W-:Y:S04]  /*14710*/  STL.64 [R1+0xd0], R22 ;  /* 0x0000d01601007387 */ /* 0x0005e80000100a00 */
[----:B------:R3:W-:Y:S01]  /*14720*/  STL.64 [R1+0x1e8], R20 ;  /* 0x0001e81401007387 */ /* 0x0007e20000100a00 */
[----:B0-----:R-:W-:Y:S01]  /*14730*/  MOV R12, 0xabb69977 ;  /* 0xabb69977000c7802 */ /* 0x001fe20000000f00 */
[----:B------:R-:W-:Y:S01]  /*14740*/  IMAD.MOV.U32 R13, RZ, RZ, 0x32e788fe ;  /* 0x32e788feff0d7424 */ /* 0x000fe200078e00ff */
[----:B-1----:R-:W-:Y:S01]  /*14750*/  HFMA2.MMA R14, -RZ, RZ, -0.202392578125, 17504 ;  /* 0xb27a7446ff0e7435 */ /* 0x002fe200000001ff */
[----:B------:R0:W-:Y:S01]  /*14760*/  STL.64 [R1+0x2c8], R6 ;  /* 0x0002c80601007387 */ /* 0x0001e20000100a00 */
[----:B------:R-:W-:Y:S01]  /*14770*/  IMAD.MOV.U32 R15, RZ, RZ, 0x31859418 ;  /* 0x31859418ff0f7424 */ /* 0x000fe200078e00ff */
[----:B--2---:R-:W-:Y:S01]  /*14780*/  MOV R22, 0xa9df0b0c ;  /* 0xa9df0b0c00167802 */ /* 0x004fe20000000f00 */
[----:B------:R-:W-:Y:S01]  /*14790*/  IMAD.MOV.U32 R23, RZ, RZ, 0x23ae9da1 ;  /* 0x23ae9da1ff177424 */ /* 0x000fe200078e00ff */
[----:B------:R1:W-:Y:S01]  /*147a0*/  STL.64 [R1+0x2e0], R8 ;  /* 0x0002e00801007387 */ /* 0x0003e20000100a00 */
[----:B---3--:R-:W-:Y:S01]  /*147b0*/  HFMA2.MMA R20, -RZ, RZ, 0.0301971435546875, 0.00146770477294921875 ;  /* 0x27bb1603ff147435 */ /* 0x008fe200000001ff */
[----:B------:R-:W-:-:S02]  /*147c0*/  IMAD.MOV.U32 R21, RZ, RZ, 0x2ecdce2c ;  /* 0x2ecdce2cff157424 */ /* 0x000fc400078e00ff */
[----:B------:R2:W-:Y:S01]  /*147d0*/  STL.64 [R1+0x2e8], R10 ;  /* 0x0002e80a01007387 */ /* 0x0005e20000100a00 */
[----:B0-----:R-:W-:Y:S01]  /*147e0*/  HFMA2.MMA R6, -RZ, RZ, 0.1185302734375, -120.3125 ;  /* 0x2f96d785ff067435 */ /* 0x001fe200000001ff */
[----:B------:R-:W-:Y:S02]  /*147f0*/  IMAD.MOV.U32 R7, RZ, RZ, -0x5166292b ;  /* 0xae99d6d5ff077424 */ /* 0x000fe400078e00ff */
[----:B------:R0:W-:Y:S01]  /*14800*/  STL.64 [R1+0x2d0], R18 ;  /* 0x0002d01201007387 */ /* 0x0001e20000100a00 */
[----:B-1----:R-:W-:-:S03]  /*14810*/  HFMA2.MMA R8, -RZ, RZ, -0.0718994140625, -4320 ;  /* 0xac9aec38ff087435 */ /* 0x002fc600000001ff */
[----:B------:R1:W-:Y:S01]  /*14820*/  STL.64 [R1+0x2f0], R12 ;  /* 0x0002f00c01007387 */ /* 0x0003e20000100a00 */
[----:B------:R-:W-:Y:S01]  /*14830*/  IMAD.MOV.U32 R9, RZ, RZ, 0x2b98eb50 ;  /* 0x2b98eb50ff097424 */ /* 0x000fe200078e00ff */
[----:B--2---:R-:W-:Y:S01]  /*14840*/  MOV R10, 0xba2b14da ;  /* 0xba2b14da000a7802 */ /* 0x004fe20000000f00 */
[----:B------:R-:W-:Y:S01]  /*14850*/  IMAD.MOV.U32 R11, RZ, RZ, 0x3a5c11ce ;  /* 0x3a5c11ceff0b7424 */ /* 0x000fe200078e00ff */
        /* <DEDUP_REMOVED lines=8> */
[----:B------:R-:W-:Y:S02]  /*148e0*/  IMAD.MOV.U32 R23, RZ, RZ, -0x523f6961 ;  /* 0xadc0969fff177424 */ /* 0x000fe400078e00ff */
[----:B------:R2:W-:Y:S01]  /*148f0*/  STL.64 [R1+0x308], R6 ;  /* 0x0003080601007387 */ /* 0x0005e20000100a00 */
[----:B0-----:R-:W-:-:S03]  /*14900*/  HFMA2.MMA R14, -RZ, RZ, 0.5322265625, 0.1795654296875 ;  /* 0x384231bfff0e7435 */ /* 0x001fc600000001ff */
[----:B------:R0:W-:Y:S01]  /*14910*/  STL.64 [R1+0x320], R10 ;  /* 0x0003200a01007387 */ /* 0x0001e20000100a00 */
[----:B------:R-:W-:Y:S01]  /*14920*/  IMAD.MOV.U32 R15, RZ, RZ, 0x319c9bcd ;  /* 0x319c9bcdff0f7424 */ /* 0x000fe200078e00ff */
[----:B-1----:R-:W-:Y:S01]  /*14930*/  HFMA2.MMA R20, -RZ, RZ, -0.2418212890625, -0.00189113616943359375 ;  /* 0xb3bd97bfff147435 */ /* 0x002fe200000001ff */
[----:B------:R-:W-:Y:S01]  /*14940*/  IMAD.MOV.U32 R21, RZ, RZ, 0x334bbc63 ;  /* 0x334bbc63ff157424 */ /* 0x000fe200078e00ff */
[----:B------:R1:W-:Y:S01]  /*14950*/  STL.64 [R1+0x310], R18 ;  /* 0x0003101201007387 */ /* 0x0003e20000100a00 */
[----:B--2---:R-:W-:Y:S01]  /*14960*/  MOV R6, 0xb731c258 ;  /* 0xb731c25800067802 */ /* 0x004fe20000000f00 */
[----:B------:R-:W-:Y:S02]  /*14970*/  IMAD.MOV.U32 R7, RZ, RZ, 0x36e39c79 ;  /* 0x36e39c79ff077424 */ /* 0x000fe400078e00ff */
[----:B------:R2:W-:Y:S01]  /*14980*/  STL.64 [R1+0x318], R8 ;  /* 0x0003180801007387 */ /* 0x0005e20000100a00 */
[----:B0-----:R-:W-:Y:S01]  /*14990*/  MOV R10, 0xb224c2f7 ;  /* 0xb224c2f7000a7802 */ /* 0x001fe20000000f00 */
[----:B------:R-:W-:-:S02]  /*149a0*/  IMAD.MOV.U32 R11, RZ, RZ, 0x31b31feb ;  /* 0x31b31febff0b7424 */ /* 0x000fc400078e00ff */
[----:B------:R0:W-:Y:S01]  /*149b0*/  STL.64 [R1+0x330], R12 ;  /* 0x0003300c01007387 */ /* 0x0001e20000100a00 */
[----:B-1----:R-:W-:-:S03]  /*149c0*/  HFMA2.MMA R18, -RZ, RZ, -0.378173828125, 7572 ;  /* 0xb60d6f65ff127435 */ /* 0x002fc600000001ff */
[----:B------:R1:W-:Y:S01]  /*149d0*/  STL.64 [R1+0x170], R22 ;  /* 0x0001701601007387 */ /* 0x0003e20000100a00 */
[----:B------:R-:W-:Y:S01]  /*149e0*/  IMAD.MOV.U32 R19, RZ, RZ, -0x5268961f ;  /* 0xad9769e1ff137424 */ /* 0x000fe200078e00ff */
[----:B--2---:R-:W-:Y:S01]  /*149f0*/  HFMA2.MMA R8, -RZ, RZ, 0.2349853515625, -0.0009937286376953125 ;  /* 0x33859412ff087435 */ /* 0x004fe200000001ff */
[----:B------:R-:W-:Y:S01]  /*14a00*/  IMAD.MOV.U32 R9, RZ, RZ, 0x263e2a76 ;  /* 0x263e2a76ff097424 */ /* 0x000fe200078e00ff */
[----:B------:R2:W-:Y:S01]  /*14a10*/  STL.64 [R1+0x338], R14 ;  /* 0x0003380e01007387 */ /* 0x0005e20000100a00 */
[----:B0-----:R-:W-:Y:S01]  /*14a20*/  HFMA2.MMA R12, -RZ, RZ, -0.1484375, 18.125 ;  /* 0xb0c04c88ff0c7435 */ /* 0x001fe200000001ff */
[----:B------:R-:W-:Y:S02]  /*14a30*/  IMAD.MOV.U32 R13, RZ, RZ, 0x261b2096 ;  /* 0x261b2096ff0d7424 */ /* 0x000fe400078e00ff */
[----:B------:R0:W-:Y:S01]  /*14a40*/  STL.64 [R1+0x340], R6 ;  /* 0x0003400601007387 */ /* 0x0001e20000100a00 */
[----:B-1----:R-:W-:Y:S01]  /*14a50*/  MOV R22, 0x32f7f4a2 ;  /* 0x32f7f4a200167802 */ /* 0x002fe20000000f00 */
[----:B------:R-:W-:-:S02]  /*14a60*/  IMAD.MOV.U32 R23, RZ, RZ, -0x4d8c38de ;  /* 0xb273c722ff177424 */ /* 0x000fc400078e00ff */
[----:B------:R1:W-:Y:S04]  /*14a70*/  STL.64 [R1+0x360], R10 ;  /* 0x0003600a01007387 */ /* 0x0003e80000100a00 */
[----:B------:R3:W-:Y:S01]  /*14a80*/  STL.64 [R1+0x288], R20 ;  /* 0x0002881401007387 */ /* 0x0007e20000100a00 */
[----:B--2---:R-:W-:Y:S01]  /*14a90*/  MOV R14, 0x2f563c98 ;  /* 0x2f563c98000e7802 */ /* 0x004fe20000000f00 */
[----:B------:R-:W-:Y:S01]  /*14aa0*/  IMAD.MOV.U32 R15, RZ, RZ, -0x51214c70 ;  /* 0xaedeb390ff0f7424 */ /* 0x000fe200078e00ff */
[----:B0-----:R-:W-:Y:S01]  /*14ab0*/  MOV R6, 0xac6d4b31 ;  /* 0xac6d4b3100067802 */ /* 0x001fe20000000f00 */
[----:B------:R-:W-:Y:S01]  /*14ac0*/  IMAD.MOV.U32 R7, RZ, RZ, -0x45e39007 ;  /* 0xba1c6ff9ff077424 */ /* 0x000fe200078e00ff */
[----:B------:R0:W-:Y:S01]  /*14ad0*/  STL.64 [R1+0x1c0], R22 ;  /* 0x0001c01601007387 */ /* 0x0001e20000100a00 */
[----:B-1----:R-:W-:Y:S01]  /*14ae0*/  HFMA2.MMA R10, -RZ, RZ, 0.266357421875, 967 ;  /* 0x3443638eff0a7435 */ /* 0x002fe200000001ff */
[----:B------:R-:W-:-:S02]  /*14af0*/  IMAD.MOV.U32 R11, RZ, RZ, -0x474e2bfe ;  /* 0xb8b1d402ff0b7424 */ /* 0x000fc400078e00ff */
[----:B------:R1:W-:Y:S01]  /*14b00*/  STL.64 [R1+0x348], R18 ;  /* 0x0003481201007387 */ /* 0x0003e20000100a00 */
[----:B---3--:R-:W-:Y:S01]  /*14b10*/  HFMA2.MMA R20, -RZ, RZ, -0.474853515625, 0.283935546875 ;  /* 0xb799348bff147435 */ /* 0x008fe200000001ff */
[----:B------:R-:W-:Y:S02]  /*14b20*/  IMAD.MOV.U32 R21, RZ, RZ, 0x36c233ec ;  /* 0x36c233ecff157424 */ /* 0x000fe400078e00ff */
[----:B------:R2:W-:Y:S01]  /*14b30*/  STL.64 [R1+0x358], R8 ;  /* 0x0003580801007387 */ /* 0x0005e20000100a00 */
[----:B0-----:R-:W-:Y:S01]  /*14b40*/  MOV R22, 0x37068711 ;  /* 0x3706871100167802 */ /* 0x001fe20000000f00 */
[----:B------:R-:W-:Y:S02]  /*14b50*/  IMAD.MOV.U32 R23, RZ, RZ, -0x49e638a7 ;  /* 0xb619c759ff177424 */ /* 0x000fe400078e00ff */
[----:B------:R0:W-:Y:S01]  /*14b60*/  STL.64 [R1+0x368], R12 ;  /* 0x0003680c01007387 */ /* 0x0001e20000100a00 */
[----:B-1----:R-:W-:Y:S01]  /*14b70*/  HFMA2.MMA R18, -RZ, RZ, -0.57373046875, 0.0024356842041015625 ;  /* 0xb89718fdff127435 */ /* 0x002fe200000001ff */
[----:B------:R-:W-:-:S02]  /*14b80*/  IMAD.MOV.U32 R19, RZ, RZ, 0x3a31cb4e ;  /* 0x3a31cb4eff137424 */ /* 0x000fc400078e00ff */
[----:B------:R1:W-:Y:S01]  /*14b90*/  STL.64 [R1+0x370], R14 ;  /* 0x0003700e01007387 */ /* 0x0003e20000100a00 */
[----:B--2---:R-:W-:Y:S01]  /*14ba0*/  MOV R8, 0xba27cf93 ;  /* 0xba27cf9300087802 */ /* 0x004fe20000000f00 */
[----:B------:R-:W-:Y:S02]  /*14bb0*/  IMAD.MOV.U32 R9, RZ, RZ, 0x39917d90 ;  /* 0x39917d90ff097424 */ /* 0x000fe400078e00ff */
[----:B------:R2:W-:Y:S01]  /*14bc0*/  STL.64 [R1+0x380], R6 ;  /* 0x0003800601007387 */ /* 0x0005e20000100a00 */
[----:B0-----:R-:W-:Y:S01]  /*14bd0*/  HFMA2.MMA R12, -RZ, RZ, -0.1390380859375, -1.1861324310302734375e-05 ;  /* 0xb07380c7ff0c7435 */ /* 0x001fe200000001ff */
[----:B------:R-:W-:Y:S02]  /*14be0*/  IMAD.MOV.U32 R13, RZ, RZ, 0x3697f31f ;  /* 0x3697f31fff0d7424 */ /* 0x000fe400078e00ff */
[----:B------:R0:W-:Y:S01]  /*14bf0*/  STL.64 [R1+0x398], R10 ;  /* 0x0003980a01007387 */ /* 0x0001e20000100a00 */
[----:B-1----:R-:W-:Y:S01]  /*14c00*/  MOV R14, 0xb63ec69d ;  /* 0xb63ec69d000e7802 */ /* 0x002fe20000000f00 */
[----:B------:R-:W-:-:S02]  /*14c10*/  IMAD.MOV.U32 R15, RZ, RZ, 0x3569c288 ;  /* 0x3569c288ff0f7424 */ /* 0x000fc400078e00ff */
[----:B------:R1:W-:Y:S01]  /*14c20*/  STL.64 [R1+0x210], R22 ;  /* 0x0002101601007387 */ /* 0x0003e20000100a00 */
[----:B--2---:R-:W-:Y:S01]  /*14c30*/  HFMA2.MMA R6, -RZ, RZ, 0.07037353515625, -8.09375 ;  /* 0x2c81c80cff067435 */ /* 0x004fe200000001ff */
[----:B------:R-:W-:Y:S02]  /*14c40*/  IMAD.MOV.U32 R7, RZ, RZ, -0x4bdb3cd3 ;  /* 0xb424c32dff077424 */ /* 0x000fe400078e00ff */
[----:B------:R2:W-:Y:S01]  /*14c50*/  STL.64 [R1+0x2d8], R20 ;  /* 0x0002d81401007387 */ /* 0x0005e20000100a00 */
[----:B0-----:R-:W-:-:S03]  /*14c60*/  HFMA2.MMA R10, -RZ, RZ, -0.0085296630859375, -367.25 ;  /* 0xa05eddbdff0a7435 */ /* 0x001fc600000001ff */
[----:B------:R0:W-:Y:S01]  /*14c70*/  STL.64 [R1+0x390], R8 ;  /* 0x0003900801007387 */ /* 0x0001e20000100a00 */
[----:B------:R-:W-:Y:S01]  /*14c80*/  IMAD.MOV.U32 R11, RZ, RZ, -0x514e0798 ;  /* 0xaeb1f868ff0b7424 */ /* 0x000fe200078e00ff */
[----:B-1----:R-:W-:Y:S01]  /*14c90*/  MOV R22, 0x398e04a8 ;  /* 0x398e04a800167802 */ /* 0x002fe20000000f00 */
[----:B------:R-:W-:Y:S01]  /*14ca0*/  IMAD.MOV.U32 R23, RZ, RZ, 0x3554208f ;  /* 0x3554208fff177424 */ /* 0x000fe200078e00ff */
[----:B------:R1:W-:Y:S01]  /*14cb0*/  STL.64 [R1+0x388], R18 ;  /* 0x0003881201007387 */ /* 0x0003e20000100a00 */
[----:B--2---:R-:W-:Y:S01]  /*14cc0*/  HFMA2.MMA R20, -RZ, RZ, -0.73681640625, -14.484375 ;  /* 0xb9e5cb3eff147435 */ /* 0x004fe200000001ff */
        /* <DEDUP_REMOVED lines=11> */
[----:B0-----:R-:W-:Y:S01]  /*14d80*/  HFMA2.MMA R14, -RZ, RZ, 0.8349609375, -0.0212860107421875 ;  /* 0x3aaea573ff0e7435 */ /* 0x001fe200000001ff */
[----:B------:R-:W-:-:S02]  /*14d90*/  IMAD.MOV.U32 R15, RZ, RZ, -0x4505121b ;  /* 0xbafaede5ff0f7424 */ /* 0x000fc400078e00ff */
[----:B------:R0:W-:Y:S01]  /*14da0*/  STL.64 [R1+0x3d0], R8 ;  /* 0x0003d00801007387 */ /* 0x0001e20000100a00 */
[----:B-1----:R-:W-:-:S03]  /*14db0*/  HFMA2.MMA R6, -RZ, RZ, -0.75244140625, 339.25 ;  /* 0xba055d4dff067435 */ /* 0x002fc600000001ff */
[----:B------:R1:W-:Y:S01]  /*14dc0*/  STL.64 [R1+0x3d8], R10 ;  /* 0x0003d80a01007387 */ /* 0x0003e20000100a00 */
[----:B------:R-:W-:Y:S01]  /*14dd0*/  IMAD.MOV.U32 R7, RZ, RZ, 0x39e00e06 ;  /* 0x39e00e06ff077424 */ /* 0x000fe200078e00ff */
[----:B--2---:R-:W-:Y:S01]  /*14de0*/  MOV R22, 0xac5fc448 ;  /* 0xac5fc44800167802 */ /* 0x004fe20000000f00 */
[----:B------:R-:W-:Y:S01]  /*14df0*/  IMAD.MOV.U32 R23, RZ, RZ, 0x22adcde9 ;  /* 0x22adcde9ff177424 */ /* 0x000fe200078e00ff */
[----:B------:R2:W-:Y:S01]  /*14e00*/  STL.64 [R1+0x328], R20 ;  /* 0x0003281401007387 */ /* 0x0005e20000100a00 */
[----:B0-----:R-:W-:-:S03]  /*14e10*/  HFMA2.MMA R8, -RZ, RZ, 0.52978515625, -7944 ;  /* 0x383defc2ff087435 */ /* 0x001fc600000001ff */
[----:B------:R0:W-:Y:S01]  /*14e20*/  STL.64 [R1+0x3c0], R18 ;  /* 0x0003c01201007387 */ /* 0x0001e20000100a00 */
[----:B------:R-:W-:Y:S01]  /*14e30*/  IMAD.MOV.U32 R9, RZ, RZ, -0x47fcd784 ;  /* 0xb803287cff097424 */ /* 0x000fe200078e00ff */
[----:B-1----:R-:W-:Y:S01]  /*14e40*/  MOV R10, 0x372f51d8 ;  /* 0x372f51d8000a7802 */ /* 0x002fe20000000f00 */
[----:B------:R-:W-:Y:S01]  /*14e50*/  IMAD.MOV.U32 R11, RZ, RZ, 0x2e550537 ;  /* 0x2e550537ff0b7424 */ /* 0x000fe200078e00ff */
[----:B------:R1:W-:Y:S01]  /*14e60*/  STL.64 [R1+0x3e0], R12 ;  /* 0x0003e00c01007387 */ /* 0x0003e20000100a00 */
[----:B--2---:R-:W-:Y:S01]  /*14e70*/  HFMA2.MMA R20, -RZ, RZ, 0.09210205078125, 635.5 ;  /* 0x2de560f7ff147435 */ /* 0x004fe200000001ff */
[----:B------:R-:W-:Y:S02]  /*14e80*/  IMAD.MOV.U32 R21, RZ, RZ, -0x5d44325b ;  /* 0xa2bbcda5ff157424 */ /* 0x000fe400078e00ff */
[----:B------:R2:W-:Y:S01]  /*14e90*/  STL.64 [R1+0x3e8], R14 ;  /* 0x0003e80e01007387 */ /* 0x0005e20000100a00 */
[----:B0-----:R-:W-:Y:S01]  /*14ea0*/  MOV R18, 0xb930c724 ;  /* 0xb930c72400127802 */ /* 0x001fe20000000f00 */
[----:B------:R-:W-:-:S02]  /*14eb0*/  IMAD.MOV.U32 R19, RZ, RZ, -0x4df4530d ;  /* 0xb20bacf3ff137424 */ /* 0x000fc400078e00ff */
[----:B------:R0:W-:Y:S01]  /*14ec0*/  STL.64 [R1+0x2b0], R22 ;  /* 0x0002b01601007387 */ /* 0x0001e20000100a00 */
[----:B-1----:R-:W-:Y:S01]  /*14ed0*/  MOV R12, 0xb4d855fb ;  /* 0xb4d855fb000c7802 */ /* 0x002fe20000000f00 */
[----:B------:R-:W-:Y:S02]  /*14ee0*/  IMAD.MOV.U32 R13, RZ, RZ, -0x55ba340a ;  /* 0xaa45cbf6ff0d7424 */ /* 0x000fe400078e00ff */
[----:B------:R1:W-:Y:S01]  /*14ef0*/  STL.64 [R1+0x3f8], R6 ;  /* 0x0003f80601007387 */ /* 0x0003e20000100a00 */
[----:B--2---:R-:W-:-:S03]  /*14f00*/  HFMA2.MMA R14, -RZ, RZ, 0.237060546875, -0.01297760009765625 ;  /* 0x3396a2a5ff0e7435 */ /* 0x004fc600000001ff */
[----:B------:R2:W-:Y:S01]  /*14f10*/  STL.64 [R1+0x410], R10 ;  /* 0x0004100a01007387 */ /* 0x0005e20000100a00 */
[----:B------:R-:W-:Y:S01]  /*14f20*/  IMAD.MOV.U32 R15, RZ, RZ, -0x4cd27312 ;  /* 0xb32d8ceeff0f7424 */ /* 0x000fe200078e00ff */
[----:B0-----:R-:W-:Y:S01]  /*14f30*/  MOV R22, 0xa432faca ;  /* 0xa432faca00167802 */ /* 0x001fe20000000f00 */
[----:B------:R-:W-:Y:S01]  /*14f40*/  IMAD.MOV.U32 R23, RZ, RZ, -0x4fed8b93 ;  /* 0xb012746dff177424 */ /* 0x000fe200078e00ff */
[----:B------:R0:W-:Y:S01]  /*14f50*/  STL.64 [R1+0x400], R18 ;  /* 0x0004001201007387 */ /* 0x0001e20000100a00 */
[----:B-1----:R-:W-:Y:S01]  /*14f60*/  MOV R6, 0x32451f4e ;  /* 0x32451f4e00067802 */ /* 0x002fe20000000f00 */
[----:B------:R-:W-:Y:S02]  /*14f70*/  IMAD.MOV.U32 R7, RZ, RZ, 0x22924184 ;  /* 0x22924184ff077424 */ /* 0x000fe400078e00ff */
[----:B------:R1:W-:Y:S01]  /*14f80*/  STL.64 [R1+0x408], R8 ;  /* 0x0004080801007387 */ /* 0x0003e20000100a00 */
[----:B--2---:R-:W-:Y:S01]  /*14f90*/  MOV R10, 0x392a6921 ;  /* 0x392a6921000a7802 */ /* 0x004fe20000000f00 */
[----:B------:R-:W-:-:S02]  /*14fa0*/  IMAD.MOV.U32 R11, RZ, RZ, -0x44f8c6dd ;  /* 0xbb073923ff0b7424 */ /* 0x000fc400078e00ff */
[----:B------:R2:W-:Y:S01]  /*14fb0*/  STL.64 [R1+0x420], R12 ;  /* 0x0004200c01007387 */ /* 0x0005e20000100a00 */
[----:B0-----:R-:W-:-:S03]  /*14fc0*/  HFMA2.MMA R18, -RZ, RZ, -0.15478515625, -0.347412109375 ;  /* 0xb0f4b58fff127435 */ /* 0x001fc600000001ff */
[----:B------:R0:W-:Y:S01]  /*14fd0*/  STL.64 [R1+0x378], R20 ;  /* 0x0003781401007387 */ /* 0x0001e20000100a00 */
[----:B------:R-:W-:Y:S01]  /*14fe0*/  IMAD.MOV.U32 R19, RZ, RZ, 0x3085f9d1 ;  /* 0x3085f9d1ff137424 */ /* 0x000fe200078e00ff */
[----:B-1----:R-:W-:Y:S02]  /*14ff0*/  HFMA2.MMA R8, -RZ, RZ, 0.09600830078125, -0.000927448272705078125 ;  /* 0x2e259399ff087435 */ /* 0x002fe400000001ff */
[----:B------:R1:W-:Y:S01]  /*15000*/  STL.64 [R1+0x300], R22 ;  /* 0x0003001601007387 */ /* 0x0003e20000100a00 */
[----:B------:R-:W-:Y:S01]  /*15010*/  IMAD.MOV.U32 R9, RZ, RZ, 0x3acf0edd ;  /* 0x3acf0eddff097424 */ /* 0x000fe200078e00ff */
[----:B--2---:R-:W-:Y:S01]  /*15020*/  HFMA2.MMA R12, -RZ, RZ, 0.880859375, 0.0927734375 ;  /* 0x3b0c2df0ff0c7435 */ /* 0x004fe200000001ff */
[----:B------:R-:W-:Y:S01]  /*15030*/  IMAD.MOV.U32 R13, RZ, RZ, -0x457b814e ;  /* 0xba847eb2ff0d7424 */ /* 0x000fe200078e00ff */
[----:B------:R2:W-:Y:S01]  /*15040*/  STL.64 [R1+0x428], R14 ;  /* 0x0004280e01007387 */ /* 0x0005e20000100a00 */
[----:B0-----:R-:W-:Y:S01]  /*15050*/  HFMA2.MMA R20, -RZ, RZ, -0.032958984375, 0.41845703125 ;  /* 0xa83836b2ff147435 */ /* 0x001fe200000001ff */
[----:B------:R-:W-:-:S02]  /*15060*/  IMAD.MOV.U32 R21, RZ, RZ, 0x3185e5e9 ;  /* 0x3185e5e9ff157424 */ /* 0x000fc400078e00ff */
[----:B------:R0:W-:Y:S01]  /*15070*/  STL.64 [R1+0x430], R6 ;  /* 0x0004300601007387 */ /* 0x0001e20000100a00 */
[----:B-1----:R-:W-:Y:S01]  /*15080*/  MOV R22, 0x34ca97cc ;  /* 0x34ca97cc00167802 */ /* 0x002fe20000000f00 */
[----:B------:R-:W-:Y:S02]  /*15090*/  IMAD.MOV.U32 R23, RZ, RZ, -0x4b95330e ;  /* 0xb46accf2ff177424 */ /* 0x000fe400078e00ff */
[----:B------:R1:W-:Y:S01]  /*150a0*/  STL.64 [R1+0x450], R10 ;  /* 0x0004500a01007387 */ /* 0x0003e20000100a00 */
[----:B--2---:R-:W-:Y:S01]  /*150b0*/  MOV R14, 0xb4d6479b ;  /* 0xb4d6479b000e7802 */ /* 0x004fe20000000f00 */
[----:B------:R-:W-:Y:S02]  /*150c0*/  IMAD.MOV.U32 R15, RZ, RZ, 0x39bdf9d4 ;  /* 0x39bdf9d4ff0f7424 */ /* 0x000fe400078e00ff */
[----:B------:R2:W-:Y:S01]  /*150d0*/  STL.64 [R1+0x438], R18 ;  /* 0x0004381201007387 */ /* 0x0005e20000100a00 */
[----:B0-----:R-:W-:Y:S01]  /*150e0*/  MOV R6, 0x3111c386 ;  /* 0x3111c38600067802 */ /* 0x001fe20000000f00 */
[----:B------:R-:W-:-:S02]  /*150f0*/  IMAD.MOV.U32 R7, RZ, RZ, -0x4827bf1f ;  /* 0xb7d840e1ff077424 */ /* 0x000fc400078e00ff */
[----:B------:R0:W-:Y:S01]  /*15100*/  STL.64 [R1+0x448], R8 ;  /* 0x0004480801007387 */ /* 0x0001e20000100a00 */
[----:B-1----:R-:W-:Y:S01]  /*15110*/  HFMA2.MMA R10, -RZ, RZ, -0.326171875, 1470 ;  /* 0xb53865beff0a7435 */ /* 0x002fe200000001ff */
[----:B------:R-:W-:Y:S02]  /*15120*/  IMAD.MOV.U32 R11, RZ, RZ, 0x345dc32f ;  /* 0x345dc32fff0b7424 */ /* 0x000fe400078e00ff */
[----:B------:R1:W-:Y:S01]  /*15130*/  STL.64 [R1+0x458], R12 ;  /* 0x0004580c01007387 */ /* 0x0003e20000100a00 */
[----:B--2---:R-:W-:-:S03]  /*15140*/  HFMA2.MMA R18, -RZ, RZ, 0.47265625, -36224 ;  /* 0x3790f86cff127435 */ /* 0x004fc600000001ff */
[----:B------:R2:W-:Y:S01]  /*15150*/  STL.64 [R1+0x350], R22 ;  /* 0x0003501601007387 */ /* 0x0005e20000100a00 */
[----:B------:R-:W-:Y:S01]  /*15160*/  IMAD.MOV.U32 R19, RZ, RZ, -0x4942b4f0 ;  /* 0xb6bd4b10ff137424 */ /* 0x000fe200078e00ff */
[----:B0-----:R-:W-:Y:S02]  /*15170*/  MOV R8, 0xad41f120 ;  /* 0xad41f12000087802 */ /* 0x001fe40000000f00 */
[----:B------:R0:W-:Y:S01]  /*15180*/  STL.64 [R1+0x3c8], R20 ;  /* 0x0003c81401007387 */ /* 0x0001e20000100a00 */
[----:B------:R-:W-:Y:S01]  /*15190*/  IMAD.MOV.U32 R9, RZ, RZ, 0x3596a2b5 ;  /* 0x3596a2b5ff097424 */ /* 0x000fe200078e00ff */
[----:B-1----:R-:W-:Y:S02]  /*151a0*/  HFMA2.MMA R12, -RZ, RZ, 0.2088623046875, -126.1875 ;  /* 0x32afd7e3ff0c7435 */ /* 0x002fe400000001ff */
[----:B------:R1:W-:Y:S01]  /*151b0*/  STL.64 [R1+0x460], R14 ;  /* 0x0004600e01007387 */ /* 0x0003e20000100a00 */
[----:B------:R-:W-:Y:S01]  /*151c0*/  IMAD.MOV.U32 R13, RZ, RZ, -0x4e3865f7 ;  /* 0xb1c79a09ff0d7424 */ /* 0x000fe200078e00ff */
[----:B--2---:R-:W-:Y:S01]  /*151d0*/  MOV R22, 0x38800900 ;  /* 0x3880090000167802 */ /* 0x004fe20000000f00 */
[----:B------:R-:W-:Y:S01]  /*151e0*/  IMAD.MOV.U32 R23, RZ, RZ, -0x484f381a ;  /* 0xb7b0c7e6ff177424 */ /* 0x000fe200078e00ff */
[----:B------:R2:W-:Y:S01]  /*151f0*/  STL.64 [R1+0x470], R6 ;  /* 0x0004700601007387 */ /* 0x0005e20000100a00 */
[----:B0-----:R-:W-:Y:S01]  /*15200*/  HFMA2.MMA R20, -RZ, RZ, -0.37890625, 0.0528564453125 ;  /* 0xb6102ac4ff147435 */ /* 0x001fe200000001ff */
[----:B------:R-:W-:-:S02]  /*15210*/  IMAD.MOV.U32 R21, RZ, RZ, 0x35b26ccc ;  /* 0x35b26cccff157424 */ /* 0x000fc400078e00ff */
[----:B------:R0:W-:Y:S01]  /*15220*/  STL.64 [R1+0x488], R10 ;  /* 0x0004880a01007387 */ /* 0x0001e20000100a00 */
[----:B-1----:R-:W-:Y:S01]  /*15230*/  MOV R14, 0xa519a9f1 ;  /* 0xa519a9f1000e7802 */ /* 0x002fe20000000f00 */
[----:B------:R-:W-:Y:S02]  /*15240*/  IMAD.MOV.U32 R15, RZ, RZ, 0x30785d67 ;  /* 0x30785d67ff0f7424 */ /* 0x000fe400078e00ff */
[----:B------:R1:W-:Y:S01]  /*15250*/  STL.64 [R1+0x480], R8 ;  /* 0x0004800801007387 */ /* 0x0003e20000100a00 */
[----:B--2---:R-:W-:Y:S01]  /*15260*/  HFMA2.MMA R6, -RZ, RZ, -0.1259765625, 96.625 ;  /* 0xb008560aff067435 */ /* 0x004fe200000001ff */
[----:B------:R-:W-:Y:S02]  /*15270*/  IMAD.MOV.U32 R7, RZ, RZ, 0x2f143b5a ;  /* 0x2f143b5aff077424 */ /* 0x000fe400078e00ff */
[----:B------:R2:W-:Y:S01]  /*15280*/  STL.64 [R1+0x3a0], R22 ;  /* 0x0003a01601007387 */ /* 0x0005e20000100a00 */
[----:B0-----:R-:W-:Y:S01]  /*15290*/  HFMA2.MMA R10, -RZ, RZ, 0.79443359375, 0.01556396484375 ;  /* 0x3a5b23f8ff0a7435 */ /* 0x001fe200000001ff */
        /* <DEDUP_REMOVED lines=9> */
[----:B------:R-:W-:-:S02]  /*15330*/  IMAD.MOV.U32 R19, RZ, RZ, 0x3bd1d34d ;  /* 0x3bd1d34dff137424 */ /* 0x000fc400078e00ff */
[----:B------:R0:W-:Y:S01]  /*15340*/  STL.64 [R1+0x418], R20 ;  /* 0x0004181401007387 */ /* 0x0001e20000100a00 */
[----:B-1----:R-:W-:Y:S01]  /*15350*/  MOV R12, 0xb9872882 ;  /* 0xb9872882000c7802 */ /* 0x002fe20000000f00 */
[----:B------:R-:W-:Y:S02]  /*15360*/  IMAD.MOV.U32 R13, RZ, RZ, 0x3947558c ;  /* 0x3947558cff0d7424 */ /* 0x000fe400078e00ff */
[----:B------:R1:W-:Y:S01]  /*15370*/  STL.64 [R1+0x4a8], R6 ;  /* 0x0004a80601007387 */ /* 0x0003e20000100a00 */
[----:B--2---:R-:W-:Y:S01]  /*15380*/  HFMA2.MMA R14, -RZ, RZ, -0.56884765625, -35072 ;  /* 0xb88df848ff0e7435 */ /* 0x004fe200000001ff */
[----:B------:R-:W-:Y:S02]  /*15390*/  IMAD.MOV.U32 R15, RZ, RZ, -0x50e1393e ;  /* 0xaf1ec6c2ff0f7424 */ /* 0x000fe400078e00ff */
[----:B------:R2:W-:Y:S01]  /*153a0*/  STL.64 [R1+0x4c0], R8 ;  /* 0x0004c00801007387 */ /* 0x0005e20000100a00 */
[----:B0-----:R-:W-:Y:S01]  /*153b0*/  HFMA2.MMA R20, -RZ, RZ, -0.69677734375, -0.0003726482391357421875 ;  /* 0xb9938e1bff147435 */ /* 0x001fe200000001ff */
[----:B------:R-:W-:-:S02]  /*153c0*/  IMAD.MOV.U32 R21, RZ, RZ, 0x38db2466 ;  /* 0x38db2466ff157424 */ /* 0x000fc400078e00ff */
[----:B------:R0:W-:Y:S01]  /*153d0*/  STL.64 [R1+0x4c8], R10 ;  /* 0x0004c80a01007387 */ /* 0x0001e20000100a00 */
[----:B-1----:R-:W-:-:S03]  /*153e0*/  HFMA2.MMA R6, -RZ, RZ, 0.397705078125, -3.591796875 ;  /* 0x365dc32fff067435 */ /* 0x002fc600000001ff */
[----:B------:R1:W-:Y:S01]  /*153f0*/  STL.64 [R1+0x3f0], R22 ;  /* 0x0003f01601007387 */ /* 0x0003e20000100a00 */
[----:B------:R-:W-:Y:S01]  /*15400*/  IMAD.MOV.U32 R7, RZ, RZ, 0x2b60b368 ;  /* 0x2b60b368ff077424 */ /* 0x000fe200078e00ff */
[----:B--2---:R-:W-:Y:S02]  /*15410*/  HFMA2.MMA R8, -RZ, RZ, -0.2491455078125, -8.285045623779296875e-06 ;  /* 0xb3f9808bff087435 */ /* 0x004fe400000001ff */
[----:B------:R2:W-:Y:S01]  /*15420*/  STL.64 [R1+0x4b0], R18 ;  /* 0x0004b01201007387 */ /* 0x0005e20000100a00 */
[----:B------:R-:W-:Y:S01]  /*15430*/  IMAD.MOV.U32 R9, RZ, RZ, -0x58b5070d ;  /* 0xa74af8f3ff097424 */ /* 0x000fe200078e00ff */
[----:B0-----:R-:W-:Y:S01]  /*15440*/  MOV R10, 0x32aac036 ;  /* 0x32aac036000a7802 */ /* 0x001fe20000000f00 */
[----:B------:R-:W-:Y:S01]  /*15450*/  IMAD.MOV.U32 R11, RZ, RZ, -0x4dbc0451 ;  /* 0xb243fbafff0b7424 */ /* 0x000fe200078e00ff */
[----:B------:R0:W-:Y:S01]  /*15460*/  STL.64 [R1+0x4d0], R12 ;  /* 0x0004d00c01007387 */ /* 0x0001e20000100a00 */
[----:B-1----:R-:W-:Y:S01]  /*15470*/  MOV R22, 0xaf912a36 ;  /* 0xaf912a3600167802 */ /* 0x002fe20000000f00 */
[----:B------:R-:W-:-:S02]  /*15480*/  IMAD.MOV.U32 R23, RZ, RZ, 0x22d5cb0c ;  /* 0x22d5cb0cff177424 */ /* 0x000fc400078e00ff */
[----:B------:R1:W-:Y:S01]  /*15490*/  STL.64 [R1+0x4d8], R14 ;  /* 0x0004d80e01007387 */ /* 0x0003e20000100a00 */
[----:B--2---:R-:W-:Y:S01]  /*154a0*/  MOV R18, 0xb52c0fab ;  /* 0xb52c0fab00127802 */ /* 0x004fe20000000f00 */
[----:B------:R-:W-:Y:S02]  /*154b0*/  IMAD.MOV.U32 R19, RZ, RZ, 0x34d0d05d ;  /* 0x34d0d05dff137424 */ /* 0x000fe400078e00ff */
[----:B------:R2:W-:Y:S01]  /*154c0*/  STL.64 [R1+0x468], R20 ;  /* 0x0004681401007387 */ /* 0x0005e20000100a00 */
[----:B0-----:R-:W-:Y:S01]  /*154d0*/  MOV R12, 0xb00a9a1c ;  /* 0xb00a9a1c000c7802 */ /* 0x001fe20000000f00 */
[----:B------:R-:W-:Y:S02]  /*154e0*/  IMAD.MOV.U32 R13, RZ, RZ, -0x443d1c1a ;  /* 0xbbc2e3e6ff0d7424 */ /* 0x000fe400078e00ff */
[----:B------:R0:W-:Y:S01]  /*154f0*/  STL.64 [R1+0x4e8], R6 ;  /* 0x0004e80601007387 */ /* 0x0001e20000100a00 */
[----:B-1----:R-:W-:Y:S01]  /*15500*/  HFMA2.MMA R14, -RZ, RZ, -0.75634765625, -0.0028533935546875 ;  /* 0xba0d99d8ff0e7435 */ /* 0x002fe200000001ff */
[----:B------:R-:W-:-:S02]  /*15510*/  IMAD.MOV.U32 R15, RZ, RZ, 0x3c10084d ;  /* 0x3c10084dff0f7424 */ /* 0x000fc400078e00ff */
[----:B------:R1:W-:Y:S01]  /*15520*/  STL.64 [R1+0x500], R10 ;  /* 0x0005000a01007387 */ /* 0x0003e20000100a00 */
[----:B--2---:R-:W-:-:S03]  /*15530*/  HFMA2.MMA R20, -RZ, RZ, -0.939453125, 3328 ;  /* 0xbb846a80ff147435 */ /* 0x004fc600000001ff */
        /* <DEDUP_REMOVED lines=8> */
[----:B--2---:R-:W-:Y:S01]  /*155c0*/  MOV R22, 0x29526277 ;  /* 0x2952627700167802 */ /* 0x004fe20000000f00 */
[----:B------:R-:W-:-:S02]  /*155d0*/  IMAD.MOV.U32 R23, RZ, RZ, -0x4ce70e84 ;  /* 0xb318f17cff177424 */ /* 0x000fc400078e00ff */
[----:B------:R2:W-:Y:S01]  /*155e0*/  STL.64 [R1+0x510], R12 ;  /* 0x0005100c01007387 */ /* 0x0005e20000100a00 */
[----:B0-----:R-:W-:Y:S01]  /*155f0*/  HFMA2.MMA R18, -RZ, RZ, 0.354248046875, -1615 ;  /* 0x35abe64fff127435 */ /* 0x001fe200000001ff */
[----:B------:R-:W-:Y:S02]  /*15600*/  IMAD.MOV.U32 R19, RZ, RZ, -0x44f8d348 ;  /* 0xbb072cb8ff137424 */ /* 0x000fe400078e00ff */
[----:B------:R0:W-:Y:S01]  /*15610*/  STL.64 [R1+0x518], R14 ;  /* 0x0005180e01007387 */ /* 0x0001e20000100a00 */
[----:B-1----:R-:W-:Y:S01]  /*15620*/  HFMA2.MMA R8, -RZ, RZ, -0.1851806640625, 0.007030487060546875 ;  /* 0xb1ed1f33ff087435 */ /* 0x002fe200000001ff */
[----:B------:R-:W-:Y:S02]  /*15630*/  IMAD.MOV.U32 R9, RZ, RZ, 0x3945b5d9 ;  /* 0x3945b5d9ff097424 */ /* 0x000fe400078e00ff */
[----:B------:R1:W-:Y:S01]  /*15640*/  STL.64 [R1+0x520], R6 ;  /* 0x0005200601007387 */ /* 0x0003e20000100a00 */
[----:B--2---:R-:W-:Y:S01]  /*15650*/  HFMA2.MMA R12, -RZ, RZ, 0.0966796875, 0.000797748565673828125 ;  /* 0x2e301289ff0c7435 */ /* 0x004fe200000001ff */
[----:B------:R-:W-:-:S02]  /*15660*/  IMAD.MOV.U32 R13, RZ, RZ, -0x48d3f04e ;  /* 0xb72c0fb2ff0d7424 */ /* 0x000fc400078e00ff */
[----:B------:R2:W-:Y:S04]  /*15670*/  STL.64 [R1+0x540], R10 ;  /* 0x0005400a01007387 */ /* 0x0005e80000100a00 */
[----:B------:R3:W-:Y:S01]  /*15680*/  STL.64 [R1+0x490], R22 ;  /* 0x0004901601007387 */ /* 0x0007e20000100a00 */
[----:B0-----:R-:W-:Y:S01]  /*15690*/  MOV R14, 0x36dddd64 ;  /* 0x36dddd64000e7802 */ /* 0x001fe20000000f00 */
[----:B------:R-:W-:Y:S02]  /*156a0*/  IMAD.MOV.U32 R15, RZ, RZ, -0x49f3a7b4 ;  /* 0xb60c584cff0f7424 */ /* 0x000fe400078e00ff */
[----:B------:R0:W-:Y:S01]  /*156b0*/  STL.64 [R1+0x4b8], R20 ;  /* 0x0004b81401007387 */ /* 0x0001e20000100a00 */
[----:B-1----:R-:W-:Y:S01]  /*156c0*/  MOV R6, 0xb4809d2b ;  /* 0xb4809d2b00067802 */ /* 0x002fe20000000f00 */
[----:B------:R-:W-:Y:S01]  /*156d0*/  IMAD.MOV.U32 R7, RZ, RZ, 0x3398dd34 ;  /* 0x3398dd34ff077424 */ /* 0x000fe200078e00ff */
[----:B--2---:R-:W-:Y:S01]  /*156e0*/  HFMA2.MMA R10, -RZ, RZ, 1.138671875, -0.0004088878631591796875 ;  /* 0x3c8e8eb3ff0a7435 */ /* 0x004fe200000001ff */
[----:B------:R-:W-:Y:S01]  /*156f0*/  IMAD.MOV.U32 R11, RZ, RZ, -0x430e1b8c ;  /* 0xbcf1e474ff0b7424 */ /* 0x000fe200078e00ff */
[----:B------:R1:W-:Y:S01]  /*15700*/  STL.64 [R1+0x528], R18 ;  /* 0x0005281201007387 */ /* 0x0003e20000100a00 */
[----:B---3--:R-:W-:Y:S01]  /*15710*/  MOV R22, 0x3783ce5d ;  /* 0x3783ce5d00167802 */ /* 0x008fe20000000f00 */
[----:B------:R-:W-:-:S02]  /*15720*/  IMAD.MOV.U32 R23, RZ, RZ, -0x48d3209f ;  /* 0xb72cdf61ff177424 */ /* 0x000fc400078e00ff */
[----:B------:R2:W-:Y:S01]  /*15730*/  STL.64 [R1+0x538], R8 ;  /* 0x0005380801007387 */ /* 0x0005e20000100a00 */
[----:B0-----:R-:W-:Y:S01]  /*15740*/  HFMA2.MMA R20, -RZ, RZ, 0.167724609375, 160.875 ;  /* 0x315e5907ff147435 */ /* 0x001fe200000001ff */
[----:B------:R-:W-:Y:S02]  /*15750*/  IMAD.MOV.U32 R21, RZ, RZ, 0x1f453419 ;  /* 0x1f453419ff157424 */ /* 0x000fe400078e00ff */
[----:B------:R0:W-:Y:S01]  /*15760*/  STL.64 [R1+0x548], R12 ;  /* 0x0005480c01007387 */ /* 0x0001e20000100a00 */
[----:B-1----:R-:W-:-:S03]  /*15770*/  HFMA2.MMA R18, -RZ, RZ, 0.025390625, -0.01085662841796875 ;  /* 0x2680a18fff127435 */ /* 0x002fc600000001ff */
[----:B------:R1:W-:Y:S01]  /*15780*/  STL.64 [R1+0x550], R14 ;  /* 0x0005500e01007387 */ /* 0x0003e20000100a00 */
[----:B------:R-:W-:Y:S01]  /*15790*/  IMAD.MOV.U32 R19, RZ, RZ, -0x4db018d5 ;  /* 0xb24fe72bff137424 */ /* 0x000fe200078e00ff */
[----:B--2---:R-:W-:Y:S01]  /*157a0*/  MOV R8, 0x31ee4973 ;  /* 0x31ee497300087802 */ /* 0x004fe20000000f00 */
[----:B------:R-:W-:Y:S01]  /*157b0*/  IMAD.MOV.U32 R9, RZ, RZ, -0x4ef8e330 ;  /* 0xb1071cd0ff097424 */ /* 0x000fe200078e00ff */
[----:B------:R2:W-:Y:S01]  /*157c0*/  STL.64 [R1+0x560], R6 ;  /* 0x0005600601007387 */ /* 0x0005e20000100a00 */
[----:B0-----:R-:W-:Y:S01]  /*157d0*/  HFMA2.MMA R12, -RZ, RZ, -1.072265625, -3.138671875 ;  /* 0xbc4ac247ff0c7435 */ /* 0x001fe200000001ff */
[----:B------:R-:W-:Y:S02]  /*157e0*/  IMAD.MOV.U32 R13, RZ, RZ, 0x3c443837 ;  /* 0x3c443837ff0d7424 */ /* 0x000fe400078e00ff */
[----:B------:R0:W-:Y:S01]  /*157f0*/  STL.64 [R1+0x4e0], R22 ;  /* 0x0004e01601007387 */ /* 0x0001e20000100a00 */
[----:B-1----:R-:W-:Y:S01]  /*15800*/  MOV R14, 0xbbb17561 ;  /* 0xbbb17561000e7802 */ /* 0x002fe20000000f00 */
[----:B------:R-:W-:-:S02]  /*15810*/  IMAD.MOV.U32 R15, RZ, RZ, -0x4c781577 ;  /* 0xb387ea89ff0f7424 */ /* 0x000fc400078e00ff */
[----:B------:R1:W-:Y:S01]  /*15820*/  STL.64 [R1+0x578], R10 ;  /* 0x0005780a01007387 */ /* 0x0003e20000100a00 */
[----:B--2---:R-:W-:-:S03]  /*15830*/  HFMA2.MMA R6, -RZ, RZ, 0.87060546875, 0.01421356201171875 ;  /* 0x3af72347ff067435 */ /* 0x004fc600000001ff */
[----:B------:R2:W-:Y:S01]  /*15840*/  STL.64 [R1+0x508], R20 ;  /* 0x0005081401007387 */ /* 0x0005e20000100a00 */
[----:B------:R-:W-:Y:S01]  /*15850*/  IMAD.MOV.U32 R7, RZ, RZ, -0x453ede71 ;  /* 0xbac1218fff077424 */ /* 0x000fe200078e00ff */
[----:B0-----:R-:W-:Y:S01]  /*15860*/  MOV R22, 0x3ae040b6 ;  /* 0x3ae040b600167802 */ /* 0x001fe20000000f00 */
[----:B------:R-:W-:Y:S01]  /*15870*/  IMAD.MOV.U32 R23, RZ, RZ, -0x45ce8a72 ;  /* 0xba31758eff177424 */ /* 0x000fe200078e00ff */
[----:B------:R0:W-:Y:S01]  /*15880*/  STL.64 [R1+0x570], R8 ;  /* 0x0005700801007387 */ /* 0x0001e20000100a00 */
[----:B-1----:R-:W-:Y:S01]  /*15890*/  HFMA2.MMA R10, -RZ, RZ, 0.43359375, 0.00615692138671875 ;  /* 0x36f01e4eff0a7435 */ /* 0x002fe200000001ff */
[----:B------:R-:W-:Y:S02]  /*158a0*/  IMAD.MOV.U32 R11, RZ, RZ, -0x4967455d ;  /* 0xb698baa3ff0b7424 */ /* 0x000fe400078e00ff */
[----:B------:R1:W-:Y:S01]  /*158b0*/  STL.64 [R1+0x568], R18 ;  /* 0x0005681201007387 */ /* 0x0003e20000100a00 */
[----:B--2---:R-:W-:Y:S01]  /*158c0*/  HFMA2.MMA R20, -RZ, RZ, -0.050140380859375, -1378 ;  /* 0xaa6be562ff147435 */ /* 0x004fe200000001ff */
[----:B------:R-:W-:-:S02]  /*158d0*/  IMAD.MOV.U32 R21, RZ, RZ, 0x34d57045 ;  /* 0x34d57045ff157424 */ /* 0x000fc400078e00ff */
[----:B------:R2:W-:Y:S01]  /*158e0*/  STL.64 [R1+0x588], R12 ;  /* 0x0005880c01007387 */ /* 0x0005e20000100a00 */
[----:B0-----:R-:W-:Y:S01]  /*158f0*/  MOV R8, 0xb80c584c ;  /* 0xb80c584c00087802 */ /* 0x001fe20000000f00 */
[----:B------:R-:W-:Y:S02]  /*15900*/  IMAD.MOV.U32 R9, RZ, RZ, -0x53846403 ;  /* 0xac7b9bfdff097424 */ /* 0x000fe400078e00ff */
[----:B------:R0:W-:Y:S01]  /*15910*/  STL.64 [R1+0x590], R14 ;  /* 0x0005900e01007387 */ /* 0x0001e20000100a00 */
[----:B-1----:R-:W-:-:S03]  /*15920*/  MOV R18, 0x3a118808 ;  /* 0x3a11880800127802 */ /* 0x002fc60000000f00 */
[----:B------:R1:W-:Y:S01]  /*15930*/  STL.64 [R1+0x530], R22 ;  /* 0x0005301601007387 */ /* 0x0003e20000100a00 */
[----:B------:R-:W-:Y:S01]  /*15940*/  IMAD.MOV.U32 R19, RZ, RZ, 0x30100e08 ;  /* 0x30100e08ff137424 */ /* 0x000fe200078e00ff */
[----:B--2---:R-:W-:Y:S01]  /*15950*/  MOV R12, 0x35bf1481 ;  /* 0x35bf1481000c7802 */ /* 0x004fe20000000f00 */
[----:B------:R-:W-:Y:S01]  /*15960*/  IMAD.MOV.U32 R13, RZ, RZ, 0x28a95d1c ;  /* 0x28a95d1cff0d7424 */ /* 0x000fe200078e00ff */
[----:B------:R2:W-:Y:S01]  /*15970*/  STL.64 [R1+0x598], R6 ;  /* 0x0005980601007387 */ /* 0x0005e20000100a00 */
[----:B0-----:R-:W-:Y:S01]  /*15980*/  HFMA2.MMA R14, -RZ, RZ, -0.28466796875, -7092 ;  /* 0xb48eeeedff0e7435 */ /* 0x001fe200000001ff */
[----:B------:R-:W-:Y:S02]  /*15990*/  IMAD.MOV.U32 R15, RZ, RZ, 0x342b44cb ;  /* 0x342b44cbff0f7424 */ /* 0x000fe400078e00ff */
[----:B------:R0:W-:Y:S01]  /*159a0*/  STL.64 [R1+0x5b0], R8 ;  /* 0x0005b00801007387 */ /* 0x0001e20000100a00 */
[----:B-1----:R-:W-:Y:S01]  /*159b0*/  MOV R22, 0x3ca4373f ;  /* 0x3ca4373f00167802 */ /* 0x002fe20000000f00 */
[----:B------:R-:W-:-:S02]  /*159c0*/  IMAD.MOV.U32 R23, RZ, RZ, 0x36ebda3c ;  /* 0x36ebda3cff177424 */ /* 0x000fc400078e00ff */
[----:B------:R1:W-:Y:S01]  /*159d0*/  STL.64 [R1+0x5b8], R10 ;  /* 0x0005b80a01007387 */ /* 0x0003e20000100a00 */
[----:B--2---:R-:W-:-:S03]  /*159e0*/  HFMA2.MMA R6, -RZ, RZ, 0.1885986328125, 0.00152683258056640625 ;  /* 0x32091641ff067435 */ /* 0x004fc600000001ff */
[----:B------:R2:W-:Y:S01]  /*159f0*/  STL.64 [R1+0x558], R20 ;  /* 0x0005581401007387 */ /* 0x0005e20000100a00 */
[----:B------:R-:W-:Y:S01]  /*15a00*/  IMAD.MOV.U32 R7, RZ, RZ, 0x3cf7cd03 ;  /* 0x3cf7cd03ff077424 */ /* 0x000fe200078e00ff */
[----:B0-----:R-:W-:Y:S02]  /*15a10*/  HFMA2.MMA R8, -RZ, RZ, 1.3642578125, 3126 ;  /* 0x3d756a1bff087435 */ /* 0x001fe400000001ff */
[----:B------:R0:W-:Y:S01]  /*15a20*/  STL.64 [R1+0x5a0], R18 ;  /* 0x0005a01201007387 */ /* 0x0001e20000100a00 */
[----:B------:R-:W-:Y:S01]  /*15a30*/  IMAD.MOV.U32 R9, RZ, RZ, -0x42faf2e3 ;  /* 0xbd050d1dff097424 */ /* 0x000fe200078e00ff */
[----:B-1----:R-:W-:Y:S01]  /*15a40*/  MOV R10, 0xb6bff991 ;  /* 0xb6bff991000a7802 */ /* 0x002fe20000000f00 */
[----:B------:R-:W-:Y:S01]  /*15a50*/  IMAD.MOV.U32 R11, RZ, RZ, 0x3c772822 ;  /* 0x3c772822ff0b7424 */ /* 0x000fe200078e00ff */
[----:B------:R1:W-:Y:S01]  /*15a60*/  STL.64 [R1+0x5c0], R12 ;  /* 0x0005c00c01007387 */ /* 0x0003e20000100a00 */
[----:B--2---:R-:W-:Y:S01]  /*15a70*/  HFMA2.MMA R20, -RZ, RZ, -0.6357421875, -0.0003497600555419921875 ;  /* 0xb9168dbbff147435 */ /* 0x004fe200000001ff */
[----:B------:R-:W-:-:S02]  /*15a80*/  IMAD.MOV.U32 R21, RZ, RZ, 0x38cfff8d ;  /* 0x38cfff8dff157424 */ /* 0x000fc400078e00ff */
[----:B------:R2:W-:Y:S01]  /*15a90*/  STL.64 [R1+0x580], R22 ;  /* 0x0005801601007387 */ /* 0x0005e20000100a00 */
[----:B0-----:R-:W-:Y:S01]  /*15aa0*/  MOV R18, 0x3b22a4c0 ;  /* 0x3b22a4c000127802 */ /* 0x001fe20000000f00 */
[----:B------:R-:W-:Y:S02]  /*15ab0*/  IMAD.MOV.U32 R19, RZ, RZ, -0x42b37306 ;  /* 0xbd4c8cfaff137424 */ /* 0x000fe400078e00ff */
[----:B------:R0:W-:Y:S01]  /*15ac0*/  STL.64 [R1+0x5c8], R14 ;  /* 0x0005c80e01007387 */ /* 0x0001e20000100a00 */
[----:B-1----:R-:W-:Y:S01]  /*15ad0*/  MOV R12, 0x3301fab9 ;  /* 0x3301fab9000c7802 */ /* 0x002fe20000000f00 */
[----:B------:R-:W-:Y:S02]  /*15ae0*/  IMAD.MOV.U32 R13, RZ, RZ, -0x451e2b3b ;  /* 0xbae1d4c5ff0d7424 */ /* 0x000fe400078e00ff */
[----:B------:R1:W-:Y:S01]  /*15af0*/  STL.64 [R1+0x5d8], R6 ;  /* 0x0005d80601007387 */ /* 0x0003e20000100a00 */
[----:B--2---:R-:W-:Y:S01]  /*15b00*/  MOV R22, 0xb34aab39 ;  /* 0xb34aab3900167802 */ /* 0x004fe20000000f00 */
[----:B------:R-:W-:-:S02]  /*15b10*/  IMAD.MOV.U32 R23, RZ, RZ, -0x5b69df18 ;  /* 0xa49620e8ff177424 */ /* 0x000fc400078e00ff */
[----:B------:R2:W-:Y:S01]  /*15b20*/  STL.64 [R1+0x5f0], R10 ;  /* 0x0005f00a01007387 */ /* 0x0005e20000100a00 */
[----:B0-----:R-:W-:Y:S01]  /*15b30*/  MOV R14, 0x3aa8ffa4 ;  /* 0x3aa8ffa4000e7802 */ /* 0x001fe20000000f00 */
[----:B------:R-:W-:Y:S02]  /*15b40*/  IMAD.MOV.U32 R15, RZ, RZ, -0x460a6585 ;  /* 0xb9f59a7bff0f7424 */ /* 0x000fe400078e00ff */
[----:B------:R0:W-:Y:S01]  /*15b50*/  STL.64 [R1+0x5e0], R18 ;  /* 0x0005e01201007387 */ /* 0x0001e20000100a00 */
[----:B-1----:R-:W-:-:S03]  /*15b60*/  HFMA2.MMA R6, -RZ, RZ, -0.11383056640625, 1.3095703125 ;  /* 0xaf493d3dff067435 */ /* 0x002fc600000001ff */
[----:B------:R1:W-:Y:S01]  /*15b70*/  STL.64 [R1+0x5e8], R8 ;  /* 0x0005e80801007387 */ /* 0x0003e20000100a00 */
[----:B------:R-:W-:Y:S01]  /*15b80*/  IMAD.MOV.U32 R7, RZ, RZ, 0x38f01e51 ;  /* 0x38f01e51ff077424 */ /* 0x000fe200078e00ff */
[----:B--2---:R-:W-:Y:S02]  /*15b90*/  HFMA2.MMA R10, -RZ, RZ, -0.030426025390625, 0.0012359619140625 ;  /* 0xa7ca1510ff0a7435 */ /* 0x004fe400000001ff */
[----:B------:R2:W-:Y:S01]  /*15ba0*/  STL.64 [R1+0x600], R12 ;  /* 0x0006000c01007387 */ /* 0x0005e20000100a00 */
[----:B------:R-:W-:-:S03]  /*15bb0*/  IMAD.MOV.U32 R11, RZ, RZ, 0x344da161 ;  /* 0x344da161ff0b7424 */ /* 0x000fc600078e00ff */
[----:B------:R3:W-:Y:S01]  /*15bc0*/  STL.64 [R1+0x5a8], R20 ;  /* 0x0005a81401007387 */ /* 0x0007e20000100a00 */
[----:B0-----:R-:W-:Y:S01]  /*15bd0*/  MOV R18, 0xb8a2464d ;  /* 0xb8a2464d00127802 */ /* 0x001fe20000000f00 */
[----:B------:R-:W-:Y:S02]  /*15be0*/  IMAD.MOV.U32 R19, RZ, RZ, 0x37d6f710 ;  /* 0x37d6f710ff137424 */ /* 0x000fe400078e00ff */
[----:B------:R0:W-:Y:S01]  /*15bf0*/  STL.64 [R1+0x5d0], R22 ;  /* 0x0005d01601007387 */ /* 0x0001e20000100a00 */
[----:B-1----:R-:W-:Y:S01]  /*15c00*/  MOV R8, 0x3660ca4a ;  /* 0x3660ca4a00087802 */ /* 0x002fe20000000f00 */
[----:B------:R-:W-:Y:S01]  /*15c10*/  IMAD.MOV.U32 R9, RZ, RZ, -0x4a74aa49 ;  /* 0xb58b55b7ff097424 */ /* 0x000fe200078e00ff */
[----:B--2---:R-:W-:Y:S01]  /*15c20*/  MOV R12, 0xb3f53521 ;  /* 0xb3f53521000c7802 */ /* 0x004fe20000000f00 */
[----:B------:R-:W-:Y:S01]  /*15c30*/  IMAD.MOV.U32 R13, RZ, RZ, 0x33108b6f ;  /* 0x33108b6fff0d7424 */ /* 0x000fe200078e00ff */
[----:B------:R1:W-:Y:S01]  /*15c40*/  STL.64 [R1+0x608], R14 ;  /* 0x0006080e01007387 */ /* 0x0003e20000100a00 */
[----:B---3--:R-:W-:Y:S01]  /*15c50*/  HFMA2.MMA R20, -RZ, RZ, -1.0869140625, 6.0234375 ;  /* 0xbc594606ff147435 */ /* 0x008fe200000001ff */
[----:B------:R-:W-:-:S02]  /*15c60*/  IMAD.MOV.U32 R21, RZ, RZ, 0x3bb5e994 ;  /* 0x3bb5e994ff157424 */ /* 0x000fc400078e00ff */
[----:B------:R2:W-:Y:S01]  /*15c70*/  STL.64 [R1+0x610], R6 ;  /* 0x0006100601007387 */ /* 0x0005e20000100a00 */
[----:B0-----:R-:W-:Y:S01]  /*15c80*/  HFMA2.MMA R22, -RZ, RZ, 0.059295654296875, -7.9333782196044921875e-05 ;  /* 0x2b978533ff167435 */ /* 0x001fe200000001ff */
[----:B------:R-:W-:Y:S02]  /*15c90*/  IMAD.MOV.U32 R23, RZ, RZ, -0x494d5557 ;  /* 0xb6b2aaa9ff177424 */ /* 0x000fe400078e00ff */
[----:B------:R0:W-:Y:S01]  /*15ca0*/  STL.64 [R1+0x618], R18 ;  /* 0x0006181201007387 */ /* 0x0001e20000100a00 */
[----:B-1----:R-:W-:Y:S01]  /*15cb0*/  HFMA2.MMA R14, -RZ, RZ, -1.447265625, -232.375 ;  /* 0xbdcadb43ff0e7435 */ /* 0x002fe200000001ff */
[----:B------:R-:W-:Y:S02]  /*15cc0*/  IMAD.MOV.U32 R15, RZ, RZ, 0x3e37d95d ;  /* 0x3e37d95dff0f7424 */ /* 0x000fe400078e00ff */
[----:B------:R1:W-:Y:S01]  /*15cd0*/  STL.64 [R1+0x628], R8 ;  /* 0x0006280801007387 */ /* 0x0003e20000100a00 */
[----:B--2---:R-:W-:Y:S01]  /*15ce0*/  HFMA2.MMA R6, -RZ, RZ, 1.4306640625, 361 ;  /* 0x3db95da4ff067435 */ /* 0x004fe200000001ff */
[----:B------:R-:W-:-:S02]  /*15cf0*/  IMAD.MOV.U32 R7, RZ, RZ, -0x4241e2f6 ;  /* 0xbdbe1d0aff077424 */ /* 0x000fc400078e00ff */
[----:B------:R2:W-:Y:S01]  /*15d00*/  STL.64 [R1+0x630], R10 ;  /* 0x0006300a01007387 */ /* 0x0005e20000100a00 */
[----:B0-----:R-:W-:Y:S01]  /*15d10*/  MOV R18, 0xbbb833db ;  /* 0xbbb833db00127802 */ /* 0x001fe20000000f00 */
[----:B------:R-:W-:Y:S02]  /*15d20*/  IMAD.MOV.U32 R19, RZ, RZ, -0x4edb5962 ;  /* 0xb124a69eff137424 */ /* 0x000fe400078e00ff */
[----:B------:R0:W-:Y:S01]  /*15d30*/  STL.64 [R1+0x638], R12 ;  /* 0x0006380c01007387 */ /* 0x0001e20000100a00 */
[----:B-1----:R-:W-:Y:S01]  /*15d40*/  MOV R8, 0x3d35e97a ;  /* 0x3d35e97a00087802 */ /* 0x002fe20000000f00 */
[----:B------:R-:W-:Y:S02]  /*15d50*/  IMAD.MOV.U32 R9, RZ, RZ, 0x3495237e ;  /* 0x3495237eff097424 */ /* 0x000fe400078e00ff */
[----:B------:R1:W-:Y:S01]  /*15d60*/  STL.64 [R1+0x5f8], R20 ;  /* 0x0005f81401007387 */ /* 0x0003e20000100a00 */
[----:B--2---:R-:W-:Y:S01]  /*15d70*/  HFMA2.MMA R10, -RZ, RZ, -1.1376953125, 0.0194244384765625 ;  /* 0xbc8d24f9ff0a7435 */ /* 0x004fe200000001ff */
[----:B------:R-:W-:-:S02]  /*15d80*/  IMAD.MOV.U32 R11, RZ, RZ, 0x3c685f80 ;  /* 0x3c685f80ff0b7424 */ /* 0x000fc400078e00ff */
[----:B------:R2:W-:Y:S01]  /*15d90*/  STL.64 [R1+0x620], R22 ;  /* 0x0006201601007387 */ /* 0x0005e20000100a00 */
[----:B0-----:R-:W-:Y:S01]  /*15da0*/  MOV R12, 0x39d6f710 ;  /* 0x39d6f710000c7802 */ /* 0x001fe20000000f00 */
[----:B------:R-:W-:Y:S02]  /*15db0*/  IMAD.MOV.U32 R13, RZ, RZ, 0x2da18c1b ;  /* 0x2da18c1bff0d7424 */ /* 0x000fe400078e00ff */
[----:B------:R0:W-:Y:S04]  /*15dc0*/  STL.64 [R1+0x640], R14 ;  /* 0x0006400e01007387 */ /* 0x0001e80000100a00 */
[----:B------:R3:W-:Y:S01]  /*15dd0*/  STL.64 [R1+0x658], R8 ;  /* 0x0006580801007387 */ /* 0x0007e20000100a00 */
[----:B-1----:R-:W-:Y:S01]  /*15de0*/  MOV R20, 0xbe050379 ;  /* 0xbe05037900147802 */ /* 0x002fe20000000f00 */
[----:B------:R-:W-:-:S02]  /*15df0*/  IMAD.MOV.U32 R21, RZ, RZ, -0x47fbf7d1 ;  /* 0xb804082fff157424 */ /* 0x000fc400078e00ff */
[----:B------:R1:W-:Y:S01]  /*15e00*/  STL.64 [R1+0x668], R18 ;  /* 0x0006681201007387 */ /* 0x0003e20000100a00 */
[----:B--2---:R-:W-:Y:S01]  /*15e10*/  HFMA2.MMA R22, -RZ, RZ, 0.8525390625, 0.0031871795654296875 ;  /* 0x3ad21a87ff167435 */ /* 0x004fe200000001ff */
[----:B------:R-:W-:Y:S01]  /*15e20*/  IMAD.MOV.U32 R23, RZ, RZ, -0x4567de18 ;  /* 0xba9821e8ff177424 */ /* 0x000fe200078e00ff */
[----:B0-----:R-:W-:Y:S01]  /*15e30*/  HFMA2.MMA R14, -RZ, RZ, -0.47998046875, 0.055816650390625 ;  /* 0xb7ae2b25ff0e7435 */ /* 0x001fe200000001ff */
[----:B------:R0:W-:Y:S01]  /*15e40*/  STL.64 [R1+0x678], R12 ;  /* 0x0006780c01007387 */ /* 0x0001e20000100a00 */
[----:B------:R-:W-:Y:S01]  /*15e50*/  IMAD.MOV.U32 R15, RZ, RZ, -0x55fb1376 ;  /* 0xaa04ec8aff0f7424 */ /* 0x000fe200078e00ff */
[----:B---3--:R-:W-:Y:S02]  /*15e60*/  HFMA2.MMA R8, -RZ, RZ, 0.333984375, -41.1875 ;  /* 0x3558d126ff087435 */ /* 0x008fe400000001ff */
[----:B------:R2:W-:Y:S01]  /*15e70*/  STL.64 [R1+0x650], R6 ;  /* 0x0006500601007387 */ /* 0x0005e20000100a00 */
[----:B------:R-:W-:Y:S01]  /*15e80*/  IMAD.MOV.U32 R9, RZ, RZ, 0x262d4d18 ;  /* 0x262d4d18ff097424 */ /* 0x000fe200078e00ff */
[----:B-1----:R-:W-:Y:S01]  /*15e90*/  MOV R18, 0xbeedbf89 ;  /* 0xbeedbf8900127802 */ /* 0x002fe20000000f00 */
[----:B------:R-:W-:Y:S01]  /*15ea0*/  IMAD.MOV.U32 R19, RZ, RZ, 0x3e8866ce ;  /* 0x3e8866ceff137424 */ /* 0x000fe200078e00ff */
[----:B------:R1:W-:Y:S01]  /*15eb0*/  STL.64 [R1+0x660], R10 ;  /* 0x0006600a01007387 */ /* 0x0003e20000100a00 */
[----:B0-----:R-:W-:Y:S01]  /*15ec0*/  HFMA2.MMA R12, -RZ, RZ, -1.115234375, -0.0924072265625 ;  /* 0xbc76adeaff0c7435 */ /* 0x001fe200000001ff */
[----:B------:R-:W-:-:S02]  /*15ed0*/  IMAD.MOV.U32 R13, RZ, RZ, 0x3ebaba46 ;  /* 0x3ebaba46ff0d7424 */ /* 0x000fc400078e00ff */
[----:B------:R0:W-:Y:S01]  /*15ee0*/  STL.64 [R1+0x688], R14 ;  /* 0x0006880e01007387 */ /* 0x0001e20000100a00 */
[----:B--2---:R-:W-:Y:S01]  /*15ef0*/  MOV R6, 0xb8c8fffe ;  /* 0xb8c8fffe00067802 */ /* 0x004fe20000000f00 */
[----:B------:R-:W-:Y:S02]  /*15f00*/  IMAD.MOV.U32 R7, RZ, RZ, 0x3885781c ;  /* 0x3885781cff077424 */ /* 0x000fe400078e00ff */
[----:B------:R2:W-:Y:S01]  /*15f10*/  STL.64 [R1+0x6b0], R18 ;  /* 0x0006b01201007387 */ /* 0x0005e20000100a00 */
[----:B-1----:R-:W-:Y:S01]  /*15f20*/  MOV R10, 0xb41e28cb ;  /* 0xb41e28cb000a7802 */ /* 0x002fe20000000f00 */
[----:B------:R-:W-:Y:S02]  /*15f30*/  IMAD.MOV.U32 R11, RZ, RZ, -0x41b34182 ;  /* 0xbe4cbe7eff0b7424 */ /* 0x000fe400078e00ff */
[----:B------:R1:W-:Y:S01]  /*15f40*/  STL.64 [R1+0x680], R6 ;  /* 0x0006800601007387 */ /* 0x0003e20000100a00 */
[----:B0-----:R-:W-:-:S03]  /*15f50*/  HFMA2.MMA R14, -RZ, RZ, -0.2646484375, 1.5615234375 ;  /* 0xb43c3e3fff0e7435 */ /* 0x001fc600000001ff */
[----:B------:R0:W-:Y:S01]  /*15f60*/  STL.64 [R1+0x698], R8 ;  /* 0x0006980801007387 */ /* 0x0001e20000100a00 */
[----:B------:R-:W-:Y:S01]  /*15f70*/  IMAD.MOV.U32 R15, RZ, RZ, 0x3c9d93f6 ;  /* 0x3c9d93f6ff0f7424 */ /* 0x000fe200078e00ff */
[----:B--2---:R-:W-:Y:S02]  /*15f80*/  HFMA2.MMA R18, -RZ, RZ, -0.55029296875, 44.96875 ;  /* 0xb867519fff127435 */ /* 0x004fe400000001ff */
[----:B------:R2:W-:Y:S01]  /*15f90*/  STL.64 [R1+0x6a0], R10 ;  /* 0x0006a00a01007387 */ /* 0x0005e20000100a00 */
[----:B------:R-:W-:-:S03]  /*15fa0*/  IMAD.MOV.U32 R19, RZ, RZ, 0x37950fca ;  /* 0x37950fcaff137424 */ /* 0x000fc600078e00ff */
[----:B------:R3:W-:Y:S01]  /*15fb0*/  STL.64 [R1+0x6a8], R12 ;  /* 0x0006a80c01007387 */ /* 0x0007e20000100a00 */
[----:B-1----:R-:W-:Y:S01]  /*15fc0*/  MOV R6, 0x3e02b5d2 ;  /* 0x3e02b5d200067802 */ /* 0x002fe20000000f00 */
[----:B------:R-:W-:Y:S01]  /*15fd0*/  IMAD.MOV.U32 R7, RZ, RZ, -0x4299bf87 ;  /* 0xbd664079ff077424 */ /* 0x000fe200078e00ff */
[----:B0-----:R-:W-:Y:S01]  /*15fe0*/  MOV R8, 0xbc77371a ;  /* 0xbc77371a00087802 */ /* 0x001fe20000000f00 */
[----:B------:R-:W-:Y:S01]  /*15ff0*/  IMAD.MOV.U32 R9, RZ, RZ, 0x3bbc182a ;  /* 0x3bbc182aff097424 */ /* 0x000fe200078e00ff */
[----:B------:R0:W-:Y:S01]  /*16000*/  STL.64 [R1+0x648], R20 ;  /* 0x0006481401007387 */ /* 0x0001e20000100a00 */
[----:B--2---:R-:W-:Y:S01]  /*16010*/  MOV R10, 0x3091fe30 ;  /* 0x3091fe30000a7802 */ /* 0x004fe20000000f00 */
[----:B------:R-:W-:Y:S02]  /*16020*/  IMAD.MOV.U32 R11, RZ, RZ, -0x45370000 ;  /* 0xbac90000ff0b7424 */ /* 0x000fe400078e00ff */
[----:B------:R1:W-:Y:S01]  /*16030*/  STL.64 [R1+0x6c0], R6 ;  /* 0x0006c00601007387 */ /* 0x0003e20000100a00 */
[----:B---3--:R-:W-:Y:S01]  /*16040*/  MOV R12, 0xace8d175 ;  /* 0xace8d175000c7802 */ /* 0x008fe20000000f00 */
        /* <DEDUP_REMOVED lines=8> */
[----:B--2---:R-:W-:Y:S01]  /*160d0*/  HFMA2.MMA R14, -RZ, RZ, 0.37939453125, -1.3037109375 ;  /* 0x3612bd37ff0e7435 */ /* 0x004fe200000001ff */
[----:B------:R-:W-:-:S02]  /*160e0*/  IMAD.MOV.U32 R15, RZ, RZ, -0x4acca68f ;  /* 0xb5335971ff0f7424 */ /* 0x000fc400078e00ff */
[----:B------:R2:W-:Y:S04]  /*160f0*/  STL.64 [R1+0x6e8], R12 ;  /* 0x0006e80c01007387 */ /* 0x0005e80000100a00 */
[----:B------:R3:W-:Y:S01]  /*16100*/  STL.64 [R1+0x6f0], R18 ;  /* 0x0006f01201007387 */ /* 0x0007e20000100a00 */
[----:B0-----:R-:W-:Y:S01]  /*16110*/  HFMA2.MMA R8, -RZ, RZ, 1.8828125, 479.75 ;  /* 0x3f885f7fff087435 */ /* 0x001fe200000001ff */
[----:B------:R-:W-:Y:S01]  /*16120*/  IMAD.MOV.U32 R9, RZ, RZ, 0x3944bb29 ;  /* 0x3944bb29ff097424 */ /* 0x000fe200078e00ff */
[----:B-1----:R-:W-:Y:S01]  /*16130*/  MOV R10, 0xbf53b9e1 ;  /* 0xbf53b9e1000a7802 */ /* 0x002fe20000000f00 */
[----:B------:R-:W-:Y:S01]  /*16140*/  IMAD.MOV.U32 R11, RZ, RZ, 0x3f64be03 ;  /* 0x3f64be03ff0b7424 */ /* 0x000fe200078e00ff */
[----:B------:R0:W-:Y:S01]  /*16150*/  STL.64 [R1+0x690], R20 ;  /* 0x0006901401007387 */ /* 0x0001e20000100a00 */
[----:B--2---:R-:W-:Y:S01]  /*16160*/  HFMA2.MMA R12, -RZ, RZ, -1.724609375, 2.197265625 ;  /* 0xbee64065ff0c7435 */ /* 0x004fe200000001ff */
[----:B------:R-:W-:-:S02]  /*16170*/  IMAD.MOV.U32 R13, RZ, RZ, -0x4a27cf64 ;  /* 0xb5d8309cff0d7424 */ /* 0x000fc400078e00ff */
[----:B------:R1:W-:Y:S01]  /*16180*/  STL.64 [R1+0x6f8], R6 ;  /* 0x0006f80601007387 */ /* 0x0003e20000100a00 */
[----:B---3--:R-:W-:Y:S01]  /*16190*/  MOV R18, 0x3e44f8f2 ;  /* 0x3e44f8f200127802 */ /* 0x008fe20000000f00 */
[----:B------:R-:W-:Y:S02]  /*161a0*/  IMAD.MOV.U32 R19, RZ, RZ, -0x41d60a1f ;  /* 0xbe29f5e1ff137424 */ /* 0x000fe400078e00ff */
[----:B------:R2:W-:Y:S01]  /*161b0*/  STL.64 [R1+0x718], R10 ;  /* 0x0007180a01007387 */ /* 0x0005e20000100a00 */
[----:B0-----:R-:W-:-:S03]  /*161c0*/  HFMA2.MMA R20, -RZ, RZ, 0.81884765625, -30.46875 ;  /* 0x3a8dcf9eff147435 */ /* 0x001fc600000001ff */
[----:B------:R0:W-:Y:S01]  /*161d0*/  STL.64 [R1+0x728], R18 ;  /* 0x0007281201007387 */ /* 0x0001e20000100a00 */
[----:B------:R-:W-:Y:S01]  /*161e0*/  IMAD.MOV.U32 R21, RZ, RZ, -0x463c0f77 ;  /* 0xb9c3f089ff157424 */ /* 0x000fe200078e00ff */
[----:B-1----:R-:W-:Y:S01]  /*161f0*/  MOV R6, 0xbcafe000 ;  /* 0xbcafe00000067802 */ /* 0x002fe20000000f00 */
[----:B------:R-:W-:Y:S01]  /*16200*/  IMAD.MOV.U32 R7, RZ, RZ, 0x3c84f2a4 ;  /* 0x3c84f2a4ff077424 */ /* 0x000fe200078e00ff */
[----:B------:R1:W-:Y:S01]  /*16210*/  STL.64 [R1+0x700], R14 ;  /* 0x0007000e01007387 */ /* 0x0003e20000100a00 */
[----:B--2---:R-:W-:Y:S01]  /*16220*/  HFMA2.MMA R10, -RZ, RZ, 0.7158203125, 61.875 ;  /* 0x39ba53bcff0a7435 */ /* 0x004fe200000001ff */
[----:B------:R-:W-:Y:S02]  /*16230*/  IMAD.MOV.U32 R11, RZ, RZ, 0x2b65fa2b ;  /* 0x2b65fa2bff0b7424 */ /* 0x000fe400078e00ff */
[----:B------:R2:W-:Y:S01]  /*16240*/  STL.64 [R1+0x710], R8 ;  /* 0x0007100801007387 */ /* 0x0005e20000100a00 */
[----:B0-----:R-:W-:Y:S01]  /*16250*/  MOV R18, 0x365283b7 ;  /* 0x365283b700127802 */ /* 0x001fe20000000f00 */
[----:B------:R-:W-:-:S02]  /*16260*/  IMAD.MOV.U32 R19, RZ, RZ, 0x3fd55cd1 ;  /* 0x3fd55cd1ff137424 */ /* 0x000fc400078e00ff */
[----:B------:R0:W-:Y:S01]  /*16270*/  STL.64 [R1+0x720], R12 ;  /* 0x0007200c01007387 */ /* 0x0001e20000100a00 */
[----:B-1----:R-:W-:Y:S01]  /*16280*/  HFMA2.MMA R14, -RZ, RZ, -0.97021484375, -9288 ;  /* 0xbbc3f089ff0e7435 */ /* 0x002fe200000001ff */
[----:B------:R-:W-:Y:S02]  /*16290*/  IMAD.MOV.U32 R15, RZ, RZ, -0x5107c933 ;  /* 0xaef836cdff0f7424 */ /* 0x000fe400078e00ff */
[----:B------:R1:W-:Y:S01]  /*162a0*/  STL.64 [R1+0x6e0], R20 ;  /* 0x0006e01401007387 */ /* 0x0003e20000100a00 */
[----:B--2---:R-:W-:Y:S01]  /*162b0*/  MOV R8, 0x3ac6cd85 ;  /* 0x3ac6cd8500087802 */ /* 0x004fe20000000f00 */
[----:B------:R-:W-:Y:S02]  /*162c0*/  IMAD.MOV.U32 R9, RZ, RZ, -0x4576a78a ;  /* 0xba895876ff097424 */ /* 0x000fe400078e00ff */
[----:B------:R2:W-:Y:S01]  /*162d0*/  STL.64 [R1+0x738], R6 ;  /* 0x0007380601007387 */ /* 0x0005e20000100a00 */
[----:B0-----:R-:W-:Y:S01]  /*162e0*/  HFMA2.MMA R12, -RZ, RZ, -0.47021484375, -4.7028064727783203125e-05 ;  /* 0xb7868315ff0c7435 */ /* 0x001fe200000001ff */
[----:B------:R-:W-:-:S02]  /*162f0*/  IMAD.MOV.U32 R13, RZ, RZ, 0x2860a0bf ;  /* 0x2860a0bfff0d7424 */ /* 0x000fc400078e00ff */
[----:B------:R0:W-:Y:S01]  /*16300*/  STL.64 [R1+0x768], R18 ;  /* 0x0007681201007387 */ /* 0x0001e20000100a00 */
[----:B-1----:R-:W-:-:S03]  /*16310*/  HFMA2.MMA R20, -RZ, RZ, 1.3876953125, 0.000747203826904296875 ;  /* 0x3d8d121fff147435 */ /* 0x002fc600000001ff */
[----:B------:R1:W-:Y:S01]  /*16320*/  STL.64 [R1+0x748], R8 ;  /* 0x0007480801007387 */ /* 0x0003e20000100a00 */
[----:B------:R-:W-:Y:S01]  /*16330*/  IMAD.MOV.U32 R21, RZ, RZ, 0x326ef93b ;  /* 0x326ef93bff157424 */ /* 0x000fe200078e00ff */
[----:B--2---:R-:W-:Y:S02]  /*16340*/  HFMA2.MMA R6, -RZ, RZ, 1.482421875, -0.1220703125 ;  /* 0x3deeafd0ff067435 */ /* 0x004fe400000001ff */
[----:B------:R2:W-:Y:S01]  /*16350*/  STL.64 [R1+0x750], R10 ;  /* 0x0007500a01007387 */ /* 0x0005e20000100a00 */
[----:B------:R-:W-:Y:S01]  /*16360*/  IMAD.MOV.U32 R7, RZ, RZ, -0x3faaf44c ;  /* 0xc0550bb4ff077424 */ /* 0x000fe200078e00ff */
[----:B0-----:R-:W-:Y:S01]  /*16370*/  HFMA2.MMA R18, -RZ, RZ, -0.1881103515625, -369 ;  /* 0xb205ddc4ff127435 */ /* 0x001fe200000001ff */
[----:B------:R-:W-:Y:S01]  /*16380*/  IMAD.MOV.U32 R19, RZ, RZ, 0x3cc6cd86 ;  /* 0x3cc6cd86ff137424 */ /* 0x000fe200078e00ff */
[----:B------:R0:W-:Y:S01]  /*16390*/  STL.64 [R1+0x740], R14 ;  /* 0x0007400e01007387 */ /* 0x0001e20000100a00 */
[----:B-1----:R-:W-:Y:S01]  /*163a0*/  MOV R8, 0xbfbf34b7 ;  /* 0xbfbf34b700087802 */ /* 0x002fe20000000f00 */
[----:B------:R-:W-:-:S02]  /*163b0*/  IMAD.MOV.U32 R9, RZ, RZ, 0x3f30567c ;  /* 0x3f30567cff097424 */ /* 0x000fc400078e00ff */
[----:B------:R1:W-:Y:S01]  /*163c0*/  STL.64 [R1+0x760], R12 ;  /* 0x0007600c01007387 */ /* 0x0003e20000100a00 */
[----:B--2---:R-:W-:Y:S01]  /*163d0*/  HFMA2.MMA R10, -RZ, RZ, 0.355224609375, -8.9824199676513671875e-05 ;  /* 0x35af85e3ff0a7435 */ /* 0x004fe200000001ff */
[----:B------:R-:W-:Y:S02]  /*163e0*/  IMAD.MOV.U32 R11, RZ, RZ, -0x417c17f8 ;  /* 0xbe83e808ff0b7424 */ /* 0x000fe400078e00ff */
[----:B------:R2:W-:Y:S01]  /*163f0*/  STL.64 [R1+0x730], R20 ;  /* 0x0007301401007387 */ /* 0x0005e20000100a00 */
[----:B0-----:R-:W-:Y:S01]  /*16400*/  MOV R14, 0x408f03f4 ;  /* 0x408f03f4000e7802 */ /* 0x001fe20000000f00 */
[----:B------:R-:W-:Y:S02]  /*16410*/  IMAD.MOV.U32 R15, RZ, RZ, -0x3fd357bf ;  /* 0xc02ca841ff0f7424 */ /* 0x000fe400078e00ff */
[----:B------:R0:W-:Y:S01]  /*16420*/  STL.64 [R1+0x770], R6 ;  /* 0x0007700601007387 */ /* 0x0001e20000100a00 */
[----:B-1----:R-:W-:Y:S01]  /*16430*/  MOV R12, 0x3e580a4b ;  /* 0x3e580a4b000c7802 */ /* 0x002fe20000000f00 */
[----:B------:R-:W-:-:S02]  /*16440*/  IMAD.MOV.U32 R13, RZ, RZ, -0x42548d8a ;  /* 0xbdab7276ff0d7424 */ /* 0x000fc400078e00ff */
[----:B------:R1:W-:Y:S01]  /*16450*/  STL.64 [R1+0x788], R8 ;  /* 0x0007880801007387 */ /* 0x0003e20000100a00 */
[----:B--2---:R-:W-:Y:S01]  /*16460*/  HFMA2.MMA R20, -RZ, RZ, -0.69140625, 178.375 ;  /* 0xb9885993ff147435 */ /* 0x004fe200000001ff */
[----:B------:R-:W-:Y:S02]  /*16470*/  IMAD.MOV.U32 R21, RZ, RZ, 0x3fc4fabc ;  /* 0x3fc4fabcff157424 */ /* 0x000fe400078e00ff */
[----:B------:R2:W-:Y:S01]  /*16480*/  STL.64 [R1+0x7a0], R18 ;  /* 0x0007a01201007387 */ /* 0x0005e20000100a00 */
[----:B0-----:R-:W-:-:S03]  /*16490*/  HFMA2.MMA R6, -RZ, RZ, 0.09918212890625, 1572 ;  /* 0x2e596624ff067435 */ /* 0x001fc600000001ff */
[----:B------:R0:W-:Y:S01]  /*164a0*/  STL.64 [R1+0x670], R22 ;  /* 0x0006701601007387 */ /* 0x0001e20000100a00 */
[----:B------:R-:W-:Y:S01]  /*164b0*/  IMAD.MOV.U32 R7, RZ, RZ, -0x45341f6a ;  /* 0xbacbe096ff077424 */ /* 0x000fe200078e00ff */
[----:B-1----:R-:W-:Y:S02]  /*164c0*/  HFMA2.MMA R8, -RZ, RZ, 0.045440673828125, 4296 ;  /* 0x29d16c32ff087435 */ /* 0x002fe400000001ff */
[----:B------:R1:W-:Y:S01]  /*164d0*/  STL.64 [R1+0x778], R14 ;  /* 0x0007780e01007387 */ /* 0x0003e20000100a00 */
[----:B------:R-:W-:Y:S01]  /*164e0*/  IMAD.MOV.U32 R9, RZ, RZ, 0x389de2c9 ;  /* 0x389de2c9ff097424 */ /* 0x000fe200078e00ff */
[----:B--2---:R-:W-:Y:S02]  /*164f0*/  HFMA2.MMA R18, -RZ, RZ, 2.537109375, -0.9853515625 ;  /* 0x4113bbe2ff127435 */ /* 0x004fe400000001ff */
[----:B------:R2:W-:Y:S01]  /*16500*/  STL.64 [R1+0x790], R10 ;  /* 0x0007900a01007387 */ /* 0x0005e20000100a00 */
[----:B------:R-:W-:-:S03]  /*16510*/  IMAD.MOV.U32 R19, RZ, RZ, -0x3ed8b1f6 ;  /* 0xc1274e0aff137424 */ /* 0x000fc600078e00ff */
[----:B------:R3:W-:Y:S01]  /*16520*/  STL.64 [R1+0x798], R12 ;  /* 0x0007980c01007387 */ /* 0x0007e20000100a00 */
[----:B0-----:R-:W-:Y:S01]  /*16530*/  HFMA2.MMA R22, -RZ, RZ, 0.5068359375, -4.30859375 ;  /* 0x380ec44fff167435 */ /* 0x001fe200000001ff */
[----:B------:R-:W-:Y:S01]  /*16540*/  IMAD.MOV.U32 R23, RZ, RZ, -0x41f2d92f ;  /* 0xbe0d26d1ff177424 */ /* 0x000fe200078e00ff */
[----:B-1----:R-:W-:Y:S01]  /*16550*/  MOV R14, 0x3a8a6d7f ;  /* 0x3a8a6d7f000e7802 */ /* 0x002fe20000000f00 */
[----:B------:R-:W-:Y:S01]  /*16560*/  IMAD.MOV.U32 R15, RZ, RZ, -0x46470bc4 ;  /* 0xb9b8f43cff0f7424 */ /* 0x000fe200078e00ff */
[----:B------:R0:W-:Y:S01]  /*16570*/  STL.64 [R1+0x780], R20 ;  /* 0x0007801401007387 */ /* 0x0001e20000100a00 */
[----:B--2---:R-:W-:Y:S01]  /*16580*/  MOV R10, 0xb84a1be1 ;  /* 0xb84a1be1000a7802 */ /* 0x004fe20000000f00 */
[----:B------:R-:W-:Y:S02]  /*16590*/  IMAD.MOV.U32 R11, RZ, RZ, 0x377f78a2 ;  /* 0x377f78a2ff0b7424 */ /* 0x000fe400078e00ff */
[----:B------:R1:W-:Y:S01]  /*165a0*/  STL.64 [R1+0x7b0], R6 ;  /* 0x0007b00601007387 */ /* 0x0003e20000100a00 */
[----:B---3--:R-:W-:Y:S01]  /*165b0*/  MOV R12, 0xc12ca12e ;  /* 0xc12ca12e000c7802 */ /* 0x008fe20000000f00 */
[----:B------:R-:W-:-:S02]  /*165c0*/  IMAD.MOV.U32 R13, RZ, RZ, -0x4543e1d3 ;  /* 0xbabc1e2dff0d7424 */ /* 0x000fc400078e00ff */
[----:B------:R2:W-:Y:S04]  /*165d0*/  STL.64 [R1+0x7b8], R14 ;  /* 0x0007b80e01007387 */ /* 0x0005e80000100a00 */
[----:B------:R3:W-:Y:S01]  /*165e0*/  STL.64 [R1+0x7c0], R8 ;  /* 0x0007c00801007387 */ /* 0x0007e20000100a00 */
[----:B0-----:R-:W-:Y:S01]  /*165f0*/  HFMA2.MMA R20, -RZ, RZ, -2.412109375, -21.8125 ;  /* 0xc0d3cd74ff147435 */ /* 0x001fe200000001ff */
[----:B------:R-:W-:Y:S02]  /*16600*/  IMAD.MOV.U32 R21, RZ, RZ, 0x41565e26 ;  /* 0x41565e26ff157424 */ /* 0x000fe400078e00ff */
[----:B------:R0:W-:Y:S01]  /*16610*/  STL.64 [R1+0x7c8], R10 ;  /* 0x0007c80a01007387 */ /* 0x0001e20000100a00 */
[----:B-1----:R-:W-:Y:S01]  /*16620*/  MOV R6, 0x40b05672 ;  /* 0x40b0567200067802 */ /* 0x002fe20000000f00 */
[----:B------:R-:W-:-:S02]  /*16630*/  IMAD.MOV.U32 R7, RZ, RZ, 0x3749bc93 ;  /* 0x3749bc93ff077424 */ /* 0x000fc400078e00ff */
[----:B------:R1:W-:Y:S01]  /*16640*/  STL.64 [R1+0x7d8], R12 ;  /* 0x0007d80c01007387 */ /* 0x0003e20000100a00 */
[----:B--2---:R-:W-:Y:S01]  /*16650*/  HFMA2.MMA R14, -RZ, RZ, -2.0703125, -772.5 ;  /* 0xc024e209ff0e7435 */ /* 0x004fe200000001ff */
[----:B------:R-:W-:Y:S02]  /*16660*/  IMAD.MOV.U32 R15, RZ, RZ, 0x40148713 ;  /* 0x40148713ff0f7424 */ /* 0x000fe400078e00ff */
[----:B------:R2:W-:Y:S01]  /*16670*/  STL.64 [R1+0x7e0], R18 ;  /* 0x0007e01201007387 */ /* 0x0005e20000100a00 */
[----:B---3--:R-:W-:Y:S01]  /*16680*/  HFMA2.MMA R8, -RZ, RZ, 1.6689453125, -16040 ;  /* 0x3eadf3d5ff087435 */ /* 0x008fe200000001ff */
[----:B------:R-:W-:Y:S01]  /*16690*/  IMAD.MOV.U32 R9, RZ, RZ, -0x417730e2 ;  /* 0xbe88cf1eff097424 */ /* 0x000fe200078e00ff */
[----:B0-----:R-:W-:Y:S01]  /*166a0*/  MOV R10, 0x3dd19e34 ;  /* 0x3dd19e34000a7802 */ /* 0x001fe20000000f00 */
[----:B------:R-:W-:Y:S01]  /*166b0*/  IMAD.MOV.U32 R11, RZ, RZ, 0x3067cdc6 ;  /* 0x3067cdc6ff0b7424 */ /* 0x000fe200078e00ff */
[----:B------:R0:W-:Y:S01]  /*166c0*/  STL.64 [R1+0x6b8], R22 ;  /* 0x0006b81601007387 */ /* 0x0001e20000100a00 */
[----:B-1----:R-:W-:Y:S01]  /*166d0*/  HFMA2.MMA R12, -RZ, RZ, -1.2236328125, 298.25 ;  /* 0xbce55ca9ff0c7435 */ /* 0x002fe200000001ff */
        /* <DEDUP_REMOVED lines=8> */
[----:B-1----:R-:W-:Y:S01]  /*16760*/  MOV R6, 0x39bf9a7a ;  /* 0x39bf9a7a00067802 */ /* 0x002fe20000000f00 */
[----:B------:R-:W-:-:S02]  /*16770*/  IMAD.MOV.U32 R7, RZ, RZ, -0x519e6c8f ;  /* 0xae619371ff077424 */ /* 0x000fc400078e00ff */
[----:B------:R1:W-:Y:S01]  /*16780*/  STL.64 [R1+0x708], R22 ;  /* 0x0007081601007387 */ /* 0x0003e20000100a00 */
[----:B--2---:R-:W-:Y:S01]  /*16790*/  HFMA2.MMA R10, -RZ, RZ, -3.158203125, 0.169677734375 ;  /* 0xc251316eff0a7435 */ /* 0x004fe200000001ff */
[----:B------:R-:W-:Y:S02]  /*167a0*/  IMAD.MOV.U32 R11, RZ, RZ, 0x42043bff ;  /* 0x42043bffff0b7424 */ /* 0x000fe400078e00ff */
[----:B------:R2:W-:Y:S01]  /*167b0*/  STL.64 [R1+0x7d0], R20 ;  /* 0x0007d01401007387 */ /* 0x0005e20000100a00 */
[----:B0-----:R-:W-:Y:S01]  /*167c0*/  MOV R18, 0xb74d552d ;  /* 0xb74d552d00127802 */ /* 0x001fe20000000f00 */
[----:B------:R-:W-:Y:S02]  /*167d0*/  IMAD.MOV.U32 R19, RZ, RZ, 0x408276e5 ;  /* 0x408276e5ff137424 */ /* 0x000fe400078e00ff */
[----:B------:R0:W-:Y:S01]  /*167e0*/  STL.64 [R1+0x7f0], R14 ;  /* 0x0007f00e01007387 */ /* 0x0001e20000100a00 */
[----:B-1----:R-:W-:Y:S01]  /*167f0*/  MOV R22, 0xb8a31a12 ;  /* 0xb8a31a1200167802 */ /* 0x002fe20000000f00 */
[----:B------:R-:W-:-:S02]  /*16800*/  IMAD.MOV.U32 R23, RZ, RZ, 0x3852efff ;  /* 0x3852efffff177424 */ /* 0x000fc400078e00ff */
[----:B------:R1:W-:Y:S01]  /*16810*/  STL.64 [R1+0x800], R8 ;  /* 0x0008000801007387 */ /* 0x0003e20000100a00 */
[----:B--2---:R-:W-:Y:S01]  /*16820*/  HFMA2.MMA R20, -RZ, RZ, 0.85595703125, 0.00191211700439453125 ;  /* 0x3ad917d5ff147435 */ /* 0x004fe200000001ff */
[----:B------:R-:W-:Y:S02]  /*16830*/  IMAD.MOV.U32 R21, RZ, RZ, -0x456ebbf7 ;  /* 0xba914409ff157424 */ /* 0x000fe400078e00ff */
[----:B------:R2:W-:Y:S01]  /*16840*/  STL.64 [R1+0x810], R12 ;  /* 0x0008100c01007387 */ /* 0x0005e20000100a00 */
[----:B0-----:R-:W-:Y:S01]  /*16850*/  HFMA2.MMA R14, -RZ, RZ, -0.578125, 0.0023345947265625 ;  /* 0xb8a018c8ff0e7435 */ /* 0x001fe200000001ff */
[----:B------:R-:W-:Y:S02]  /*16860*/  IMAD.MOV.U32 R15, RZ, RZ, -0x3e77192e ;  /* 0xc188e6d2ff0f7424 */ /* 0x000fe400078e00ff */
[----:B------:R0:W-:Y:S01]  /*16870*/  STL.64 [R1+0x828], R6 ;  /* 0x0008280601007387 */ /* 0x0001e20000100a00 */
[----:B-1----:R-:W-:Y:S01]  /*16880*/  MOV R8, 0xbf8f7685 ;  /* 0xbf8f768500087802 */ /* 0x002fe20000000f00 */
[----:B------:R-:W-:-:S02]  /*16890*/  IMAD.MOV.U32 R9, RZ, RZ, 0x42148722 ;  /* 0x42148722ff097424 */ /* 0x000fc400078e00ff */
[----:B------:R1:W-:Y:S01]  /*168a0*/  STL.64 [R1+0x858], R18 ;  /* 0x0008581201007387 */ /* 0x0003e20000100a00 */
[----:B--2---:R-:W-:Y:S01]  /*168b0*/  HFMA2.MMA R12, -RZ, RZ, 2.826171875, 0.0019626617431640625 ;  /* 0x41a71805ff0c7435 */ /* 0x004fe200000001ff */
[----:B------:R-:W-:Y:S02]  /*168c0*/  IMAD.MOV.U32 R13, RZ, RZ, -0x3edf44cc ;  /* 0xc120bb34ff0d7424 */ /* 0x000fe400078e00ff */
[----:B------:R2:W-:Y:S01]  /*168d0*/  STL.64 [R1+0x758], R22 ;  /* 0x0007581601007387 */ /* 0x0005e20000100a00 */
[----:B0-----:R-:W-:-:S03]  /*168e0*/  HFMA2.MMA R6, -RZ, RZ, -2.18359375, 36.53125 ;  /* 0xc05e5091ff067435 */ /* 0x001fc600000001ff */
[----:B------:R0:W-:Y:S01]  /*168f0*/  STL.64 [R1+0x838], R8 ;  /* 0x0008380801007387 */ /* 0x0001e20000100a00 */
[----:B------:R-:W-:Y:S01]  /*16900*/  IMAD.MOV.U32 R7, RZ, RZ, 0x3fb76a6c ;  /* 0x3fb76a6cff077424 */ /* 0x000fe200078e00ff */
[----:B-1----:R-:W-:Y:S02]  /*16910*/  HFMA2.MMA R18, -RZ, RZ, 0.8271484375, -0.291015625 ;  /* 0x3a9eb4a8ff127435 */ /* 0x002fe400000001ff */
[----:B------:R1:W-:Y:S01]  /*16920*/  STL.64 [R1+0x840], R10 ;  /* 0x0008400a01007387 */ /* 0x0003e20000100a00 */
[----:B------:R-:W-:Y:S01]  /*16930*/  IMAD.MOV.U32 R19, RZ, RZ, -0x463102eb ;  /* 0xb9cefd15ff137424 */ /* 0x000fe200078e00ff */
[----:B--2---:R-:W-:Y:S01]  /*16940*/  MOV R22, 0xbc91edfe ;  /* 0xbc91edfe00167802 */ /* 0x004fe20000000f00 */
[----:B------:R-:W-:Y:S01]  /*16950*/  IMAD.MOV.U32 R23, RZ, RZ, 0x3bd19e34 ;  /* 0x3bd19e34ff177424 */ /* 0x000fe200078e00ff */
[----:B------:R2:W-:Y:S01]  /*16960*/  STL.64 [R1+0x820], R20 ;  /* 0x0008201401007387 */ /* 0x0005e20000100a00 */
[----:B0-----:R-:W-:Y:S01]  /*16970*/  MOV R8, 0xaf9f2cae ;  /* 0xaf9f2cae00087802 */ /* 0x001fe20000000f00 */
[----:B------:R-:W-:-:S02]  /*16980*/  IMAD.MOV.U32 R9, RZ, RZ, 0x3d07aee5 ;  /* 0x3d07aee5ff097424 */ /* 0x000fc400078e00ff */
[----:B------:R0:W-:Y:S01]  /*16990*/  STL.64 [R1+0x830], R14 ;  /* 0x0008300e01007387 */ /* 0x0001e20000100a00 */
[----:B-1----:R-:W-:Y:S01]  /*169a0*/  HFMA2.MMA R10, -RZ, RZ, -1.185546875, -0.0413818359375 ;  /* 0xbcbea94cff0a7435 */ /* 0x002fe200000001ff */
[----:B------:R-:W-:Y:S02]  /*169b0*/  IMAD.MOV.U32 R11, RZ, RZ, 0x3c03ba34 ;  /* 0x3c03ba34ff0b7424 */ /* 0x000fe400078e00ff */
[----:B------:R1:W-:Y:S01]  /*169c0*/  STL.64 [R1+0x850], R12 ;  /* 0x0008500c01007387 */ /* 0x0003e20000100a00 */
[----:B--2---:R-:W-:Y:S01]  /*169d0*/  HFMA2.MMA R20, -RZ, RZ, 1.669921875, -0.032440185546875 ;  /* 0x3eaea827ff147435 */ /* 0x004fe200000001ff */
        /* <DEDUP_REMOVED lines=8> */
[----:B--2---:R-:W-:-:S03]  /*16a60*/  MOV R22, 0xbf8095d8 ;  /* 0xbf8095d800167802 */ /* 0x004fc60000000f00 */
[----:B------:R2:W-:Y:S01]  /*16a70*/  STL.64 [R1+0x890], R18 ;  /* 0x0008901201007387 */ /* 0x0005e20000100a00 */
[----:B------:R-:W-:Y:S01]  /*16a80*/  IMAD.MOV.U32 R23, RZ, RZ, -0x4c24c9d8 ;  /* 0xb3db3628ff177424 */ /* 0x000fe200078e00ff */
[----:B0-----:R-:W-:Y:S02]  /*16a90*/  HFMA2.MMA R6, -RZ, RZ, 3.5078125, 0.484130859375 ;  /* 0x430437bfff067435 */ /* 0x001fe400000001ff */
[----:B------:R0:W-:Y:S01]  /*16aa0*/  STL.64 [R1+0x868], R14 ;  /* 0x0008680e01007387 */ /* 0x0001e20000100a00 */
[----:B------:R-:W-:Y:S01]  /*16ab0*/  IMAD.MOV.U32 R7, RZ, RZ, 0x3c605817 ;  /* 0x3c605817ff077424 */ /* 0x000fe200078e00ff */
[----:B-1----:R-:W-:Y:S02]  /*16ac0*/  HFMA2.MMA R8, -RZ, RZ, -3.3125, -0.8974609375 ;  /* 0xc2a0bb2eff087435 */ /* 0x002fe400000001ff */
[----:B------:R1:W-:Y:S01]  /*16ad0*/  STL.64 [R1+0x880], R10 ;  /* 0x0008800a01007387 */ /* 0x0003e20000100a00 */
[----:B------:R-:W-:Y:S01]  /*16ae0*/  IMAD.MOV.U32 R9, RZ, RZ, -0x4713dd22 ;  /* 0xb8ec22deff097424 */ /* 0x000fe200078e00ff */
[----:B--2---:R-:W-:-:S02]  /*16af0*/  HFMA2.MMA R18, -RZ, RZ, -2.00390625, 0.0002357959747314453125 ;  /* 0xc0020bbaff127435 */ /* 0x004fc400000001ff */
[----:B------:R2:W-:Y:S01]  /*16b00*/  STL.64 [R1+0x888], R12 ;  /* 0x0008880c01007387 */ /* 0x0005e20000100a00 */
[----:B------:R-:W-:Y:S01]  /*16b10*/  IMAD.MOV.U32 R19, RZ, RZ, -0x4e55e4fe ;  /* 0xb1aa1b02ff137424 */ /* 0x000fe200078e00ff */
[----:B0-----:R-:W-:Y:S01]  /*16b20*/  MOV R14, 0xc2f75477 ;  /* 0xc2f75477000e7802 */ /* 0x001fe20000000f00 */
[----:B------:R-:W-:Y:S01]  /*16b30*/  IMAD.MOV.U32 R15, RZ, RZ, 0x431234f7 ;  /* 0x431234f7ff0f7424 */ /* 0x000fe200078e00ff */
[----:B------:R0:W-:Y:S01]  /*16b40*/  STL.64 [R1+0x870], R20 ;  /* 0x0008701401007387 */ /* 0x0001e20000100a00 */
[----:B-1----:R-:W-:Y:S01]  /*16b50*/  MOV R10, 0x4223149e ;  /* 0x4223149e000a7802 */ /* 0x002fe20000000f00 */
[----:B------:R-:W-:Y:S02]  /*16b60*/  IMAD.MOV.U32 R11, RZ, RZ, -0x3de7289d ;  /* 0xc218d763ff0b7424 */ /* 0x000fe400078e00ff */
[----:B------:R1:W-:Y:S01]  /*16b70*/  STL.64 [R1+0x7f8], R22 ;  /* 0x0007f81601007387 */ /* 0x0003e20000100a00 */
[----:B--2---:R-:W-:Y:S01]  /*16b80*/  MOV R12, 0xc0c8b114 ;  /* 0xc0c8b114000c7802 */ /* 0x004fe20000000f00 */
[----:B------:R-:W-:-:S02]  /*16b90*/  IMAD.MOV.U32 R13, RZ, RZ, 0x40a3bda5 ;  /* 0x40a3bda5ff0d7424 */ /* 0x000fc400078e00ff */
[----:B------:R2:W-:Y:S01]  /*16ba0*/  STL.64 [R1+0x8a0], R6 ;  /* 0x0008a00601007387 */ /* 0x0005e20000100a00 */
[----:B0-----:R-:W-:Y:S01]  /*16bb0*/  HFMA2.MMA R20, -RZ, RZ, 2.767578125, -0.0004770755767822265625 ;  /* 0x41898fd1ff147435 */ /* 0x001fe200000001ff */
[----:B------:R-:W-:Y:S02]  /*16bc0*/  IMAD.MOV.U32 R21, RZ, RZ, 0x357b0a41 ;  /* 0x357b0a41ff157424 */ /* 0x000fe400078e00ff */
[----:B------:R0:W-:Y:S01]  /*16bd0*/  STL.64 [R1+0x8a8], R14 ;  /* 0x0008a80e01007387 */ /* 0x0001e20000100a00 */
[----:B-1----:R-:W-:Y:S01]  /*16be0*/  MOV R22, 0x3b2278e6 ;  /* 0x3b2278e600167802 */ /* 0x002fe20000000f00 */
[----:B------:R-:W-:Y:S02]  /*16bf0*/  IMAD.MOV.U32 R23, RZ, RZ, -0x3e5b1ce4 ;  /* 0xc1a4e31cff177424 */ /* 0x000fe400078e00ff */
[----:B------:R1:W-:Y:S01]  /*16c00*/  STL.64 [R1+0x8b0], R8 ;  /* 0x0008b00801007387 */ /* 0x0003e20000100a00 */
[----:B--2---:R-:W-:Y:S01]  /*16c10*/  MOV R6, 0x3f18a4c1 ;  /* 0x3f18a4c100067802 */ /* 0x004fe20000000f00 */
[----:B------:R-:W-:-:S02]  /*16c20*/  IMAD.MOV.U32 R7, RZ, RZ, -0x411d96f5 ;  /* 0xbee2690bff077424 */ /* 0x000fc400078e00ff */
[----:B------:R2:W-:Y:S04]  /*16c30*/  STL.64 [R1+0x8b8], R10 ;  /* 0x0008b80a01007387 */ /* 0x0005e80000100a00 */
[----:B------:R3:W-:Y:S01]  /*16c40*/  STL.64 [R1+0x8c8], R12 ;  /* 0x0008c80c01007387 */ /* 0x0007e20000100a00 */
[----:B0-----:R-:W-:Y:S01]  /*16c50*/  HFMA2.MMA R14, -RZ, RZ, 1.53515625, -0.037109375 ;  /* 0x3e24a8c0ff0e7435 */ /* 0x001fe200000001ff */
[----:B------:R-:W-:Y:S02]  /*16c60*/  IMAD.MOV.U32 R15, RZ, RZ, -0x4d2b89d4 ;  /* 0xb2d4762cff0f7424 */ /* 0x000fe400078e00ff */
[----:B------:R0:W-:Y:S01]  /*16c70*/  STL.64 [R1+0x8d0], R18 ;  /* 0x0008d01201007387 */ /* 0x0001e20000100a00 */
[----:B-1----:R-:W-:Y:S01]  /*16c80*/  HFMA2.MMA R8, -RZ, RZ, -1.0263671875, 1.4521484375 ;  /* 0xbc1b3dcfff087435 */ /* 0x002fe200000001ff */
[----:B------:R-:W-:Y:S01]  /*16c90*/  IMAD.MOV.U32 R9, RZ, RZ, 0x36d76ab6 ;  /* 0x36d76ab6ff097424 */ /* 0x000fe200078e00ff */
[----:B--2---:R-:W-:Y:S01]  /*16ca0*/  MOV R10, 0x3b0b43e3 ;  /* 0x3b0b43e3000a7802 */ /* 0x004fe20000000f00 */
[----:B------:R-:W-:Y:S01]  /*16cb0*/  IMAD.MOV.U32 R11, RZ, RZ, 0x43542b1a ;  /* 0x43542b1aff0b7424 */ /* 0x000fe200078e00ff */
[----:B------:R1:W-:Y:S01]  /*16cc0*/  STL.64 [R1+0x848], R22 ;  /* 0x0008481601007387 */ /* 0x0003e20000100a00 */
[----:B---3--:R-:W-:Y:S01]  /*16cd0*/  HFMA2.MMA R12, -RZ, RZ, 2.658203125, -0.72607421875 ;  /* 0x4151b9cfff0c7435 */ /* 0x008fe200000001ff */
[----:B------:R-:W-:-:S02]  /*16ce0*/  IMAD.MOV.U32 R13, RZ, RZ, -0x3c078232 ;  /* 0xc3f87dceff0d7424 */ /* 0x000fc400078e00ff */
[----:B------:R2:W-:Y:S01]  /*16cf0*/  STL.64 [R1+0x8c0], R20 ;  /* 0x0008c01401007387 */ /* 0x0005e20000100a00 */
[----:B0-----:R-:W-:Y:S01]  /*16d00*/  MOV R18, 0x4436cdd2 ;  /* 0x4436cdd200127802 */ /* 0x001fe20000000f00 */
[----:B------:R-:W-:Y:S02]  /*16d10*/  IMAD.MOV.U32 R19, RZ, RZ, -0x3c0eee4f ;  /* 0xc3f111b1ff137424 */ /* 0x000fe400078e00ff */
[----:B------:R0:W-:Y:S01]  /*16d20*/  STL.64 [R1+0x8d8], R6 ;  /* 0x0008d80601007387 */ /* 0x0001e20000100a00 */
[----:B-1----:R-:W-:Y:S01]  /*16d30*/  MOV R22, 0x4293c7da ;  /* 0x4293c7da00167802 */ /* 0x002fe20000000f00 */
[----:B------:R-:W-:Y:S02]  /*16d40*/  IMAD.MOV.U32 R23, RZ, RZ, -0x3ce332d7 ;  /* 0xc31ccd29ff177424 */ /* 0x000fe400078e00ff */
[----:B------:R1:W-:Y:S01]  /*16d50*/  STL.64 [R1+0x8f8], R10 ;  /* 0x0008f80a01007387 */ /* 0x0003e20000100a00 */
[----:B--2---:R-:W-:Y:S01]  /*16d60*/  HFMA2.MMA R20, -RZ, RZ, -1.23046875, 0.000751018524169921875 ;  /* 0xbcec1227ff147435 */ /* 0x004fe200000001ff */
[----:B------:R-:W-:-:S02]  /*16d70*/  IMAD.MOV.U32 R21, RZ, RZ, 0x43a31567 ;  /* 0x43a31567ff157424 */ /* 0x000fc400078e00ff */
[----:B------:R2:W-:Y:S01]  /*16d80*/  STL.64 [R1+0x908], R18 ;  /* 0x0009081201007387 */ /* 0x0005e20000100a00 */
[----:B0-----:R-:W-:Y:S01]  /*16d90*/  MOV R6, 0xc3abf25b ;  /* 0xc3abf25b00067802 */ /* 0x001fe20000000f00 */
[----:B------:R-:W-:Y:S02]  /*16da0*/  IMAD.MOV.U32 R7, RZ, RZ, 0x432bf3b2 ;  /* 0x432bf3b2ff077424 */ /* 0x000fe400078e00ff */
[----:B------:R0:W-:Y:S01]  /*16db0*/  STL.64 [R1+0x8e0], R14 ;  /* 0x0008e00e01007387 */ /* 0x0001e20000100a00 */
[----:B-1----:R-:W-:-:S03]  /*16dc0*/  HFMA2.MMA R10, -RZ, RZ, -0.3310546875, 635.5 ;  /* 0xb54c60f7ff0a7435 */ /* 0x002fc600000001ff */
[----:B------:R1:W-:Y:S01]  /*16dd0*/  STL.64 [R1+0x8f0], R8 ;  /* 0x0008f00801007387 */ /* 0x0003e20000100a00 */
[----:B------:R-:W-:Y:S01]  /*16de0*/  IMAD.MOV.U32 R11, RZ, RZ, 0x4118a4c2 ;  /* 0x4118a4c2ff0b7424 */ /* 0x000fe200078e00ff */
[----:B--2---:R-:W-:Y:S01]  /*16df0*/  MOV R18, 0x3f15b76c ;  /* 0x3f15b76c00127802 */ /* 0x004fe20000000f00 */
[----:B------:R-:W-:Y:S01]  /*16e00*/  IMAD.MOV.U32 R19, RZ, RZ, -0x41aa8b03 ;  /* 0xbe5574fdff137424 */ /* 0x000fe200078e00ff */
[----:B------:R2:W-:Y:S01]  /*16e10*/  STL.64 [R1+0x900], R12 ;  /* 0x0009000c01007387 */ /* 0x0005e20000100a00 */
[----:B0-----:R-:W-:Y:S01]  /*16e20*/  HFMA2.MMA R14, -RZ, RZ, 0.63427734375, 0.2242431640625 ;  /* 0x3913332dff0e7435 */ /* 0x001fe200000001ff */
[----:B------:R-:W-:Y:S02]  /*16e30*/  IMAD.MOV.U32 R15, RZ, RZ, -0x3d697b2d ;  /* 0xc29684d3ff0f7424 */ /* 0x000fe400078e00ff */
[----:B------:R0:W-:Y:S01]  /*16e40*/  STL.64 [R1+0x898], R22 ;  /* 0x0008981601007387 */ /* 0x0001e20000100a00 */
[----:B-1----:R-:W-:Y:S01]  /*16e50*/  MOV R8, 0x42850a16 ;  /* 0x42850a1600087802 */ /* 0x002fe20000000f00 */
[----:B------:R-:W-:-:S02]  /*16e60*/  IMAD.MOV.U32 R9, RZ, RZ, -0x3e1c6b7b ;  /* 0xc1e39485ff097424 */ /* 0x000fc400078e00ff */
[----:B------:R1:W-:Y:S01]  /*16e70*/  STL.64 [R1+0x910], R20 ;  /* 0x0009101401007387 */ /* 0x0003e20000100a00 */
[----:B--2---:R-:W-:Y:S01]  /*16e80*/  HFMA2.MMA R12, -RZ, RZ, -0.31103515625, 1.828125 ;  /* 0xb4fa3f50ff0c7435 */ /* 0x004fe200000001ff */
[----:B------:R-:W-:Y:S02]  /*16e90*/  IMAD.MOV.U32 R13, RZ, RZ, -0x40b1a00e ;  /* 0xbf4e5ff2ff0d7424 */ /* 0x000fe400078e00ff */
[----:B------:R2:W-:Y:S01]  /*16ea0*/  STL.64 [R1+0x918], R6 ;  /* 0x0009180601007387 */ /* 0x0005e20000100a00 */
[----:B0-----:R-:W-:Y:S01]  /*16eb0*/  MOV R22, 0xbd25198e ;  /* 0xbd25198e00167802 */ /* 0x001fe20000000f00 */
[----:B------:R-:W-:Y:S02]  /*16ec0*/  IMAD.MOV.U32 R23, RZ, RZ, 0x3ce423b1 ;  /* 0x3ce423b1ff177424 */ /* 0x000fe400078e00ff */
[----:B------:R0:W-:Y:S01]  /*16ed0*/  STL.64 [R1+0x948], R18 ;  /* 0x0009481201007387 */ /* 0x0001e20000100a00 */
[----:B-1----:R-:W-:-:S03]  /*16ee0*/  HFMA2.MMA R20, -RZ, RZ, -4.46484375, 1580 ;  /* 0xc477662cff147435 */ /* 0x002fc600000001ff */
[----:B------:R1:W-:Y:S01]  /*16ef0*/  STL.64 [R1+0x928], R8 ;  /* 0x0009280801007387 */ /* 0x0003e20000100a00 */
[----:B------:R-:W-:Y:S01]  /*16f00*/  IMAD.MOV.U32 R21, RZ, RZ, 0x450908e3 ;  /* 0x450908e3ff157424 */ /* 0x000fe200078e00ff */
[----:B--2---:R-:W-:Y:S02]  /*16f10*/  HFMA2.MMA R6, -RZ, RZ, 0.6376953125, -75.125 ;  /* 0x391ad4b2ff067435 */ /* 0x004fe400000001ff */
[----:B------:R2:W-:Y:S01]  /*16f20*/  STL.64 [R1+0x930], R10 ;  /* 0x0009300a01007387 */ /* 0x0005e20000100a00 */
[----:B------:R-:W-:Y:S01]  /*16f30*/  IMAD.MOV.U32 R7, RZ, RZ, 0x3d50e5d5 ;  /* 0x3d50e5d5ff077424 */ /* 0x000fe200078e00ff */
[----:B0-----:R-:W-:Y:S01]  /*16f40*/  HFMA2.MMA R18, -RZ, RZ, -4.234375, 0.0235443115234375 ;  /* 0xc43c2607ff127435 */ /* 0x001fe200000001ff */
[----:B------:R-:W-:Y:S01]  /*16f50*/  IMAD.MOV.U32 R19, RZ, RZ, 0x4436edde ;  /* 0x4436eddeff137424 */ /* 0x000fe200078e00ff */
[----:B------:R0:W-:Y:S01]  /*16f60*/  STL.64 [R1+0x8e8], R22 ;  /* 0x0008e81601007387 */ /* 0x0001e20000100a00 */
[----:B-1----:R-:W-:Y:S01]  /*16f70*/  MOV R8, 0xc4f10b7a ;  /* 0xc4f10b7a00087802 */ /* 0x002fe20000000f00 */
[----:B------:R-:W-:-:S02]  /*16f80*/  IMAD.MOV.U32 R9, RZ, RZ, -0x41dceba2 ;  /* 0xbe23145eff097424 */ /* 0x000fc400078e00ff */
[----:B------:R1:W-:Y:S01]  /*16f90*/  STL.64 [R1+0x920], R14 ;  /* 0x0009200e01007387 */ /* 0x0003e20000100a00 */
[----:B--2---:R-:W-:-:S03]  /*16fa0*/  HFMA2.MMA R10, -RZ, RZ, 4.953125, -0.0077667236328125 ;  /* 0x44f49ff4ff0a7435 */ /* 0x004fc600000001ff */
        /* <DEDUP_REMOVED lines=9> */
[----:B------:R-:W-:-:S02]  /*17040*/  IMAD.MOV.U32 R13, RZ, RZ, 0x3aa95acb ;  /* 0x3aa95acbff0d7424 */ /* 0x000fc400078e00ff */
[----:B------:R2:W-:Y:S04]  /*17050*/  STL.64 [R1+0x968], R8 ;  /* 0x0009680801007387 */ /* 0x0005e80000100a00 */
[----:B------:R3:W-:Y:S01]  /*17060*/  STL.64 [R1+0x980], R18 ;  /* 0x0009801201007387 */ /* 0x0007e20000100a00 */
[----:B0-----:R-:W-:Y:S01]  /*17070*/  HFMA2.MMA R6, -RZ, RZ, 3.509765625, -0.000507831573486328125 ;  /* 0x43059029ff067435 */ /* 0x001fe200000001ff */
[----:B------:R-:W-:Y:S01]  /*17080*/  IMAD.MOV.U32 R7, RZ, RZ, -0x3d1e795e ;  /* 0xc2e186a2ff077424 */ /* 0x000fe200078e00ff */
[----:B-1----:R-:W-:Y:S01]  /*17090*/  HFMA2.MMA R20, -RZ, RZ, 1.8896484375, -0.00586700439453125 ;  /* 0x3f8f9e02ff147435 */ /* 0x002fe200000001ff */
[----:B------:R0:W-:Y:S01]  /*170a0*/  STL.64 [R1+0x938], R22 ;  /* 0x0009381601007387 */ /* 0x0001e20000100a00 */
[----:B------:R-:W-:Y:S01]  /*170b0*/  IMAD.MOV.U32 R21, RZ, RZ, -0x40bd4e50 ;  /* 0xbf42b1b0ff157424 */ /* 0x000fe200078e00ff */
[----:B--2---:R-:W-:-:S02]  /*170c0*/  HFMA2.MMA R8, -RZ, RZ, -2.703125, 0.06201171875 ;  /* 0xc1682bf0ff087435 */ /* 0x004fc400000001ff */
[----:B------:R1:W-:Y:S01]  /*170d0*/  STL.64 [R1+0x958], R14 ;  /* 0x0009580e01007387 */ /* 0x0003e20000100a00 */
[----:B------:R-:W-:Y:S01]  /*170e0*/  IMAD.MOV.U32 R9, RZ, RZ, 0x4131c9d1 ;  /* 0x4131c9d1ff097424 */ /* 0x000fe200078e00ff */
[----:B---3--:R-:W-:Y:S02]  /*170f0*/  HFMA2.MMA R18, -RZ, RZ, 1.7431640625, 3.181640625 ;  /* 0x3ef9425dff127435 */ /* 0x008fe400000001ff */
[----:B------:R2:W-:Y:S04]  /*17100*/  STL.64 [R1+0x970], R10 ;  /* 0x0009700a01007387 */ /* 0x0005e80000100a00 */
[----:B------:R3:W-:Y:S01]  /*17110*/  STL.64 [R1+0x978], R12 ;  /* 0x0009780c01007387 */ /* 0x0007e20000100a00 */
[----:B0-----:R-:W-:Y:S01]  /*17120*/  MOV R22, 0xc3aaaf64 ;  /* 0xc3aaaf6400167802 */ /* 0x001fe20000000f00 */
[----:B------:R-:W-:Y:S01]  /*17130*/  IMAD.MOV.U32 R23, RZ, RZ, -0x48d87794 ;  /* 0xb727886cff177424 */ /* 0x000fe200078e00ff */
[----:B-1----:R-:W-:Y:S01]  /*17140*/  MOV R14, 0x42393dd8 ;  /* 0x42393dd8000e7802 */ /* 0x002fe20000000f00 */
[----:B------:R-:W-:Y:S01]  /*17150*/  IMAD.MOV.U32 R15, RZ, RZ, -0x48fb0fcd ;  /* 0xb704f033ff0f7424 */ /* 0x000fe200078e00ff */
[----:B------:R0:W-:Y:S01]  /*17160*/  STL.64 [R1+0x990], R6 ;  /* 0x0009900601007387 */ /* 0x0001e20000100a00 */
[----:B--2---:R-:W-:Y:S01]  /*17170*/  MOV R10, 0xc085691e ;  /* 0xc085691e000a7802 */ /* 0x004fe20000000f00 */
[----:B------:R-:W-:-:S02]  /*17180*/  IMAD.MOV.U32 R11, RZ, RZ, 0x3b4b3729 ;  /* 0x3b4b3729ff0b7424 */ /* 0x000fc400078e00ff */
[----:B------:R0:W-:Y:S01]  /*17190*/  STL.64 [R1+0x988], R22 ;  /* 0x0009881601007387 */ /* 0x0001e20000100a00 */
[----:B---3--:R-:W-:Y:S01]  /*171a0*/  MOV R12, 0x3eb9a9a3 ;  /* 0x3eb9a9a3000c7802 */ /* 0x008fe20000000f00 */
[----:B------:R-:W-:Y:S02]  /*171b0*/  IMAD.MOV.U32 R13, RZ, RZ, 0x3e6301dc ;  /* 0x3e6301dcff0d7424 */ /* 0x000fe400078e00ff */
[----:B------:R0:W-:Y:S04]  /*171c0*/  STL.64 [R1+0x998], R14 ;  /* 0x0009980e01007387 */ /* 0x0001e80000100a00 */
[----:B------:R0:W-:Y:S04]  /*171d0*/  STL.64 [R1+0x9a0], R8 ;  /* 0x0009a00801007387 */ /* 0x0001e80000100a00 */
[----:B------:R0:W-:Y:S04]  /*171e0*/  STL.64 [R1+0x9a8], R10 ;  /* 0x0009a80a01007387 */ /* 0x0001e80000100a00 */
[----:B------:R0:W-:Y:S04]  /*171f0*/  STL.64 [R1+0x9b0], R20 ;  /* 0x0009b01401007387 */ /* 0x0001e80000100a00 */
[----:B------:R0:W-:Y:S04]  /*17200*/  STL.64 [R1+0x9b8], R12 ;  /* 0x0009b80c01007387 */ /* 0x0001e80000100a00 */
[----:B------:R0:W-:Y:S01]  /*17210*/  STL [R1+0x9c0], R18 ;  /* 0x0009c01201007387 */ /* 0x0001e20000100800 */
[----:B------:R-:W-:Y:S05]  /*17220*/  @P0 BRA `(.L_x_1060) ;  /* 0x00000000009c0947 */ /* 0x000fea0003800000 */
[----:B------:R-:W-:Y:S01]  /*17230*/  FSETP.GEU.FTZ.AND P0, PT, R5, 1, PT ;  /* 0x3f8000000500780b */ /* 0x000fe20003f1e000 */
[----:B0-----:R-:W-:-:S12]  /*17240*/  IMAD.MOV.U32 R8, RZ, RZ, RZ ;  /* 0x000000ffff087224 */ /* 0x001fd800078e00ff */
[----:B------:R-:W-:Y:S05]  /*17250*/  @P0 BRA `(.L_x_1061) ;  /* 0x0000000400180947 */ /* 0x000fea0003800000 */
[C---:B------:R-:W-:Y:S01]  /*17260*/  FADD.FTZ.RZ R5, R0.reuse, 1 ;  /* 0x3f80000000057421 */ /* 0x040fe2000001c000 */
[----:B------:R-:W-:Y:S01]  /*17270*/  IMAD.MOV.U32 R8, RZ, RZ, 0x3e800000 ;  /* 0x3e800000ff087424 */ /* 0x000fe200078e00ff */
        /* <DEDUP_REMOVED lines=28> */
.L_x_1063:
[----:B------:R-:W-:Y:S05]  /*17440*/  BSYNC B2 ;  /* 0x0000000000027941 */ /* 0x000fea0003800000 */
.L_x_1062:
[----:B------:R-:W-:-:S04]  /*17450*/  FADD.FTZ R0, -R0, R5 ;  /* 0x0000000500007221 */ /* 0x000fc80000010100 */
[----:B------:R-:W-:-:S06]  /*17460*/  FMUL.FTZ R0, R0, -2 ;  /* 0xc000000000007820 */ /* 0x000fcc0000410000 */
[----:B------:R-:W0:Y:S02]  /*17470*/  MUFU.SQRT R0, R0 ;  /* 0x0000000000007308 */ /* 0x000e240000002000 */
[----:B0-----:R-:W-:Y:S01]  /*17480*/  FADD.FTZ R8, -R0, -RZ ;  /* 0x800000ff00087221 */ /* 0x001fe20000010100 */
[----:B------:R-:W-:Y:S06]  /*17490*/  BRA `(.L_x_1061) ;  /* 0x0000000000887947 */ /* 0x000fec0003800000 */
.L_x_1060:
[C---:B------:R-:W-:Y:S01]  /*174a0*/  FADD.FTZ.RZ R5, R0.reuse, 1 ;  /* 0x3f80000000057421 */ /* 0x040fe2000001c000 */
[----:B0-----:R-:W-:Y:S01]  /*174b0*/  MOV R8, 0x3e800000 ;  /* 0x3e80000000087802 */ /* 0x001fe20000000f00 */
[----:B------:R-:W-:Y:S01]  /*174c0*/  BSSY B2, `(.L_x_1064) ;  /* 0x000001c000027945 */ /* 0x000fe20003800000 */
[----:B------:R-:W-:Y:S01]  /*174d0*/  MOV R9, 0x3d39bf78 ;  /* 0x3d39bf7800097802 */ /* 0x000fe20000000f00 */
[----:B------:R-:W-:Y:S01]  /*174e0*/  VIADD R5, R5, 0xc0c00000 ;  /* 0xc0c0000005057836 */ /* 0x000fe20000000000 */
[----:B------:R-:W-:-:S04]  /*174f0*/  ISETP.GE.U32.AND P0, PT, R0, 0x7f800000, PT ;  /* 0x7f8000000000780c */ /* 0x000fc80003f06070 */
        /* <DEDUP_REMOVED lines=24> */
.L_x_1065:
[----:B------:R-:W-:Y:S05]  /*17680*/  BSYNC B2 ;  /* 0x0000000000027941 */ /* 0x000fea0003800000 */
.L_x_1064:
[----:B------:R-:W-:-:S04]  /*17690*/  FADD.FTZ R0, -R0, R5 ;  /* 0x0000000500007221 */ /* 0x000fc80000010100 */
[----:B------:R-:W-:-:S04]  /*176a0*/  FMUL.FTZ R0, R0, -2 ;  /* 0xc000000000007820 */ /* 0x000fc80000410000 */
[----:B------:R0:W1:Y:S03]  /*176b0*/  MUFU.SQRT R8, R0 ;  /* 0x0000000000087308 */ /* 0x0000660000002000 */
.L_x_1061:
[----:B------:R-:W-:Y:S05]  /*176c0*/  BSYNC B0 ;  /* 0x0000000000007941 */ /* 0x000fea0003800000 */
.L_x_1059:
[----:B------:R-:W-:Y:S01]  /*176d0*/  FMUL.FTZ R12, R3, 0.5 ;  /* 0x3f000000030c7820 */ /* 0x000fe20000410000 */
[----:B------:R-:W-:Y:S01]  /*176e0*/  HFMA2.MMA R13, -RZ, RZ, 0.80126953125, -0.00891876220703125 ;  /* 0x3a69a091ff0d7435 */ /* 0x000fe200000001ff */
[----:B------:R-:W-:Y:S01]  /*176f0*/  BSSY B0, `(.L_x_1066) ;  /* 0x0000163000007945 */ /* 0x000fe20003800000 */
[----:B------:R-:W-:Y:S01]  /*17700*/  HFMA2.MMA R27, -RZ, RZ, 0, 0 ;  /* 0x00000000ff1b7435 */ /* 0x000fe200000001ff */
        /* <DEDUP_REMOVED lines=9> */
[----:B--2---:R-:W-:Y:S01]  /*177a0*/  MOV R12, 0x40000000 ;  /* 0x40000000000c7802 */ /* 0x004fe20000000f00 */
[----:B------:R-:W-:Y:S01]  /*177b0*/  IMAD.MOV.U32 R35, RZ, RZ, RZ ;  /* 0x000000ffff237224 */ /* 0x000fe200078e00ff */
[----:B------:R-:W-:Y:S01]  /*177c0*/  MOV R41, RZ ;  /* 0x000000ff00297202 */ /* 0x000fe20000000f00 */
[----:B------:R-:W-:Y:S01]  /*177d0*/  IMAD.MOV.U32 R39, RZ, RZ, RZ ;  /* 0x000000ffff277224 */ /* 0x000fe200078e00ff */
[----:B------:R-:W-:Y:S01]  /*177e0*/  MOV R49, RZ ;  /* 0x000000ff00317202 */ /* 0x000fe20000000f00 */
[----:B------:R-:W-:Y:S01]  /*177f0*/  IMAD.MOV.U32 R43, RZ, RZ, RZ ;  /* 0x000000ffff2b7224 */ /* 0x000fe200078e00ff */
[----:B------:R-:W-:Y:S01]  /*17800*/  MOV R24, RZ ;  /* 0x000000ff00187202 */ /* 0x000fe20000000f00 */
[----:B------:R-:W-:-:S02]  /*17810*/  IMAD.MOV.U32 R47, RZ, RZ, RZ ;  /* 0x000000ffff2f7224 */ /* 0x000fc400078e00ff */
[----:B01----:R-:W-:Y:S01]  /*17820*/  FMUL.FTZ R0, R5, R8 ;  /* 0x0000000805007220 */ /* 0x003fe20000410000 */
[----:B------:R-:W-:-:S03]  /*17830*/  IMAD.MOV.U32 R51, RZ, RZ, RZ ;  /* 0x000000ffff337224 */ /* 0x000fc600078e00ff */
[C---:B------:R-:W-:Y:S01]  /*17840*/  FADD.FTZ R5, -R0.reuse, -RZ ;  /* 0x800000ff00057221 */ /* 0x040fe20000010100 */
[----:B------:R-:W-:-:S03]  /*17850*/  FSETP.GT.FTZ.AND P1, PT, R0, RZ, PT ;  /* 0x000000ff0000720b */ /* 0x000fc60003f34000 */
[C---:B------:R-:W-:Y:S01]  /*17860*/  FADD.FTZ R7, |R5|.reuse, 4 ;  /* 0x4080000005077421 */ /* 0x040fe20000010200 */
[C---:B------:R-:W-:Y:S01]  /*17870*/  FADD.FTZ R6, |R5|.reuse, -4 ;  /* 0xc080000005067421 */ /* 0x040fe20000010200 */
[----:B------:R-:W-:-:S04]  /*17880*/  FMUL.FTZ R11, R5, R5 ;  /* 0x00000005050b7220 */ /* 0x000fc80000410000 */
[----:B------:R-:W0:Y:S01]  /*17890*/  MUFU.RCP R7, R7 ;  /* 0x0000000700077308 */ /* 0x000e220000001000 */
[----:B------:R-:W-:-:S07]  /*178a0*/  FMUL.FTZ R9, R11, -1.4426950216293334961 ;  /* 0xbfb8aa3b0b097820 */ /* 0x000fce0000410000 */
[----:B------:R-:W1:Y:S01]  /*178b0*/  FRND.TRUNC R9, R9 ;  /* 0x0000000900097307 */ /* 0x000e62000020d000 */
[----:B0-----:R-:W-:-:S04]  /*178c0*/  FMUL.FTZ R6, R6, R7 ;  /* 0x0000000706067220 */ /* 0x001fc80000410000 */
[----:B------:R-:W-:Y:S01]  /*178d0*/  FADD.FTZ R10, R6, 1 ;  /* 0x3f800000060a7421 */ /* 0x000fe20000010000 */
[----:B-1----:R-:W-:-:S03]  /*178e0*/  FSETP.GT.FTZ.AND P0, PT, |R9|, 126, PT ;  /* 0x42fc00000900780b */ /* 0x002fc60003f14200 */
[----:B------:R-:W-:-:S04]  /*178f0*/  FFMA.FTZ R10, R10, -4, |R5| ;  /* 0xc08000000a0a7823 */ /* 0x000fc80000010405 */
[----:B------:R-:W-:-:S04]  /*17900*/  FFMA.FTZ R10, |R5|, -R6, R10 ;  /* 0x80000006050a7223 */ /* 0x000fc8000001020a */
[----:B------:R-:W-:Y:S01]  /*17910*/  FFMA.FTZ R10, R7, R10, R6 ;  /* 0x0000000a070a7223 */ /* 0x000fe20000010006 */
[----:B------:R-:W-:-:S03]  /*17920*/  IMAD.MOV.U32 R6, RZ, RZ, 0x42fc0000 ;  /* 0x42fc0000ff067424 */ /* 0x000fc600078e00ff */
[----:B------:R-:W-:Y:S02]  /*17930*/  FFMA.FTZ R7, R10, R13, 0.0070457882247865200043 ;  /* 0x3be6e05b0a077423 */ /* 0x000fe4000001000d */
[----:B------:R-:W-:Y:S02]  /*17940*/  LOP3.LUT R6, R6, 0x80000000, R9, 0xb8, !PT ;  /* 0x8000000006067812 */ /* 0x000fe400078eb809 */
[----:B------:R-:W-:Y:S02]  /*17950*/  FFMA.FTZ R7, R10, R7, -0.015866896137595176697 ;  /* 0xbc81fb4b0a077423 */ /* 0x000fe40000010007 */
[----:B------:R-:W-:Y:S01]  /*17960*/  FSEL R14, R6, R9, P0 ;  /* 0x00000009060e7208 */ /* 0x000fe20000000000 */
[C---:B------:R-:W-:Y:S01]  /*17970*/  FFMA.FTZ R6, |R5|.reuse, R12, 1 ;  /* 0x3f80000005067423 */ /* 0x040fe2000001020c */
[----:B------:R-:W-:Y:S01]  /*17980*/  FFMA.FTZ R7, R10, R7, 0.036429625004529953003 ;  /* 0x3d15373b0a077423 */ /* 0x000fe20000010007 */
[----:B------:R-:W-:Y:S02]  /*17990*/  FSETP.GT.FTZ.AND P0, PT, |R5|, 10.05500030517578125, PT ;  /* 0x4120e1480500780b */ /* 0x000fe40003f14200 */
[----:B------:R-:W-:Y:S01]  /*179a0*/  FFMA.FTZ R13, R14, -0.69314718246459960938, -R11 ;  /* 0xbf3172180e0d7823 */ /* 0x000fe2000001080b */
[----:B------:R-:W-:Y:S01]  /*179b0*/  FFMA.FTZ R7, R10, R7, -0.066643431782722473145 ;  /* 0xbd887c5a0a077423 */ /* 0x000fe20000010007 */
[----:B------:R0:W1:Y:S02]  /*179c0*/  MUFU.RCP R9, R6 ;  /* 0x0000000600097308 */ /* 0x0000640000001000 */
[----:B------:R-:W-:Y:S01]  /*179d0*/  FFMA.FTZ R13, R14, 1.9046542121259335545e-09, R13 ;  /* 0x3102e3080e0d7823 */ /* 0x000fe2000001000d */
[----:B------:R-:W-:Y:S01]  /*179e0*/  FFMA.FTZ R7, R10, R7, 0.093814529478549957275 ;  /* 0x3dc021d50a077423 */ /* 0x000fe20000010007 */
[----:B------:R-:W-:-:S02]  /*179f0*/  FADD.FTZ R14, R14, 12583039 ;  /* 0x4b40007f0e0e7421 */ /* 0x000fc40000010000 */
[----:B------:R-:W-:Y:S01]  /*17a00*/  FMUL.FTZ R13, R13, 1.4426950216293334961 ;  /* 0x3fb8aa3b0d0d7820 */ /* 0x000fe20000410000 */
[----:B------:R-:W-:Y:S01]  /*17a10*/  FFMA.FTZ R7, R10, R7, -0.10099056363105773926 ;  /* 0xbdced4240a077423 */ /* 0x000fe20000010007 */
[----:B------:R-:W-:Y:S02]  /*17a20*/  IMAD.SHL.U32 R14, R14, 0x800000, RZ ;  /* 0x008000000e0e7824 */ /* 0x000fe400078e00ff */
[C---:B0-----:R-:W-:Y:S01]  /*17a30*/  FADD.FTZ R6, |R5|.reuse, -RZ ;  /* 0x800000ff05067221 */ /* 0x041fe20000010200 */
[C---:B------:R-:W-:Y:S01]  /*17a40*/  FFMA.FTZ R7, R10.reuse, R7, 0.06809400022029876709 ;  /* 0x3d8b74de0a077423 */ /* 0x040fe20000010007 */
[----:B------:R-:W0:Y:S02]  /*17a50*/  MUFU.EX2 R13, R13 ;  /* 0x0000000d000d7308 */ /* 0x000e240000000800 */
[----:B------:R-:W-:Y:S01]  /*17a60*/  FFMA.FTZ R11, |R5|, -R6, R11 ;  /* 0x80000006050b7223 */ /* 0x000fe2000001020b */
[----:B------:R-:W-:Y:S01]  /*17a70*/  HFMA2.MMA R6, -RZ, RZ, 1.875, 0 ;  /* 0x3f800000ff067435 */ /* 0x000fe200000001ff */
[----:B------:R-:W-:-:S04]  /*17a80*/  FFMA.FTZ R7, R10, R7, 0.015377387404441833496 ;  /* 0x3c7bf1700a077423 */ /* 0x000fc80000010007 */
[----:B------:R-:W-:-:S04]  /*17a90*/  FFMA.FTZ R7, R10, R7, -0.1396210789680480957 ;  /* 0xbe0ef8d40a077423 */ /* 0x000fc80000010007 */
[----:B------:R-:W-:-:S04]  /*17aa0*/  FFMA.FTZ R10, R10, R7, 1.232995152473449707 ;  /* 0x3f9dd2c90a0a7423 */ /* 0x000fc80000010007 */
[----:B-1----:R-:W-:Y:S01]  /*17ab0*/  FMUL.FTZ R12, R10, R9 ;  /* 0x000000090a0c7220 */ /* 0x002fe20000410000 */
[----:B0-----:R-:W-:-:S03]  /*17ac0*/  FMUL.FTZ R14, R14, R13 ;  /* 0x0000000d0e0e7220 */ /* 0x001fc60000410000 */
[----:B------:R-:W-:Y:S01]  /*17ad0*/  FMUL.FTZ R7, R12, -2 ;  /* 0xc00000000c077820 */ /* 0x000fe20000410000 */
[----:B------:R-:W-:-:S03]  /*17ae0*/  FFMA.FTZ R14, R14, R11, R14 ;  /* 0x0000000b0e0e7223 */ /* 0x000fc6000001000e */
[----:B------:R-:W-:Y:S01]  /*17af0*/  FFMA.FTZ R7, |R5|, R7, R10 ;  /* 0x0000000705077223 */ /* 0x000fe2000001020a */
[----:B------:R-:W-:Y:S01]  /*17b00*/  CS2R R10, SRZ ;  /* 0x00000000000a7805 */ /* 0x000fe2000001ff00 */
[----:B------:R-:W-:Y:S02]  /*17b10*/  IMAD.MOV.U32 R5, RZ, RZ, RZ ;  /* 0x000000ffff057224 */ /* 0x000fe400078e00ff */
[----:B------:R-:W-:-:S04]  /*17b20*/  FADD.FTZ R7, -R12, R7 ;  /* 0x000000070c077221 */ /* 0x000fc80000010100 */
[----:B------:R-:W-:Y:S01]  /*17b30*/  FFMA.FTZ R7, R9, R7, R12 ;  /* 0x0000000709077223 */ /* 0x000fe2000001000c */
[----:B------:R-:W-:Y:S02]  /*17b40*/  MOV R9, 0x7f800000 ;  /* 0x7f80000000097802 */ /* 0x000fe40000000f00 */
[----:B------:R-:W-:Y:S01]  /*17b50*/  CS2R R12, SRZ ;  /* 0x00000000000c7805 */ /* 0x000fe2000001ff00 */
[----:B------:R-:W-:Y:S01]  /*17b60*/  FMUL.FTZ R0, R7, R14 ;  /* 0x0000000e07007220 */ /* 0x000fe20000410000 */
[----:B------:R-:W-:Y:S01]  /*17b70*/  IMAD.MOV.U32 R7, RZ, RZ, RZ ;  /* 0x000000ffff077224 */ /* 0x000fe200078e00ff */
[----:B------:R-:W-:-:S03]  /*17b80*/  CS2R R14, SRZ ;  /* 0x00000000000e7805 */ /* 0x000fc6000001ff00 */
[----:B------:R-:W-:-:S05]  /*17b90*/  FSEL R0, R0, RZ, !P0 ;  /* 0x000000ff00007208 */ /* 0x000fca0004000000 */
[----:B------:R-:W-:-:S07]  /*17ba0*/  @P1 FADD.FTZ R0, -R0, 2 ;  /* 0x4000000000001421 */ /* 0x000fce0000010100 */
.L_x_1070:
        /* <DEDUP_REMOVED lines=262> */
[----:B------:R-:W-:Y:S02]  /*18c10*/  @P3 IMAD.MOV R28, RZ, RZ, R24 ;  /* 0x000000ffff1c3224 */ /* 0x000fe400078e0218 */
[----:B------:R-:W-:-:S03]  /*18c20*/  @!P0 FMUL.FTZ R20, R7, R8 ;  /* 0x0000000807148220 */ /* 0x000fc60000410000 */
[----:B------:R-:W-:Y:S01]  /*18c30*/  @P1 MOV R24, R28 ;  /* 0x0000001c00181202 */ /* 0x000fe20000000f00 */
[----:B--2---:R-:W-:-:S07]  /*18c40*/  @P1 FFMA.FTZ R26, R20, R34, R26 ;  /* 0x00000022141a1223 */ /* 0x004fce000001001a */
.L_x_1068:
[----:B------:R-:W-:Y:S05]  /*18c50*/  BSYNC B2 ;  /* 0x0000000000027941 */ /* 0x000fea0003800000 */
.L_x_1067:
        /* <DEDUP_REMOVED lines=12> */
.L_x_1069:
[----:B------:R-:W-:Y:S05]  /*18d20*/  BSYNC B0 ;  /* 0x0000000000007941 */ /* 0x000fea0003800000 */
.L_x_1066:
        /* <DEDUP_REMOVED lines=63> */
[----:B------:R-:W-:Y:S01]  /*19120*/  @!P0 LEA R11, R10, 0x3ff00000, 0x14 ;  /* 0x3ff000000a0b8811 */ /* 0x000fe200078ea0ff */
[----:B------:R-:W-:-:S06]  /*19130*/  @!P0 IMAD.MOV.U32 R10, RZ, RZ, RZ ;  /* 0x000000ffff0a8224 */ /* 0x000fcc00078e00ff */
[----:B------:R-:W-:-:S11]  /*19140*/  @!P0 DMUL R20, R8, R10 ;  /* 0x0000000a08148228 */ /* 0x000fd60000000000 */
.L_x_1072:
[----:B------:R-:W-:Y:S05]  /*19150*/  BSYNC B0 ;  /* 0x0000000000007941 */ /* 0x000fea0003800000 */
.L_x_1071:
        /* <DEDUP_REMOVED lines=27> */
[----:B------:R-:W-:Y:S01]  /*19310*/  MOV R10, R18 ;  /* 0x00000012000a7202 */ /* 0x000fe20000000f00 */
[----:B------:R-:W-:Y:S01]  /*19320*/  IMAD.MOV.U32 R11, RZ, RZ, R19 ;  /* 0x000000ffff0b7224 */ /* 0x000fe200078e0013 */
[----:B------:R-:W-:-:S07]  /*19330*/  MOV R14, 0x19350 ;  /* 0x00019350000e7802 */ /* 0x000fce0000000f00 */
[----:B------:R-:W-:Y:S05]  /*19340*/  CALL.REL.NOINC `($__internal_3_$__cuda_sm20_dsqrt_rn_f64_mediumpath_v1) ;  /* 0x0000018c00b87944 */ /* 0x000fea0003c00000 */
.L_x_1074:
[----:B------:R-:W-:Y:S05]  /*19350*/  BSYNC B0 ;  /* 0x0000000000007941 */ /* 0x000fea0003800000 */
.L_x_1073:
[----:B------:R-:W0:Y:S01]  /*19360*/  MUFU.RCP64H R7, R11 ;  /* 0x0000000b00077308 */ /* 0x000e220000001800 */
[----:B------:R-:W-:Y:S01]  /*19370*/  IMAD.MOV.U32 R6, RZ, RZ, 0x1 ;  /* 0x00000001ff067424 */ /* 0x000fe200078e00ff */
[----:B------:R-:W-:Y:S01]  /*19380*/  FSETP.GEU.AND P1, PT, |R21|, 6.5827683646048100446e-37, PT ;  /* 0x036000001500780b */ /* 0x000fe20003f2e200 */
[----:B------:R-:W-:Y:S04]  /*19390*/  BSSY B0, `(.L_x_1075) ;  /* 0x0000011000007945 */ /* 0x000fe80003800000 */
        /* <DEDUP_REMOVED lines=11> */
[----:B------:R-:W-:Y:S02]  /*19450*/  MOV R14, R10 ;  /* 0x0000000a000e7202 */ /* 0x000fe40000000f00 */
[----:B------:R-:W-:-:S07]  /*19460*/  MOV R6, 0x19480 ;  /* 0x0001948000067802 */ /* 0x000fce0000000f00 */
[----:B------:R-:W-:Y:S05]  /*19470*/  CALL.REL.NOINC `($__internal_2_$__cuda_sm20_div_rn_f64_full) ;  /* 0x0000018800007944 */ /* 0x000fea0003c00000 */
[----:B------:R-:W-:Y:S01]  /*19480*/  IMAD.MOV.U32 R6, RZ, RZ, R24 ;  /* 0x000000ffff067224 */ /* 0x000fe200078e0018 */
[----:B------:R-:W-:-:S07]  /*19490*/  MOV R7, R25 ;  /* 0x0000001900077202 */ /* 0x000fce0000000f00 */
.L_x_1076:
[----:B------:R-:W-:Y:S05]  /*194a0*/  BSYNC B0 ;  /* 0x0000000000007941 */ /* 0x000fea0003800000 */
.L_x_1075:
        /* <DEDUP_REMOVED lines=9> */
.L_x_1016:
[----:B------:R-:W-:Y:S01]  /*19540*/  IMAD.MOV.U32 R5, RZ, RZ, 0x3f800000 ;  /* 0x3f800000ff057424 */ /* 0x000fe200078e00ff */
[----:B------:R-:W-:-:S04]  /*19550*/  FSETP.GT.FTZ.AND P0, PT, R0, RZ, PT ;  /* 0x000000ff0000720b */ /* 0x000fc80003f14000 */
[----:B------:R-:W-:-:S09]  /*19560*/  FSEL R5, R5, +QNAN , P0 ;  /* 0x7fc0000005057808 */ /* 0x000fd20000000000 */
.L_x_1015:
[----:B------:R-:W-:Y:S05]  /*19570*/  BSYNC B3 ;  /* 0x0000000000037941 */ /* 0x000fea0003800000 */
.L_x_1014:
[----:B------:R-:W-:-:S04]  /*19580*/  MOV R39, 0x0 ;  /* 0x0000000000277802 */ /* 0x000fc80000000f00 */
[----:B------:R-:W-:Y:S05]  /*19590*/  RET.REL.NODEC R38 `(_ZN2at6native27unrolled_elementwise_kernelIN48_GLOBAL__N__08322988_15_IGammaKernel_cu_cb51a28d10CalcIgammaIfEESt5arrayIPcLm3EELi4E23TrivialOffsetCalculatorILi2EjES8_ILi1EjENS0_6memory12LoadWithCastILi2EEENSB_13StoreWithCastILi1EEEEEviT_T0_T2_T3_T4_T5_) ;  /* 0xfffffe6826987950 */ /* 0x000fea0003c3ffff */
        .type           $_ZN2at6native27unrolled_elementwise_kernelIN48_GLOBAL__N__08322988_15_IGammaKernel_cu_cb51a28d10CalcIgammaIfEESt5arrayIPcLm3EELi4E23TrivialOffsetCalculatorILi2EjES8_ILi1EjENS0_6memory12LoadWithCastILi2EEENSB_13StoreWithCastILi1EEEEEviT_T0_T2_T3_T4_T5_$_ZN46_INTERNAL_08322988_15_IGammaKernel_cu_cb51a28d48_GLOBAL__N__08322988_15_IGammaKernel_cu_cb51a28d12calc_igammacIfEET_S2_S2_,@function
        .size           $_ZN2at6native27unrolled_elementwise_kernelIN48_GLOBAL__N__08322988_15_IGammaKernel_cu_cb51a28d10CalcIgammaIfEESt5arrayIPcLm3EELi4E23TrivialOffsetCalculatorILi2EjES8_ILi1EjENS0_6memory12LoadWithCastILi2EEENSB_13StoreWithCastILi1EEEEEviT_T0_T2_T3_T4_T5_$_ZN46_INTERNAL_08322988_15_IGammaKernel_cu_cb51a28d48_GLOBAL__N__08322988_15_IGammaKernel_cu_cb51a28d12calc_igammacIfEET_S2_S2_,($__internal_2_$__cuda_sm20_div_rn_f64_full - $_ZN2at6native27unrolled_elementwise_kernelIN48_GLOBAL__N__08322988_15_IGammaKernel_cu_cb51a28d10CalcIgammaIfEESt5arrayIPcLm3EELi4E23TrivialOffsetCalculatorILi2EjES8_ILi1EjENS0_6memory12LoadWithCastILi2EEENSB_13StoreWithCastILi1EEEEEviT_T0_T2_T3_T4_T5_$_ZN46_INTERNAL_08322988_15_IGammaKernel_cu_cb51a28d48_GLOBAL__N__08322988_15_IGammaKernel_cu_cb51a28d12calc_igammacIfEET_S2_S2_)
$_ZN2at6native27unrolled_elementwise_kernelIN48_GLOBAL__N__08322988_15_IGammaKernel_cu_cb51a28d10CalcIgammaIfEESt5arrayIPcLm3EELi4E23TrivialOffsetCalculatorILi2EjES8_ILi1EjENS0_6memory12LoadWithCastILi2EEENSB_13StoreWithCastILi1EEEEEviT_T0_T2_T3_T4_T5_$_ZN46_INTERNAL_08322988_15_IGammaKernel_cu_cb51a28d48_GLOBAL__N__08322988_15_IGammaKernel_cu_cb51a28d12calc_igammacIfEET_S2_S2_:
        /* <DEDUP_REMOVED lines=30> */
[----:B------:R-:W-:Y:S01]  /*19780*/  FSETP.GT.FTZ.AND P0, PT, R5, 200, PT ;  /* 0x434800000500780b */ /* 0x000fe20003f14000 */
        /* <DEDUP_REMOVED lines=11> */
.L_x_1082:
[----:B------:R-:W-:Y:S05]  /*19840*/  BSYNC B4 ;  /* 0x0000000000047941 */ /* 0x000fea0003800000 */
.L_x_1081:
        /* <DEDUP_REMOVED lines=28> */
[----:B------:R-:W-:Y:S01]  /*19a10*/  IMAD.MOV.U32 R11, RZ, RZ, R15 ;  /* 0x000000ffff0b7224 */ /* 0x000fe200078e000f */
[----:B------:R-:W-:Y:S01]  /*19a20*/  MOV R20, 0x9999999a ;  /* 0x9999999a00147802 */ /* 0x000fe20000000f00 */
[----:B------:R-:W-:Y:S01]  /*19a30*/  IMAD.MOV.U32 R21, RZ, RZ, -0x40266667 ;  /* 0xbfd99999ff157424 */ /* 0x000fe200078e00ff */
[----:B------:R-:W-:-:S07]  /*19a40*/  MOV R6, 0x19a60 ;  /* 0x00019a6000067802 */ /* 0x000fce0000000f00 */
[----:B------:R-:W-:Y:S05]  /*19a50*/  CALL.REL.NOINC `($__internal_2_$__cuda_sm20_div_rn_f64_full) ;  /* 0x0000018000887944 */ /* 0x000fea0003c00000 */
[----:B------:R-:W-:Y:S01]  /*19a60*/  MOV R6, R24 ;  /* 0x0000001800067202 */ /* 0x000fe20000000f00 */
[----:B------:R-:W-:-:S07]  /*19a70*/  IMAD.MOV.U32 R7, RZ, RZ, R25 ;  /* 0x000000ffff077224 */ /* 0x000fce00078e0019 */
.L_x_1087:
[----:B------:R-:W-:Y:S05]  /*19a80*/  BSYNC B4 ;  /* 0x0000000000047941 */ /* 0x000fea0003800000 */
.L_x_1086:
[----:B------:R-:W-:-:S06]  /*19a90*/  FMUL.FTZ R14, R5, 1 ;  /* 0x3f800000050e7820 */ /* 0x000fcc0000410000 */
[----:B------:R-:W0:Y:S02]  /*19aa0*/  F2F.F64.F32 R14, R14 ;  /* 0x0000000e000e7310 */ /* 0x000e240000201800 */
[----:B0-----:R-:W-:-:S14]  /*19ab0*/  DSETP.GEU.AND P0, PT, R6, R14, PT ;  /* 0x0000000e0600722a */ /* 0x001fdc0003f0e000 */
[----:B------:R-:W-:Y:S05]  /*19ac0*/  @!P0 BRA `(.L_x_1088) ;  /* 0x0000001c008c8947 */ /* 0x000fea0003800000 */
[----:B------:R-:W-:Y:S01]  /*19ad0*/  BSSY B2, `(.L_x_1089) ;  /* 0x0000012000027945 */ /* 0x000fe20003800000 */
[----:B------:R-:W-:Y:S01]  /*19ae0*/  FADD.FTZ R14, -R3, -RZ ;  /* 0x800000ff030e7221 */ /* 0x000fe20000010100 */
[----:B------:R-:W-:Y:S01]  /*19af0*/  MOV R0, 0x1 ;  /* 0x0000000100007802 */ /* 0x000fe20000000f00 */
[----:B------:R-:W-:Y:S01]  /*19b00*/  IMAD.MOV.U32 R6, RZ, RZ, 0x3f800000 ;  /* 0x3f800000ff067424 */ /* 0x000fe200078e00ff */
[----:B------:R-:W-:-:S07]  /*19b10*/  MOV R3, RZ ;  /* 0x000000ff00037202 */ /* 0x000fce0000000f00 */
.L_x_1090:
[----:B------:R-:W-:Y:S01]  /*19b20*/  I2FP.F32.S32 R8, R0 ;  /* 0x0000000000087245 */ /* 0x000fe20000201400 */
[----:B------:R-:W-:-:S03]  /*19b30*/  VIADD R0, R0, 0x1 ;  /* 0x0000000100007836 */ /* 0x000fc60000000000 */
        /* <DEDUP_REMOVED lines=12> */
.L_x_1089:
        /* <DEDUP_REMOVED lines=9> */
[----:B------:R-:W0:Y:S03]  /*19c90*/  MUFU.RCP R14, R0 ;  /* 0x00000000000e7308 */ /* 0x000e260000001000 */
[----:B------:R-:W-:Y:S02]  /*19ca0*/  FSEL R15, R11, R0, !P0 ;  /* 0x000000000b0f7208 */ /* 0x000fe40004000000 */
[----:B------:R-:W-:Y:S02]  /*19cb0*/  MOV R11, 0x3e055027 ;  /* 0x3e055027000b7802 */ /* 0x000fe40000000f00 */
[C---:B------:R-:W-:Y:S02]  /*19cc0*/  IADD3 R6, R15.reuse, -0x3f2aaaab, RZ ;  /* 0xc0d555550f067810 */ /* 0x040fe40007ffe0ff */
[----:B------:R-:W-:-:S02]  /*19cd0*/  ISETP.GE.U32.AND P1, PT, R15, 0x7f800000, PT ;  /* 0x7f8000000f00780c */ /* 0x000fc40003f26070 */
        /* <DEDUP_REMOVED lines=17> */
[----:B------:R-:W-:Y:S02]  /*19df0*/  @P1 IMAD.MOV.U32 R11, RZ, RZ, 0x7f800000 ;  /* 0x7f800000ff0b1424 */ /* 0x000fe400078e00ff */
[----:B------:R-:W-:-:S04]  /*19e00*/  FFMA.FTZ R13, R12, R13, R12 ;  /* 0x0000000d0c0d7223 */ /* 0x000fc8000001000c */
[----:B------:R-:W-:Y:S01]  /*19e10*/  FFMA.FTZ R6, R6, 0.69314718246459960938, R13 ;  /* 0x3f31721806067823 */ /* 0x000fe2000001000d */
[----:B------:R-:W-:Y:S01]  /*19e20*/  HFMA2.MMA R13, -RZ, RZ, 0.78662109375, -1877 ;  /* 0x3a4be755ff0d7435 */ /* 0x000fe200000001ff */
[----:B------:R-:W-:-:S04]  /*19e30*/  @P1 FFMA.FTZ R6, R15, R11, +INF ;  /* 0x7f8000000f061423 */ /* 0x000fc8000001000b */
[----:B------:R-:W-:-:S05]  /*19e40*/  FMUL.FTZ R6, R6, 0.5 ;  /* 0x3f00000006067820 */ /* 0x000fca0000410000 */
[----:B------:R-:W-:Y:S01]  /*19e50*/  FFMA.FTZ R11, R8, R13, -0.0027776553761214017868 ;  /* 0xbb360953080b7423 */ /* 0x000fe2000001000d */
[----:B------:R-:W-:Y:S02]  /*19e60*/  FSEL R6, R6, -INF , P0 ;  /* 0xff80000006067808 */ /* 0x000fe40000000000 */
[C---:B------:R-:W-:Y:S01]  /*19e70*/  FSETP.NEU.FTZ.AND P0, PT, |R7|.reuse, +INF , PT ;  /* 0x7f8000000700780b */ /* 0x040fe20003f1d200 */
[----:B------:R-:W-:Y:S01]  /*19e80*/  FFMA.FTZ R13, R8, R11, 0.083333276212215423584 ;  /* 0x3daaaaa3080d7423 */ /* 0x000fe2000001000b */
[----:B------:R-:W-:-:S03]  /*19e90*/  FADD.FTZ R11, |R7|, -0.5 ;  /* 0xbf000000070b7421 */ /* 0x000fc60000010200 */
[----:B------:R-:W-:Y:S01]  /*19ea0*/  FFMA.FTZ R14, R14, R13, 0.91893851757049560547 ;  /* 0x3f6b3f8e0e0e7423 */ /* 0x000fe2000001000d */
[----:B------:R-:W-:-:S04]  /*19eb0*/  FMUL.FTZ R11, R6, R11 ;  /* 0x0000000b060b7220 */ /* 0x000fc80000410000 */
[----:B------:R-:W-:Y:S01]  /*19ec0*/  FADD.FTZ R14, R11, R14 ;  /* 0x0000000e0b0e7221 */ /* 0x000fe20000010000 */
[----:B------:R-:W-:-:S04]  /*19ed0*/  FADD.FTZ R11, -R0, R11 ;  /* 0x0000000b000b7221 */ /* 0x000fc80000010100 */
[----:B------:R-:W-:-:S05]  /*19ee0*/  FADD.FTZ R11, R11, R14 ;  /* 0x0000000e0b0b7221 */ /* 0x000fca0000010000 */
[----:B------:R-:W-:Y:S01]  /*19ef0*/  FSEL R6, R0, R11, !P0 ;  /* 0x0000000b00067208 */ /* 0x000fe20004000000 */
[----:B------:R-:W-:Y:S06]  /*19f00*/  BRA `(.L_x_1094) ;  /* 0x0000000400407947 */ /* 0x000fec0003800000 */
.L_x_1093:
        /* <DEDUP_REMOVED lines=13> */
.L_x_1092:
        /* <DEDUP_REMOVED lines=15> */
.L_x_1095:
        /* <DEDUP_REMOVED lines=16> */
.L_x_1096:
        /* <DEDUP_REMOVED lines=18> */
[----:B------:R-:W-:Y:S02]  /*1a2f0*/  FSEL R8, RZ, -23, P0 ;  /* 0xc1b80000ff087808 */ /* 0x000fe40000000000 */
[----:B------:R-:W-:Y:S01]  /*1a300*/  FSETP.NEU.FTZ.AND P0, PT, R6, RZ, PT ;  /* 0x000000ff0600720b */ /* 0x000fe20003f1d000 */
[C---:B------:R-:W-:Y:S02]  /*1a310*/  FFMA.FTZ R13, R12.reuse, -R13, 0.14084610342979431152 ;  /* 0x3e1039f60c0d7423 */ /* 0x040fe4000001080d */
[----:B------:R-:W-:Y:S01]  /*1a320*/  FFMA.FTZ R8, R11, 1.1920928955078125e-07, R8 ;  /* 0x340000000b087823 */ /* 0x000fe20000010008 */
[----:B------:R-:W-:Y:S01]  /*1a330*/  @P1 MOV R11, 0x7f800000 ;  /* 0x7f800000000b1802 */ /* 0x000fe20000000f00 */
        /* <DEDUP_REMOVED lines=10> */
[----:B------:R-:W-:-:S04]  /*1a3e0*/  @P1 FFMA.FTZ R8, R6, R11, +INF ;  /* 0x7f80000006081423 */ /* 0x000fc8000001000b */
[----:B------:R-:W-:-:S05]  /*1a3f0*/  FADD.FTZ R8, -R8, -RZ ;  /* 0x800000ff08087221 */ /* 0x000fca0000010100 */
[----:B------:R-:W-:-:S07]  /*1a400*/  FSEL R6, R8, +INF , P0 ;  /* 0x7f80000008067808 */ /* 0x000fce0000000000 */
.L_x_1094:
[----:B------:R-:W-:Y:S05]  /*1a410*/  BSYNC B2 ;  /* 0x0000000000027941 */ /* 0x000fea0003800000 */
.L_x_1091:
        /* <DEDUP_REMOVED lines=29> */
[----:B------:R-:W-:-:S04]  /*1a5f0*/  FFMA.FTZ R15, R18, R12, R15 ;  /* 0x0000000c120f7223 */ /* 0x000fc8000001000f */
[----:B------:R-:W-:Y:S01]  /*1a600*/  FFMA.FTZ R0, R15, R8, R0 ;  /* 0x000000080f007223 */ /* 0x000fe20000010000 */
[----:B------:R-:W-:-:S03]  /*1a610*/  HFMA2.MMA R15, -RZ, RZ, 1.5048828125, 33.21875 ;  /* 0x3e055027ff0f7435 */ /* 0x000fc600000001ff */
        /* <DEDUP_REMOVED lines=29> */
.L_x_1099:
        /* <DEDUP_REMOVED lines=26> */
.L_x_1098:
[----:B------:R-:W-:Y:S05]  /*1a990*/  BSYNC B2 ;  /* 0x0000000000027941 */ /* 0x000fea0003800000 */
.L_x_1097:
        /* <DEDUP_REMOVED lines=12> */
[----:B------:R-:W-:-:S04]  /*1aa60*/  LOP3.LUT R6, R0, 0xff800000, RZ, 0xc0, !PT ;  /* 0xff80000000067812 */ /* 0x000fc800078ec0ff */
[----:B------:R-:W-:Y:S01]  /*1aa70*/  I2FP.F32.S32 R7, R6 ;  /* 0x0000000600077245 */ /* 0x000fe20000201400 */
[----:B------:R-:W-:Y:S02]  /*1aa80*/  IMAD.IADD R0, R15, 0x1, -R6 ;  /* 0x000000010f007824 */ /* 0x000fe400078e0a06 */
        /* <DEDUP_REMOVED lines=13> */
[----:B------:R-:W-:Y:S01]  /*1ab60*/  FFMA.FTZ R0, R7, 1.1920928955078125e-07, R0 ;  /* 0x3400000007007823 */ /* 0x000fe20000010000 */
[----:B------:R-:W-:Y:S01]  /*1ab70*/  HFMA2.MMA R7, -RZ, RZ, 0.78662109375, -1877 ;  /* 0x3a4be755ff077435 */ /* 0x000fe200000001ff */
[----:B------:R-:W-:Y:S01]  /*1ab80*/  FFMA.FTZ R11, R11, R12, R11 ;  /* 0x0000000c0b0b7223 */ /* 0x000fe2000001000b */
[----:B------:R-:W-:-:S03]  /*1ab90*/  @P1 IMAD.MOV.U32 R12, RZ, RZ, 0x7f800000 ;  /* 0x7f800000ff0c1424 */ /* 0x000fc600078e00ff */
[----:B------:R-:W-:Y:S01]  /*1aba0*/  FFMA.FTZ R0, R0, 0.69314718246459960938, R11 ;  /* 0x3f31721800007823 */ /* 0x000fe2000001000b */
[----:B------:R-:W-:-:S04]  /*1abb0*/  @P1 FFMA.FTZ R0, R15, R12, +INF ;  /* 0x7f8000000f001423 */ /* 0x000fc8000001000c */
        /* <DEDUP_REMOVED lines=11> */
.L_x_1102:
        /* <DEDUP_REMOVED lines=13> */
.L_x_1101:
        /* <DEDUP_REMOVED lines=15> */
.L_x_1104:
        /* <DEDUP_REMOVED lines=16> */
.L_x_1105:
        /* <DEDUP_REMOVED lines=33> */
[----:B------:R-:W-:-:S04]  /*1b140*/  @P1 FFMA.FTZ R6, R0, R7, +INF ;  /* 0x7f80000000061423 */ /* 0x000fc80000010007 */
[----:B------:R-:W-:-:S05]  /*1b150*/  FADD.FTZ R6, -R6, -RZ ;  /* 0x800000ff06067221 */ /* 0x000fca0000010100 */
[----:B------:R-:W-:-:S07]  /*1b160*/  FSEL R7, R6, +INF , P0 ;  /* 0x7f80000006077808 */ /* 0x000fce0000000000 */
.L_x_1103:
[----:B------:R-:W-:Y:S05]  /*1b170*/  BSYNC B2 ;  /* 0x0000000000027941 */ /* 0x000fea0003800000 */
.L_x_1100:
        /* <DEDUP_REMOVED lines=28> */
[----:B------:R-:W-:Y:S01]  /*1b340*/  FFMA.FTZ R9, R13, R9, R14 ;  /* 0x000000090d097223 */ /* 0x000fe2000001000e */
[----:B------:R-:W-:-:S03]  /*1b350*/  HFMA2.MMA R14, -RZ, RZ, 1.5048828125, 33.21875 ;  /* 0x3e055027ff0e7435 */ /* 0x000fc600000001ff */
[----:B------:R-:W-:-:S04]  /*1b360*/  FFMA.FTZ R9, R13, R9, R12 ;  /* 0x000000090d097223 */ /* 0x000fc8000001000c */
        /* <DEDUP_REMOVED lines=30> */
.L_x_1108:
[C---:B------:R-:W-:Y:S01]  /*1b550*/  FMUL.FTZ R0, |R5|.reuse, 8388608 ;  /* 0x4b00000005007820 */ /* 0x040fe20000410200 */
[----:B------:R-:W-:Y:S01]  /*1b560*/  FSETP.GEU.FTZ.AND P0, PT, |R5|, 1.175494350822287508e-38, PT ;  /* 0x008000000500780b */ /* 0x000fe20003f1e200 */
[----:B------:R-:W-:-:S03]  /*1b570*/  IMAD.MOV.U32 R12, RZ, RZ, 0x3e055027 ;  /* 0x3e055027ff0c7424 */ /* 0x000fc600078e00ff */
        /* <DEDUP_REMOVED lines=24> */
.L_x_1107:
[----:B------:R-:W-:Y:S05]  /*1b700*/  BSYNC B2 ;  /* 0x0000000000027941 */ /* 0x000fea0003800000 */
.L_x_1106:
[CC--:B------:R-:W-:Y:S01]  /*1b710*/  FFMA.FTZ R8, R5.reuse, R10.reuse, -R8 ;  /* 0x0000000a05087223 */ /* 0x0c0fe20000010808 */
[----:B------:R-:W-:Y:S01]  /*1b720*/  MOV R11, 0x3ab5ebe6 ;  /* 0x3ab5ebe6000b7802 */ /* 0x000fe20000000f00 */
[----:B------:R-:W-:Y:S02]  /*1b730*/  FFMA.FTZ R10, R5, R10, -R0 ;  /* 0x0000000a050a7223 */ /* 0x000fe40000010800 */
        /* <DEDUP_REMOVED lines=28> */
.L_x_1088:
        /* <DEDUP_REMOVED lines=20> */
[----:B------:R-:W-:Y:S01]  /*1ba40*/  MOV R15, 0x47946fa6 ;  /* 0x47946fa6000f7802 */ /* 0x000fe20000000f00 */
[----:B------:R-:W-:Y:S01]  /*1ba50*/  IMAD.MOV.U32 R20, RZ, RZ, 0x4b5edd0a ;  /* 0x4b5edd0aff147424 */ /* 0x000fe200078e00ff */
[----:B------:R1:W-:Y:S01]  /*1ba60*/  STL.64 [R1+0xa00], R10 ;  /* 0x000a000a01007387 */ /* 0x0003e20000100a00 */
        /* <DEDUP_REMOVED lines=8> */
[----:B0-----:R-:W-:Y:S01]  /*1baf0*/  VIADD R19, R37, 0x9f4 ;  /* 0x000009f425137836 */ /* 0x001fe20000000000 */
[----:B------:R-:W-:Y:S01]  /*1bb00*/  MOV R29, 0x4b4b8b8f ;  /* 0x4b4b8b8f001d7802 */ /* 0x000fe20000000f00 */
[----:B------:R-:W-:Y:S01]  /*1bb10*/  IMAD.MOV.U32 R34, RZ, RZ, 0x4c2f75b4 ;  /* 0x4c2f75b4ff227424 */ /* 0x000fe200078e00ff */
[----:B-1----:R-:W-:Y:S01]  /*1bb20*/  MOV R10, 0x1 ;  /* 0x00000001000a7802 */ /* 0x002fe20000000f00 */
[----:B------:R-:W-:Y:S01]  /*1bb30*/  @P0 IMAD.MOV.U32 R10, RZ, RZ, -0x1 ;  /* 0xffffffffff0a0424 */ /* 0x000fe200078e00ff */
[----:B------:R-:W-:Y:S01]  /*1bb40*/  SEL R19, R19, R0, P0 ;  /* 0x0000000013137207 */ /* 0x000fe20000000000 */
[----:B------:R0:W-:Y:S01]  /*1bb50*/  STL.64 [R1+0xa18], R20 ;  /* 0x000a181401007387 */ /* 0x0001e20000100a00 */
[----:B--2---:R-:W-:Y:S01]  /*1bb60*/  IMAD.MOV.U32 R6, RZ, RZ, 0x42840000 ;  /* 0x42840000ff067424 */ /* 0x004fe200078e00ff */
[----:B------:R-:W-:Y:S01]  /*1bb70*/  MOV R7, 0x44f0a000 ;  /* 0x44f0a00000077802 */ /* 0x000fe20000000f00 */
[----:B------:R-:W-:Y:S01]  /*1bb80*/  IMAD.SHL.U32 R0, R10, 0x4, RZ ;  /* 0x000000040a007824 */ /* 0x000fe200078e00ff */
[----:B------:R1:W-:Y:S01]  /*1bb90*/  STL.64 [R1+0xa20], R22 ;  /* 0x000a201601007387 */ /* 0x0003e20000100a00 */
[----:B------:R-:W-:-:S02]  /*1bba0*/  MOV R35, 0x4cc8c38c ;  /* 0x4cc8c38c00237802 */ /* 0x000fc40000000f00 */
[----:B---3--:R-:W-:Y:S01]  /*1bbb0*/  MOV R14, 0x4c5914c6 ;  /* 0x4c5914c6000e7802 */ /* 0x008fe20000000f00 */
[--C-:B------:R-:W-:Y:S01]  /*1bbc0*/  IMAD.IADD R19, R19, 0x1, R0.reuse ;  /* 0x0000000113137824 */ /* 0x100fe200078e0200 */
[----:B------:R-:W-:Y:S01]  /*1bbd0*/  MOV R18, 0x3f800000 ;  /* 0x3f80000000127802 */ /* 0x000fe20000000f00 */
[----:B------:R2:W-:Y:S01]  /*1bbe0*/  STL.64 [R1+0x13c0], R6 ;  /* 0x0013c00601007387 */ /* 0x0005e20000100a00 */
[----:B------:R-:W-:Y:S01]  /*1bbf0*/  MOV R11, RZ ;  /* 0x000000ff000b7202 */ /* 0x000fe20000000f00 */
[----:B0-----:R-:W-:Y:S01]  /*1bc00*/  IMAD.MOV.U32 R20, RZ, RZ, 0x4d0fed36 ;  /* 0x4d0fed36ff147424 */ /* 0x001fe200078e00ff */
[----:B------:R-:W-:Y:S01]  /*1bc10*/  MOV R21, 0x4ce5eb4c ;  /* 0x4ce5eb4c00157802 */ /* 0x000fe20000000f00 */
[----:B------:R-:W-:Y:S01]  /*1bc20*/  STL.64 [R1+0x13c8], R26 ;  /* 0x0013c81a01007387 */ /* 0x000fe20000100a00 */
[----:B-1----:R-:W-:Y:S01]  /*1bc30*/  MOV R22, 0x4c184540 ;  /* 0x4c18454000167802 */ /* 0x002fe20000000f00 */
[----:B------:R-:W-:Y:S02]  /*1bc40*/  IMAD.MOV.U32 R23, RZ, RZ, RZ ;  /* 0x000000ffff177224 */ /* 0x000fe400078e00ff */
[----:B------:R-:W-:Y:S01]  /*1bc50*/  STL.64 [R1+0x13d0], R28 ;  /* 0x0013d01c01007387 */ /* 0x000fe20000100a00 */
[----:B------:R-:W-:Y:S01]  /*1bc60*/  @P0 MOV R11, 0xc ;  /* 0x0000000c000b0802 */ /* 0x000fe20000000f00 */
[----:B--2---:R-:W-:-:S02]  /*1bc70*/  IMAD.IADD R7, R19, 0x1, R0 ;  /* 0x0000000113077824 */ /* 0x004fc400078e0200 */
[----:B------:R-:W-:Y:S04]  /*1bc80*/  STL.64 [R1+0x13d8], R34 ;  /* 0x0013d82201007387 */ /* 0x000fe80000100a00 */
[----:B------:R0:W-:Y:S01]  /*1bc90*/  STL.64 [R1+0x13e0], R20 ;  /* 0x0013e01401007387 */ /* 0x0001e20000100a00 */
[----:B------:R-:W-:-:S03]  /*1bca0*/  IMAD.IADD R9, R7, 0x1, R0 ;  /* 0x0000000107097824 */ /* 0x000fc600078e0200 */
[----:B------:R1:W-:Y:S04]  /*1bcb0*/  STL.64 [R1+0x13e8], R22 ;  /* 0x0013e81601007387 */ /* 0x0003e80000100a00 */
[----:B------:R-:W-:Y:S04]  /*1bcc0*/  STL [R1+0xa28], R14 ;  /* 0x000a280e01007387 */ /* 0x000fe80000100800 */
[----:B------:R2:W-:Y:S01]  /*1bcd0*/  STL [R1+0x13bc], R18 ;  /* 0x0013bc1201007387 */ /* 0x0005e20000100800 */
[----:B------:R-:W-:-:S03]  /*1bce0*/  IADD3 R10, R11, R10, RZ ;  /* 0x0000000a0b0a7210 */ /* 0x000fc60007ffe0ff */
[----:B------:R3:W4:Y:S01]  /*1bcf0*/  LDL R6, [R19] ;  /* 0x0000000013067983 */ /* 0x0007220000100800 */
[----:B------:R-:W-:-:S03]  /*1bd00*/  IMAD.IADD R15, R9, 0x1, R0 ;  /* 0x00000001090f7824 */ /* 0x000fc600078e0200 */
[----:B------:R-:W5:Y:S01]  /*1bd10*/  LDL R7, [R7] ;  /* 0x0000000007077983 */ /* 0x000f620000100800 */
[----:B------:R-:W-:Y:S01]  /*1bd20*/  LEA R37, R10, R37, 0x2 ;  /* 0x000000250a257211 */ /* 0x000fe200078e10ff */
[--C-:B------:R-:W-:Y:S02]  /*1bd30*/  IMAD.IADD R11, R15, 0x1, R0.reuse ;  /* 0x000000010f0b7824 */ /* 0x100fe400078e0200 */
[----:B------:R-:W5:Y:S01]  /*1bd40*/  LDL R9, [R9] ;  /* 0x0000000009097983 */ /* 0x000f620000100800 */
[----:B0-----:R-:W-:Y:S01]  /*1bd50*/  IADD3 R21, R0, R37, RZ ;  /* 0x0000002500157210 */ /* 0x001fe20007ffe0ff */
[--C-:B---3--:R-:W-:Y:S02]  /*1bd60*/  IMAD.IADD R19, R11, 0x1, R0.reuse ;  /* 0x000000010b137824 */ /* 0x108fe400078e0200 */
[----:B-1----:R-:W3:Y:S01]  /*1bd70*/  LDL R23, [R15] ;  /* 0x000000000f177983 */ /* 0x002ee20000100800 */
[----:B------:R-:W-:Y:S01]  /*1bd80*/  IADD3 R41, R21, R0, RZ ;  /* 0x0000000015297210 */ /* 0x000fe20007ffe0ff */
[----:B------:R-:W-:-:S02]  /*1bd90*/  IMAD.IADD R31, R19, 0x1, R0 ;  /* 0x00000001131f7824 */ /* 0x000fc400078e0200 */
[----:B------:R-:W3:Y:S01]  /*1bda0*/  LDL R37, [R37] ;  /* 0x0000000025257983 */ /* 0x000ee20000100800 */
[----:B------:R-:W-:-:S03]  /*1bdb0*/  IADD3 R39, R41, R0, RZ ;  /* 0x0000000029277210 */ /* 0x000fc60007ffe0ff */
[----:B------:R0:W3:Y:S01]  /*1bdc0*/  LDL R25, [R11] ;  /* 0x000000000b197983 */ /* 0x0000e20000100800 */
[----:B------:R-:W-:-:S03]  /*1bdd0*/  IMAD.IADD R29, R31, 0x1, R0 ;  /* 0x000000011f1d7824 */ /* 0x000fc600078e0200 */
[----:B------:R-:W3:Y:S01]  /*1bde0*/  LDL R21, [R21] ;  /* 0x0000000015157983 */ /* 0x000ee20000100800 */
[----:B------:R-:W-:-:S03]  /*1bdf0*/  IADD3 R35, R39, R0, RZ ;  /* 0x0000000027237210 */ /* 0x000fc60007ffe0ff */
[----:B------:R-:W3:Y:S01]  /*1be00*/  LDL R19, [R19] ;  /* 0x0000000013137983 */ /* 0x000ee20000100800 */
[----:B0-----:R-:W-:-:S03]  /*1be10*/  IMAD.IADD R11, R29, 0x1, R0 ;  /* 0x000000011d0b7824 */ /* 0x001fc600078e0200 */
[----:B------:R0:W3:Y:S01]  /*1be20*/  LDL R52, [R41] ;  /* 0x0000000029347983 */ /* 0x0000e20000100800 */
[----:B------:R-:W-:-:S03]  /*1be30*/  IADD3 R43, R35, R0, RZ ;  /* 0x00000000232b7210 */ /* 0x000fc60007ffe0ff */
[----:B------:R-:W3:Y:S01]  /*1be40*/  LDL R50, [R31] ;  /* 0x000000001f327983 */ /* 0x000ee20000100800 */
[----:B------:R-:W-:-:S03]  /*1be50*/  IMAD.IADD R27, R11, 0x1, R0 ;  /* 0x000000010b1b7824 */ /* 0x000fc600078e0200 */
[----:B------:R1:W3:Y:S01]  /*1be60*/  LDL R48, [R39] ;  /* 0x0000000027307983 */ /* 0x0002e20000100800 */
[----:B0-----:R-:W-:-:S03]  /*1be70*/  IADD3 R41, R43, R0, RZ ;  /* 0x000000002b297210 */ /* 0x001fc60007ffe0ff */
[----:B------:R-:W3:Y:S01]  /*1be80*/  LDL R46, [R29] ;  /* 0x000000001d2e7983 */ /* 0x000ee20000100800 */
[----:B------:R-:W-:-:S03]  /*1be90*/  IMAD.IADD R15, R27, 0x1, R0 ;  /* 0x000000011b0f7824 */ /* 0x000fc600078e0200 */
[----:B------:R0:W3:Y:S01]  /*1bea0*/  LDL R44, [R35] ;  /* 0x00000000232c7983 */ /* 0x0000e20000100800 */
[----:B-1----:R-:W-:-:S03]  /*1beb0*/  IADD3 R39, R41, R0, RZ ;  /* 0x0000000029277210 */ /* 0x002fc60007ffe0ff */
[----:B------:R-:W3:Y:S01]  /*1bec0*/  LDL R42, [R11] ;  /* 0x000000000b2a7983 */ /* 0x000ee20000100800 */
[----:B--2---:R-:W-:-:S03]  /*1bed0*/  IMAD.IADD R18, R15, 0x1, R0 ;  /* 0x000000010f127824 */ /* 0x004fc600078e0200 */
[----:B------:R-:W2:Y:S01]  /*1bee0*/  LDL R34, [R43] ;  /* 0x000000002b227983 */ /* 0x000ea20000100800 */
[----:B0-----:R-:W-:-:S03]  /*1bef0*/  IADD3 R35, R39, R0, RZ ;  /* 0x0000000027237210 */ /* 0x001fc60007ffe0ff */
[----:B------:R-:W2:Y:S04]  /*1bf00*/  LDL R28, [R27] ;  /* 0x000000001b1c7983 */ /* 0x000ea80000100800 */
[----:B------:R-:W2:Y:S04]  /*1bf10*/  LDL R26, [R41] ;  /* 0x00000000291a7983 */ /* 0x000ea80000100800 */
[----:B------:R0:W2:Y:S01]  /*1bf20*/  LDL R22, [R15] ;  /* 0x000000000f167983 */ /* 0x0000a20000100800 */
[----:B------:R-:W-:-:S03]  /*1bf30*/  IMAD.IADD R31, R35, 0x1, R0 ;  /* 0x00000001231f7824 */ /* 0x000fc600078e0200 */
        /* <DEDUP_REMOVED lines=8> */
[----:B0-----:R-:W-:-:S02]  /*1bfc0*/  MOV R15, R5 ;  /* 0x00000005000f7202 */ /* 0x001fc40000000f00 */
[----:B------:R-:W-:-:S04]  /*1bfd0*/  FSET.BF.LEU.FTZ.AND R27, |R5|, 1, PT ;  /* 0x3f800000051b780a */ /* 0x000fc8000381b200 */
[----:B------:R-:W4:Y:S02]  /*1bfe0*/  @P0 MUFU.RCP R15, R5 ;  /* 0x00000005000f0308 */ /* 0x000f240000001000 */
[----:B----4-:R-:W-:-:S04]  /*1bff0*/  FFMA.FTZ R6, R27, R15, R6 ;  /* 0x0000000f1b067223 */ /* 0x010fc80000010006 */
[-C--:B-----5:R-:W-:Y:S01]  /*1c000*/  FFMA.FTZ R7, R6, R15.reuse, R7 ;  /* 0x0000000f06077223 */ /* 0x0a0fe20000010007 */
[----:B------:R-:W-:Y:S01]  /*1c010*/  IMAD.MOV.U32 R6, RZ, RZ, 0x3bc6a26b ;  /* 0x3bc6a26bff067424 */ /* 0x000fe200078e00ff */
[----:B------:R-:W-:Y:S02]  /*1c020*/  @P0 MOV R6, 0x4c5914c6 ;  /* 0x4c5914c600060802 */ /* 0x000fe40000000f00 */
[----:B------:R-:W-:-:S04]  /*1c030*/  FFMA.FTZ R7, R7, R15, R9 ;  /* 0x0000000f07077223 */ /* 0x000fc80000010009 */
[----:B---3--:R-:W-:Y:S01]  /*1c040*/  FFMA.FTZ R7, R7, R15, R23 ;  /* 0x0000000f07077223 */ /* 0x008fe20000010017 */
[----:B------:R-:W-:-:S03]  /*1c050*/  FFMA.FTZ R6, R15, R6, R37 ;  /* 0x000000060f067223 */ /* 0x000fc60000010025 */
[-C--:B------:R-:W-:Y:S01]  /*1c060*/  FFMA.FTZ R7, R7, R15.reuse, R25 ;  /* 0x0000000f07077223 */ /* 0x080fe20000010019 */
[-C--:B------:R-:W-:Y:S02]  /*1c070*/  FFMA.FTZ R21, R6, R15.reuse, R21 ;  /* 0x0000000f06157223 */ /* 0x080fe40000010015 */
        /* <DEDUP_REMOVED lines=10> */
[----:B------:R-:W-:Y:S01]  /*1c120*/  FADD.FTZ R19, R6, -0.5 ;  /* 0xbf00000006137421 */ /* 0x000fe20000010000 */
[-C--:B------:R-:W-:Y:S01]  /*1c130*/  FFMA.FTZ R7, R7, R15.reuse, R42 ;  /* 0x0000000f07077223 */ /* 0x080fe2000001002a */
[----:B--2---:R-:W-:-:S03]  /*1c140*/  FFMA.FTZ R21, R21, R15, R34 ;  /* 0x0000000f15157223 */ /* 0x004fc60000010022 */
[-C--:B------:R-:W-:Y:S01]  /*1c150*/  FFMA.FTZ R7, R7, R15.reuse, R28 ;  /* 0x0000000f07077223 */ /* 0x080fe2000001001c */
[----:B------:R-:W-:-:S03]  /*1c160*/  FFMA.FTZ R21, R21, R15, R26 ;  /* 0x0000000f15157223 */ /* 0x000fc6000001001a */
[-C--:B------:R-:W-:Y:S01]  /*1c170*/  FFMA.FTZ R7, R7, R15.reuse, R22 ;  /* 0x0000000f07077223 */ /* 0x080fe20000010016 */
[----:B------:R-:W-:-:S03]  /*1c180*/  FFMA.FTZ R20, R21, R15, R20 ;  /* 0x0000000f15147223 */ /* 0x000fc60000010014 */
[-C--:B------:R-:W-:Y:S01]  /*1c190*/  FFMA.FTZ R18, R7, R15.reuse, R18 ;  /* 0x0000000f07127223 */ /* 0x080fe20000010012 */
[----:B------:R-:W-:Y:S01]  /*1c1a0*/  FMUL.FTZ R7, R19, 0.36787945032119750977 ;  /* 0x3ebc5ab213077820 */ /* 0x000fe20000410000 */
[----:B------:R-:W-:-:S04]  /*1c1b0*/  FFMA.FTZ R11, R20, R15, R11 ;  /* 0x0000000f140b7223 */ /* 0x000fc8000001000b */
[----:B------:R-:W1:Y:S01]  /*1c1c0*/  MUFU.RCP R18, R18 ;  /* 0x0000001200127308 */ /* 0x000e620000001000 */
[----:B------:R-:W-:-:S04]  /*1c1d0*/  FFMA.FTZ R11, R11, R15, R10 ;  /* 0x0000000f0b0b7223 */ /* 0x000fc8000001000a */
[----:B------:R-:W-:-:S03]  /*1c1e0*/  FFMA.FTZ R11, R11, R15, R0 ;  /* 0x0000000f0b0b7223 */ /* 0x000fc60000010000 */
[----:B------:R-:W-:Y:S01]  /*1c1f0*/  MUFU.SQRT R0, R7 ;  /* 0x0000000700007308 */ /* 0x000fe20000002000 */
[----:B------:R-:W-:-:S04]  /*1c200*/  FFMA.FTZ R11, R11, R15, R14 ;  /* 0x0000000f0b0b7223 */ /* 0x000fc8000001000e */
        /* <DEDUP_REMOVED lines=50> */
.L_x_1113:
[----:B------:R-:W-:Y:S05]  /*1c530*/  BSYNC B2 ;  /* 0x0000000000027941 */ /* 0x000fea0003800000 */
.L_x_1112:
[----:B------:R-:W-:Y:S01]  /*1c540*/  UMOV UR4, 0xc0000000 ;  /* 0xc000000000047882 */ /* 0x000fe20000000000 */
[----:B------:R-:W-:Y:S01]  /*1c550*/  UMOV UR5, 0x40161945 ;  /* 0x4016194500057882 */ /* 0x000fe20000000000 */
[----:B------:R-:W-:Y:S01]  /*1c560*/  FADD.FTZ R8, -R8, R9 ;  /* 0x0000000908087221 */ /* 0x000fe20000010100 */
[----:B------:R-:W-:Y:S01]  /*1c570*/  DMUL R20, R12, -UR4 ;  /* 0x800000040c147c28 */ /* 0x000fe20008000000 */
        /* <DEDUP_REMOVED lines=15> */
.L_x_1115:
[----:B------:R-:W-:Y:S05]  /*1c670*/  BSYNC B6 ;  /* 0x0000000000067941 */ /* 0x000fea0003800000 */
.L_x_1114:
        /* <DEDUP_REMOVED lines=62> */
.L_x_1117:
[----:B------:R-:W-:Y:S05]  /*1ca60*/  BSYNC B2 ;  /* 0x0000000000027941 */ /* 0x000fea0003800000 */
.L_x_1116:
[----:B0-----:R-:W-:Y:S01]  /*1ca70*/  DMUL R12, R12, R10 ;  /* 0x0000000a0c0c7228 */ /* 0x001fe20000000000 */
[----:B------:R-:W-:Y:S01]  /*1ca80*/  UMOV UR4, 0xf0000000 ;  /* 0xf000000000047882 */ /* 0x000fe20000000000 */
[----:B------:R-:W-:-:S04]  /*1ca90*/  UMOV UR5, 0x380fffff ;  /* 0x380fffff00057882 */ /* 0x000fc80000000000 */
[----:B------:R-:W0:Y:S02]  /*1caa0*/  F2F.F32.F64 R0, R12 ;  /* 0x0000000c00007310 */ /* 0x000e240000301000 */
[----:B------:R-:W-:-:S14]  /*1cab0*/  DSETP.GEU.AND P0, PT, |R12|, UR4, PT ;  /* 0x000000040c007e2a */ /* 0x000fdc000bf0e200 */
[----:B0-----:R-:W-:Y:S01]  /*1cac0*/  @!P0 FMUL R0, R0, 1.175494350822287508e-38 ;  /* 0x0080000000008820 */ /* 0x001fe20000400000 */
[----:B------:R-:W-:Y:S06]  /*1cad0*/  BRA `(.L_x_1118) ;  /* 0x0000000c009c7947 */ /* 0x000fec0003800000 */
.L_x_1111:
        /* <DEDUP_REMOVED lines=10> */
.L_x_1110:
        /* <DEDUP_REMOVED lines=12> */
[C---:B------:R-:W-:Y:S02]  /*1cc40*/  IADD3 R0, R11.reuse, -0x3f2aaaab, RZ ;  /* 0xc0d555550b007810 */ /* 0x040fe40007ffe0ff */
[----:B------:R-:W-:-:S02]  /*1cc50*/  ISETP.GE.U32.AND P0, PT, R11, 0x7f800000, PT ;  /* 0x7f8000000b00780c */ /* 0x000fc40003f06070 */
        /* <DEDUP_REMOVED lines=31> */
.L_x_1121:
        /* <DEDUP_REMOVED lines=13> */
.L_x_1120:
        /* <DEDUP_REMOVED lines=15> */
.L_x_1123:
        /* <DEDUP_REMOVED lines=16> */
.L_x_1124:
        /* <DEDUP_REMOVED lines=36> */
.L_x_1122:
[----:B------:R-:W-:Y:S05]  /*1d350*/  BSYNC B2 ;  /* 0x0000000000027941 */ /* 0x000fea0003800000 */
.L_x_1119:
        /* <DEDUP_REMOVED lines=12> */
[----:B------:R-:W-:Y:S02]  /*1d420*/  IMAD.MOV.U32 R9, RZ, RZ, 0x3c0885e4 ;  /* 0x3c0885e4ff097424 */ /* 0x000fe400078e00ff */
[----:B------:R-:W-:Y:S01]  /*1d430*/  IMAD.MOV.U32 R14, RZ, RZ, 0x3e2aaaa8 ;  /* 0x3e2aaaa8ff0e7424 */ /* 0x000fe200078e00ff */
        /* <DEDUP_REMOVED lines=47> */
.L_x_1127:
        /* <DEDUP_REMOVED lines=27> */
.L_x_1126:
[----:B------:R-:W-:Y:S05]  /*1d8e0*/  BSYNC B2 ;  /* 0x0000000000027941 */ /* 0x000fea0003800000 */
.L_x_1125:
[----:B------:R-:W-:-:S04]  /*1d8f0*/  FFMA.FTZ R7, R5, R10, -R3 ;  /* 0x0000000a05077223 */ /* 0x000fc80000010803 */
[----:B------:R-:W-:Y:S01]  /*1d900*/  FADD.FTZ R7, R7, -R0 ;  /* 0x8000000007077221 */ /* 0x000fe20000010000 */
[----:B------:R-:W-:-:S04]  /*1d910*/  MOV R0, RZ ;  /* 0x000000ff00007202 */ /* 0x000fc80000000f00 */
[----:B------:R-:W-:-:S13]  /*1d920*/  FSETP.GEU.FTZ.AND P0, PT, R7, -88.72283935546875, PT ;  /* 0xc2b172180700780b */ /* 0x000fda0003f1e000 */
[----:B------:R-:W-:-:S04]  /*1d930*/  @P0 FMUL.FTZ R6, R7, 1.4426950216293334961 ;  /* 0x3fb8aa3b07060820 */ /* 0x000fc80000410000 */
[----:B------:R0:W1:Y:S03]  /*1d940*/  @P0 MUFU.EX2 R0, R6 ;  /* 0x0000000600000308 */ /* 0x0000660000000800 */
.L_x_1118:
[----:B------:R-:W-:Y:S05]  /*1d950*/  BSYNC B4 ;  /* 0x0000000000047941 */ /* 0x000fea0003800000 */
.L_x_1109:
[----:B-1----:R-:W-:Y:S01]  /*1d960*/  FSETP.NEU.FTZ.AND P0, PT, R0, RZ, PT ;  /* 0x000000ff0000720b */ /* 0x002fe20003f1d000 */
[----:B------:R-:W-:Y:S01]  /*1d970*/  BSSY B2, `(.L_x_1128) ;  /* 0x0000016000027945 */ /* 0x000fe20003800000 */
[----:B0-----:R-:W-:-:S11]  /*1d980*/  IMAD.MOV.U32 R6, RZ, RZ, RZ ;  /* 0x000000ffff067224 */ /* 0x001fd600078e00ff */
[----:B------:R-:W-:Y:S05]  /*1d990*/  @!P0 BRA `(.L_x_1129) ;  /* 0x00000000004c8947 */ /* 0x000fea0003800000 */
[----:B------:R-:W-:Y:S01]  /*1d9a0*/  HFMA2.MMA R6, -RZ, RZ, 0, 0 ;  /* 0x00000000ff067435 */ /* 0x000fe200000001ff */
[----:B------:R-:W-:Y:S01]  /*1d9b0*/  BSSY B4, `(.L_x_1130) ;  /* 0x000000e000047945 */ /* 0x000fe20003800000 */
[----:B------:R-:W-:Y:S01]  /*1d9c0*/  IMAD.MOV.U32 R7, RZ, RZ, 0x3f800000 ;  /* 0x3f800000ff077424 */ /* 0x000fe200078e00ff */
[----:B------:R-:W-:Y:S01]  /*1d9d0*/  MOV R8, R5 ;  /* 0x0000000500087202 */ /* 0x000fe20000000f00 */
[----:B------:R-:W-:-:S07]  /*1d9e0*/  IMAD.MOV.U32 R9, RZ, RZ, 0x3f800000 ;  /* 0x3f800000ff097424 */ /* 0x000fce00078e00ff */
.L_x_1131:
        /* <DEDUP_REMOVED lines=11> */
.L_x_1130:
[----:B------:R-:W0:Y:S01]  /*1daa0*/  MUFU.RCP R3, R5 ;  /* 0x0000000500037308 */ /* 0x000e220000001000 */
[----:B------:R-:W-:-:S04]  /*1dab0*/  FMUL.FTZ R0, R9, R0 ;  /* 0x0000000009007220 */ /* 0x000fc80000410000 */
[----:B0-----:R-:W-:-:S07]  /*1dac0*/  FMUL.FTZ R6, R0, R3 ;  /* 0x0000000300067220 */ /* 0x001fce0000410000 */
.L_x_1129:
[----:B------:R-:W-:Y:S05]  /*1dad0*/  BSYNC B2 ;  /* 0x0000000000027941 */ /* 0x000fea0003800000 */
.L_x_1128:
[----:B------:R-:W-:Y:S01]  /*1dae0*/  FADD.FTZ R0, -R6, 1 ;  /* 0x3f80000006007421 */ /* 0x000fe20000010100 */
[----:B------:R-:W-:Y:S06]  /*1daf0*/  BRA `(.L_x_1078) ;  /* 0x0000014000547947 */ /* 0x000fec0003800000 */
.L_x_1085:
[----:B------:R-:W-:Y:S01]  /*1db00*/  FMUL.FTZ R18, R5, 1 ;  /* 0x3f80000005127820 */ /* 0x000fe20000410000 */
[----:B------:R-:W-:-:S05]  /*1db10*/  DMUL R10, R12, R10 ;  /* 0x0000000a0c0a7228 */ /* 0x000fca0000000000 */
[----:B------:R-:W0:Y:S03]  /*1db20*/  F2F.F64.F32 R18, R18 ;  /* 0x0000001200127310 */ /* 0x000e260000201800 */
[----:B0-----:R-:W-:-:S14]  /*1db30*/  DSETP.GEU.AND P0, PT, R10, R18, PT ;  /* 0x000000120a00722a */ /* 0x001fdc0003f0e000 */
[----:B------:R-:W-:Y:S05]  /*1db40*/  @!P0 BRA `(.L_x_1132) ;  /* 0x0000001c00948947 */ /* 0x000fea0003800000 */
[----:B------:R-:W-:Y:S01]  /*1db50*/  BSSY B2, `(.L_x_1133) ;  /* 0x0000012000027945 */ /* 0x000fe20003800000 */
[----:B------:R-:W-:Y:S01]  /*1db60*/  FADD.FTZ R15, -R3, -RZ ;  /* 0x800000ff030f7221 */ /* 0x000fe20000010100 */
[----:B------:R-:W-:Y:S01]  /*1db70*/  IMAD.MOV.U32 R0, RZ, RZ, 0x1 ;  /* 0x00000001ff007424 */ /* 0x000fe200078e00ff */
[----:B------:R-:W-:Y:S01]  /*1db80*/  MOV R7, 0x3f800000 ;  /* 0x3f80000000077802 */ /* 0x000fe20000000f00 */
[----:B------:R-:W-:-:S07]  /*1db90*/  IMAD.MOV.U32 R6, RZ, RZ, RZ ;  /* 0x000000ffff067224 */ /* 0x000fce00078e00ff */
.L_x_1134:
        /* <DEDUP_REMOVED lines=14> */
.L_x_1133:
        /* <DEDUP_REMOVED lines=10> */
[----:B------:R-:W-:Y:S01]  /*1dd20*/  FSEL R15, R11, R0, !P0 ;  /* 0x000000000b0f7208 */ /* 0x000fe20004000000 */
[----:B------:R-:W-:-:S03]  /*1dd30*/  IMAD.MOV.U32 R11, RZ, RZ, 0x3e055027 ;  /* 0x3e055027ff0b7424 */ /* 0x000fc600078e00ff */
        /* <DEDUP_REMOVED lines=29> */
[----:B------:R-:W-:Y:S02]  /*1df10*/  FSEL R8, R8, -INF , P0 ;  /* 0xff80000008087808 */ /* 0x000fe40000000000 */
[----:B------:R-:W-:-:S03]  /*1df20*/  FSETP.NEU.FTZ.AND P0, PT, |R7|, +INF , PT ;  /* 0x7f8000000700780b */ /* 0x000fc60003f1d200 */
[----:B------:R-:W-:-:S04]  /*1df30*/  FMUL.FTZ R11, R8, R11 ;  /* 0x0000000b080b7220 */ /* 0x000fc80000410000 */
[----:B------:R-:W-:Y:S01]  /*1df40*/  FADD.FTZ R14, R11, R14 ;  /* 0x0000000e0b0e7221 */ /* 0x000fe20000010000 */
[----:B------:R-:W-:-:S04]  /*1df50*/  FADD.FTZ R11, -R0, R11 ;  /* 0x0000000b000b7221 */ /* 0x000fc80000010100 */
[----:B------:R-:W-:-:S05]  /*1df60*/  FADD.FTZ R11, R11, R14 ;  /* 0x0000000e0b0b7221 */ /* 0x000fca0000010000 */
[----:B------:R-:W-:Y:S01]  /*1df70*/  FSEL R8, R0, R11, !P0 ;  /* 0x0000000b00087208 */ /* 0x000fe20004000000 */
[----:B------:R-:W-:Y:S06]  /*1df80*/  BRA `(.L_x_1138) ;  /* 0x0000000400407947 */ /* 0x000fec0003800000 */
.L_x_1137:
        /* <DEDUP_REMOVED lines=13> */
.L_x_1136:
        /* <DEDUP_REMOVED lines=15> */
.L_x_1139:
        /* <DEDUP_REMOVED lines=16> */
.L_x_1140:
        /* <DEDUP_REMOVED lines=15> */
[----:B------:R-:W-:Y:S01]  /*1e340*/  IMAD.IADD R10, R8, 0x1, -R11 ;  /* 0x00000001080a7824 */ /* 0x000fe200078e0a0b */
[----:B------:R-:W-:-:S03]  /*1e350*/  I2FP.F32.S32 R11, R11 ;  /* 0x0000000b000b7245 */ /* 0x000fc60000201400 */
[----:B------:R-:W-:Y:S01]  /*1e360*/  FADD.FTZ R12, R10, -1 ;  /* 0xbf8000000a0c7421 */ /* 0x000fe20000010000 */
[----:B------:R-:W-:Y:S02]  /*1e370*/  FSEL R10, RZ, -23, P0 ;  /* 0xc1b80000ff0a7808 */ /* 0x000fe40000000000 */
[----:B------:R-:W-:Y:S01]  /*1e380*/  FSETP.NEU.FTZ.AND P0, PT, R8, RZ, PT ;  /* 0x000000ff0800720b */ /* 0x000fe20003f1d000 */
[C---:B------:R-:W-:Y:S02]  /*1e390*/  FFMA.FTZ R13, R12.reuse, -R13, 0.14084610342979431152 ;  /* 0x3e1039f60c0d7423 */ /* 0x040fe4000001080d */
[----:B------:R-:W-:Y:S01]  /*1e3a0*/  FFMA.FTZ R10, R11, 1.1920928955078125e-07, R10 ;  /* 0x340000000b0a7823 */ /* 0x000fe2000001000a */
[----:B------:R-:W-:Y:S02]  /*1e3b0*/  @P1 IMAD.MOV.U32 R11, RZ, RZ, 0x7f800000 ;  /* 0x7f800000ff0b1424 */ /* 0x000fe400078e00ff */
        /* <DEDUP_REMOVED lines=13> */
.L_x_1138:
[----:B------:R-:W-:Y:S05]  /*1e490*/  BSYNC B2 ;  /* 0x0000000000027941 */ /* 0x000fea0003800000 */
.L_x_1135:
        /* <DEDUP_REMOVED lines=24> */
[----:B------:R-:W-:-:S03]  /*1e620*/  FSEL R0, R10, 1, !P1 ;  /* 0x3f8000000a007808 */ /* 0x000fc60004800000 */
[----:B------:R-:W-:Y:S01]  /*1e630*/  @P1 FFMA.FTZ R12, R14, R15, -0.0013887860113754868507 ;  /* 0xbab607ed0e0c1423 */ /* 0x000fe2000001000f */
[----:B------:R-:W-:Y:S01]  /*1e640*/  FSEL R15, -R18, -0.4999999701976776123, !P1 ;  /* 0xbeffffff120f7808 */ /* 0x000fe20004800100 */
        /* <DEDUP_REMOVED lines=34> */
.L_x_1143:
        /* <DEDUP_REMOVED lines=26> */
.L_x_1142:
[----:B------:R-:W-:Y:S05]  /*1ea10*/  BSYNC B2 ;  /* 0x0000000000027941 */ /* 0x000fea0003800000 */
.L_x_1141:
        /* <DEDUP_REMOVED lines=9> */
[----:B------:R-:W-:Y:S01]  /*1eab0*/  IMAD.MOV.U32 R14, RZ, RZ, 0x3a4be755 ;  /* 0x3a4be755ff0e7424 */ /* 0x000fe200078e00ff */
        /* <DEDUP_REMOVED lines=35> */
.L_x_1146:
[----:B------:R-:W-:-:S04]  /*1ecf0*/  FADD.FTZ R8, |R5|, -3 ;  /* 0xc040000005087421 */ /* 0x000fc80000010200 */
[----:B------:R-:W-:-:S04]  /*1ed00*/  FADD.FTZ R7, R8, -259.2509765625 ;  /* 0xc381a02008077421 */ /* 0x000fc80000010000 */
[----:B------:R-:W-:-:S04]  /*1ed10*/  FFMA.FTZ R7, R8, R7, -10777.1796875 ;  /* 0xc62864b808077423 */ /* 0x000fc80000010007 */
[----:B------:R-:W-:Y:S01]  /*1ed20*/  FFMA.FTZ R11, R8, R7, -92685.046875 ;  /* 0xc7b50686080b7423 */ /* 0x000fe20000010007 */
[----:B------:R-:W-:-:S03]  /*1ed30*/  HFMA2.MMA R7, -RZ, RZ, 4.23046875, 0.62255859375 ;  /* 0x443b38fbff077435 */ /* 0x000fc600000001ff */
[----:B------:R-:W-:-:S06]  /*1ed40*/  FFMA.FTZ R11, R8, R11, -206353.578125 ;  /* 0xc8498465080b7423 */ /* 0x000fcc000001000b */
[----:B------:R-:W0:Y:S01]  /*1ed50*/  MUFU.RCP R11, R11 ;  /* 0x0000000b000b7308 */ /* 0x000e220000001000 */
[----:B------:R-:W-:-:S04]  /*1ed60*/  FFMA.FTZ R7, R8, -R7, -12349.7421875 ;  /* 0xc640f6f808077423 */ /* 0x000fc80000010807 */
[----:B------:R-:W-:-:S04]  /*1ed70*/  FFMA.FTZ R7, R8, R7, -41061.375 ;  /* 0xc720656008077423 */ /* 0x000fc80000010007 */
[----:B------:R-:W-:-:S04]  /*1ed80*/  FFMA.FTZ R7, R8, R7, -48310.6640625 ;  /* 0xc73cb6aa08077423 */ /* 0x000fc80000010007 */
[----:B------:R-:W-:-:S04]  /*1ed90*/  FFMA.FTZ R7, R8, R7, -143033.40625 ;  /* 0xc80bae5a08077423 */ /* 0x000fc80000010007 */
[----:B0-----:R-:W-:Y:S01]  /*1eda0*/  FFMA.FTZ R8, R7, R11, R8 ;  /* 0x0000000b07087223 */ /* 0x001fe20000010008 */
[----:B------:R-:W-:Y:S06]  /*1edb0*/  BRA `(.L_x_1147) ;  /* 0x00000004000c7947 */ /* 0x000fec0003800000 */
.L_x_1145:
        /* <DEDUP_REMOVED lines=15> */
.L_x_1148:
        /* <DEDUP_REMOVED lines=16> */
.L_x_1149:
        /* <DEDUP_REMOVED lines=36> */
.L_x_1147:
[----:B------:R-:W-:Y:S05]  /*1f1f0*/  BSYNC B2 ;  /* 0x0000000000027941 */ /* 0x000fea0003800000 */
.L_x_1144:
        /* <DEDUP_REMOVED lines=12> */
[----:B------:R-:W-:Y:S01]  /*1f2c0*/  IMAD.MOV.U32 R9, RZ, RZ, -0x46b2bead ;  /* 0xb94d4153ff097424 */ /* 0x000fe200078e00ff */
[----:B------:R-:W-:Y:S02]  /*1f2d0*/  MOV R15, 0x3e2aaaa8 ;  /* 0x3e2aaaa8000f7802 */ /* 0x000fe40000000f00 */
[----:B------:R-:W0:Y:S08]  /*1f2e0*/  F2I.NTZ R18, R0 ;  /* 0x0000000000127305 */ /* 0x000e300000203100 */
[----:B------:R-:W1:Y:S01]  /*1f2f0*/  FRND R12, R0 ;  /* 0x00000000000c7307 */ /* 0x000e620000201000 */
[----:B0-----:R-:W-:-:S02]  /*1f300*/  LOP3.LUT P1, RZ, R18, 0x1, RZ, 0xc0, !PT ;  /* 0x0000000112ff7812 */ /* 0x001fc4000782c0ff */
[----:B------:R-:W-:Y:S01]  /*1f310*/  LOP3.LUT P0, RZ, R18, 0x2, RZ, 0xc0, !PT ;  /* 0x0000000212ff7812 */ /* 0x000fe2000780c0ff */
[----:B-1----:R-:W-:-:S04]  /*1f320*/  FFMA.FTZ R12, -R12, 0.5, |R5| ;  /* 0x3f0000000c0c7823 */ /* 0x002fc80000010505 */
[----:B------:R-:W-:Y:S01]  /*1f330*/  FMUL.FTZ R11, R12, 3.1415927410125732422 ;  /* 0x40490fdb0c0b7820 */ /* 0x000fe20000410000 */
[----:B------:R-:W-:-:S05]  /*1f340*/  HFMA2.MMA R12, -RZ, RZ, 1.0078125, -8.98838043212890625e-05 ;  /* 0x3c0885e4ff0c7435 */ /* 0x000fca00000001ff */
[----:B------:R-:W-:Y:S02]  /*1f350*/  @P1 IMAD.MOV.U32 R14, RZ, RZ, 0x37cbac00 ;  /* 0x37cbac00ff0e1424 */ /* 0x000fe400078e00ff */
[C---:B------:R-:W-:Y:S01]  /*1f360*/  FMUL.FTZ R13, R11.reuse, R11 ;  /* 0x0000000b0b0d7220 */ /* 0x040fe20000410000 */
[----:B------:R-:W-:-:S03]  /*1f370*/  FSEL R0, R11, 1, !P1 ;  /* 0x3f8000000b007808 */ /* 0x000fc60004800000 */
[----:B------:R-:W-:Y:S01]  /*1f380*/  @P1 FFMA.FTZ R9, R13, R14, -0.0013887860113754868507 ;  /* 0xbab607ed0d091423 */ /* 0x000fe2000001000e */
[----:B------:R-:W-:Y:S01]  /*1f390*/  FSEL R14, -R15, -0.4999999701976776123, !P1 ;  /* 0xbeffffff0f0e7808 */ /* 0x000fe20004800100 */
[----:B------:R-:W-:Y:S01]  /*1f3a0*/  FFMA.FTZ R11, R13, R0, RZ ;  /* 0x000000000d0b7223 */ /* 0x000fe200000100ff */
[----:B------:R-:W-:-:S05]  /*1f3b0*/  FSEL R12, R12, 0.041666727513074874878, !P1 ;  /* 0x3d2aaabb0c0c7808 */ /* 0x000fca0004800000 */
[----:B------:R-:W-:Y:S01]  /*1f3c0*/  FFMA.FTZ R9, R13, R9, R12 ;  /* 0x000000090d097223 */ /* 0x000fe2000001000c */
[----:B------:R-:W-:-:S03]  /*1f3d0*/  IMAD.MOV.U32 R12, RZ, RZ, 0x3e055027 ;  /* 0x3e055027ff0c7424 */ /* 0x000fc600078e00ff */
        /* <DEDUP_REMOVED lines=31> */
.L_x_1152:
[C---:B------:R-:W-:Y:S01]  /*1f5d0*/  FMUL.FTZ R0, |R5|.reuse, 8388608 ;  /* 0x4b00000005007820 */ /* 0x040fe20000410200 */
[----:B------:R-:W-:-:S04]  /*1f5e0*/  FSETP.GEU.FTZ.AND P0, PT, |R5|, 1.175494350822287508e-38, PT ;  /* 0x008000000500780b */ /* 0x000fc80003f1e200 */
[----:B------:R-:W-:Y:S01]  /*1f5f0*/  FSEL R11, R0, R9, !P0 ;  /* 0x00000009000b7208 */ /* 0x000fe20004000000 */
[----:B------:R-:W-:Y:S01]  /*1f600*/  HFMA2.MMA R9, -RZ, RZ, 1.5048828125, 33.21875 ;  /* 0x3e055027ff097435 */ /* 0x000fe200000001ff */
        /* <DEDUP_REMOVED lines=23> */
.L_x_1151:
[----:B------:R-:W-:Y:S05]  /*1f780*/  BSYNC B2 ;  /* 0x0000000000027941 */ /* 0x000fea0003800000 */
.L_x_1150:
[----:B------:R-:W0:Y:S01]  /*1f790*/  MUFU.LG2 R3, R3 ;  /* 0x0000000300037308 */ /* 0x000e220000000c00 */
[----:B------:R-:W-:Y:S02]  /*1f7a0*/  IMAD.MOV.U32 R11, RZ, RZ, 0x3ab5ebe6 ;  /* 0x3ab5ebe6ff0b7424 */ /* 0x000fe400078e00ff */
[----:B0-----:R-:W-:-:S04]  /*1f7b0*/  FMUL.FTZ R12, R3, 0.69314718246459960938 ;  /* 0x3f317218030c7820 */ /* 0x001fc80000410000 */
[CC--:B------:R-:W-:Y:S01]  /*1f7c0*/  FFMA.FTZ R10, R5.reuse, R12.reuse, -R10 ;  /* 0x0000000c050a7223 */ /* 0x0c0fe2000001080a */
[----:B------:R-:W-:-:S03]  /*1f7d0*/  FFMA.FTZ R5, R5, R12, -R0 ;  /* 0x0000000c05057223 */ /* 0x000fc60000010800 */
[C---:B------:R-:W-:Y:S01]  /*1f7e0*/  FMUL.FTZ R7, R10.reuse, 1.4426950216293334961 ;  /* 0x3fb8aa3b0a077820 */ /* 0x040fe20000410000 */
[C---:B------:R-:W-:Y:S01]  /*1f7f0*/  FSETP.GEU.FTZ.AND P0, PT, |R10|.reuse, 0.40999999642372131348, PT ;  /* 0x3ed1eb850a00780b */ /* 0x040fe20003f1e200 */
        /* <DEDUP_REMOVED lines=26> */
.L_x_1132:
        /* <DEDUP_REMOVED lines=15> */
[----:B------:R-:W-:Y:S01]  /*1fa90*/  IADD3 R9, R37, 0x9f4, RZ ;  /* 0x000009f425097810 */ /* 0x000fe20007ffe0ff */
[----:B------:R-:W-:Y:S01]  /*1faa0*/  IMAD.MOV.U32 R11, RZ, RZ, 0x3f0284fc ;  /* 0x3f0284fcff0b7424 */ /* 0x000fe200078e00ff */
[----:B------:R-:W-:Y:S01]  /*1fab0*/  MOV R10, 0x3bc6a26b ;  /* 0x3bc6a26b000a7802 */ /* 0x000fe20000000f00 */
[----:B------:R1:W-:Y:S01]  /*1fac0*/  STL.64 [R1+0xa00], R18 ;  /* 0x000a001201007387 */ /* 0x0003e20000100a00 */
[----:B------:R-:W-:Y:S01]  /*1fad0*/  MOV R20, 0x45d95fff ;  /* 0x45d95fff00147802 */ /* 0x000fe20000000f00 */
[----:B------:R-:W-:Y:S01]  /*1fae0*/  IMAD.MOV.U32 R21, RZ, RZ, 0x47946fa6 ;  /* 0x47946fa6ff157424 */ /* 0x000fe200078e00ff */
[----:B------:R-:W-:Y:S01]  /*1faf0*/  MOV R24, 0x4b5edd0a ;  /* 0x4b5edd0a00187802 */ /* 0x000fe20000000f00 */
[----:B------:R-:W-:Y:S01]  /*1fb00*/  IMAD.MOV.U32 R25, RZ, RZ, 0x4c255322 ;  /* 0x4c255322ff197424 */ /* 0x000fe200078e00ff */
[----:B------:R-:W-:Y:S01]  /*1fb10*/  SEL R9, R9, R0, P0 ;  /* 0x0000000009097207 */ /* 0x000fe20000000000 */
[----:B------:R-:W-:Y:S01]  /*1fb20*/  IMAD.MOV.U32 R7, RZ, RZ, 0x4cc5f8af ;  /* 0x4cc5f8afff077424 */ /* 0x000fe200078e00ff */
[----:B0-----:R-:W-:Y:S01]  /*1fb30*/  MOV R6, 0x4ca4b97f ;  /* 0x4ca4b97f00067802 */ /* 0x001fe20000000f00 */
[----:B------:R-:W-:Y:S01]  /*1fb40*/  IMAD.MOV.U32 R23, RZ, RZ, 0x4a5481c1 ;  /* 0x4a5481c1ff177424 */ /* 0x000fe200078e00ff */
[----:B------:R-:W-:Y:S01]  /*1fb50*/  MOV R22, 0x4912f03a ;  /* 0x4912f03a00167802 */ /* 0x000fe20000000f00 */
[----:B------:R0:W-:Y:S01]  /*1fb60*/  STL.64 [R1+0x9f8], R10 ;  /* 0x0009f80a01007387 */ /* 0x0001e20000100a00 */
[----:B------:R-:W-:Y:S01]  /*1fb70*/  MOV R28, 0x42840000 ;  /* 0x42840000001c7802 */ /* 0x000fe20000000f00 */
[----:B-1----:R-:W-:Y:S01]  /*1fb80*/  IMAD.MOV.U32 R18, RZ, RZ, 0x1 ;  /* 0x00000001ff127424 */ /* 0x002fe200078e00ff */
[----:B------:R-:W-:Y:S01]  /*1fb90*/  MOV R34, 0x46ff3c00 ;  /* 0x46ff3c0000227802 */ /* 0x000fe20000000f00 */
[----:B------:R-:W-:Y:S01]  /*1fba0*/  @P0 IMAD.MOV.U32 R18, RZ, RZ, -0x1 ;  /* 0xffffffffff120424 */ /* 0x000fe200078e00ff */
[----:B------:R1:W-:Y:S01]  /*1fbb0*/  STL.64 [R1+0xa08], R20 ;  /* 0x000a081401007387 */ /* 0x0003e20000100a00 */
[----:B------:R-:W-:Y:S01]  /*1fbc0*/  IMAD.MOV.U32 R29, RZ, RZ, 0x44f0a000 ;  /* 0x44f0a000ff1d7424 */ /* 0x000fe200078e00ff */
[----:B------:R-:W-:Y:S01]  /*1fbd0*/  MOV R42, 0x4a20fbd8 ;  /* 0x4a20fbd8002a7802 */ /* 0x000fe20000000f00 */
[----:B------:R-:W-:Y:S01]  /*1fbe0*/  IMAD.SHL.U32 R0, R18, 0x4, RZ ;  /* 0x0000000412007824 */ /* 0x000fe200078e00ff */
[----:B------:R2:W-:Y:S01]  /*1fbf0*/  STL.64 [R1+0xa18], R24 ;  /* 0x000a181801007387 */ /* 0x0005e20000100a00 */
[----:B------:R-:W-:-:S02]  /*1fc00*/  IMAD.MOV.U32 R35, RZ, RZ, 0x48ae85e0 ;  /* 0x48ae85e0ff237424 */ /* 0x000fc400078e00ff */
[----:B------:R-:W-:Y:S01]  /*1fc10*/  IMAD.MOV.U32 R43, RZ, RZ, 0x4b4b8b8f ;  /* 0x4b4b8b8fff2b7424 */ /* 0x000fe200078e00ff */
[----:B------:R3:W-:Y:S01]  /*1fc20*/  STL.64 [R1+0xa20], R6 ;  /* 0x000a200601007387 */ /* 0x0007e20000100a00 */
[----:B0-----:R-:W-:Y:S01]  /*1fc30*/  MOV R10, 0x4d0fed36 ;  /* 0x4d0fed36000a7802 */ /* 0x001fe20000000f00 */
[--C-:B------:R-:W-:Y:S01]  /*1fc40*/  IMAD.IADD R9, R9, 0x1, R0.reuse ;  /* 0x0000000109097824 */ /* 0x100fe200078e0200 */
[----:B------:R-:W-:Y:S01]  /*1fc50*/  MOV R11, 0x4ce5eb4c ;  /* 0x4ce5eb4c000b7802 */ /* 0x000fe20000000f00 */
[----:B------:R0:W-:Y:S01]  /*1fc60*/  STL.64 [R1+0xa10], R22 ;  /* 0x000a101601007387 */ /* 0x0001e20000100a00 */
[----:B-1----:R-:W-:Y:S01]  /*1fc70*/  MOV R20, 0x4c5914c6 ;  /* 0x4c5914c600147802 */ /* 0x002fe20000000f00 */
[----:B------:R-:W-:Y:S01]  /*1fc80*/  IMAD.IADD R21, R9, 0x1, R0 ;  /* 0x0000000109157824 */ /* 0x000fe200078e0200 */
[----:B--2---:R-:W-:Y:S01]  /*1fc90*/  MOV R24, 0x4c2f75b4 ;  /* 0x4c2f75b400187802 */ /* 0x004fe20000000f00 */
[----:B------:R-:W-:Y:S01]  /*1fca0*/  IMAD.MOV.U32 R25, RZ, RZ, 0x4cc8c38c ;  /* 0x4cc8c38cff197424 */ /* 0x000fe200078e00ff */
[----:B------:R-:W-:Y:S01]  /*1fcb0*/  STL.64 [R1+0x13c0], R28 ;  /* 0x0013c01c01007387 */ /* 0x000fe20000100a00 */
[----:B---3--:R-:W-:Y:S01]  /*1fcc0*/  IMAD.MOV.U32 R6, RZ, RZ, 0x4c184540 ;  /* 0x4c184540ff067424 */ /* 0x008fe200078e00ff */
[----:B------:R-:W-:-:S02]  /*1fcd0*/  MOV R7, RZ ;  /* 0x000000ff00077202 */ /* 0x000fc40000000f00 */
[----:B------:R-:W-:Y:S01]  /*1fce0*/  STL.64 [R1+0x13c8], R34 ;  /* 0x0013c82201007387 */ /* 0x000fe20000100a00 */
[----:B0-----:R-:W-:-:S03]  /*1fcf0*/  MOV R23, RZ ;  /* 0x000000ff00177202 */ /* 0x001fc60000000f00 */
[----:B------:R-:W-:Y:S01]  /*1fd00*/  STL.64 [R1+0x13d0], R42 ;  /* 0x0013d02a01007387 */ /* 0x000fe20000100a00 */
[----:B------:R-:W-:-:S03]  /*1fd10*/  @P0 MOV R23, 0xc ;  /* 0x0000000c00170802 */ /* 0x000fc60000000f00 */
[----:B------:R-:W-:Y:S01]  /*1fd20*/  STL.64 [R1+0x13d8], R24 ;  /* 0x0013d81801007387 */ /* 0x000fe20000100a00 */
[----:B------:R-:W-:-:S03]  /*1fd30*/  IMAD.IADD R19, R21, 0x1, R0 ;  /* 0x0000000115137824 */ /* 0x000fc600078e0200 */
[----:B------:R0:W-:Y:S04]  /*1fd40*/  STL.64 [R1+0x13e0], R10 ;  /* 0x0013e00a01007387 */ /* 0x0001e80000100a00 */
[----:B------:R1:W-:Y:S04]  /*1fd50*/  STL.64 [R1+0x13e8], R6 ;  /* 0x0013e80601007387 */ /* 0x0003e80000100a00 */
[----:B------:R2:W-:Y:S01]  /*1fd60*/  STL [R1+0xa28], R20 ;  /* 0x000a281401007387 */ /* 0x0005e20000100800 */
[----:B------:R-:W-:-:S03]  /*1fd70*/  IADD3 R18, R23, R18, RZ ;  /* 0x0000001217127210 */ /* 0x000fc60007ffe0ff */
[----:B------:R-:W3:Y:S01]  /*1fd80*/  LDL R9, [R9] ;  /* 0x0000000009097983 */ /* 0x000ee20000100800 */
[----:B0-----:R-:W-:-:S03]  /*1fd90*/  IMAD.IADD R11, R19, 0x1, R0 ;  /* 0x00000001130b7824 */ /* 0x001fc600078e0200 */
[----:B------:R0:W4:Y:S01]  /*1fda0*/  LDL R14, [R21] ;  /* 0x00000000150e7983 */ /* 0x0001220000100800 */
[----:B------:R-:W-:Y:S01]  /*1fdb0*/  LEA R37, R18, R37, 0x2 ;  /* 0x0000002512257211 */ /* 0x000fe200078e10ff */
[--C-:B-1----:R-:W-:Y:S02]  /*1fdc0*/  IMAD.IADD R7, R11, 0x1, R0.reuse ;  /* 0x000000010b077824 */ /* 0x102fe400078e0200 */
[----:B------:R-:W5:Y:S01]  /*1fdd0*/  LDL R10, [R19] ;  /* 0x00000000130a7983 */ /* 0x000f620000100800 */
[----:B------:R-:W-:Y:S01]  /*1fde0*/  IADD3 R23, R0, R37, RZ ;  /* 0x0000002500177210 */ /* 0x000fe20007ffe0ff */
[--C-:B------:R-:W-:Y:S02]  /*1fdf0*/  IMAD.IADD R31, R7, 0x1, R0.reuse ;  /* 0x00000001071f7824 */ /* 0x100fe400078e0200 */
[----:B------:R-:W5:Y:S01]  /*1fe00*/  LDL R25, [R11] ;  /* 0x000000000b197983 */ /* 0x000f620000100800 */
[----:B------:R-:W-:Y:S01]  /*1fe10*/  IADD3 R41, R23, R0, RZ ;  /* 0x0000000017297210 */ /* 0x000fe20007ffe0ff */
[----:B------:R-:W-:-:S02]  /*1fe20*/  IMAD.IADD R29, R31, 0x1, R0 ;  /* 0x000000011f1d7824 */ /* 0x000fc400078e0200 */
[----:B------:R-:W5:Y:S01]  /*1fe30*/  LDL R37, [R37] ;  /* 0x0000000025257983 */ /* 0x000f620000100800 */
[----:B------:R-:W-:-:S03]  /*1fe40*/  IADD3 R39, R41, R0, RZ ;  /* 0x0000000029277210 */ /* 0x000fc60007ffe0ff */
[----:B------:R1:W5:Y:S01]  /*1fe50*/  LDL R27, [R7] ;  /* 0x00000000071b7983 */ /* 0x0003620000100800 */
[----:B0-----:R-:W-:-:S03]  /*1fe60*/  IMAD.IADD R21, R29, 0x1, R0 ;  /* 0x000000011d157824 */ /* 0x001fc600078e0200 */
[----:B------:R-:W5:Y:S01]  /*1fe70*/  LDL R23, [R23] ;  /* 0x0000000017177983 */ /* 0x000f620000100800 */
[----:B------:R-:W-:-:S03]  /*1fe80*/  IADD3 R35, R39, R0, RZ ;  /* 0x0000000027237210 */ /* 0x000fc60007ffe0ff */
[----:B------:R-:W5:Y:S01]  /*1fe90*/  LDL R52, [R31] ;  /* 0x000000001f347983 */ /* 0x000f620000100800 */
[----:B-1----:R-:W-:-:S03]  /*1fea0*/  IMAD.IADD R7, R21, 0x1, R0 ;  /* 0x0000000115077824 */ /* 0x002fc600078e0200 */
[----:B------:R0:W5:Y:S01]  /*1feb0*/  LDL R50, [R41] ;  /* 0x0000000029327983 */ /* 0x0001620000100800 */
[----:B------:R-:W-:-:S03]  /*1fec0*/  IADD3 R43, R35, R0, RZ ;  /* 0x00000000232b7210 */ /* 0x000fc60007ffe0ff */
[----:B------:R-:W5:Y:S01]  /*1fed0*/  LDL R48, [R29] ;  /* 0x000000001d307983 */ /* 0x000f620000100800 */
[----:B------:R-:W-:-:S03]  /*1fee0*/  IMAD.IADD R11, R7, 0x1, R0 ;  /* 0x00000001070b7824 */ /* 0x000fc600078e0200 */
[----:B------:R1:W5:Y:S01]  /*1fef0*/  LDL R46, [R39] ;  /* 0x00000000272e7983 */ /* 0x0003620000100800 */
[----:B0-----:R-:W-:-:S03]  /*1ff00*/  IADD3 R41, R43, R0, RZ ;  /* 0x000000002b297210 */ /* 0x001fc60007ffe0ff */
[----:B------:R-:W5:Y:S01]  /*1ff10*/  LDL R44, [R21] ;  /* 0x00000000152c7983 */ /* 0x000f620000100800 */
[----:B------:R-:W-:-:S03]  /*1ff20*/  IMAD.IADD R19, R11, 0x1, R0 ;  /* 0x000000010b137824 */ /* 0x000fc600078e0200 */
[----:B------:R0:W5:Y:S01]  /*1ff30*/  LDL R42, [R35] ;  /* 0x00000000232a7983 */ /* 0x0001620000100800 */
[----:B-1----:R-:W-:-:S03]  /*1ff40*/  IADD3 R39, R41, R0, RZ ;  /* 0x0000000029277210 */ /* 0x002fc60007ffe0ff */
[----:B------:R-:W5:Y:S01]  /*1ff50*/  LDL R34, [R7] ;  /* 0x0000000007227983 */ /* 0x000f620000100800 */
[----:B------:R-:W-:-:S03]  /*1ff60*/  IMAD.IADD R18, R19, 0x1, R0 ;  /* 0x0000000113127824 */ /* 0x000fc600078e0200 */
[----:B------:R-:W5:Y:S01]  /*1ff70*/  LDL R28, [R43] ;  /* 0x000000002b1c7983 */ /* 0x000f620000100800 */
[----:B0-----:R-:W-:-:S03]  /*1ff80*/  IADD3 R35, R39, R0, RZ ;  /* 0x0000000027237210 */ /* 0x001fc60007ffe0ff */
[----:B------:R-:W5:Y:S04]  /*1ff90*/  LDL R24, [R11] ;  /* 0x000000000b187983 */ /* 0x000f680000100800 */
[----:B------:R-:W5:Y:S04]  /*1ffa0*/  LDL R22, [R41] ;  /* 0x0000000029167983 */ /* 0x000f680000100800 */
[----:B------:R-:W5:Y:S01]  /*1ffb0*/  LDL R19, [R19] ;  /* 0x0000000013137983 */ /* 0x000f620000100800 */
[----:B------:R-:W-:-:S03]  /*1ffc0*/  IMAD.IADD R31, R35, 0x1, R0 ;  /* 0x00000001231f7824 */ /* 0x000fc600078e0200 */
[----:B------:R-:W5:Y:S04]  /*1ffd0*/  LDL R6, [R39] ;  /* 0x0000000027067983 */ /* 0x000f680000100800 */
[----:B------:R-:W5:Y:S01]  /*1ffe0*/  LDL R18, [R18] ;  /* 0x0000000012127983 */ /* 0x000f620000100800 */
[----:B------:R-:W-:-:S03]  /*1fff0*/  IADD3 R29, R31, R0, RZ ;  /* 0x000000001f1d7210 */ /* 0x000fc60007ffe0ff */
[----:B------:R-:W5:Y:S02]  /*20000*/  LDL R7, [R35] ;  /* 0x0000000023077983 */ /* 0x000f640000100800 */
[----:B--2---:R-:W-:Y:S02]  /*20010*/  IMAD.IADD R20, R29, 0x1, R0 ;  /* 0x000000011d147824 */ /* 0x004fe400078e0200 */
[----:B------:R-:W2:Y:S04]  /*20020*/  LDL R11, [R31] ;  /* 0x000000001f0b7983 */ /* 0x000ea80000100800 */
[----:B------:R-:W2:Y:S04]  /*20030*/  LDL R0, [R29] ;  /* 0x000000001d007983 */ /* 0x000ea80000100800 */
[----:B------:R-:W2:Y:S01]  /*20040*/  LDL R20, [R20] ;  /* 0x0000000014147983 */ /* 0x000ea20000100800 */
[----:B------:R-:W-:Y:S01]  /*20050*/  MOV R21, R5 ;  /* 0x0000000500157202 */ /* 0x000fe20000000f00 */
[----:B------:R-:W-:Y:S01]  /*20060*/  @P0 IMAD.MOV.U32 R21, RZ, RZ, R15 ;  /* 0x000000ffff150224 */ /* 0x000fe200078e000f */
[----:B------:R-:W-:-:S05]  /*20070*/  FSET.BF.LEU.FTZ.AND R15, |R5|, 1, PT ;  /* 0x3f800000050f780a */ /* 0x000fca000381b200 */
[----:B---3--:R-:W-:-:S04]  /*20080*/  FFMA.FTZ R9, R15, R21, R9 ;  /* 0x000000150f097223 */ /* 0x008fc80000010009 */
[-C--:B----4-:R-:W-:Y:S01]  /*20090*/  FFMA.FTZ R9, R9, R21.reuse, R14 ;  /* 0x0000001509097223 */ /* 0x090fe2000001000e */
[----:B------:R-:W-:Y:S01]  /*200a0*/  MOV R14, 0x3bc6a26b ;  /* 0x3bc6a26b000e7802 */ /* 0x000fe20000000f00 */
[----:B------:R-:W-:Y:S02]  /*200b0*/  @P0 IMAD.MOV.U32 R14, RZ, RZ, 0x4c5914c6 ;  /* 0x4c5914c6ff0e0424 */ /* 0x000fe400078e00ff */
[-C--:B-----5:R-:W-:Y:S02]  /*200c0*/  FFMA.FTZ R10, R9, R21.reuse, R10 ;  /* 0x00000015090a7223 */ /* 0x0a0fe4000001000a */
[----:B------:R-:W0:Y:S02]  /*200d0*/  @P0 MUFU.LG2 R9, R5 ;  /* 0x0000000500090308 */ /* 0x000e240000000c00 */
[----:B------:R-:W-:Y:S01]  /*200e0*/  FFMA.FTZ R10, R10, R21, R25 ;  /* 0x000000150a0a7223 */ /* 0x000fe20000010019 */
[----:B------:R-:W-:-:S03]  /*200f0*/  FFMA.FTZ R14, R21, R14, R37 ;  /* 0x0000000e150e7223 */ /* 0x000fc60000010025 */
[-C--:B------:R-:W-:Y:S01]  /*20100*/  FFMA.FTZ R27, R10, R21.reuse, R27 ;  /* 0x000000150a1b7223 */ /* 0x080fe2000001001b */
[----:B------:R-:W-:Y:S01]  /*20110*/  FFMA.FTZ R23, R14, R21, R23 ;  /* 0x000000150e177223 */ /* 0x000fe20000010017 */
[----:B0-----:R-:W-:Y:S02]  /*20120*/  @P0 FMUL.FTZ R10, RZ, R9 ;  /* 0x00000009ff0a0220 */ /* 0x001fe40000410000 */
[-C--:B------:R-:W-:Y:S02]  /*20130*/  FFMA.FTZ R27, R27, R21.reuse, R52 ;  /* 0x000000151b1b7223 */ /* 0x080fe40000010034 */
        /* <DEDUP_REMOVED lines=14> */
[----:B------:R-:W-:Y:S02]  /*20220*/  FADD.FTZ R7, R5, 6.0246801376342773438 ;  /* 0x40c0ca2e05077421 */ /* 0x000fe40000010000 */
[----:B------:R-:W1:Y:S01]  /*20230*/  MUFU.RCP R9, R9 ;  /* 0x0000000900097308 */ /* 0x000e620000001000 */
[----:B--2---:R-:W-:Y:S01]  /*20240*/  FFMA.FTZ R11, R6, R21, R11 ;  /* 0x00000015060b7223 */ /* 0x004fe2000001000b */
        /* <DEDUP_REMOVED lines=17> */
[----:B------:R-:W-:Y:S01]  /*20360*/  FADD.FTZ R7, R8, 0.5 ;  /* 0x3f00000008077421 */ /* 0x000fe20000010000 */
[----:B------:R-:W-:Y:S02]  /*20370*/  IMAD.MOV.U32 R19, RZ, RZ, 0x3d39bf78 ;  /* 0x3d39bf78ff137424 */ /* 0x000fe400078e00ff */
[----:B------:R-:W1:Y:S01]  /*20380*/  F2F.F64.F32 R10, R10 ;  /* 0x0000000a000a7310 */ /* 0x000e620000201800 */
[----:B0-----:R-:W-:-:S04]  /*20390*/  FMUL.FTZ R8, R7, R6 ;  /* 0x0000000607087220 */ /* 0x001fc80000410000 */
[C---:B------:R-:W-:Y:S01]  /*203a0*/  FADD.FTZ.RZ R6, R8.reuse, 1 ;  /* 0x3f80000008067421 */ /* 0x040fe2000001c000 */
[----:B------:R-:W-:Y:S02]  /*203b0*/  ISETP.GE.U32.AND P0, PT, R8, 0x7f800000, PT ;  /* 0x7f8000000800780c */ /* 0x000fe40003f06070 */
[----:B-1----:R-:W0:Y:S02]  /*203c0*/  MUFU.RCP64H R7, R11 ;  /* 0x0000000b00077308 */ /* 0x002e240000001800 */
[----:B------:R-:W-:-:S04]  /*203d0*/  IADD3 R6, R6, -0x3f400000, RZ ;  /* 0xc0c0000006067810 */ /* 0x000fc80007ffe0ff */
[----:B------:R-:W-:-:S04]  /*203e0*/  LOP3.LUT R9, R6, 0xff800000, RZ, 0xc0, !PT ;  /* 0xff80000006097812 */ /* 0x000fc800078ec0ff */
[----:B------:R-:W-:Y:S02]  /*203f0*/  IADD3 R14, -R9, 0x40800000, RZ ;  /* 0x40800000090e7810 */ /* 0x000fe40007ffe1ff */
[-C--:B------:R-:W-:Y:S02]  /*20400*/  IADD3 R6, R8, -R9.reuse, RZ ;  /* 0x8000000908067210 */ /* 0x080fe40007ffe0ff */
[----:B------:R-:W-:Y:S01]  /*20410*/  I2FP.F32.S32 R9, R9 ;  /* 0x0000000900097245 */ /* 0x000fe20000201400 */
[----:B------:R-:W-:-:S04]  /*20420*/  FFMA.FTZ R15, R14, R15, -1 ;  /* 0xbf8000000e0f7423 */ /* 0x000fc8000001000f */
[----:B------:R-:W-:Y:S01]  /*20430*/  FADD.FTZ R18, R6, R15 ;  /* 0x0000000f06127221 */ /* 0x000fe20000010000 */
[----:B------:R-:W-:Y:S01]  /*20440*/  MOV R6, 0x1 ;  /* 0x0000000100067802 */ /* 0x000fe20000000f00 */
[----:B------:R-:W-:Y:S02]  /*20450*/  FMUL.FTZ R9, R9, 1.1920928955078125e-07 ;  /* 0x3400000009097820 */ /* 0x000fe40000410000 */
        /* <DEDUP_REMOVED lines=22> */
.L_x_1157:
[----:B------:R-:W-:Y:S05]  /*205c0*/  BSYNC B2 ;  /* 0x0000000000027941 */ /* 0x000fea0003800000 */
.L_x_1156:
        /* <DEDUP_REMOVED lines=14> */
[----:B------:R-:W-:Y:S02]  /*206b0*/  MOV R14, R10 ;  /* 0x0000000a000e7202 */ /* 0x000fe40000000f00 */
[----:B------:R-:W-:-:S07]  /*206c0*/  MOV R6, 0x206e0 ;  /* 0x000206e000067802 */ /* 0x000fce0000000f00 */
[----:B------:R-:W-:Y:S05]  /*206d0*/  CALL.REL.NOINC `($__internal_2_$__cuda_sm20_div_rn_f64_full) ;  /* 0x0000011400687944 */ /* 0x000fea0003c00000 */
[----:B------:R-:W-:Y:S01]  /*206e0*/  IMAD.MOV.U32 R6, RZ, RZ, R24 ;  /* 0x000000ffff067224 */ /* 0x000fe200078e0018 */
[----:B------:R-:W-:-:S07]  /*206f0*/  MOV R7, R25 ;  /* 0x0000001900077202 */ /* 0x000fce0000000f00 */
.L_x_1159:
[----:B------:R-:W-:Y:S05]  /*20700*/  BSYNC B6 ;  /* 0x0000000000067941 */ /* 0x000fea0003800000 */
.L_x_1158:
        /* <DEDUP_REMOVED lines=62> */
.L_x_1161:
[----:B------:R-:W-:Y:S05]  /*20af0*/  BSYNC B2 ;  /* 0x0000000000027941 */ /* 0x000fea0003800000 */
.L_x_1160:
[----:B0-----:R-:W-:Y:S01]  /*20b00*/  DMUL R12, R12, R10 ;  /* 0x0000000a0c0c7228 */ /* 0x001fe20000000000 */
[----:B------:R-:W-:Y:S01]  /*20b10*/  UMOV UR4, 0xf0000000 ;  /* 0xf000000000047882 */ /* 0x000fe20000000000 */
[----:B------:R-:W-:-:S04]  /*20b20*/  UMOV UR5, 0x380fffff ;  /* 0x380fffff00057882 */ /* 0x000fc80000000000 */
[----:B------:R-:W0:Y:S02]  /*20b30*/  F2F.F32.F64 R0, R12 ;  /* 0x0000000c00007310 */ /* 0x000e240000301000 */
[----:B------:R-:W-:-:S14]  /*20b40*/  DSETP.GEU.AND P0, PT, |R12|, UR4, PT ;  /* 0x000000040c007e2a */ /* 0x000fdc000bf0e200 */
[----:B0-----:R-:W-:Y:S01]  /*20b50*/  @!P0 FMUL R0, R0, 1.175494350822287508e-38 ;  /* 0x0080000000008820 */ /* 0x001fe20000400000 */
[----:B------:R-:W-:Y:S06]  /*20b60*/  BRA `(.L_x_1162) ;  /* 0x0000000c00a47947 */ /* 0x000fec0003800000 */
.L_x_1155:
        /* <DEDUP_REMOVED lines=10> */
.L_x_1154:
        /* <DEDUP_REMOVED lines=45> */
.L_x_1165:
        /* <DEDUP_REMOVED lines=13> */
.L_x_1164:
        /* <DEDUP_REMOVED lines=15> */
.L_x_1167:
        /* <DEDUP_REMOVED lines=16> */
.L_x_1168:
        /* <DEDUP_REMOVED lines=36> */
.L_x_1166:
[----:B------:R-:W-:Y:S05]  /*213e0*/  BSYNC B2 ;  /* 0x0000000000027941 */ /* 0x000fea0003800000 */
.L_x_1163:
        /* <DEDUP_REMOVED lines=13> */
[----:B------:R-:W-:Y:S02]  /*214c0*/  MOV R13, 0x3e2aaaa8 ;  /* 0x3e2aaaa8000d7802 */ /* 0x000fe40000000f00 */
        /* <DEDUP_REMOVED lines=8> */
[----:B------:R-:W-:Y:S02]  /*21550*/  IMAD.MOV.U32 R8, RZ, RZ, -0x46b2bead ;  /* 0xb94d4153ff087424 */ /* 0x000fe400078e00ff */
        /* <DEDUP_REMOVED lines=38> */
.L_x_1171:
        /* <DEDUP_REMOVED lines=27> */
.L_x_1170:
[----:B------:R-:W-:Y:S05]  /*21970*/  BSYNC B2 ;  /* 0x0000000000027941 */ /* 0x000fea0003800000 */
.L_x_1169:
        /* <DEDUP_REMOVED lines=8> */
.L_x_1162:
[----:B------:R-:W-:Y:S05]  /*21a00*/  BSYNC B4 ;  /* 0x0000000000047941 */ /* 0x000fea0003800000 */
.L_x_1153:
[----:B-1----:R-:W-:Y:S01]  /*21a10*/  FSETP.NEU.FTZ.AND P0, PT, R0, RZ, PT ;  /* 0x000000ff0000720b */ /* 0x002fe20003f1d000 */
[----:B------:R-:W-:Y:S01]  /*21a20*/  BSSY B2, `(.L_x_1172) ;  /* 0x0000016000027945 */ /* 0x000fe20003800000 */
[----:B0-----:R-:W-:-:S11]  /*21a30*/  MOV R6, RZ ;  /* 0x000000ff00067202 */ /* 0x001fd60000000f00 */
[----:B------:R-:W-:Y:S05]  /*21a40*/  @!P0 BRA `(.L_x_1173) ;  /* 0x00000000004c8947 */ /* 0x000fea0003800000 */
[----:B------:R-:W-:Y:S01]  /*21a50*/  HFMA2.MMA R7, -RZ, RZ, 1.875, 0 ;  /* 0x3f800000ff077435 */ /* 0x000fe200000001ff */
[----:B------:R-:W-:Y:S01]  /*21a60*/  BSSY B4, `(.L_x_1174) ;  /* 0x000000e000047945 */ /* 0x000fe20003800000 */
[----:B------:R-:W-:Y:S01]  /*21a70*/  IMAD.MOV.U32 R6, RZ, RZ, RZ ;  /* 0x000000ffff067224 */ /* 0x000fe200078e00ff */
[----:B------:R-:W-:Y:S01]  /*21a80*/  MOV R9, 0x3f800000 ;  /* 0x3f80000000097802 */ /* 0x000fe20000000f00 */
[----:B------:R-:W-:-:S07]  /*21a90*/  IMAD.MOV.U32 R8, RZ, RZ, R5 ;  /* 0x000000ffff087224 */ /* 0x000fce00078e0005 */
.L_x_1175:
        /* <DEDUP_REMOVED lines=11> */
.L_x_1174:
[----:B------:R-:W0:Y:S01]  /*21b50*/  MUFU.RCP R3, R5 ;  /* 0x0000000500037308 */ /* 0x000e220000001000 */
[----:B------:R-:W-:-:S04]  /*21b60*/  FMUL.FTZ R0, R9, R0 ;  /* 0x0000000009007220 */ /* 0x000fc80000410000 */
[----:B0-----:R-:W-:-:S07]  /*21b70*/  FMUL.FTZ R6, R0, R3 ;  /* 0x0000000300067220 */ /* 0x001fce0000410000 */
.L_x_1173:
[----:B------:R-:W-:Y:S05]  /*21b80*/  BSYNC B2 ;  /* 0x0000000000027941 */ /* 0x000fea0003800000 */
.L_x_1172:
[----:B------:R-:W-:Y:S01]  /*21b90*/  FADD.FTZ R0, -R6, 1 ;  /* 0x3f80000006007421 */ /* 0x000fe20000010100 */
[----:B------:R-:W-:Y:S06]  /*21ba0*/  BRA `(.L_x_1078) ;  /* 0x0000010000287947 */ /* 0x000fec0003800000 */
.L_x_1084:
        /* <DEDUP_REMOVED lines=28> */
[----:B------:R0:W-:Y:S01]  /*21d70*/  STL.64 [R1+0x9f8], R10 ;  /* 0x0009f80a01007387 */ /* 0x0001e20000100a00 */
[----:B------:R-:W-:Y:S01]  /*21d80*/  MOV R26, 0x4b5edd0a ;  /* 0x4b5edd0a001a7802 */ /* 0x000fe20000000f00 */
[----:B------:R-:W-:Y:S01]  /*21d90*/  IMAD.MOV.U32 R27, RZ, RZ, 0x4c255322 ;  /* 0x4c255322ff1b7424 */ /* 0x000fe200078e00ff */
[----:B------:R-:W-:Y:S01]  /*21da0*/  MOV R28, 0x42840000 ;  /* 0x42840000001c7802 */ /* 0x000fe20000000f00 */
[----:B-1----:R-:W-:Y:S01]  /*21db0*/  IMAD.MOV.U32 R18, RZ, RZ, 0x1 ;  /* 0x00000001ff127424 */ /* 0x002fe200078e00ff */
[----:B------:R1:W-:Y:S01]  /*21dc0*/  STL.64 [R1+0xa08], R22 ;  /* 0x000a081601007387 */ /* 0x0003e20000100a00 */
[----:B------:R-:W-:Y:S01]  /*21dd0*/  @P0 IMAD.MOV.U32 R18, RZ, RZ, -0x1 ;  /* 0xffffffffff120424 */ /* 0x000fe200078e00ff */
[----:B------:R-:W-:Y:S01]  /*21de0*/  MOV R34, 0x46ff3c00 ;  /* 0x46ff3c0000227802 */ /* 0x000fe20000000f00 */
[----:B------:R-:W-:Y:S01]  /*21df0*/  IMAD.MOV.U32 R29, RZ, RZ, 0x44f0a000 ;  /* 0x44f0a000ff1d7424 */ /* 0x000fe200078e00ff */
[----:B------:R2:W-:Y:S01]  /*21e00*/  STL.64 [R1+0xa10], R24 ;  /* 0x000a101801007387 */ /* 0x0005e20000100a00 */
[----:B------:R-:W-:Y:S01]  /*21e10*/  IMAD.SHL.U32 R0, R18, 0x4, RZ ;  /* 0x0000000412007824 */ /* 0x000fe200078e00ff */
[----:B------:R-:W-:Y:S01]  /*21e20*/  MOV R42, 0x4a20fbd8 ;  /* 0x4a20fbd8002a7802 */ /* 0x000fe20000000f00 */
[----:B------:R-:W-:Y:S01]  /*21e30*/  IMAD.MOV.U32 R35, RZ, RZ, 0x48ae85e0 ;  /* 0x48ae85e0ff237424 */ /* 0x000fe200078e00ff */
[----:B------:R3:W-:Y:S01]  /*21e40*/  STL.64 [R1+0xa20], R6 ;  /* 0x000a200601007387 */ /* 0x0007e20000100a00 */
[----:B------:R-:W-:Y:S01]  /*21e50*/  IMAD.MOV.U32 R43, RZ, RZ, 0x4b4b8b8f ;  /* 0x4b4b8b8fff2b7424 */ /* 0x000fe200078e00ff */
[----:B0-----:R-:W-:Y:S01]  /*21e60*/  MOV R10, 0x4d0fed36 ;  /* 0x4d0fed36000a7802 */ /* 0x001fe20000000f00 */
[--C-:B------:R-:W-:Y:S01]  /*21e70*/  IMAD.IADD R9, R9, 0x1, R0.reuse ;  /* 0x0000000109097824 */ /* 0x100fe200078e0200 */
[----:B------:R-:W-:Y:S01]  /*21e80*/  MOV R11, 0x4ce5eb4c ;  /* 0x4ce5eb4c000b7802 */ /* 0x000fe20000000f00 */
[----:B------:R-:W-:Y:S01]  /*21e90*/  STL.64 [R1+0xa18], R26 ;  /* 0x000a181a01007387 */ /* 0x000fe20000100a00 */
[----:B-1----:R-:W-:Y:S01]  /*21ea0*/  MOV R22, 0x4c5914c6 ;  /* 0x4c5914c600167802 */ /* 0x002fe20000000f00 */
[----:B------:R-:W-:Y:S01]  /*21eb0*/  IMAD.IADD R21, R9, 0x1, R0 ;  /* 0x0000000109157824 */ /* 0x000fe200078e0200 */
[----:B--2---:R-:W-:Y:S01]  /*21ec0*/  MOV R24, 0x4c2f75b4 ;  /* 0x4c2f75b400187802 */ /* 0x004fe20000000f00 */
[----:B------:R-:W-:Y:S01]  /*21ed0*/  IMAD.MOV.U32 R25, RZ, RZ, 0x4cc8c38c ;  /* 0x4cc8c38cff197424 */ /* 0x000fe200078e00ff */
[----:B------:R-:W-:Y:S01]  /*21ee0*/  MOV R23, RZ ;  /* 0x000000ff00177202 */ /* 0x000fe20000000f00 */
[----:B------:R-:W-:Y:S01]  /*21ef0*/  STL.64 [R1+0x13c0], R28 ;  /* 0x0013c01c01007387 */ /* 0x000fe20000100a00 */
[----:B---3--:R-:W-:Y:S01]  /*21f00*/  IMAD.MOV.U32 R6, RZ, RZ, 0x4c184540 ;  /* 0x4c184540ff067424 */ /* 0x008fe200078e00ff */
[----:B------:R-:W-:-:S02]  /*21f10*/  MOV R7, RZ ;  /* 0x000000ff00077202 */ /* 0x000fc40000000f00 */
[----:B------:R-:W-:Y:S01]  /*21f20*/  STL.64 [R1+0x13c8], R34 ;  /* 0x0013c82201007387 */ /* 0x000fe20000100a00 */
[----:B------:R-:W-:-:S03]  /*21f30*/  @P0 MOV R23, 0xc ;  /* 0x0000000c00170802 */ /* 0x000fc60000000f00 */
[----:B------:R-:W-:Y:S01]  /*21f40*/  STL.64 [R1+0x13d0], R42 ;  /* 0x0013d02a01007387 */ /* 0x000fe20000100a00 */
[----:B------:R-:W-:-:S03]  /*21f50*/  IMAD.IADD R19, R21, 0x1, R0 ;  /* 0x0000000115137824 */ /* 0x000fc600078e0200 */
[----:B------:R-:W-:Y:S04]  /*21f60*/  STL.64 [R1+0x13d8], R24 ;  /* 0x0013d81801007387 */ /* 0x000fe80000100a00 */
        /* <DEDUP_REMOVED lines=9> */
[----:B------:R1:W5:Y:S01]  /*22000*/  LDL R10, [R19] ;  /* 0x00000000130a7983 */ /* 0x0003620000100800 */
[----:B------:R-:W-:Y:S01]  /*22010*/  IADD3 R45, R0, R37, RZ ;  /* 0x00000025002d7210 */ /* 0x000fe20007ffe0ff */
[--C-:B------:R-:W-:Y:S02]  /*22020*/  IMAD.IADD R43, R7, 0x1, R0.reuse ;  /* 0x00000001072b7824 */ /* 0x100fe400078e0200 */
[----:B------:R2:W5:Y:S01]  /*22030*/  LDL R47, [R11] ;  /* 0x000000000b2f7983 */ /* 0x0005620000100800 */
[----:B------:R-:W-:Y:S01]  /*22040*/  IADD3 R41, R45, R0, RZ ;  /* 0x000000002d297210 */ /* 0x000fe20007ffe0ff */
[----:B------:R-:W-:-:S02]  /*22050*/  IMAD.IADD R39, R43, 0x1, R0 ;  /* 0x000000012b277824 */ /* 0x000fc400078e0200 */
[----:B------:R-:W5:Y:S01]  /*22060*/  LDL R49, [R37] ;  /* 0x0000000025317983 */ /* 0x000f620000100800 */
[----:B0-----:R-:W-:-:S03]  /*22070*/  IADD3 R21, R41, R0, RZ ;  /* 0x0000000029157210 */ /* 0x001fc60007ffe0ff */
        /* <DEDUP_REMOVED lines=12> */
[----:B------:R-:W5:Y:S01]  /*22140*/  LDL R35, [R35] ;  /* 0x0000000023237983 */ /* 0x000f620000100800 */
[----:B-1----:R-:W-:-:S03]  /*22150*/  IMAD.IADD R19, R25, 0x1, R0 ;  /* 0x0000000119137824 */ /* 0x002fc600078e0200 */
[----:B------:R-:W5:Y:S01]  /*22160*/  LDL R31, [R31] ;  /* 0x000000001f1f7983 */ /* 0x000f620000100800 */
[----:B------:R-:W-:-:S03]  /*22170*/  IADD3 R6, R23, R0, RZ ;  /* 0x0000000017067210 */ /* 0x000fc60007ffe0ff */
[----:B------:R-:W5:Y:S01]  /*22180*/  LDL R29, [R29] ;  /* 0x000000001d1d7983 */ /* 0x000f620000100800 */
[----:B------:R-:W-:-:S03]  /*22190*/  IMAD.IADD R18, R19, 0x1, R0 ;  /* 0x0000000113127824 */ /* 0x000fc600078e0200 */
[----:B------:R-:W5:Y:S01]  /*221a0*/  LDL R27, [R27] ;  /* 0x000000001b1b7983 */ /* 0x000f620000100800 */
[----:B------:R-:W-:-:S03]  /*221b0*/  IADD3 R24, R6, R0, RZ ;  /* 0x0000000006187210 */ /* 0x000fc60007ffe0ff */
[----:B------:R-:W5:Y:S04]  /*221c0*/  LDL R25, [R25] ;  /* 0x0000000019197983 */ /* 0x000f680000100800 */
[----:B------:R-:W5:Y:S04]  /*221d0*/  LDL R23, [R23] ;  /* 0x0000000017177983 */ /* 0x000f680000100800 */
[----:B------:R-:W5:Y:S01]  /*221e0*/  LDL R19, [R19] ;  /* 0x0000000013137983 */ /* 0x000f620000100800 */
[----:B--2---:R-:W-:-:S03]  /*221f0*/  IMAD.IADD R11, R24, 0x1, R0 ;  /* 0x00000001180b7824 */ /* 0x004fc600078e0200 */
[----:B------:R-:W2:Y:S04]  /*22200*/  LDL R6, [R6] ;  /* 0x0000000006067983 */ /* 0x000ea80000100800 */
[----:B------:R-:W2:Y:S01]  /*22210*/  LDL R18, [R18] ;  /* 0x0000000012127983 */ /* 0x000ea20000100800 */
[----:B------:R-:W-:-:S03]  /*22220*/  IADD3 R53, R11, R0, RZ ;  /* 0x000000000b357210 */ /* 0x000fc60007ffe0ff */
[----:B------:R-:W2:Y:S02]  /*22230*/  LDL R7, [R24] ;  /* 0x0000000018077983 */ /* 0x000ea40000100800 */
[----:B0-----:R-:W-:Y:S02]  /*22240*/  IMAD.IADD R21, R53, 0x1, R0 ;  /* 0x0000000135157824 */ /* 0x001fe400078e0200 */
        /* <DEDUP_REMOVED lines=29> */
[----:B--2---:R-:W-:-:S03]  /*22420*/  FFMA.FTZ R6, R23, R22, R6 ;  /* 0x0000001617067223 */ /* 0x004fc60000010006 */
[-C--:B------:R-:W-:Y:S01]  /*22430*/  FFMA.FTZ R9, R19, R22.reuse, R18 ;  /* 0x0000001613097223 */ /* 0x080fe20000010012 */
[----:B------:R-:W-:Y:S01]  /*22440*/  FFMA.FTZ R6, R6, R22, R7 ;  /* 0x0000001606067223 */ /* 0x000fe20000010007 */
[----:B------:R-:W-:-:S04]  /*22450*/  FADD.FTZ R7, R5, 6.0246801376342773438 ;  /* 0x40c0ca2e05077421 */ /* 0x000fc80000010000 */
        /* <DEDUP_REMOVED lines=57> */
.L_x_1181:
[----:B------:R-:W-:Y:S05]  /*227f0*/  BSYNC B2 ;  /* 0x0000000000027941 */ /* 0x000fea0003800000 */
.L_x_1180:
        /* <DEDUP_REMOVED lines=19> */
.L_x_1183:
[----:B------:R-:W-:Y:S05]  /*22930*/  BSYNC B6 ;  /* 0x0000000000067941 */ /* 0x000fea0003800000 */
.L_x_1182:
        /* <DEDUP_REMOVED lines=62> */
.L_x_1185:
[----:B------:R-:W-:Y:S05]  /*22d20*/  BSYNC B2 ;  /* 0x0000000000027941 */ /* 0x000fea0003800000 */
.L_x_1184:
[----:B0-----:R-:W-:Y:S01]  /*22d30*/  DMUL R12, R12, R10 ;  /* 0x0000000a0c0c7228 */ /* 0x001fe20000000000 */
[----:B------:R-:W-:Y:S01]  /*22d40*/  UMOV UR4, 0xf0000000 ;  /* 0xf000000000047882 */ /* 0x000fe20000000000 */
[----:B------:R-:W-:-:S04]  /*22d50*/  UMOV UR5, 0x380fffff ;  /* 0x380fffff00057882 */ /* 0x000fc80000000000 */
[----:B------:R-:W0:Y:S02]  /*22d60*/  F2F.F32.F64 R9, R12 ;  /* 0x0000000c00097310 */ /* 0x000e240000301000 */
[----:B------:R-:W-:-:S14]  /*22d70*/  DSETP.GEU.AND P0, PT, |R12|, UR4, PT ;  /* 0x000000040c007e2a */ /* 0x000fdc000bf0e200 */
[----:B0-----:R-:W-:Y:S01]  /*22d80*/  @!P0 FMUL R9, R9, 1.175494350822287508e-38 ;  /* 0x0080000009098820 */ /* 0x001fe20000400000 */
[----:B------:R-:W-:Y:S06]  /*22d90*/  BRA `(.L_x_1186) ;  /* 0x0000000c00a47947 */ /* 0x000fec0003800000 */
.L_x_1179:
        /* <DEDUP_REMOVED lines=10> */
.L_x_1178:
        /* <DEDUP_REMOVED lines=45> */
.L_x_1189:
        /* <DEDUP_REMOVED lines=13> */
.L_x_1188:
        /* <DEDUP_REMOVED lines=15> */
.L_x_1191:
        /* <DEDUP_REMOVED lines=16> */
.L_x_1192:
        /* <DEDUP_REMOVED lines=36> */
.L_x_1190:
[----:B------:R-:W-:Y:S05]  /*23610*/  BSYNC B2 ;  /* 0x0000000000027941 */ /* 0x000fea0003800000 */
.L_x_1187:
        /* <DEDUP_REMOVED lines=61> */
.L_x_1195:
        /* <DEDUP_REMOVED lines=27> */
.L_x_1194:
[----:B------:R-:W-:Y:S05]  /*23ba0*/  BSYNC B2 ;  /* 0x0000000000027941 */ /* 0x000fea0003800000 */
.L_x_1193:
        /* <DEDUP_REMOVED lines=8> */
.L_x_1186:
[----:B------:R-:W-:Y:S05]  /*23c30*/  BSYNC B4 ;  /* 0x0000000000047941 */ /* 0x000fea0003800000 */
.L_x_1177:
[----:B-1----:R-:W-:Y:S02]  /*23c40*/  FSETP.NEU.FTZ.AND P0, PT, R9, RZ, PT ;  /* 0x000000ff0900720b */ /* 0x002fe40003f1d000 */
[----:B0-----:R-:W-:-:S11]  /*23c50*/  MOV R0, RZ ;  /* 0x000000ff00007202 */ /* 0x001fd60000000f00 */
[----:B------:R-:W-:Y:S05]  /*23c60*/  @!P0 BRA `(.L_x_1078) ;  /* 0x000000dc00f88947 */ /* 0x000fea0003800000 */
[----:B------:R-:W-:Y:S01]  /*23c70*/  FADD.FTZ R6, -R5, 1 ;  /* 0x3f80000005067421 */ /* 0x000fe20000010100 */
[C---:B------:R-:W-:Y:S01]  /*23c80*/  FADD.FTZ R7, R3.reuse, 1 ;  /* 0x3f80000003077421 */ /* 0x040fe20000010000 */
[----:B------:R-:W-:Y:S01]  /*23c90*/  BSSY B2, `(.L_x_1196) ;  /* 0x0000026000027945 */ /* 0x000fe20003800000 */
[----:B------:R-:W-:Y:S01]  /*23ca0*/  CS2R R10, SRZ ;  /* 0x00000000000a7805 */ /* 0x000fe2000001ff00 */
[----:B------:R-:W-:Y:S01]  /*23cb0*/  FADD.FTZ R0, R3, R6 ;  /* 0x0000000603007221 */ /* 0x000fe20000010000 */
[----:B------:R-:W-:-:S03]  /*23cc0*/  IMAD.MOV.U32 R12, RZ, RZ, 0x3f800000 ;  /* 0x3f800000ff0c7424 */ /* 0x000fc600078e00ff */
[----:B------:R-:W-:-:S04]  /*23cd0*/  FADD.FTZ R0, R0, 1 ;  /* 0x3f80000000007421 */ /* 0x000fc80000010000 */
[----:B------:R-:W-:-:S04]  /*23ce0*/  FMUL.FTZ R5, R3, R0 ;  /* 0x0000000003057220 */ /* 0x000fc80000410000 */
[----:B------:R-:W0:Y:S02]  /*23cf0*/  MUFU.RCP R8, R5 ;  /* 0x0000000500087308 */ /* 0x000e240000001000 */
[----:B0-----:R-:W-:-:S07]  /*23d00*/  FMUL.FTZ R8, R7, R8 ;  /* 0x0000000807087220 */ /* 0x001fce0000410000 */
.L_x_1197:
[----:B------:R-:W-:Y:S01]  /*23d10*/  FADD.FTZ R6, R6, 1 ;  /* 0x3f80000006067421 */ /* 0x000fe20000010000 */
[----:B------:R-:W-:Y:S01]  /*23d20*/  FADD.FTZ R11, R11, 1 ;  /* 0x3f8000000b0b7421 */ /* 0x000fe20000010000 */
[----:B------:R-:W-:Y:S01]  /*23d30*/  FADD.FTZ R0, R0, 2 ;  /* 0x4000000000007421 */ /* 0x000fe20000010000 */
[----:B------:R-:W-:Y:S02]  /*23d40*/  VIADD R10, R10, 0x1 ;  /* 0x000000010a0a7836 */ /* 0x000fe40000000000 */
[----:B------:R-:W-:-:S03]  /*23d50*/  FMUL.FTZ R13, R6, R11 ;  /* 0x0000000b060d7220 */ /* 0x000fc60000410000 */
[----:B------:R-:W-:Y:S01]  /*23d60*/  ISETP.LT.U32.AND P3, PT, R10, 0x7d0, PT ;  /* 0x000007d00a00780c */ /* 0x000fe20003f61070 */
[C---:B------:R-:W-:Y:S01]  /*23d70*/  FMUL.FTZ R14, R13.reuse, R3 ;  /* 0x000000030d0e7220 */ /* 0x040fe20000410000 */
[----:B------:R-:W-:Y:S01]  /*23d80*/  FMUL.FTZ R12, R13, R12 ;  /* 0x0000000c0d0c7220 */ /* 0x000fe20000410000 */
[----:B------:R-:W-:Y:S02]  /*23d90*/  HFMA2.MMA R3, -RZ, RZ, 1.875, 0 ;  /* 0x3f800000ff037435 */ /* 0x000fe400000001ff */
        /* <DEDUP_REMOVED lines=9> */
[----:B------:R-:W-:-:S03]  /*23e30*/  @P2 FMUL.FTZ R13, R13, 5.9604644775390625e-08 ;  /* 0x338000000d0d2820 */ /* 0x000fc60000410000 */
[----:B------:R-:W0:Y:S01]  /*23e40*/  @P1 MUFU.RCP R19, R15 ;  /* 0x0000000f00131308 */ /* 0x000e220000001000 */
[----:B------:R-:W-:Y:S01]  /*23e50*/  @P1 FADD.FTZ R12, R8, -R15 ;  /* 0x8000000f080c1221 */ /* 0x000fe20000010000 */
[----:B------:R-:W-:-:S03]  /*23e60*/  @P1 MOV R8, R15 ;  /* 0x0000000f00081202 */ /* 0x000fc60000000f00 */
[----:B0-----:R-:W-:-:S04]  /*23e70*/  @P1 FMUL.FTZ R12, R12, R19 ;  /* 0x000000130c0c1220 */ /* 0x001fc80000410000 */
[----:B------:R-:W-:Y:S01]  /*23e80*/  @P1 FADD.FTZ R3, |R12|, -RZ ;  /* 0x800000ff0c031221 */ /* 0x000fe20000010200 */
[----:B------:R-:W-:Y:S02]  /*23e90*/  MOV R12, R7 ;  /* 0x00000007000c7202 */ /* 0x000fe40000000f00 */
[----:B------:R-:W-:Y:S02]  /*23ea0*/  MOV R7, R13 ;  /* 0x0000000d00077202 */ /* 0x000fe40000000f00 */
[----:B------:R-:W-:Y:S01]  /*23eb0*/  FSETP.GTU.FTZ.AND P0, PT, R3, 5.9604644775390625e-08, PT ;  /* 0x338000000300780b */ /* 0x000fe20003f1c000 */
[----:B------:R-:W-:Y:S02]  /*23ec0*/  IMAD.MOV.U32 R3, RZ, RZ, R5 ;  /* 0x000000ffff037224 */ /* 0x000fe400078e0005 */
[----:B------:R-:W-:-:S10]  /*23ed0*/  IMAD.MOV.U32 R5, RZ, RZ, R14 ;  /* 0x000000ffff057224 */ /* 0x000fd400078e000e */
[----:B------:R-:W-:Y:S05]  /*23ee0*/  @P0 BRA P3, `(.L_x_1197) ;  /* 0xfffffffc00880947 */ /* 0x000fea000183ffff */
[----:B------:R-:W-:Y:S05]  /*23ef0*/  BSYNC B2 ;  /* 0x0000000000027941 */ /* 0x000fea0003800000 */
.L_x_1196:
[----:B------:R-:W-:Y:S01]  /*23f00*/  FMUL.FTZ R0, R8, R9 ;  /* 0x0000000908007220 */ /* 0x000fe20000410000 */
[----:B------:R-:W-:Y:S06]  /*23f10*/  BRA `(.L_x_1078) ;  /* 0x000000dc004c7947 */ /* 0x000fec0003800000 */
.L_x_1176:
[----:B-1----:R-:W-:Y:S01]  /*23f20*/  DSETP.GEU.AND P0, PT, R18, R10, PT ;  /* 0x0000000a1200722a */ /* 0x002fe20003f0e000 */
[----:B------:R-:W-:-:S13]  /*23f30*/  BSSY B4, `(.L_x_1198) ;  /* 0x00001fb000047945 */ /* 0x000fda0003800000 */
        /* <DEDUP_REMOVED lines=14> */
[----:B------:R-:W-:Y:S01]  /*24020*/  @P0 VIADD R0, R37, 0x9f4 ;  /* 0x000009f425000836 */ /* 0x000fe20000000000 */
[----:B------:R-:W-:Y:S01]  /*24030*/  MOV R29, 0x4cc5f8af ;  /* 0x4cc5f8af001d7802 */ /* 0x000fe20000000f00 */
[----:B------:R2:W-:Y:S01]  /*24040*/  STL [R1+0x13bc], R6 ;  /* 0x0013bc0601007387 */ /* 0x0005e20000100800 */
[----:B------:R-:W-:Y:S01]  /*24050*/  IMAD.MOV.U32 R28, RZ, RZ, 0x4ca4b97f ;  /* 0x4ca4b97fff1c7424 */ /* 0x000fe200078e00ff */
[----:B------:R-:W-:Y:S01]  /*24060*/  MOV R35, 0x44f0a000 ;  /* 0x44f0a00000237802 */ /* 0x000fe20000000f00 */
[----:B------:R-:W-:Y:S01]  /*24070*/  IMAD.MOV.U32 R34, RZ, RZ, 0x42840000 ;  /* 0x42840000ff227424 */ /* 0x000fe200078e00ff */
[----:B------:R3:W-:Y:S01]  /*24080*/  STL.64 [R1+0x9f8], R10 ;  /* 0x0009f80a01007387 */ /* 0x0007e20000100a00 */
[----:B0-----:R-:W-:Y:S01]  /*24090*/  IMAD.MOV.U32 R24, RZ, RZ, 0x1 ;  /* 0x00000001ff187424 */ /* 0x001fe200078e00ff */
[----:B------:R-:W-:Y:S01]  /*240a0*/  @P0 MOV R24, 0xffffffff ;  /* 0xffffffff00180802 */ /* 0x000fe20000000f00 */
[----:B------:R-:W-:Y:S01]  /*240b0*/  IMAD.MOV.U32 R42, RZ, RZ, 0x46ff3c00 ;  /* 0x46ff3c00ff2a7424 */ /* 0x000fe200078e00ff */
[----:B-1----:R-:W-:Y:S01]  /*240c0*/  MOV R19, 0x4b4b8b8f ;  /* 0x4b4b8b8f00137802 */ /* 0x002fe20000000f00 */
[----:B------:R-:W-:Y:S01]  /*240d0*/  IMAD.MOV.U32 R18, RZ, RZ, 0x4a20fbd8 ;  /* 0x4a20fbd8ff127424 */ /* 0x000fe200078e00ff */
[----:B------:R-:W-:Y:S01]  /*240e0*/  SHF.L.U32 R9, R24, 0x2, RZ ;  /* 0x0000000218097819 */ /* 0x000fe200000006ff */
[----:B------:R0:W-:Y:S01]  /*240f0*/  STL.64 [R1+0xa18], R26 ;  /* 0x000a181a01007387 */ /* 0x0001e20000100a00 */
[----:B------:R-:W-:Y:S01]  /*24100*/  MOV R43, 0x48ae85e0 ;  /* 0x48ae85e0002b7802 */ /* 0x000fe20000000f00 */
[----:B------:R-:W-:Y:S01]  /*24110*/  IMAD.MOV.U32 R45, RZ, RZ, 0x4cc8c38c ;  /* 0x4cc8c38cff2d7424 */ /* 0x000fe200078e00ff */
[----:B------:R-:W-:Y:S01]  /*24120*/  MOV R44, 0x4c2f75b4 ;  /* 0x4c2f75b4002c7802 */ /* 0x000fe20000000f00 */
[----:B--2---:R-:W-:Y:S01]  /*24130*/  IMAD.MOV.U32 R6, RZ, RZ, 0x4c184540 ;  /* 0x4c184540ff067424 */ /* 0x004fe200078e00ff */
[----:B---3--:R-:W-:Y:S01]  /*24140*/  MOV R10, 0x4d0fed36 ;  /* 0x4d0fed36000a7802 */ /* 0x008fe20000000f00 */
[----:B------:R-:W-:Y:S01]  /*24150*/  IMAD.MOV.U32 R11, RZ, RZ, 0x4ce5eb4c ;  /* 0x4ce5eb4cff0b7424 */ /* 0x000fe200078e00ff */
[----:B------:R-:W-:Y:S01]  /*24160*/  MOV R7, RZ ;  /* 0x000000ff00077202 */ /* 0x000fe20000000f00 */
[----:B------:R1:W-:Y:S01]  /*24170*/  STL.64 [R1+0x13d0], R18 ;  /* 0x0013d01201007387 */ /* 0x0003e20000100a00 */
[----:B------:R-:W-:Y:S01]  /*24180*/  IADD3 R0, R0, R9, RZ ;  /* 0x0000000900007210 */ /* 0x000fe20007ffe0ff */
[----:B0-----:R-:W-:-:S03]  /*24190*/  IMAD.MOV.U32 R26, RZ, RZ, 0x4c5914c6 ;  /* 0x4c5914c6ff1a7424 */ /* 0x001fc600078e00ff */
[----:B------:R-:W-:Y:S01]  /*241a0*/  IADD3 R14, R0, R9, RZ ;  /* 0x00000009000e7210 */ /* 0x000fe20007ffe0ff */
[----:B------:R0:W-:Y:S04]  /*241b0*/  STL.64 [R1+0xa08], R22 ;  /* 0x000a081601007387 */ /* 0x0001e80000100a00 */
[----:B------:R-:W-:Y:S01]  /*241c0*/  STL.64 [R1+0xa20], R28 ;  /* 0x000a201c01007387 */ /* 0x000fe20000100a00 */
[----:B-1----:R-:W-:-:S03]  /*241d0*/  IMAD.MOV.U32 R19, RZ, RZ, RZ ;  /* 0x000000ffff137224 */ /* 0x002fc600078e00ff */
[----:B------:R-:W-:Y:S01]  /*241e0*/  STL.64 [R1+0x13c0], R34 ;  /* 0x0013c02201007387 */ /* 0x000fe20000100a00 */
[----:B------:R-:W-:-:S03]  /*241f0*/  @P0 IMAD.MOV.U32 R19, RZ, RZ, 0xc ;  /* 0x0000000cff130424 */ /* 0x000fc600078e00ff */
[----:B------:R-:W-:Y:S01]  /*24200*/  STL.64 [R1+0x13c8], R42 ;  /* 0x0013c82a01007387 */ /* 0x000fe20000100a00 */
[----:B0-----:R-:W-:-:S03]  /*24210*/  IADD3 R22, R14, R9, RZ ;  /* 0x000000090e167210 */ /* 0x001fc60007ffe0ff */
[----:B------:R-:W-:Y:S04]  /*24220*/  STL.64 [R1+0x13d8], R44 ;  /* 0x0013d82c01007387 */ /* 0x000fe80000100a00 */
        /* <DEDUP_REMOVED lines=8> */
[-C--:B0-----:R-:W-:Y:S02]  /*242b0*/  IADD3 R6, R18, R9.reuse, RZ ;  /* 0x0000000912067210 */ /* 0x081fe40007ffe0ff */
[----:B------:R-:W4:Y:S01]  /*242c0*/  LDL R10, [R22] ;  /* 0x00000000160a7983 */ /* 0x000f220000100800 */
[----:B------:R-:W-:Y:S01]  /*242d0*/  IMAD.IADD R44, R9, 0x1, R24 ;  /* 0x00000001092c7824 */ /* 0x000fe200078e0218 */
[-C--:B------:R-:W-:Y:S02]  /*242e0*/  IADD3 R34, R6, R9.reuse, RZ ;  /* 0x0000000906227210 */ /* 0x080fe40007ffe0ff */
[----:B------:R0:W5:Y:S01]  /*242f0*/  LDL R47, [R18] ;  /* 0x00000000122f7983 */ /* 0x0001620000100800 */
[----:B------:R-:W-:Y:S01]  /*24300*/  IMAD.IADD R42, R44, 0x1, R9 ;  /* 0x000000012c2a7824 */ /* 0x000fe200078e0209 */
[----:B------:R-:W-:-:S02]  /*24310*/  IADD3 R28, R34, R9, RZ ;  /* 0x00000009221c7210 */ /* 0x000fc40007ffe0ff */
[----:B------:R-:W5:Y:S01]  /*24320*/  LDL R49, [R24] ;  /* 0x0000000018317983 */ /* 0x000f620000100800 */
[----:B------:R-:W-:-:S03]  /*24330*/  IMAD.IADD R48, R42, 0x1, R9 ;  /* 0x000000012a307824 */ /* 0x000fc600078e0209 */
[----:B------:R-:W5:Y:S01]  /*24340*/  LDL R51, [R6] ;  /* 0x0000000006337983 */ /* 0x000f620000100800 */
[----:B0-----:R-:W-:-:S03]  /*24350*/  IADD3 R18, R28, R9, RZ ;  /* 0x000000091c127210 */ /* 0x001fc60007ffe0ff */
[----:B------:R0:W5:Y:S01]  /*24360*/  LDL R45, [R44] ;  /* 0x000000002c2d7983 */ /* 0x0001620000100800 */
[----:B------:R-:W-:-:S03]  /*24370*/  IMAD.IADD R46, R48, 0x1, R9 ;  /* 0x00000001302e7824 */ /* 0x000fc600078e0209 */
[----:B------:R-:W5:Y:S01]  /*24380*/  LDL R43, [R34] ;  /* 0x00000000222b7983 */ /* 0x000f620000100800 */
[----:B-1----:R-:W-:-:S03]  /*24390*/  IADD3 R26, R18, R9, RZ ;  /* 0x00000009121a7210 */ /* 0x002fc60007ffe0ff */
        /* <DEDUP_REMOVED lines=14> */
[----:B------:R-:W5:Y:S04]  /*24480*/  LDL R25, [R24] ;  /* 0x0000000018197983 */ /* 0x000f680000100800 */
[----:B------:R-:W5:Y:S04]  /*24490*/  LDL R23, [R42] ;  /* 0x000000002a177983 */ /* 0x000f680000100800 */
[----:B------:R0:W5:Y:S01]  /*244a0*/  LDL R19, [R22] ;  /* 0x0000000016137983 */ /* 0x0001620000100800 */
[----:B------:R-:W-:-:S03]  /*244b0*/  IADD3 R28, R34, R9, RZ ;  /* 0x00000009221c7210 */ /* 0x000fc60007ffe0ff */
[----:B------:R-:W5:Y:S04]  /*244c0*/  LDL R6, [R6] ;  /* 0x0000000006067983 */ /* 0x000f680000100800 */
[----:B------:R-:W5:Y:S01]  /*244d0*/  LDL R18, [R18] ;  /* 0x0000000012127983 */ /* 0x000f620000100800 */
[----:B-1----:R-:W-:-:S03]  /*244e0*/  IMAD.IADD R26, R28, 0x1, R9 ;  /* 0x000000011c1a7824 */ /* 0x002fc600078e0209 */
[----:B------:R-:W5:Y:S02]  /*244f0*/  LDL R7, [R34] ;  /* 0x0000000022077983 */ /* 0x000f640000100800 */
[----:B------:R-:W-:Y:S02]  /*24500*/  IADD3 R21, R26, R9, RZ ;  /* 0x000000091a157210 */ /* 0x000fe40007ffe0ff */
[----:B------:R-:W5:Y:S04]  /*24510*/  LDL R11, [R28] ;  /* 0x000000001c0b7983 */ /* 0x000f680000100800 */
[----:B------:R-:W5:Y:S04]  /*24520*/  LDL R9, [R26] ;  /* 0x000000001a097983 */ /* 0x000f680000100800 */
[----:B------:R-:W5:Y:S01]  /*24530*/  LDL R21, [R21] ;  /* 0x0000000015157983 */ /* 0x000f620000100800 */
[----:B0-----:R-:W-:Y:S01]  /*24540*/  IMAD.MOV.U32 R22, RZ, RZ, R5 ;  /* 0x000000ffff167224 */ /* 0x001fe200078e0005 */
[----:B------:R-:W-:-:S02]  /*24550*/  @P0 MOV R22, R15 ;  /* 0x0000000f00160202 */ /* 0x000fc40000000f00 */
[----:B------:R-:W-:-:S05]  /*24560*/  FSET.BF.LEU.FTZ.AND R15, |R5|, 1, PT ;  /* 0x3f800000050f780a */ /* 0x000fca000381b200 */
[-C--:B--2---:R-:W-:Y:S01]  /*24570*/  FFMA.FTZ R15, R15, R22.reuse, R0 ;  /* 0x000000160f0f7223 */ /* 0x084fe20000010000 */
[----:B------:R-:W-:Y:S01]  /*24580*/  IMAD.MOV.U32 R0, RZ, RZ, 0x3bc6a26b ;  /* 0x3bc6a26bff007424 */ /* 0x000fe200078e00ff */
[----:B------:R-:W-:Y:S02]  /*24590*/  @P0 MOV R0, 0x4c5914c6 ;  /* 0x4c5914c600000802 */ /* 0x000fe40000000f00 */
[-C--:B---3--:R-:W-:Y:S02]  /*245a0*/  FFMA.FTZ R15, R15, R22.reuse, R14 ;  /* 0x000000160f0f7223 */ /* 0x088fe4000001000e */
[----:B------:R-:W0:Y:S02]  /*245b0*/  @P0 MUFU.LG2 R14, R5 ;  /* 0x00000005000e0308 */ /* 0x000e240000000c00 */
[----:B----4-:R-:W-:-:S04]  /*245c0*/  FFMA.FTZ R10, R15, R22, R10 ;  /* 0x000000160f0a7223 */ /* 0x010fc8000001000a */
[----:B-----5:R-:W-:Y:S01]  /*245d0*/  FFMA.FTZ R10, R10, R22, R47 ;  /* 0x000000160a0a7223 */ /* 0x020fe2000001002f */
[----:B------:R-:W-:-:S03]  /*245e0*/  FFMA.FTZ R0, R22, R0, R49 ;  /* 0x0000000016007223 */ /* 0x000fc60000010031 */
[----:B------:R-:W-:Y:S01]  /*245f0*/  FFMA.FTZ R10, R10, R22, R51 ;  /* 0x000000160a0a7223 */ /* 0x000fe20000010033 */
[----:B0-----:R-:W-:Y:S01]  /*24600*/  @P0 FMUL.FTZ R24, RZ, R14 ;  /* 0x0000000eff180220 */ /* 0x001fe20000410000 */
        /* <DEDUP_REMOVED lines=12> */
[----:B------:R-:W-:Y:S01]  /*246d0*/  FADD.FTZ R0, R5, 6.0246801376342773438 ;  /* 0x40c0ca2e05007421 */ /* 0x000fe20000010000 */
[----:B------:R-:W-:-:S03]  /*246e0*/  FFMA.FTZ R19, R10, R22, R19 ;  /* 0x000000160a137223 */ /* 0x000fc60000010013 */
[----:B------:R-:W-:Y:S01]  /*246f0*/  FADD.FTZ R14, R0, -0.5 ;  /* 0xbf000000000e7421 */ /* 0x000fe20000010000 */
[-C--:B------:R-:W-:Y:S01]  /*24700*/  FFMA.FTZ R6, R23, R22.reuse, R6 ;  /* 0x0000001617067223 */ /* 0x080fe20000010006 */
[----:B------:R-:W-:-:S03]  /*24710*/  FFMA.FTZ R15, R19, R22, R18 ;  /* 0x00000016130f7223 */ /* 0x000fc60000010012 */
[-C--:B------:R-:W-:Y:S01]  /*24720*/  FFMA.FTZ R6, R6, R22.reuse, R7 ;  /* 0x0000001606067223 */ /* 0x080fe20000010007 */
[----:B------:R-:W-:Y:S02]  /*24730*/  FMUL.FTZ R7, R14, 0.36787945032119750977 ;  /* 0x3ebc5ab20e077820 */ /* 0x000fe40000410000 */
        /* <DEDUP_REMOVED lines=55> */
.L_x_1202:
[----:B------:R-:W-:Y:S05]  /*24ab0*/  BSYNC B2 ;  /* 0x0000000000027941 */ /* 0x000fea0003800000 */
.L_x_1201:
        /* <DEDUP_REMOVED lines=19> */
.L_x_1204:
[----:B------:R-:W-:Y:S05]  /*24bf0*/  BSYNC B6 ;  /* 0x0000000000067941 */ /* 0x000fea0003800000 */
.L_x_1203:
        /* <DEDUP_REMOVED lines=62> */
.L_x_1206:
[----:B------:R-:W-:Y:S05]  /*24fe0*/  BSYNC B2 ;  /* 0x0000000000027941 */ /* 0x000fea0003800000 */
.L_x_1205:
[----:B0-----:R-:W-:Y:S01]  /*24ff0*/  DMUL R12, R12, R10 ;  /* 0x0000000a0c0c7228 */ /* 0x001fe20000000000 */
[----:B------:R-:W-:Y:S01]  /*25000*/  UMOV UR4, 0xf0000000 ;  /* 0xf000000000047882 */ /* 0x000fe20000000000 */
[----:B------:R-:W-:-:S04]  /*25010*/  UMOV UR5, 0x380fffff ;  /* 0x380fffff00057882 */ /* 0x000fc80000000000 */
[----:B------:R-:W0:Y:S02]  /*25020*/  F2F.F32.F64 R0, R12 ;  /* 0x0000000c00007310 */ /* 0x000e240000301000 */
[----:B------:R-:W-:-:S14]  /*25030*/  DSETP.GEU.AND P0, PT, |R12|, UR4, PT ;  /* 0x000000040c007e2a */ /* 0x000fdc000bf0e200 */
[----:B0-----:R-:W-:Y:S01]  /*25040*/  @!P0 FMUL R0, R0, 1.175494350822287508e-38 ;  /* 0x0080000000008820 */ /* 0x001fe20000400000 */
[----:B------:R-:W-:Y:S06]  /*25050*/  BRA `(.L_x_1207) ;  /* 0x0000000c00a07947 */ /* 0x000fec0003800000 */
.L_x_1200:
        /* <DEDUP_REMOVED lines=10> */
.L_x_1199:
        /* <DEDUP_REMOVED lines=45> */
.L_x_1210:
        /* <DEDUP_REMOVED lines=13> */
.L_x_1209:
        /* <DEDUP_REMOVED lines=15> */
.L_x_1212:
        /* <DEDUP_REMOVED lines=16> */
.L_x_1213:
        /* <DEDUP_REMOVED lines=36> */
.L_x_1211:
[----:B------:R-:W-:Y:S05]  /*258d0*/  BSYNC B2 ;  /* 0x0000000000027941 */ /* 0x000fea0003800000 */
.L_x_1208:
        /* <DEDUP_REMOVED lines=61> */
.L_x_1216:
        /* <DEDUP_REMOVED lines=26> */
.L_x_1215:
[----:B------:R-:W-:Y:S05]  /*25e50*/  BSYNC B2 ;  /* 0x0000000000027941 */ /* 0x000fea0003800000 */
.L_x_1214:
        /* <DEDUP_REMOVED lines=8> */
.L_x_1207:
[----:B------:R-:W-:Y:S05]  /*25ee0*/  BSYNC B4 ;  /* 0x0000000000047941 */ /* 0x000fea0003800000 */
.L_x_1198:
        /* <DEDUP_REMOVED lines=9> */
.L_x_1220:
        /* <DEDUP_REMOVED lines=11> */
.L_x_1219:
[----:B------:R-:W0:Y:S01]  /*26030*/  MUFU.RCP R3, R5 ;  /* 0x0000000500037308 */ /* 0x000e220000001000 */
[----:B------:R-:W-:-:S04]  /*26040*/  FMUL.FTZ R0, R9, R0 ;  /* 0x0000000009007220 */ /* 0x000fc80000410000 */
[----:B0-----:R-:W-:-:S07]  /*26050*/  FMUL.FTZ R6, R0, R3 ;  /* 0x0000000300067220 */ /* 0x001fce0000410000 */
.L_x_1218:
[----:B------:R-:W-:Y:S05]  /*26060*/  BSYNC B2 ;  /* 0x0000000000027941 */ /* 0x000fea0003800000 */
.L_x_1217:
[----:B------:R-:W-:Y:S01]  /*26070*/  FADD.FTZ R0, -R6, 1 ;  /* 0x3f80000006007421 */ /* 0x000fe20000010100 */
[----:B------:R-:W-:Y:S06]  /*26080*/  BRA `(.L_x_1078) ;  /* 0x000000b800f07947 */ /* 0x000fec0003800000 */
.L_x_1083:
[----:B------:R-:W-:Y:S01]  /*26090*/  IMAD.MOV.U32 R10, RZ, RZ, -0x438d462a ;  /* 0xbc72b9d6ff0a7424 */ /* 0x000fe200078e00ff */
[----:B------:R-:W-:Y:S01]  /*260a0*/  MOV R11, 0x3a97b426 ;  /* 0x3a97b426000b7802 */ /* 0x000fe20000000f00 */
[----:B------:R-:W-:Y:S01]  /*260b0*/  HFMA2.MMA R21, -RZ, RZ, 0.33544921875, -0.410400390625 ;  /* 0x355eb691ff157435 */ /* 0x000fe200000001ff */
[----:B------:R-:W-:Y:S01]  /*260c0*/  IMAD.MOV.U32 R20, RZ, RZ, -0x4a0726e8 ;  /* 0xb5f8d918ff147424 */ /* 0x000fe200078e00ff */
[----:B------:R-:W-:Y:S01]  /*260d0*/  HFMA2.MMA R7, -RZ, RZ, 1.416015625, -0.052093505859375 ;  /* 0x3daaaaabff077435 */ /* 0x000fe200000001ff */
[----:B------:R-:W-:Y:S01]  /*260e0*/  IMAD.MOV.U32 R6, RZ, RZ, -0x41555555 ;  /* 0xbeaaaaabff067424 */ /* 0x000fe200078e00ff */
[----:B------:R-:W-:Y:S01]  /*260f0*/  HFMA2.MMA R13, -RZ, RZ, -0.65380859375, 8640 ;  /* 0xb93b7038ff0d7435 */ /* 0x000fe200000001ff */
[----:B------:R0:W-:Y:S01]  /*26100*/  STL.64 [R1+0xa00], R10 ;  /* 0x000a000a01007387 */ /* 0x0001e20000100a00 */
[----:B------:R-:W-:Y:S01]  /*26110*/  IMAD.MOV.U32 R12, RZ, RZ, 0x39b8ef1d ;  /* 0x39b8ef1dff0c7424 */ /* 0x000fe200078e00ff */
[----:B------:R-:W-:Y:S01]  /*26120*/  MOV R19, 0xb612a9b8 ;  /* 0xb612a9b800137802 */ /* 0x000fe20000000f00 */
[----:B------:R-:W-:Y:S01]  /*26130*/  IMAD.MOV.U32 R18, RZ, RZ, 0x382462c5 ;  /* 0x382462c5ff127424 */ /* 0x000fe200078e00ff */
[----:B------:R1:W-:Y:S01]  /*26140*/  STL.64 [R1+0xa18], R20 ;  /* 0x000a181401007387 */ /* 0x0003e20000100a00 */
[----:B------:R-:W-:Y:S01]  /*26150*/  IMAD.MOV.U32 R22, RZ, RZ, -0x4bc25033 ;  /* 0xb43dafcdff167424 */ /* 0x000fe200078e00ff */
[----:B------:R-:W-:Y:S01]  /*26160*/  MOV R23, 0x31e67ae7 ;  /* 0x31e67ae700177802 */ /* 0x000fe20000000f00 */
[----:B------:R-:W-:Y:S01]  /*26170*/  HFMA2.MMA R25, -RZ, RZ, -0.174560546875, -0.0005855560302734375 ;  /* 0xb19690ccff197435 */ /* 0x000fe200000001ff */
[----:B------:R2:W-:Y:S01]  /*26180*/  STL.64 [R1+0x9f8], R6 ;  /* 0x0009f80601007387 */ /* 0x0005e20000100a00 */
[----:B------:R-:W-:Y:S01]  /*26190*/  IMAD.MOV.U32 R24, RZ, RZ, 0x32304beb ;  /* 0x32304bebff187424 */ /* 0x000fe200078e00ff */
[----:B------:R-:W-:Y:S01]  /*261a0*/  MOV R27, 0xade06cdb ;  /* 0xade06cdb001b7802 */ /* 0x000fe20000000f00 */
[----:B------:R-:W-:Y:S01]  /*261b0*/  IMAD.MOV.U32 R26, RZ, RZ, 0x307b7337 ;  /* 0x307b7337ff1a7424 */ /* 0x000fe200078e00ff */
[----:B0-----:R-:W-:Y:S01]  /*261c0*/  MOV R11, 0x29f7cc00 ;  /* 0x29f7cc00000b7802 */ /* 0x001fe20000000f00 */
[----:B------:R-:W-:Y:S01]  /*261d0*/  IMAD.MOV.U32 R10, RZ, RZ, -0x534f1ac8 ;  /* 0xacb0e538ff0a7424 */ /* 0x000fe200078e00ff */
[----:B------:R0:W-:Y:S01]  /*261e0*/  STL.64 [R1+0xa08], R12 ;  /* 0x000a080c01007387 */ /* 0x0001e20000100a00 */
[----:B------:R-:W-:Y:S01]  /*261f0*/  MOV R0, 0x3ef9425d ;  /* 0x3ef9425d00007802 */ /* 0x000fe20000000f00 */
[----:B-1----:R-:W-:Y:S01]  /*26200*/  HFMA2.MMA R21, -RZ, RZ, -0.8681640625, -0.7294921875 ;  /* 0xbaf2b9d6ff157435 */ /* 0x002fe200000001ff */
[----:B------:R-:W-:Y:S01]  /*26210*/  IMAD.MOV.U32 R20, RZ, RZ, -0x58f1ab76 ;  /* 0xa70e548aff147424 */ /* 0x000fe200078e00ff */
[----:B------:R1:W-:Y:S01]  /*26220*/  STL.64 [R1+0xa40], R10 ;  /* 0x000a400a01007387 */ /* 0x0003e20000100a00 */
[-C--:B------:R-:W-:Y:S01]  /*26230*/  FMUL.FTZ R3, R3, R15.reuse ;  /* 0x0000000f03037220 */ /* 0x080fe20000410000 */
[----:B--2---:R-:W-:Y:S01]  /*26240*/  HFMA2.MMA R7, -RZ, RZ, 0.0911865234375, 12.4609375 ;  /* 0x2dd64a3bff077435 */ /* 0x004fe200000001ff */
[----:B------:R-:W-:Y:S01]  /*26250*/  IMAD.MOV.U32 R6, RZ, RZ, -0x517fc7ac ;  /* 0xae803854ff067424 */ /* 0x000fe200078e00ff */
[----:B------:R2:W-:Y:S01]  /*26260*/  STL.64 [R1+0xa10], R18 ;  /* 0x000a101201007387 */ /* 0x0005e20000100a00 */
[----:B------:R-:W-:Y:S01]  /*26270*/  BSSY B2, `(.L_x_1221) ;  /* 0x00003da000027945 */ /* 0x000fe20003800000 */
[----:B------:R-:W-:Y:S01]  /*26280*/  FSETP.GT.FTZ.AND P0, PT, R3, 1, PT ;  /* 0x3f8000000300780b */ /* 0x000fe20003f14000 */
[----:B------:R-:W-:Y:S01]  /*26290*/  FMUL.FTZ R8, R8, R15 ;  /* 0x0000000f08087220 */ /* 0x000fe20000410000 */
[----:B0-----:R-:W-:Y:S01]  /*262a0*/  HFMA2.MMA R13, -RZ, RZ, -0.0477294921875, -4.87109375 ;  /* 0xaa1cc4dfff0d7435 */ /* 0x001fe200000001ff */
[----:B------:R-:W-:Y:S01]  /*262b0*/  IMAD.MOV.U32 R12, RZ, RZ, 0x2abdd03b ;  /* 0x2abdd03bff0c7424 */ /* 0x000fe200078e00ff */
[----:B------:R0:W-:Y:S01]  /*262c0*/  STL.64 [R1+0xa58], R20 ;  /* 0x000a581401007387 */ /* 0x0001e20000100a00 */
[----:B-1----:R-:W-:Y:S01]  /*262d0*/  IMAD.MOV.U32 R10, RZ, RZ, 0x319fac92 ;  /* 0x319fac92ff0a7424 */ /* 0x002fe200078e00ff */
[----:B------:R-:W-:-:S02]  /*262e0*/  MOV R11, 0x34140796 ;  /* 0x34140796000b7802 */ /* 0x000fc40000000f00 */
[----:B------:R1:W-:Y:S01]  /*262f0*/  STL.64 [R1+0xa20], R22 ;  /* 0x000a201601007387 */ /* 0x0003e20000100a00 */
[----:B--2---:R-:W-:Y:S01]  /*26300*/  IMAD.MOV.U32 R18, RZ, RZ, 0x2900827e ;  /* 0x2900827eff127424 */ /* 0x004fe200078e00ff */
[----:B------:R-:W-:Y:S02]  /*26310*/  MOV R19, 0xa6141ff4 ;  /* 0xa6141ff400137802 */ /* 0x000fe40000000f00 */
[----:B------:R2:W-:Y:S01]  /*26320*/  STL.64 [R1+0xa80], R10 ;  /* 0x000a800a01007387 */ /* 0x0005e20000100a00 */
[----:B0-----:R-:W-:-:S03]  /*26330*/  HFMA2.MMA R21, -RZ, RZ, -0.105224609375, 52.09375 ;  /* 0xaebc5283ff157435 */ /* 0x001fc600000001ff */
[----:B------:R0:W-:Y:S01]  /*26340*/  STL.64 [R1+0xa38], R6 ;  /* 0x000a380601007387 */ /* 0x0001e20000100a00 */
[----:B------:R-:W-:Y:S02]  /*26350*/  IMAD.MOV.U32 R20, RZ, RZ, 0x2fe4da1a ;  /* 0x2fe4da1aff147424 */ /* 0x000fe400078e00ff */
[----:B-1----:R-:W-:Y:S01]  /*26360*/  IMAD.MOV.U32 R22, RZ, RZ, -0x449c71c7 ;  /* 0xbb638e39ff167424 */ /* 0x002fe200078e00ff */
[----:B------:R-:W-:Y:S01]  /*26370*/  MOV R23, 0x3b2d602b ;  /* 0x3b2d602b00177802 */ /* 0x000fe20000000f00 */
[----:B------:R1:W-:Y:S01]  /*26380*/  STL.64 [R1+0xa48], R12 ;  /* 0x000a480c01007387 */ /* 0x0003e20000100a00 */
[----:B--2---:R-:W-:Y:S01]  /*26390*/  HFMA2.MMA R11, -RZ, RZ, -0.02960205078125, -131.5 ;  /* 0xa794d81cff0b7435 */ /* 0x004fe200000001ff */
[----:B------:R-:W-:Y:S02]  /*263a0*/  IMAD.MOV.U32 R10, RZ, RZ, 0x28b6c54f ;  /* 0x28b6c54fff0a7424 */ /* 0x000fe400078e00ff */
[----:B------:R2:W-:Y:S01]  /*263b0*/  STL.64 [R1+0xa50], R18 ;  /* 0x000a501201007387 */ /* 0x0005e20000100a00 */
[----:B0-----:R-:W-:Y:S01]  /*263c0*/  HFMA2.MMA R7, -RZ, RZ, 0.66748046875, -2.81640625 ;  /* 0x3957c1a2ff077435 */ /* 0x001fe200000001ff */
[----:B------:R-:W-:-:S02]  /*263d0*/  IMAD.MOV.U32 R6, RZ, RZ, -0x457e3585 ;  /* 0xba81ca7bff067424 */ /* 0x000fc400078e00ff */
[----:B------:R0:W-:Y:S01]  /*263e0*/  STL.64 [R1+0xa98], R20 ;  /* 0x000a981401007387 */ /* 0x0001e20000100a00 */
[----:B-1----:R-:W-:Y:S01]  /*263f0*/  HFMA2.MMA R13, -RZ, RZ, 0.1968994140625, 62.5625 ;  /* 0x324d53d2ff0d7435 */ /* 0x002fe200000001ff */
[----:B------:R-:W-:Y:S02]  /*26400*/  IMAD.MOV.U32 R12, RZ, RZ, -0x4c88ee18 ;  /* 0xb37711e8ff0c7424 */ /* 0x000fe400078e00ff */
[----:B------:R1:W-:Y:S01]  /*26410*/  STL.64 [R1+0xa60], R22 ;  /* 0x000a601601007387 */ /* 0x0003e20000100a00 */
[----:B--2---:R-:W-:Y:S01]  /*26420*/  IMAD.MOV.U32 R18, RZ, RZ, -0x5265b022 ;  /* 0xad9a4fdeff127424 */ /* 0x004fe200078e00ff */
[----:B------:R-:W-:Y:S02]  /*26430*/  MOV R19, 0xb08ab276 ;  /* 0xb08ab27600137802 */ /* 0x000fe40000000f00 */
[----:B------:R2:W-:Y:S01]  /*26440*/  STL.64 [R1+0xab8], R10 ;  /* 0x000ab80a01007387 */ /* 0x0005e20000100a00 */
[----:B0-----:R-:W-:-:S03]  /*26450*/  HFMA2.MMA R21, -RZ, RZ, 0.2210693359375, 0.00020277500152587890625 ;  /* 0x33130aa5ff157435 */ /* 0x001fc600000001ff */
[----:B------:R0:W-:Y:S01]  /*26460*/  STL.64 [R1+0xa68], R6 ;  /* 0x000a680601007387 */ /* 0x0001e20000100a00 */
[----:B------:R-:W-:Y:S02]  /*26470*/  IMAD.MOV.U32 R20, RZ, RZ, -0x48a9e97d ;  /* 0xb7561683ff147424 */ /* 0x000fe400078e00ff */
[----:B-1----:R-:W-:Y:S01]  /*26480*/  IMAD.MOV.U32 R22, RZ, RZ, 0x29889f1d ;  /* 0x29889f1dff167424 */ /* 0x002fe200078e00ff */
[----:B------:R-:W-:Y:S01]  /*26490*/  MOV R23, 0x2cfc020e ;  /* 0x2cfc020e00177802 */ /* 0x000fe20000000f00 */
[----:B------:R1:W-:Y:S01]  /*264a0*/  STL.64 [R1+0xa90], R18 ;  /* 0x000a901201007387 */ /* 0x0003e20000100a00 */
[----:B--2---:R-:W-:Y:S01]  /*264b0*/  HFMA2.MMA R11, -RZ, RZ, 0.0587158203125, -0.16357421875 ;  /* 0x2b84b13cff0b7435 */ /* 0x004fe200000001ff */
[----:B------:R-:W-:Y:S02]  /*264c0*/  IMAD.MOV.U32 R10, RZ, RZ, -0x4f441d3f ;  /* 0xb0bbe2c1ff0a7424 */ /* 0x000fe400078e00ff */
[----:B------:R2:W-:Y:S01]  /*264d0*/  STL.64 [R1+0xa88], R12 ;  /* 0x000a880c01007387 */ /* 0x0005e20000100a00 */
[----:B0-----:R-:W-:Y:S01]  /*264e0*/  HFMA2.MMA R7, -RZ, RZ, 0.055908203125, -13.5 ;  /* 0x2b28cac0ff077435 */ /* 0x001fe200000001ff */
[----:B------:R-:W-:-:S02]  /*264f0*/  IMAD.MOV.U32 R6, RZ, RZ, -0x53b19868 ;  /* 0xac4e6798ff067424 */ /* 0x000fc400078e00ff */
[----:B------:R0:W-:Y:S01]  /*26500*/  STL.64 [R1+0xaa0], R22 ;  /* 0x000aa01601007387 */ /* 0x0001e20000100a00 */
[----:B-1----:R-:W-:Y:S01]  /*26510*/  IMAD.MOV.U32 R18, RZ, RZ, -0x471ed608 ;  /* 0xb8e129f8ff127424 */ /* 0x002fe200078e00ff */
[----:B------:R-:W-:Y:S02]  /*26520*/  MOV R19, 0x385dfa1f ;  /* 0x385dfa1f00137802 */ /* 0x000fe40000000f00 */
[----:B------:R1:W-:Y:S01]  /*26530*/  STL.64 [R1+0xad8], R20 ;  /* 0x000ad81401007387 */ /* 0x0003e20000100a00 */
[----:B--2---:R-:W-:Y:S01]  /*26540*/  IMAD.MOV.U32 R12, RZ, RZ, 0x3b877322 ;  /* 0x3b877322ff0c7424 */ /* 0x004fe200078e00ff */
[----:B------:R-:W-:Y:S02]  /*26550*/  MOV R13, 0xbb2fb934 ;  /* 0xbb2fb934000d7802 */ /* 0x000fe40000000f00 */
[----:B------:R2:W-:Y:S01]  /*26560*/  STL.64 [R1+0xad0], R18 ;  /* 0x000ad01201007387 */ /* 0x0005e20000100a00 */
[----:B0-----:R-:W-:Y:S01]  /*26570*/  HFMA2.MMA R23, -RZ, RZ, -0.11529541015625, 0.0230712890625 ;  /* 0xaf6125e8ff177435 */ /* 0x001fe200000001ff */
[----:B------:R-:W-:-:S02]  /*26580*/  IMAD.MOV.U32 R22, RZ, RZ, 0x34195641 ;  /* 0x34195641ff167424 */ /* 0x000fc400078e00ff */
[----:B------:R0:W-:Y:S01]  /*26590*/  STL.64 [R1+0xaf8], R10 ;  /* 0x000af80a01007387 */ /* 0x0001e20000100a00 */
[----:B-1----:R-:W-:Y:S01]  /*265a0*/  IMAD.MOV.U32 R20, RZ, RZ, -0x54660630 ;  /* 0xab99f9d0ff147424 */ /* 0x002fe200078e00ff */
[----:B------:R-:W-:Y:S02]  /*265b0*/  MOV R21, 0x2b033afb ;  /* 0x2b033afb00157802 */ /* 0x000fe40000000f00 */
[----:B------:R1:W-:Y:S01]  /*265c0*/  STL.64 [R1+0xaa8], R6 ;  /* 0x000aa80601007387 */ /* 0x0003e20000100a00 */
[----:B--2---:R-:W-:Y:S01]  /*265d0*/  HFMA2.MMA R19, -RZ, RZ, -0.029632568359375, 0.25244140625 ;  /* 0xa796340aff137435 */ /* 0x004fe200000001ff */
[----:B------:R-:W-:Y:S02]  /*265e0*/  IMAD.MOV.U32 R18, RZ, RZ, 0x2d52aed2 ;  /* 0x2d52aed2ff127424 */ /* 0x000fe400078e00ff */
[----:B------:R2:W-:Y:S01]  /*265f0*/  STL.64 [R1+0xac0], R12 ;  /* 0x000ac00c01007387 */ /* 0x0005e20000100a00 */
[----:B0-----:R-:W-:Y:S01]  /*26600*/  HFMA2.MMA R11, -RZ, RZ, -0.5771484375, -0.00124835968017578125 ;  /* 0xb89e951dff0b7435 */ /* 0x001fe200000001ff */
[----:B------:R-:W-:-:S02]  /*26610*/  IMAD.MOV.U32 R10, RZ, RZ, 0x398c5cdb ;  /* 0x398c5cdbff0a7424 */ /* 0x000fc400078e00ff */
[----:B------:R0:W-:Y:S01]  /*26620*/  STL.64 [R1+0xb10], R20 ;  /* 0x000b101401007387 */ /* 0x0001e20000100a00 */
[----:B-1----:R-:W-:Y:S01]  /*26630*/  IMAD.MOV.U32 R6, RZ, RZ, 0x35b82c49 ;  /* 0x35b82c49ff067424 */ /* 0x002fe200078e00ff */
[----:B------:R-:W-:Y:S02]  /*26640*/  MOV R7, 0xb5291658 ;  /* 0xb529165800077802 */ /* 0x000fe40000000f00 */
[----:B------:R1:W-:Y:S01]  /*26650*/  STL.64 [R1+0xae8], R22 ;  /* 0x000ae81601007387 */ /* 0x0003e20000100a00 */
[----:B--2---:R-:W-:Y:S01]  /*26660*/  IMAD.MOV.U32 R12, RZ, RZ, 0x2f0d882b ;  /* 0x2f0d882bff0c7424 */ /* 0x004fe200078e00ff */
[----:B------:R-:W-:Y:S02]  /*26670*/  MOV R13, 0xae74bbc7 ;  /* 0xae74bbc7000d7802 */ /* 0x000fe40000000f00 */
[----:B------:R2:W-:Y:S01]  /*26680*/  STL.64 [R1+0xae0], R6 ;  /* 0x000ae00601007387 */ /* 0x0005e20000100a00 */
[----:B0-----:R-:W-:Y:S01]  /*26690*/  HFMA2.MMA R21, -RZ, RZ, -0.20751953125, 0.046112060546875 ;  /* 0xb2a429e7ff157435 */ /* 0x001fe200000001ff */
        /* <DEDUP_REMOVED lines=14> */
[----:B--2---:R-:W-:Y:S01]  /*26780*/  HFMA2.MMA R11, -RZ, RZ, -0.06402587890625, 7.30859375 ;  /* 0xac19474fff0b7435 */ /* 0x004fe200000001ff */
[----:B------:R-:W-:Y:S02]  /*26790*/  IMAD.MOV.U32 R10, RZ, RZ, 0x2d2c3ebd ;  /* 0x2d2c3ebdff0a7424 */ /* 0x000fe400078e00ff */
[----:B------:R2:W-:Y:S01]  /*267a0*/  STL.64 [R1+0xb20], R6 ;  /* 0x000b200601007387 */ /* 0x0005e20000100a00 */
[----:B0-----:R-:W-:Y:S01]  /*267b0*/  HFMA2.MMA R23, -RZ, RZ, 0.115966796875, -149.25 ;  /* 0x2f6cd8aaff177435 */ /* 0x001fe200000001ff */
[----:B------:R-:W-:-:S02]  /*267c0*/  IMAD.MOV.U32 R22, RZ, RZ, -0x4f7df9d6 ;  /* 0xb082062aff167424 */ /* 0x000fc400078e00ff */
[----:B------:R0:W-:Y:S04]  /*267d0*/  STL.64 [R1+0xb38], R12 ;  /* 0x000b380c01007387 */ /* 0x0001e80000100a00 */
[----:B------:R3:W-:Y:S01]  /*267e0*/  STL.64 [R1+0xb48], R18 ;  /* 0x000b481201007387 */ /* 0x0007e20000100a00 */
[----:B-1----:R-:W-:Y:S01]  /*267f0*/  IMAD.MOV.U32 R20, RZ, RZ, -0x459e0fa8 ;  /* 0xba61f058ff147424 */ /* 0x002fe200078e00ff */
[----:B------:R-:W-:Y:S01]  /*26800*/  MOV R21, 0x3a4d87fb ;  /* 0x3a4d87fb00157802 */ /* 0x000fe20000000f00 */
[----:B--2---:R-:W-:Y:S01]  /*26810*/  IMAD.MOV.U32 R6, RZ, RZ, 0x2c2861f8 ;  /* 0x2c2861f8ff067424 */ /* 0x004fe200078e00ff */
[----:B------:R-:W-:Y:S01]  /*26820*/  MOV R7, 0x310db352 ;  /* 0x310db35200077802 */ /* 0x000fe20000000f00 */
[----:B------:R1:W-:Y:S01]  /*26830*/  STL.64 [R1+0xb70], R10 ;  /* 0x000b700a01007387 */ /* 0x0003e20000100a00 */
[----:B0-----:R-:W-:Y:S01]  /*26840*/  IMAD.MOV.U32 R12, RZ, RZ, 0x248f2a67 ;  /* 0x248f2a67ff0c7424 */ /* 0x001fe200078e00ff */
[----:B------:R-:W-:-:S02]  /*26850*/  MOV R13, 0x2a6f79fa ;  /* 0x2a6f79fa000d7802 */ /* 0x000fc40000000f00 */
[----:B------:R0:W-:Y:S01]  /*26860*/  STL.64 [R1+0xb88], R20 ;  /* 0x000b881401007387 */ /* 0x0001e20000100a00 */
[----:B---3--:R-:W-:Y:S01]  /*26870*/  HFMA2.MMA R19, -RZ, RZ, 0.036865234375, 0.869140625 ;  /* 0x28b83af4ff137435 */ /* 0x008fe200000001ff */
[----:B------:R-:W-:Y:S02]  /*26880*/  IMAD.MOV.U32 R18, RZ, RZ, -0x562d9389 ;  /* 0xa9d26c77ff127424 */ /* 0x000fe400078e00ff */
        /* <DEDUP_REMOVED lines=10> */
[----:B-1----:R-:W-:Y:S01]  /*26930*/  HFMA2.MMA R23, -RZ, RZ, 0.11773681640625, -188.375 ;  /* 0x2f89d9e3ff177435 */ /* 0x002fe200000001ff */
[----:B------:R-:W-:Y:S02]  /*26940*/  IMAD.MOV.U32 R22, RZ, RZ, 0x373eda60 ;  /* 0x373eda60ff167424 */ /* 0x000fe400078e00ff */
[----:B------:R1:W-:Y:S01]  /*26950*/  STL.64 [R1+0xba8], R10 ;  /* 0x000ba80a01007387 */ /* 0x0003e20000100a00 */
[----:B0-----:R-:W-:Y:S01]  /*26960*/  HFMA2.MMA R13, -RZ, RZ, 0.0938720703125, 0.00019967555999755859375 ;  /* 0x2e020a8bff0d7435 */ /* 0x001fe200000001ff */
[----:B------:R-:W-:-:S02]  /*26970*/  IMAD.MOV.U32 R12, RZ, RZ, -0x4b89cc4a ;  /* 0xb47633b6ff0c7424 */ /* 0x000fc400078e00ff */
[----:B------:R0:W-:Y:S01]  /*26980*/  STL.64 [R1+0xbc8], R20 ;  /* 0x000bc81401007387 */ /* 0x0001e20000100a00 */
[----:B--2---:R-:W-:Y:S01]  /*26990*/  HFMA2.MMA R19, -RZ, RZ, -0.050811767578125, -0.0056915283203125 ;  /* 0xaa819dd4ff137435 */ /* 0x004fe200000001ff */
[----:B------:R-:W-:Y:S02]  /*269a0*/  IMAD.MOV.U32 R18, RZ, RZ, 0x316cd4f9 ;  /* 0x316cd4f9ff127424 */ /* 0x000fe400078e00ff */
[----:B------:R2:W-:Y:S01]  /*269b0*/  STL.64 [R1+0xa28], R24 ;  /* 0x000a281801007387 */ /* 0x0005e20000100a00 */
[----:B-1----:R-:W-:Y:S01]  /*269c0*/  IMAD.MOV.U32 R10, RZ, RZ, -0x569cc748 ;  /* 0xa96338b8ff0a7424 */ /* 0x002fe200078e00ff */
[----:B------:R-:W-:Y:S02]  /*269d0*/  MOV R11, 0xb9b09456 ;  /* 0xb9b09456000b7802 */ /* 0x000fe40000000f00 */
[----:B------:R1:W-:Y:S01]  /*269e0*/  STL.64 [R1+0xb98], R6 ;  /* 0x000b980601007387 */ /* 0x0003e20000100a00 */
[----:B0-----:R-:W-:Y:S01]  /*269f0*/  HFMA2.MMA R21, -RZ, RZ, -0.4619140625, 0.00073146820068359375 ;  /* 0xb76411feff157435 */ /* 0x001fe200000001ff */
[----:B------:R-:W-:-:S02]  /*26a00*/  IMAD.MOV.U32 R20, RZ, RZ, 0x34185ee8 ;  /* 0x34185ee8ff147424 */ /* 0x000fc400078e00ff */
[----:B------:R0:W-:Y:S01]  /*26a10*/  STL.64 [R1+0xa30], R26 ;  /* 0x000a301a01007387 */ /* 0x0001e20000100a00 */
[----:B--2---:R-:W-:Y:S01]  /*26a20*/  IMAD.MOV.U32 R24, RZ, RZ, -0x4b283e5e ;  /* 0xb4d7c1a2ff187424 */ /* 0x004fe200078e00ff */
[----:B------:R-:W-:Y:S02]  /*26a30*/  MOV R25, 0xb797d257 ;  /* 0xb797d25700197802 */ /* 0x000fe40000000f00 */
[----:B------:R2:W-:Y:S01]  /*26a40*/  STL.64 [R1+0xba0], R22 ;  /* 0x000ba01601007387 */ /* 0x0005e20000100a00 */
[----:B-1----:R-:W-:-:S03]  /*26a50*/  HFMA2.MMA R7, -RZ, RZ, 0.0262451171875, 4.01953125 ;  /* 0x26b84405ff077435 */ /* 0x002fc600000001ff */
[----:B------:R1:W-:Y:S01]  /*26a60*/  STL.64 [R1+0xbb0], R12 ;  /* 0x000bb00c01007387 */ /* 0x0003e20000100a00 */
[----:B------:R-:W-:Y:S01]  /*26a70*/  IMAD.MOV.U32 R6, RZ, RZ, -0x51c0682a ;  /* 0xae3f97d6ff067424 */ /* 0x000fe200078e00ff */
[----:B0-----:R-:W-:Y:S02]  /*26a80*/  HFMA2.MMA R27, -RZ, RZ, -0.365234375, 447.5 ;  /* 0xb5d85efeff1b7435 */ /* 0x001fe400000001ff */
[----:B------:R0:W-:Y:S01]  /*26a90*/  STL.64 [R1+0xbe8], R10 ;  /* 0x000be80a01007387 */ /* 0x0001e20000100a00 */
[----:B------:R-:W-:Y:S02]  /*26aa0*/  IMAD.MOV.U32 R26, RZ, RZ, 0x370054e5 ;  /* 0x370054e5ff1a7424 */ /* 0x000fe400078e00ff */
[----:B--2---:R-:W-:Y:S01]  /*26ab0*/  IMAD.MOV.U32 R22, RZ, RZ, 0x2ca4a32a ;  /* 0x2ca4a32aff167424 */ /* 0x004fe200078e00ff */
[----:B------:R-:W-:Y:S01]  /*26ac0*/  MOV R23, 0xac173d62 ;  /* 0xac173d6200177802 */ /* 0x000fe20000000f00 */
[----:B------:R2:W-:Y:S01]  /*26ad0*/  STL.64 [R1+0xbc0], R18 ;  /* 0x000bc01201007387 */ /* 0x0005e20000100a00 */
[----:B-1----:R-:W-:Y:S01]  /*26ae0*/  HFMA2.MMA R13, -RZ, RZ, 0.69580078125, 465 ;  /* 0x39915f44ff0d7435 */ /* 0x002fe200000001ff */
[----:B------:R-:W-:-:S02]  /*26af0*/  IMAD.MOV.U32 R12, RZ, RZ, -0x476dc4fe ;  /* 0xb8923b02ff0c7424 */ /* 0x000fc400078e00ff */
[----:B------:R1:W-:Y:S01]  /*26b00*/  STL.64 [R1+0xa70], R24 ;  /* 0x000a701801007387 */ /* 0x0003e20000100a00 */
[----:B0-----:R-:W-:Y:S01]  /*26b10*/  HFMA2.MMA R11, -RZ, RZ, -0.1826171875, -0.091796875 ;  /* 0xb1d8ade0ff0b7435 */ /* 0x001fe200000001ff */
[----:B------:R-:W-:Y:S02]  /*26b20*/  IMAD.MOV.U32 R10, RZ, RZ, -0x575df71d ;  /* 0xa8a208e3ff0a7424 */ /* 0x000fe400078e00ff */
[----:B------:R0:W-:Y:S01]  /*26b30*/  STL.64 [R1+0xc00], R20 ;  /* 0x000c001401007387 */ /* 0x0001e20000100a00 */
[----:B--2---:R-:W-:Y:S01]  /*26b40*/  IMAD.MOV.U32 R18, RZ, RZ, -0x46aefdea ;  /* 0xb9510216ff127424 */ /* 0x004fe200078e00ff */
[----:B------:R-:W-:Y:S02]  /*26b50*/  MOV R19, 0x388e8f4e ;  /* 0x388e8f4e00137802 */ /* 0x000fe40000000f00 */
[----:B------:R2:W-:Y:S01]  /*26b60*/  STL.64 [R1+0xbd0], R6 ;  /* 0x000bd00601007387 */ /* 0x0005e20000100a00 */
[----:B-1----:R-:W-:Y:S01]  /*26b70*/  IMAD.MOV.U32 R24, RZ, RZ, -0x5a86242d ;  /* 0xa579dbd3ff187424 */ /* 0x002fe200078e00ff */
[----:B------:R-:W-:-:S02]  /*26b80*/  MOV R25, 0xa960345a ;  /* 0xa960345a00197802 */ /* 0x000fc40000000f00 */
[----:B------:R1:W-:Y:S01]  /*26b90*/  STL.64 [R1+0xbd8], R22 ;  /* 0x000bd81601007387 */ /* 0x0003e20000100a00 */
[----:B0-----:R-:W-:Y:S01]  /*26ba0*/  HFMA2.MMA R21, -RZ, RZ, -0.05987548828125, 3760 ;  /* 0xabaa6b58ff157435 */ /* 0x001fe200000001ff */
[----:B------:R-:W-:Y:S02]  /*26bb0*/  IMAD.MOV.U32 R20, RZ, RZ, -0x5bd72013 ;  /* 0xa428dfedff147424 */ /* 0x000fe400078e00ff */
[----:B------:R0:W-:Y:S01]  /*26bc0*/  STL.64 [R1+0xa78], R26 ;  /* 0x000a781a01007387 */ /* 0x0001e20000100a00 */
[----:B--2---:R-:W-:-:S03]  /*26bd0*/  HFMA2.MMA R7, -RZ, RZ, 0.29541015625, 0.0001986026763916015625 ;  /* 0x34ba0a82ff077435 */ /* 0x004fc600000001ff */
[----:B------:R2:W-:Y:S01]  /*26be0*/  STL.64 [R1+0xbf0], R12 ;  /* 0x000bf00c01007387 */ /* 0x0005e20000100a00 */
[----:B------:R-:W-:Y:S02]  /*26bf0*/  IMAD.MOV.U32 R6, RZ, RZ, -0x504d3181 ;  /* 0xafb2ce7fff067424 */ /* 0x000fe400078e00ff */
[----:B-1----:R-:W-:Y:S01]  /*26c00*/  IMAD.MOV.U32 R22, RZ, RZ, -0x4bb9ecc2 ;  /* 0xb446133eff167424 */ /* 0x002fe200078e00ff */
[----:B------:R-:W-:Y:S01]  /*26c10*/  MOV R23, 0x334f3181 ;  /* 0x334f318100177802 */ /* 0x000fe20000000f00 */
[----:B------:R1:W-:Y:S01]  /*26c20*/  STL.64 [R1+0xbf8], R18 ;  /* 0x000bf81201007387 */ /* 0x0003e20000100a00 */
[----:B0-----:R-:W-:Y:S01]  /*26c30*/  HFMA2.MMA R27, -RZ, RZ, 0.37646484375, -160.625 ;  /* 0x3606d905ff1b7435 */ /* 0x001fe200000001ff */
[----:B------:R-:W-:Y:S02]  /*26c40*/  IMAD.MOV.U32 R26, RZ, RZ, 0x3a4a4588 ;  /* 0x3a4a4588ff1a7424 */ /* 0x000fe400078e00ff */
[----:B------:R0:W-:Y:S01]  /*26c50*/  STL.64 [R1+0xc20], R10 ;  /* 0x000c200a01007387 */ /* 0x0001e20000100a00 */
[----:B--2---:R-:W-:Y:S01]  /*26c60*/  IMAD.MOV.U32 R12, RZ, RZ, 0x315951d7 ;  /* 0x315951d7ff0c7424 */ /* 0x004fe200078e00ff */
[----:B------:R-:W-:-:S02]  /*26c70*/  MOV R13, 0xb0578799 ;  /* 0xb0578799000d7802 */ /* 0x000fc40000000f00 */
[----:B------:R2:W-:Y:S01]  /*26c80*/  STL.64 [R1+0xab0], R24 ;  /* 0x000ab01801007387 */ /* 0x0005e20000100a00 */
[----:B-1----:R-:W-:Y:S01]  /*26c90*/  IMAD.MOV.U32 R18, RZ, RZ, -0x51b97f57 ;  /* 0xae4680a9ff127424 */ /* 0x002fe200078e00ff */
[----:B------:R-:W-:Y:S02]  /*26ca0*/  MOV R19, 0x2d3dfaf5 ;  /* 0x2d3dfaf500137802 */ /* 0x000fe40000000f00 */
[----:B------:R1:W-:Y:S01]  /*26cb0*/  STL.64 [R1+0xc18], R22 ;  /* 0x000c181601007387 */ /* 0x0003e20000100a00 */
[----:B0-----:R-:W-:Y:S01]  /*26cc0*/  HFMA2.MMA R11, -RZ, RZ, 0.55224609375, 447 ;  /* 0x386b5efcff0b7435 */ /* 0x001fe200000001ff */
[----:B------:R-:W-:Y:S02]  /*26cd0*/  IMAD.MOV.U32 R10, RZ, RZ, -0x4754ffb6 ;  /* 0xb8ab004aff0a7424 */ /* 0x000fe400078e00ff */
[----:B------:R0:W-:Y:S01]  /*26ce0*/  STL.64 [R1+0xc40], R20 ;  /* 0x000c401401007387 */ /* 0x0001e20000100a00 */
[----:B--2---:R-:W-:Y:S01]  /*26cf0*/  IMAD.MOV.U32 R24, RZ, RZ, -0x4d8de466 ;  /* 0xb2721b9aff187424 */ /* 0x004fe200078e00ff */
[----:B------:R-:W-:-:S02]  /*26d00*/  MOV R25, 0x31d606a3 ;  /* 0x31d606a300197802 */ /* 0x000fc40000000f00 */
[----:B------:R2:W-:Y:S01]  /*26d10*/  STL.64 [R1+0xc10], R6 ;  /* 0x000c100601007387 */ /* 0x0005e20000100a00 */
[----:B-1----:R-:W-:-:S03]  /*26d20*/  HFMA2.MMA R23, -RZ, RZ, -0.76318359375, 0.9521484375 ;  /* 0xba1b3b9eff177435 */ /* 0x002fc600000001ff */
[----:B------:R1:W-:Y:S01]  /*26d30*/  STL.64 [R1+0xc28], R12 ;  /* 0x000c280c01007387 */ /* 0x0003e20000100a00 */
[----:B------:R-:W-:Y:S02]  /*26d40*/  IMAD.MOV.U32 R22, RZ, RZ, 0x3a0b4779 ;  /* 0x3a0b4779ff167424 */ /* 0x000fe400078e00ff */
[----:B0-----:R-:W-:Y:S01]  /*26d50*/  IMAD.MOV.U32 R20, RZ, RZ, 0x351b6448 ;  /* 0x351b6448ff147424 */ /* 0x001fe200078e00ff */
[----:B------:R0:W-:Y:S01]  /*26d60*/  STL.64 [R1+0xc38], R18 ;  /* 0x000c381201007387 */ /* 0x0001e20000100a00 */
[----:B------:R-:W-:Y:S01]  /*26d70*/  MOV R21, 0x2a83a738 ;  /* 0x2a83a73800157802 */ /* 0x000fe20000000f00 */
[----:B--2---:R-:W-:Y:S01]  /*26d80*/  IMAD.MOV.U32 R6, RZ, RZ, 0x2b1fe612 ;  /* 0x2b1fe612ff067424 */ /* 0x004fe200078e00ff */
[----:B------:R-:W-:Y:S01]  /*26d90*/  MOV R7, 0xaa152d8b ;  /* 0xaa152d8b00077802 */ /* 0x000fe20000000f00 */
[----:B------:R2:W-:Y:S01]  /*26da0*/  STL.64 [R1+0xac8], R26 ;  /* 0x000ac81a01007387 */ /* 0x0005e20000100a00 */
[----:B-1----:R-:W-:Y:S01]  /*26db0*/  IMAD.MOV.U32 R12, RZ, RZ, -0x48663e86 ;  /* 0xb799c17aff0c7424 */ /* 0x002fe200078e00ff */
[----:B------:R-:W-:-:S02]  /*26dc0*/  MOV R13, 0xb153a122 ;  /* 0xb153a122000d7802 */ /* 0x000fc40000000f00 */
[----:B------:R1:W-:Y:S01]  /*26dd0*/  STL.64 [R1+0xaf0], R24 ;  /* 0x000af01801007387 */ /* 0x0003e20000100a00 */
[----:B0-----:R-:W-:Y:S01]  /*26de0*/  HFMA2.MMA R19, -RZ, RZ, -0.376953125, 0.066162109375 ;  /* 0xb6082c3cff137435 */ /* 0x001fe200000001ff */
[----:B------:R-:W-:Y:S02]  /*26df0*/  IMAD.MOV.U32 R18, RZ, RZ, 0x36688aea ;  /* 0x36688aeaff127424 */ /* 0x000fe400078e00ff */
[----:B------:R0:W-:Y:S01]  /*26e00*/  STL.64 [R1+0xc60], R10 ;  /* 0x000c600a01007387 */ /* 0x0001e20000100a00 */
[----:B--2---:R-:W-:Y:S01]  /*26e10*/  HFMA2.MMA R27, -RZ, RZ, 0.0149993896484375, -0.005496978759765625 ;  /* 0x23ae9da1ff1b7435 */ /* 0x004fe200000001ff */
[----:B------:R-:W-:Y:S02]  /*26e20*/  IMAD.MOV.U32 R26, RZ, RZ, -0x5620f4f4 ;  /* 0xa9df0b0cff1a7424 */ /* 0x000fe400078e00ff */
[----:B------:R2:W-:Y:S01]  /*26e30*/  STL.64 [R1+0xc78], R20 ;  /* 0x000c781401007387 */ /* 0x0005e20000100a00 */
[----:B-1----:R-:W-:Y:S01]  /*26e40*/  HFMA2.MMA R25, -RZ, RZ, 0.359130859375, 1.5318393707275390625e-05 ;  /* 0x35bf0101ff197435 */ /* 0x002fe200000001ff */
[----:B------:R-:W-:-:S02]  /*26e50*/  IMAD.MOV.U32 R24, RZ, RZ, -0x49419487 ;  /* 0xb6be6b79ff187424 */ /* 0x000fc400078e00ff */
[----:B------:R1:W-:Y:S01]  /*26e60*/  STL.64 [R1+0xc48], R6 ;  /* 0x000c480601007387 */ /* 0x0003e20000100a00 */
[----:B0-----:R-:W-:Y:S01]  /*26e70*/  IMAD.MOV.U32 R10, RZ, RZ, 0x2f6d7999 ;  /* 0x2f6d7999ff0a7424 */ /* 0x001fe200078e00ff */
[----:B------:R-:W-:Y:S02]  /*26e80*/  MOV R11, 0xa65b6fba ;  /* 0xa65b6fba000b7802 */ /* 0x000fe40000000f00 */
[----:B------:R0:W-:Y:S01]  /*26e90*/  STL.64 [R1+0xc50], R22 ;  /* 0x000c501601007387 */ /* 0x0001e20000100a00 */
[----:B--2---:R-:W-:-:S03]  /*26ea0*/  IMAD.MOV.U32 R20, RZ, RZ, 0x3858ebaf ;  /* 0x3858ebafff147424 */ /* 0x004fc600078e00ff */
[----:B------:R2:W-:Y:S01]  /*26eb0*/  STL.64 [R1+0xc68], R12 ;  /* 0x000c680c01007387 */ /* 0x0005e20000100a00 */
[----:B------:R-:W-:Y:S01]  /*26ec0*/  MOV R21, 0xb9af99c3 ;  /* 0xb9af99c300157802 */ /* 0x000fe20000000f00 */
[----:B-1----:R-:W-:Y:S01]  /*26ed0*/  IMAD.MOV.U32 R6, RZ, RZ, -0x4da878ae ;  /* 0xb2578752ff067424 */ /* 0x002fe200078e00ff */
[----:B------:R-:W-:Y:S01]  /*26ee0*/  MOV R7, 0x29c2c5d5 ;  /* 0x29c2c5d500077802 */ /* 0x000fe20000000f00 */
[----:B------:R1:W-:Y:S01]  /*26ef0*/  STL.64 [R1+0xc70], R18 ;  /* 0x000c701201007387 */ /* 0x0003e20000100a00 */
[----:B0-----:R-:W-:Y:S01]  /*26f00*/  HFMA2.MMA R23, -RZ, RZ, -0.1380615234375, -0.58349609375 ;  /* 0xb06bb8abff177435 */ /* 0x001fe200000001ff */
[----:B------:R-:W-:Y:S02]  /*26f10*/  IMAD.MOV.U32 R22, RZ, RZ, 0x30e787cd ;  /* 0x30e787cdff167424 */ /* 0x000fe400078e00ff */
[----:B------:R0:W-:Y:S01]  /*26f20*/  STL.64 [R1+0xc98], R10 ;  /* 0x000c980a01007387 */ /* 0x0001e20000100a00 */
[----:B--2---:R-:W-:Y:S01]  /*26f30*/  HFMA2.MMA R13, -RZ, RZ, 0.08428955078125, -213.875 ;  /* 0x2d65daafff0d7435 */ /* 0x004fe200000001ff */
[----:B------:R-:W-:-:S02]  /*26f40*/  IMAD.MOV.U32 R12, RZ, RZ, -0x5215ac74 ;  /* 0xadea538cff0c7424 */ /* 0x000fc400078e00ff */
[----:B------:R2:W-:Y:S01]  /*26f50*/  STL.64 [R1+0xb18], R26 ;  /* 0x000b181a01007387 */ /* 0x0005e20000100a00 */
[----:B-1----:R-:W-:-:S03]  /*26f60*/  HFMA2.MMA R19, -RZ, RZ, 0.712890625, -0.0002586841583251953125 ;  /* 0x39b48c3dff137435 */ /* 0x002fc600000001ff */
[----:B------:R1:W-:Y:S01]  /*26f70*/  STL.64 [R1+0xb40], R24 ;  /* 0x000b401801007387 */ /* 0x0003e20000100a00 */
[----:B------:R-:W-:Y:S02]  /*26f80*/  IMAD.MOV.U32 R18, RZ, RZ, 0x2acfbe8a ;  /* 0x2acfbe8aff127424 */ /* 0x000fe400078e00ff */
[----:B0-----:R-:W-:Y:S01]  /*26f90*/  IMAD.MOV.U32 R10, RZ, RZ, 0x3007c16d ;  /* 0x3007c16dff0a7424 */ /* 0x001fe200078e00ff */
[----:B------:R-:W-:Y:S01]  /*26fa0*/  MOV R11, 0xb58e3567 ;  /* 0xb58e3567000b7802 */ /* 0x000fe20000000f00 */
[----:B------:R0:W-:Y:S01]  /*26fb0*/  STL.64 [R1+0xcb8], R20 ;  /* 0x000cb81401007387 */ /* 0x0001e20000100a00 */
[----:B--2---:R-:W-:Y:S01]  /*26fc0*/  IMAD.MOV.U32 R26, RZ, RZ, -0x5785cfd4 ;  /* 0xa87a302cff1a7424 */ /* 0x004fe200078e00ff */
[----:B------:R-:W-:Y:S02]  /*26fd0*/  MOV R27, 0xadc0969f ;  /* 0xadc0969f001b7802 */ /* 0x000fe40000000f00 */
[----:B------:R2:W-:Y:S01]  /*26fe0*/  STL.64 [R1+0xc88], R6 ;  /* 0x000c880601007387 */ /* 0x0005e20000100a00 */
[----:B-1----:R-:W-:Y:S01]  /*26ff0*/  HFMA2.MMA R25, -RZ, RZ, -0.3603515625, 43744 ;  /* 0xb5c47957ff197435 */ /* 0x002fe200000001ff */
[----:B------:R-:W-:-:S02]  /*27000*/  IMAD.MOV.U32 R24, RZ, RZ, -0x4663332c ;  /* 0xb99cccd4ff187424 */ /* 0x000fc400078e00ff */
[----:B------:R1:W-:Y:S01]  /*27010*/  STL.64 [R1+0xc90], R22 ;  /* 0x000c901601007387 */ /* 0x0003e20000100a00 */
[----:B0-----:R-:W-:-:S03]  /*27020*/  HFMA2.MMA R21, -RZ, RZ, 0.1724853515625, -0.00099945068359375 ;  /* 0x31859418ff157435 */ /* 0x001fc600000001ff */
[----:B------:R0:W-:Y:S01]  /*27030*/  STL.64 [R1+0xca0], R12 ;  /* 0x000ca00c01007387 */ /* 0x0001e20000100a00 */
[----:B------:R-:W-:Y:S01]  /*27040*/  IMAD.MOV.U32 R20, RZ, RZ, -0x4d858bba ;  /* 0xb27a7446ff147424 */ /* 0x000fe200078e00ff */
[----:B--2---:R-:W-:Y:S01]  /*27050*/  HFMA2.MMA R7, -RZ, RZ, -0.6123046875, 0.18994140625 ;  /* 0xb8e63214ff077435 */ /* 0x004fe200000001ff */
[----:B------:R-:W-:Y:S01]  /*27060*/  IMAD.MOV.U32 R6, RZ, RZ, 0x3993775b ;  /* 0x3993775bff067424 */ /* 0x000fe200078e00ff */
[----:B------:R2:W-:Y:S01]  /*27070*/  STL.64 [R1+0xcd8], R10 ;  /* 0x000cd80a01007387 */ /* 0x0005e20000100a00 */
[----:B-1----:R-:W-:Y:S01]  /*27080*/  IMAD.MOV.U32 R22, RZ, RZ, -0x4bf731c8 ;  /* 0xb408ce38ff167424 */ /* 0x002fe200078e00ff */
[----:B------:R-:W-:Y:S02]  /*27090*/  MOV R23, 0x37e8bcc2 ;  /* 0x37e8bcc200177802 */ /* 0x000fe40000000f00 */
[----:B------:R1:W-:Y:S01]  /*270a0*/  STL.64 [R1+0xb68], R26 ;  /* 0x000b681a01007387 */ /* 0x0003e20000100a00 */
[----:B0-----:R-:W-:Y:S01]  /*270b0*/  HFMA2.MMA R13, -RZ, RZ, -0.2646484375, -0.001155853271484375 ;  /* 0xb43c94bcff0d7435 */ /* 0x001fe200000001ff */
[----:B------:R-:W-:-:S02]  /*270c0*/  IMAD.MOV.U32 R12, RZ, RZ, 0x35258957 ;  /* 0x35258957ff0c7424 */ /* 0x000fc400078e00ff */
[----:B------:R0:W-:Y:S01]  /*270d0*/  STL.64 [R1+0xcb0], R18 ;  /* 0x000cb01201007387 */ /* 0x0001e20000100a00 */
[----:B--2---:R-:W-:-:S03]  /*270e0*/  HFMA2.MMA R11, -RZ, RZ, 0.059326171875, -3744 ;  /* 0x2b98eb50ff0b7435 */ /* 0x004fc600000001ff */
[----:B------:R2:W-:Y:S01]  /*270f0*/  STL.64 [R1+0xb90], R24 ;  /* 0x000b901801007387 */ /* 0x0005e20000100a00 */
[----:B------:R-:W-:Y:S02]  /*27100*/  IMAD.MOV.U32 R10, RZ, RZ, -0x536513c8 ;  /* 0xac9aec38ff0a7424 */ /* 0x000fe400078e00ff */
[----:B-1----:R-:W-:Y:S01]  /*27110*/  IMAD.MOV.U32 R26, RZ, RZ, 0x32f7f4a2 ;  /* 0x32f7f4a2ff1a7424 */ /* 0x002fe200078e00ff */
[----:B------:R-:W-:Y:S01]  /*27120*/  MOV R27, 0xb273c722 ;  /* 0xb273c722001b7802 */ /* 0x000fe20000000f00 */
[----:B------:R1:W-:Y:S01]  /*27130*/  STL.64 [R1+0xcf0], R20 ;  /* 0x000cf01401007387 */ /* 0x0003e20000100a00 */
[----:B0-----:R-:W-:Y:S01]  /*27140*/  IMAD.MOV.U32 R18, RZ, RZ, -0x54496689 ;  /* 0xabb69977ff127424 */ /* 0x001fe200078e00ff */
[----:B------:R-:W-:Y:S02]  /*27150*/  MOV R19, 0x32e788fe ;  /* 0x32e788fe00137802 */ /* 0x000fe40000000f00 */
[----:B------:R0:W-:Y:S01]  /*27160*/  STL.64 [R1+0xcc0], R6 ;  /* 0x000cc00601007387 */ /* 0x0001e20000100a00 */
[----:B--2---:R-:W-:Y:S01]  /*27170*/  HFMA2.MMA R25, -RZ, RZ, -0.01349639892578125, -201.75 ;  /* 0xa2e9da4eff197435 */ /* 0x004fe200000001ff */
[----:B------:R-:W-:-:S02]  /*27180*/  IMAD.MOV.U32 R24, RZ, RZ, 0x2b0a2bbf ;  /* 0x2b0a2bbfff187424 */ /* 0x000fc400078e00ff */
[----:B------:R2:W-:Y:S01]  /*27190*/  STL.64 [R1+0xcc8], R22 ;  /* 0x000cc81601007387 */ /* 0x0005e20000100a00 */
[----:B-1----:R-:W-:-:S03]  /*271a0*/  HFMA2.MMA R21, -RZ, RZ, 0.17529296875, -0.0038089752197265625 ;  /* 0x319c9bcdff157435 */ /* 0x002fc600000001ff */
[----:B------:R1:W-:Y:S01]  /*271b0*/  STL.64 [R1+0xbb8], R26 ;  /* 0x000bb81a01007387 */ /* 0x0003e20000100a00 */
[----:B------:R-:W-:Y:S01]  /*271c0*/  IMAD.MOV.U32 R20, RZ, RZ, 0x384231bf ;  /* 0x384231bfff147424 */ /* 0x000fe200078e00ff */
[----:B0-----:R-:W-:Y:S02]  /*271d0*/  HFMA2.MMA R7, -RZ, RZ, -0.10308837890625, -109.3125 ;  /* 0xae99d6d5ff077435 */ /* 0x001fe400000001ff */
        /* <DEDUP_REMOVED lines=14> */
[----:B-1----:R-:W-:Y:S01]  /*272c0*/  HFMA2.MMA R11, -RZ, RZ, 0.024383544921875, 0.05047607421875 ;  /* 0x263e2a76ff0b7435 */ /* 0x002fe200000001ff */
[----:B------:R-:W-:-:S02]  /*272d0*/  IMAD.MOV.U32 R10, RZ, RZ, 0x33859412 ;  /* 0x33859412ff0a7424 */ /* 0x000fc400078e00ff */
[----:B------:R1:W-:Y:S01]  /*272e0*/  STL.64 [R1+0xd30], R20 ;  /* 0x000d301401007387 */ /* 0x0003e20000100a00 */
[----:B0-----:R-:W-:Y:S01]  /*272f0*/  HFMA2.MMA R25, -RZ, RZ, 0.10626220703125, -24.6875 ;  /* 0x2ecdce2cff197435 */ /* 0x001fe200000001ff */
[----:B------:R-:W-:Y:S02]  /*27300*/  IMAD.MOV.U32 R24, RZ, RZ, 0x27bb1603 ;  /* 0x27bb1603ff187424 */ /* 0x000fe400078e00ff */
[----:B------:R0:W-:Y:S01]  /*27310*/  STL.64 [R1+0xc08], R26 ;  /* 0x000c081a01007387 */ /* 0x0001e20000100a00 */
[----:B--2---:R-:W-:-:S03]  /*27320*/  HFMA2.MMA R23, -RZ, RZ, -0.08734130859375, 3010 ;  /* 0xad9769e1ff177435 */ /* 0x004fc600000001ff */
[----:B------:R2:W-:Y:S01]  /*27330*/  STL.64 [R1+0xd00], R6 ;  /* 0x000d000601007387 */ /* 0x0005e20000100a00 */
[----:B------:R-:W-:-:S03]  /*27340*/  IMAD.MOV.U32 R22, RZ, RZ, -0x49f2909b ;  /* 0xb60d6f65ff167424 */ /* 0x000fc600078e00ff */
[----:B------:R3:W-:Y:S01]  /*27350*/  STL.64 [R1+0xd18], R12 ;  /* 0x000d180c01007387 */ /* 0x0007e20000100a00 */
[----:B-1----:R-:W-:Y:S01]  /*27360*/  IMAD.MOV.U32 R20, RZ, RZ, 0x2f563c98 ;  /* 0x2f563c98ff147424 */ /* 0x002fe200078e00ff */
[----:B------:R-:W-:Y:S02]  /*27370*/  MOV R21, 0xaedeb390 ;  /* 0xaedeb39000157802 */ /* 0x000fe40000000f00 */
[----:B------:R1:W-:Y:S01]  /*27380*/  STL.64 [R1+0xd28], R18 ;  /* 0x000d281201007387 */ /* 0x0003e20000100a00 */
[----:B0-----:R-:W-:Y:S01]  /*27390*/  IMAD.MOV.U32 R26, RZ, RZ, 0x398e04a8 ;  /* 0x398e04a8ff1a7424 */ /* 0x001fe200078e00ff */
[----:B------:R-:W-:Y:S01]  /*273a0*/  MOV R27, 0x3554208f ;  /* 0x3554208f001b7802 */ /* 0x000fe20000000f00 */
[----:B--2---:R-:W-:Y:S01]  /*273b0*/  IMAD.MOV.U32 R6, RZ, RZ, -0x48ce3da8 ;  /* 0xb731c258ff067424 */ /* 0x004fe200078e00ff */
[----:B------:R-:W-:Y:S01]  /*273c0*/  MOV R7, 0x36e39c79 ;  /* 0x36e39c7900077802 */ /* 0x000fe20000000f00 */
[----:B------:R0:W-:Y:S01]  /*273d0*/  STL.64 [R1+0xd50], R10 ;  /* 0x000d500a01007387 */ /* 0x0001e20000100a00 */
[----:B---3--:R-:W-:Y:S01]  /*273e0*/  IMAD.MOV.U32 R12, RZ, RZ, -0x4ddb3d09 ;  /* 0xb224c2f7ff0c7424 */ /* 0x008fe200078e00ff */
[----:B------:R-:W-:-:S02]  /*273f0*/  MOV R13, 0x31b31feb ;  /* 0x31b31feb000d7802 */ /* 0x000fc40000000f00 */
[----:B------:R2:W-:Y:S01]  /*27400*/  STL.64 [R1+0xd68], R20 ;  /* 0x000d681401007387 */ /* 0x0005e20000100a00 */
[----:B-1----:R-:W-:Y:S01]  /*27410*/  HFMA2.MMA R19, -RZ, RZ, 0.0238494873046875, 0.0089569091796875 ;  /* 0x261b2096ff137435 */ /* 0x002fe200000001ff */
[----:B------:R-:W-:Y:S02]  /*27420*/  IMAD.MOV.U32 R18, RZ, RZ, -0x4f3fb378 ;  /* 0xb0c04c88ff127424 */ /* 0x000fe400078e00ff */
[----:B------:R1:W-:Y:S01]  /*27430*/  STL.64 [R1+0xc30], R24 ;  /* 0x000c301801007387 */ /* 0x0003e20000100a00 */
[----:B0-----:R-:W-:Y:S01]  /*27440*/  IMAD.MOV.U32 R10, RZ, RZ, -0x45d8306d ;  /* 0xba27cf93ff0a7424 */ /* 0x001fe200078e00ff */
[----:B------:R-:W-:Y:S02]  /*27450*/  MOV R11, 0x39917d90 ;  /* 0x39917d90000b7802 */ /* 0x000fe40000000f00 */
[----:B------:R0:W-:Y:S01]  /*27460*/  STL.64 [R1+0xc58], R26 ;  /* 0x000c581a01007387 */ /* 0x0001e20000100a00 */
[----:B--2---:R-:W-:Y:S01]  /*27470*/  IMAD.MOV.U32 R20, RZ, RZ, -0x49c13963 ;  /* 0xb63ec69dff147424 */ /* 0x004fe200078e00ff */
[----:B------:R-:W-:-:S02]  /*27480*/  MOV R21, 0x3569c288 ;  /* 0x3569c28800157802 */ /* 0x000fc40000000f00 */
[----:B------:R2:W-:Y:S01]  /*27490*/  STL.64 [R1+0xd38], R6 ;  /* 0x000d380601007387 */ /* 0x0005e20000100a00 */
[----:B-1----:R-:W-:Y:S01]  /*274a0*/  HFMA2.MMA R25, -RZ, RZ, 0.2279052734375, -1.0966796875 ;  /* 0x334bbc63ff197435 */ /* 0x002fe200000001ff */
[----:B------:R-:W-:Y:S02]  /*274b0*/  IMAD.MOV.U32 R24, RZ, RZ, -0x4c426841 ;  /* 0xb3bd97bfff187424 */ /* 0x000fe400078e00ff */
[----:B------:R1:W-:Y:S04]  /*274c0*/  STL.64 [R1+0xd40], R22 ;  /* 0x000d401601007387 */ /* 0x0003e80000100a00 */
[----:B------:R3:W-:Y:S01]  /*274d0*/  STL.64 [R1+0xd58], R12 ;  /* 0x000d580c01007387 */ /* 0x0007e20000100a00 */
[----:B0-----:R-:W-:Y:S01]  /*274e0*/  IMAD.MOV.U32 R26, RZ, RZ, -0x53a03bb8 ;  /* 0xac5fc448ff1a7424 */ /* 0x001fe200078e00ff */
[----:B------:R-:W-:Y:S01]  /*274f0*/  MOV R27, 0x22adcde9 ;  /* 0x22adcde9001b7802 */ /* 0x000fe20000000f00 */
[----:B--2---:R-:W-:Y:S01]  /*27500*/  IMAD.MOV.U32 R6, RZ, RZ, -0x5392b4cf ;  /* 0xac6d4b31ff067424 */ /* 0x004fe200078e00ff */
[----:B------:R-:W-:Y:S01]  /*27510*/  MOV R7, 0xba1c6ff9 ;  /* 0xba1c6ff900077802 */ /* 0x000fe20000000f00 */
[----:B------:R0:W-:Y:S01]  /*27520*/  STL.64 [R1+0xd60], R18 ;  /* 0x000d601201007387 */ /* 0x0001e20000100a00 */
[----:B-1----:R-:W-:Y:S01]  /*27530*/  HFMA2.MMA R23, -RZ, RZ, 0.77392578125, -14.609375 ;  /* 0x3a31cb4eff177435 */ /* 0x002fe200000001ff */
[----:B------:R-:W-:-:S02]  /*27540*/  IMAD.MOV.U32 R22, RZ, RZ, -0x4768e703 ;  /* 0xb89718fdff167424 */ /* 0x000fc400078e00ff */
[----:B------:R1:W-:Y:S01]  /*27550*/  STL.64 [R1+0xd88], R10 ;  /* 0x000d880a01007387 */ /* 0x0003e20000100a00 */
[----:B---3--:R-:W-:Y:S01]  /*27560*/  HFMA2.MMA R13, -RZ, RZ, -0.58642578125, -64.125 ;  /* 0xb8b1d402ff0d7435 */ /* 0x008fe200000001ff */
[----:B------:R-:W-:Y:S02]  /*27570*/  IMAD.MOV.U32 R12, RZ, RZ, 0x3443638e ;  /* 0x3443638eff0c7424 */ /* 0x000fe400078e00ff */
[----:B------:R2:W-:Y:S01]  /*27580*/  STL.64 [R1+0xda8], R20 ;  /* 0x000da81401007387 */ /* 0x0005e20000100a00 */
[----:B0-----:R-:W-:Y:S01]  /*27590*/  HFMA2.MMA R19, -RZ, RZ, 0.411865234375, -14584 ;  /* 0x3697f31fff137435 */ /* 0x001fe200000001ff */
[----:B------:R-:W-:Y:S02]  /*275a0*/  IMAD.MOV.U32 R18, RZ, RZ, -0x4f8c7f39 ;  /* 0xb07380c7ff127424 */ /* 0x000fe400078e00ff */
[----:B------:R0:W-:Y:S01]  /*275b0*/  STL.64 [R1+0xca8], R26 ;  /* 0x000ca81a01007387 */ /* 0x0001e20000100a00 */
[----:B-1----:R-:W-:Y:S01]  /*275c0*/  IMAD.MOV.U32 R10, RZ, RZ, -0x4eedda29 ;  /* 0xb11225d7ff0a7424 */ /* 0x002fe200078e00ff */
[----:B------:R-:W-:-:S02]  /*275d0*/  MOV R11, 0x301db2a5 ;  /* 0x301db2a5000b7802 */ /* 0x000fc40000000f00 */
[----:B------:R1:W-:Y:S01]  /*275e0*/  STL.64 [R1+0xd78], R6 ;  /* 0x000d780601007387 */ /* 0x0003e20000100a00 */
[----:B--2---:R-:W-:Y:S01]  /*275f0*/  HFMA2.MMA R21, -RZ, RZ, -0.8720703125, -6036 ;  /* 0xbafaede5ff157435 */ /* 0x004fe200000001ff */
[----:B------:R-:W-:Y:S02]  /*27600*/  IMAD.MOV.U32 R20, RZ, RZ, 0x3aaea573 ;  /* 0x3aaea573ff147424 */ /* 0x000fe400078e00ff */
[----:B------:R2:W-:Y:S01]  /*27610*/  STL.64 [R1+0xc80], R24 ;  /* 0x000c801801007387 */ /* 0x0005e20000100a00 */
[----:B0-----:R-:W-:Y:S01]  /*27620*/  IMAD.MOV.U32 R26, RZ, RZ, -0x5bcd0536 ;  /* 0xa432facaff1a7424 */ /* 0x001fe200078e00ff */
[----:B------:R-:W-:Y:S02]  /*27630*/  MOV R27, 0xb012746d ;  /* 0xb012746d001b7802 */ /* 0x000fe40000000f00 */
[----:B------:R0:W-:Y:S01]  /*27640*/  STL.64 [R1+0xd80], R22 ;  /* 0x000d801601007387 */ /* 0x0001e20000100a00 */
[----:B-1----:R-:W-:Y:S01]  /*27650*/  HFMA2.MMA R7, -RZ, RZ, -0.2587890625, -3.587890625 ;  /* 0xb424c32dff077435 */ /* 0x002fe200000001ff */
[----:B------:R-:W-:-:S02]  /*27660*/  IMAD.MOV.U32 R6, RZ, RZ, 0x2c81c80c ;  /* 0x2c81c80cff067424 */ /* 0x000fc400078e00ff */
[----:B------:R1:W-:Y:S01]  /*27670*/  STL.64 [R1+0xd90], R12 ;  /* 0x000d900c01007387 */ /* 0x0003e20000100a00 */
[----:B--2---:R-:W-:Y:S01]  /*27680*/  HFMA2.MMA R25, -RZ, RZ, 0.42236328125, 0.24755859375 ;  /* 0x36c233ecff197435 */ /* 0x004fe200000001ff */
[----:B------:R-:W-:Y:S02]  /*27690*/  IMAD.MOV.U32 R24, RZ, RZ, -0x4866cb75 ;  /* 0xb799348bff187424 */ /* 0x000fe400078e00ff */
[----:B------:R2:W-:Y:S01]  /*276a0*/  STL.64 [R1+0xdc8], R10 ;  /* 0x000dc80a01007387 */ /* 0x0005e20000100a00 */
[----:B0-----:R-:W-:Y:S01]  /*276b0*/  IMAD.MOV.U32 R22, RZ, RZ, 0x33be51ed ;  /* 0x33be51edff167424 */ /* 0x001fe200078e00ff */
[----:B------:R-:W-:Y:S02]  /*276c0*/  MOV R23, 0xb2d855fd ;  /* 0xb2d855fd00177802 */ /* 0x000fe40000000f00 */
[----:B------:R0:W-:Y:S01]  /*276d0*/  STL.64 [R1+0xda0], R18 ;  /* 0x000da01201007387 */ /* 0x0001e20000100a00 */
[----:B-1----:R-:W-:Y:S01]  /*276e0*/  HFMA2.MMA R13, -RZ, RZ, -0.10455322265625, -36096 ;  /* 0xaeb1f868ff0d7435 */ /* 0x002fe200000001ff */
[----:B------:R-:W-:-:S02]  /*276f0*/  IMAD.MOV.U32 R12, RZ, RZ, -0x5fa12243 ;  /* 0xa05eddbdff0c7424 */ /* 0x000fc400078e00ff */
[----:B------:R1:W-:Y:S01]  /*27700*/  STL.64 [R1+0xcf8], R26 ;  /* 0x000cf81a01007387 */ /* 0x0003e20000100a00 */
[----:B--2---:R-:W-:Y:S01]  /*27710*/  HFMA2.MMA R11, -RZ, RZ, -0.50146484375, 0.0350341796875 ;  /* 0xb803287cff0b7435 */ /* 0x004fe200000001ff */
[----:B------:R-:W-:Y:S02]  /*27720*/  IMAD.MOV.U32 R10, RZ, RZ, 0x383defc2 ;  /* 0x383defc2ff0a7424 */ /* 0x000fe400078e00ff */
[----:B------:R2:W-:Y:S01]  /*27730*/  STL.64 [R1+0xde0], R20 ;  /* 0x000de01401007387 */ /* 0x0005e20000100a00 */
[----:B0-----:R-:W-:Y:S01]  /*27740*/  IMAD.MOV.U32 R18, RZ, RZ, 0x2e3a66b4 ;  /* 0x2e3a66b4ff127424 */ /* 0x001fe200078e00ff */
[----:B------:R-:W-:Y:S02]  /*27750*/  MOV R19, 0xad418d9d ;  /* 0xad418d9d00137802 */ /* 0x000fe40000000f00 */
[----:B------:R0:W-:Y:S01]  /*27760*/  STL.64 [R1+0xdb0], R6 ;  /* 0x000db00601007387 */ /* 0x0001e20000100a00 */
[----:B-1----:R-:W-:Y:S01]  /*27770*/  IMAD.MOV.U32 R26, RZ, RZ, 0x34ca97cc ;  /* 0x34ca97ccff1a7424 */ /* 0x002fe200078e00ff */
[----:B------:R-:W-:-:S02]  /*27780*/  MOV R27, 0xb46accf2 ;  /* 0xb46accf2001b7802 */ /* 0x000fc40000000f00 */
[----:B------:R1:W-:Y:S01]  /*27790*/  STL.64 [R1+0xdb8], R22 ;  /* 0x000db81601007387 */ /* 0x0003e20000100a00 */
[----:B--2---:R-:W-:Y:S01]  /*277a0*/  HFMA2.MMA R21, -RZ, RZ, -0.2242431640625, -0.000300884246826171875 ;  /* 0xb32d8ceeff157435 */ /* 0x004fe200000001ff */
[----:B------:R-:W-:Y:S02]  /*277b0*/  IMAD.MOV.U32 R20, RZ, RZ, 0x3396a2a5 ;  /* 0x3396a2a5ff147424 */ /* 0x000fe400078e00ff */
[----:B------:R2:W-:Y:S01]  /*277c0*/  STL.64 [R1+0xcd0], R24 ;  /* 0x000cd01801007387 */ /* 0x0005e20000100a00 */
[----:B0-----:R-:W-:-:S03]  /*277d0*/  HFMA2.MMA R7, -RZ, RZ, 0.734375, 0.000367641448974609375 ;  /* 0x39e00e06ff077435 */ /* 0x001fc600000001ff */
[----:B------:R0:W-:Y:S01]  /*277e0*/  STL.64 [R1+0xdd0], R12 ;  /* 0x000dd00c01007387 */ /* 0x0001e20000100a00 */
[----:B------:R-:W-:Y:S02]  /*277f0*/  IMAD.MOV.U32 R6, RZ, RZ, -0x45faa2b3 ;  /* 0xba055d4dff067424 */ /* 0x000fe400078e00ff */
[----:B-1----:R-:W-:Y:S01]  /*27800*/  IMAD.MOV.U32 R22, RZ, RZ, -0x46cf38dc ;  /* 0xb930c724ff167424 */ /* 0x002fe200078e00ff */
[----:B------:R-:W-:Y:S01]  /*27810*/  MOV R23, 0xb20bacf3 ;  /* 0xb20bacf300177802 */ /* 0x000fe20000000f00 */
[----:B------:R1:W-:Y:S01]  /*27820*/  STL.64 [R1+0xdd8], R18 ;  /* 0x000dd81201007387 */ /* 0x0003e20000100a00 */
[----:B--2---:R-:W-:Y:S01]  /*27830*/  HFMA2.MMA R25, -RZ, RZ, -0.326904296875, 0.000882625579833984375 ;  /* 0xb53b133bff197435 */ /* 0x004fe200000001ff */
        /* <DEDUP_REMOVED lines=8> */
[----:B--2---:R-:W-:Y:S01]  /*278c0*/  HFMA2.MMA R11, -RZ, RZ, 0.85107421875, 0.0004189014434814453125 ;  /* 0x3acf0eddff0b7435 */ /* 0x004fe200000001ff */
[----:B------:R-:W-:Y:S02]  /*278d0*/  IMAD.MOV.U32 R10, RZ, RZ, 0x2e259399 ;  /* 0x2e259399ff0a7424 */ /* 0x000fe400078e00ff */
[----:B------:R2:W-:Y:S01]  /*278e0*/  STL.64 [R1+0xe20], R20 ;  /* 0x000e201401007387 */ /* 0x0005e20000100a00 */
[----:B0-----:R-:W-:Y:S01]  /*278f0*/  IMAD.MOV.U32 R26, RZ, RZ, 0x38800900 ;  /* 0x38800900ff1a7424 */ /* 0x001fe200078e00ff */
[----:B------:R-:W-:-:S02]  /*27900*/  MOV R27, 0xb7b0c7e6 ;  /* 0xb7b0c7e6001b7802 */ /* 0x000fc40000000f00 */
[----:B------:R0:W-:Y:S01]  /*27910*/  STL.64 [R1+0xdf0], R6 ;  /* 0x000df00601007387 */ /* 0x0001e20000100a00 */
[----:B-1----:R-:W-:-:S03]  /*27920*/  HFMA2.MMA R23, -RZ, RZ, 0.1412353515625, -47648 ;  /* 0x3085f9d1ff177435 */ /* 0x002fc600000001ff */
[----:B------:R1:W-:Y:S01]  /*27930*/  STL.64 [R1+0xe08], R12 ;  /* 0x000e080c01007387 */ /* 0x0003e20000100a00 */
[----:B------:R-:W-:Y:S01]  /*27940*/  IMAD.MOV.U32 R22, RZ, RZ, -0x4f0b4a71 ;  /* 0xb0f4b58fff167424 */ /* 0x000fe200078e00ff */
[----:B--2---:R-:W-:Y:S02]  /*27950*/  HFMA2.MMA R21, -RZ, RZ, 0.71728515625, -47744 ;  /* 0x39bdf9d4ff157435 */ /* 0x004fe400000001ff */
[----:B------:R2:W-:Y:S01]  /*27960*/  STL.64 [R1+0xe18], R18 ;  /* 0x000e181201007387 */ /* 0x0005e20000100a00 */
[----:B------:R-:W-:Y:S02]  /*27970*/  IMAD.MOV.U32 R20, RZ, RZ, -0x4b29b865 ;  /* 0xb4d6479bff147424 */ /* 0x000fe400078e00ff */
        /* <DEDUP_REMOVED lines=9> */
[----:B0-----:R-:W-:Y:S01]  /*27a10*/  HFMA2.MMA R25, -RZ, RZ, -0.01314544677734375, -22.578125 ;  /* 0xa2bbcda5ff197435 */ /* 0x001fe200000001ff */
[----:B------:R-:W-:Y:S02]  /*27a20*/  IMAD.MOV.U32 R24, RZ, RZ, 0x2de560f7 ;  /* 0x2de560f7ff187424 */ /* 0x000fe400078e00ff */
[----:B------:R0:W-:Y:S01]  /*27a30*/  STL.64 [R1+0xe28], R6 ;  /* 0x000e280601007387 */ /* 0x0001e20000100a00 */
[----:B-1----:R-:W-:Y:S01]  /*27a40*/  IMAD.MOV.U32 R26, RZ, RZ, 0x3a9159c0 ;  /* 0x3a9159c0ff1a7424 */ /* 0x002fe200078e00ff */
[----:B------:R-:W-:-:S02]  /*27a50*/  MOV R27, 0x35854f7b ;  /* 0x35854f7b001b7802 */ /* 0x000fc40000000f00 */
[----:B------:R1:W-:Y:S01]  /*27a60*/  STL.64 [R1+0xe30], R22 ;  /* 0x000e301601007387 */ /* 0x0003e20000100a00 */
[----:B--2---:R-:W-:Y:S01]  /*27a70*/  HFMA2.MMA R11, -RZ, RZ, 0.34912109375, -0.01309967041015625 ;  /* 0x3596a2b5ff0b7435 */ /* 0x004fe200000001ff */
[----:B------:R-:W-:Y:S02]  /*27a80*/  IMAD.MOV.U32 R10, RZ, RZ, -0x52be0ee0 ;  /* 0xad41f120ff0a7424 */ /* 0x000fe400078e00ff */
[----:B------:R2:W-:Y:S04]  /*27a90*/  STL.64 [R1+0xe48], R12 ;  /* 0x000e480c01007387 */ /* 0x0005e80000100a00 */
[----:B------:R3:W-:Y:S01]  /*27aa0*/  STL.64 [R1+0xe50], R18 ;  /* 0x000e501201007387 */ /* 0x0007e20000100a00 */
[----:B0-----:R-:W-:Y:S01]  /*27ab0*/  HFMA2.MMA R7, -RZ, RZ, -0.490234375, 2.439453125 ;  /* 0xb7d840e1ff077435 */ /* 0x001fe200000001ff */
[----:B------:R-:W-:-:S02]  /*27ac0*/  IMAD.MOV.U32 R6, RZ, RZ, 0x3111c386 ;  /* 0x3111c386ff067424 */ /* 0x000fc400078e00ff */
[----:B-1----:R-:W-:Y:S01]  /*27ad0*/  IMAD.MOV.U32 R22, RZ, RZ, 0x3790f86c ;  /* 0x3790f86cff167424 */ /* 0x002fe200078e00ff */
[----:B------:R-:W-:Y:S01]  /*27ae0*/  MOV R23, 0xb6bd4b10 ;  /* 0xb6bd4b1000177802 */ /* 0x000fe20000000f00 */
[----:B------:R0:W-:Y:S01]  /*27af0*/  STL.64 [R1+0xe58], R20 ;  /* 0x000e581401007387 */ /* 0x0001e20000100a00 */
[----:B--2---:R-:W-:Y:S01]  /*27b00*/  IMAD.MOV.U32 R12, RZ, RZ, -0x4ac79a42 ;  /* 0xb53865beff0c7424 */ /* 0x004fe200078e00ff */
[----:B------:R-:W-:Y:S02]  /*27b10*/  MOV R13, 0x345dc32f ;  /* 0x345dc32f000d7802 */ /* 0x000fe40000000f00 */
[----:B------:R1:W-:Y:S01]  /*27b20*/  STL.64 [R1+0xde8], R26 ;  /* 0x000de81a01007387 */ /* 0x0003e20000100a00 */
[----:B---3--:R-:W-:Y:S01]  /*27b30*/  IMAD.MOV.U32 R18, RZ, RZ, 0x32afd7e3 ;  /* 0x32afd7e3ff127424 */ /* 0x008fe200078e00ff */
[----:B------:R-:W-:Y:S02]  /*27b40*/  MOV R19, 0xb1c79a09 ;  /* 0xb1c79a0900137802 */ /* 0x000fe40000000f00 */
[----:B------:R2:W-:Y:S01]  /*27b50*/  STL.64 [R1+0xd70], R24 ;  /* 0x000d701801007387 */ /* 0x0005e20000100a00 */
[----:B0-----:R-:W-:Y:S01]  /*27b60*/  HFMA2.MMA R21, -RZ, RZ, 0.1396484375, 345.75 ;  /* 0x30785d67ff157435 */ /* 0x001fe200000001ff */
[----:B------:R-:W-:-:S02]  /*27b70*/  IMAD.MOV.U32 R20, RZ, RZ, -0x5ae6560f ;  /* 0xa519a9f1ff147424 */ /* 0x000fc400078e00ff */
[----:B------:R0:W-:Y:S01]  /*27b80*/  STL.64 [R1+0xe78], R10 ;  /* 0x000e780a01007387 */ /* 0x0001e20000100a00 */
[----:B-1----:R-:W-:Y:S01]  /*27b90*/  IMAD.MOV.U32 R26, RZ, RZ, -0x506ed5ca ;  /* 0xaf912a36ff1a7424 */ /* 0x002fe200078e00ff */
[----:B------:R-:W-:Y:S02]  /*27ba0*/  MOV R27, 0x22d5cb0c ;  /* 0x22d5cb0c001b7802 */ /* 0x000fe40000000f00 */
[----:B------:R1:W-:Y:S01]  /*27bb0*/  STL.64 [R1+0xe70], R22 ;  /* 0x000e701601007387 */ /* 0x0003e20000100a00 */
[----:B--2---:R-:W-:Y:S01]  /*27bc0*/  HFMA2.MMA R25, -RZ, RZ, 0.1724853515625, -1513 ;  /* 0x3185e5e9ff197435 */ /* 0x004fe200000001ff */
[----:B------:R-:W-:Y:S02]  /*27bd0*/  IMAD.MOV.U32 R24, RZ, RZ, -0x57c7c94e ;  /* 0xa83836b2ff187424 */ /* 0x000fe400078e00ff */
[----:B------:R2:W-:Y:S04]  /*27be0*/  STL.64 [R1+0xe80], R12 ;  /* 0x000e800c01007387 */ /* 0x0005e80000100a00 */
[----:B------:R3:W-:Y:S01]  /*27bf0*/  STL.64 [R1+0xe90], R18 ;  /* 0x000e901201007387 */ /* 0x0007e20000100a00 */
[----:B0-----:R-:W-:Y:S01]  /*27c00*/  HFMA2.MMA R11, -RZ, RZ, -0.87548828125, 0.0038356781005859375 ;  /* 0xbb011bdbff0b7435 */ /* 0x001fe200000001ff */
[----:B------:R-:W-:Y:S01]  /*27c10*/  IMAD.MOV.U32 R10, RZ, RZ, 0x3b0e7a69 ;  /* 0x3b0e7a69ff0a7424 */ /* 0x000fe200078e00ff */
[----:B-1----:R-:W-:Y:S01]  /*27c20*/  HFMA2.MMA R23, -RZ, RZ, 0.97705078125, -58.40625 ;  /* 0x3bd1d34dff177435 */ /* 0x002fe200000001ff */
[----:B------:R0:W-:Y:S01]  /*27c30*/  STL.64 [R1+0xe38], R26 ;  /* 0x000e381a01007387 */ /* 0x0001e20000100a00 */
[----:B------:R-:W-:-:S02]  /*27c40*/  IMAD.MOV.U32 R22, RZ, RZ, -0x447a8d4b ;  /* 0xbb8572b5ff167424 */ /* 0x000fc400078e00ff */
[----:B--2---:R-:W-:Y:S01]  /*27c50*/  IMAD.MOV.U32 R12, RZ, RZ, 0x3a5b23f8 ;  /* 0x3a5b23f8ff0c7424 */ /* 0x004fe200078e00ff */
[----:B------:R-:W-:Y:S01]  /*27c60*/  MOV R13, 0x32a708fe ;  /* 0x32a708fe000d7802 */ /* 0x000fe20000000f00 */
[----:B------:R1:W-:Y:S01]  /*27c70*/  STL.64 [R1+0xe68], R6 ;  /* 0x000e680601007387 */ /* 0x0003e20000100a00 */
[----:B---3--:R-:W-:Y:S01]  /*27c80*/  HFMA2.MMA R19, -RZ, RZ, 0.65966796875, 88.75 ;  /* 0x3947558cff137435 */ /* 0x008fe200000001ff */
[----:B------:R-:W-:Y:S02]  /*27c90*/  IMAD.MOV.U32 R18, RZ, RZ, -0x4678d77e ;  /* 0xb9872882ff127424 */ /* 0x000fe400078e00ff */
[----:B------:R2:W-:Y:S01]  /*27ca0*/  STL.64 [R1+0xe98], R20 ;  /* 0x000e981401007387 */ /* 0x0005e20000100a00 */
[----:B0-----:R-:W-:Y:S01]  /*27cb0*/  HFMA2.MMA R27, -RZ, RZ, -0.2216796875, -11232 ;  /* 0xb318f17cff1b7435 */ /* 0x001fe200000001ff */
[----:B------:R-:W-:Y:S02]  /*27cc0*/  IMAD.MOV.U32 R26, RZ, RZ, 0x29526277 ;  /* 0x29526277ff1a7424 */ /* 0x000fe400078e00ff */
[----:B------:R0:W-:Y:S01]  /*27cd0*/  STL.64 [R1+0xdc0], R24 ;  /* 0x000dc01801007387 */ /* 0x0001e20000100a00 */
[----:B-1----:R-:W-:Y:S01]  /*27ce0*/  IMAD.MOV.U32 R6, RZ, RZ, -0x4ff7a9f6 ;  /* 0xb008560aff067424 */ /* 0x002fe200078e00ff */
[----:B------:R-:W-:-:S02]  /*27cf0*/  MOV R7, 0x2f143b5a ;  /* 0x2f143b5a00077802 */ /* 0x000fc40000000f00 */
[----:B------:R1:W-:Y:S01]  /*27d00*/  STL.64 [R1+0xec0], R12 ;  /* 0x000ec00c01007387 */ /* 0x0003e20000100a00 */
[----:B--2---:R-:W-:Y:S01]  /*27d10*/  IMAD.MOV.U32 R20, RZ, RZ, -0x477207b8 ;  /* 0xb88df848ff147424 */ /* 0x004fe200078e00ff */
[----:B------:R-:W-:Y:S02]  /*27d20*/  MOV R21, 0xaf1ec6c2 ;  /* 0xaf1ec6c200157802 */ /* 0x000fe40000000f00 */
[----:B------:R2:W-:Y:S01]  /*27d30*/  STL.64 [R1+0xeb8], R10 ;  /* 0x000eb80a01007387 */ /* 0x0005e20000100a00 */
[----:B0-----:R-:W-:-:S03]  /*27d40*/  HFMA2.MMA R25, -RZ, RZ, 0.35595703125, 4912 ;  /* 0x35b26cccff197435 */ /* 0x001fc600000001ff */
[----:B------:R0:W-:Y:S01]  /*27d50*/  STL.64 [R1+0xea0], R6 ;  /* 0x000ea00601007387 */ /* 0x0001e20000100a00 */
[----:B------:R-:W-:Y:S01]  /*27d60*/  IMAD.MOV.U32 R24, RZ, RZ, -0x49efd53c ;  /* 0xb6102ac4ff187424 */ /* 0x000fe200078e00ff */
[----:B-1----:R-:W-:Y:S02]  /*27d70*/  HFMA2.MMA R13, -RZ, RZ, -0.1956787109375, -62944 ;  /* 0xb243fbafff0d7435 */ /* 0x002fe400000001ff */
[----:B------:R1:W-:Y:S01]  /*27d80*/  STL.64 [R1+0xea8], R22 ;  /* 0x000ea81601007387 */ /* 0x0003e20000100a00 */
[----:B------:R-:W-:Y:S02]  /*27d90*/  IMAD.MOV.U32 R12, RZ, RZ, 0x32aac036 ;  /* 0x32aac036ff0c7424 */ /* 0x000fe400078e00ff */
[----:B--2---:R-:W-:Y:S01]  /*27da0*/  IMAD.MOV.U32 R10, RZ, RZ, -0x4c067f75 ;  /* 0xb3f9808bff0a7424 */ /* 0x004fe200078e00ff */
[----:B------:R2:W-:Y:S01]  /*27db0*/  STL.64 [R1+0xec8], R18 ;  /* 0x000ec81201007387 */ /* 0x0005e20000100a00 */
[----:B------:R-:W-:Y:S01]  /*27dc0*/  MOV R11, 0xa74af8f3 ;  /* 0xa74af8f3000b7802 */ /* 0x000fe20000000f00 */
[----:B0-----:R-:W-:Y:S01]  /*27dd0*/  IMAD.MOV.U32 R6, RZ, RZ, 0x365dc32f ;  /* 0x365dc32fff067424 */ /* 0x001fe200078e00ff */
[----:B------:R-:W-:Y:S01]  /*27de0*/  MOV R7, 0x2b60b368 ;  /* 0x2b60b36800077802 */ /* 0x000fe20000000f00 */
[----:B------:R0:W-:Y:S01]  /*27df0*/  STL.64 [R1+0xed0], R20 ;  /* 0x000ed01401007387 */ /* 0x0001e20000100a00 */
[----:B-1----:R-:W-:-:S03]  /*27e00*/  HFMA2.MMA R23, -RZ, RZ, 0.30078125, -34.90625 ;  /* 0x34d0d05dff177435 */ /* 0x002fc600000001ff */
[----:B------:R1:W-:Y:S01]  /*27e10*/  STL.64 [R1+0xe88], R26 ;  /* 0x000e881a01007387 */ /* 0x0003e20000100a00 */
[----:B------:R-:W-:Y:S01]  /*27e20*/  IMAD.MOV.U32 R22, RZ, RZ, -0x4ad3f055 ;  /* 0xb52c0fabff167424 */ /* 0x000fe200078e00ff */
[----:B--2---:R-:W-:Y:S01]  /*27e30*/  HFMA2.MMA R19, -RZ, RZ, -0.9697265625, -1011 ;  /* 0xbbc2e3e6ff137435 */ /* 0x004fe200000001ff */
[----:B------:R-:W-:Y:S01]  /*27e40*/  IMAD.MOV.U32 R18, RZ, RZ, -0x4ff565e4 ;  /* 0xb00a9a1cff127424 */ /* 0x000fe200078e00ff */
[----:B------:R2:W-:Y:S01]  /*27e50*/  STL.64 [R1+0xef0], R10 ;  /* 0x000ef00a01007387 */ /* 0x0005e20000100a00 */
[----:B0-----:R-:W-:Y:S01]  /*27e60*/  IMAD.MOV.U32 R20, RZ, RZ, -0x45f26628 ;  /* 0xba0d99d8ff147424 */ /* 0x001fe200078e00ff */
[----:B------:R-:W-:Y:S02]  /*27e70*/  MOV R21, 0x3c10084d ;  /* 0x3c10084d00157802 */ /* 0x000fe40000000f00 */
[----:B------:R0:W-:Y:S01]  /*27e80*/  STL.64 [R1+0xe10], R24 ;  /* 0x000e101801007387 */ /* 0x0001e20000100a00 */
[----:B-1----:R-:W-:Y:S01]  /*27e90*/  HFMA2.MMA R27, -RZ, RZ, -0.4482421875, -472.25 ;  /* 0xb72cdf61ff1b7435 */ /* 0x002fe200000001ff */
[----:B------:R-:W-:-:S02]  /*27ea0*/  IMAD.MOV.U32 R26, RZ, RZ, 0x3783ce5d ;  /* 0x3783ce5dff1a7424 */ /* 0x000fc400078e00ff */
[----:B------:R1:W-:Y:S01]  /*27eb0*/  STL.64 [R1+0xee0], R6 ;  /* 0x000ee00601007387 */ /* 0x0003e20000100a00 */
[----:B--2---:R-:W-:-:S03]  /*27ec0*/  IMAD.MOV.U32 R10, RZ, RZ, -0x4e12e0cd ;  /* 0xb1ed1f33ff0a7424 */ /* 0x004fc600078e00ff */
[----:B------:R2:W-:Y:S01]  /*27ed0*/  STL.64 [R1+0xef8], R12 ;  /* 0x000ef80c01007387 */ /* 0x0005e20000100a00 */
[----:B------:R-:W-:Y:S01]  /*27ee0*/  MOV R11, 0x3945b5d9 ;  /* 0x3945b5d9000b7802 */ /* 0x000fe20000000f00 */
[----:B0-----:R-:W-:Y:S01]  /*27ef0*/  IMAD.MOV.U32 R24, RZ, RZ, -0x466c71e5 ;  /* 0xb9938e1bff187424 */ /* 0x001fe200078e00ff */
[----:B------:R-:W-:Y:S01]  /*27f00*/  MOV R25, 0x38db2466 ;  /* 0x38db246600197802 */ /* 0x000fe20000000f00 */
[----:B------:R0:W-:Y:S01]  /*27f10*/  STL.64 [R1+0xf10], R20 ;  /* 0x000f101401007387 */ /* 0x0001e20000100a00 */
[----:B-1----:R-:W-:Y:S01]  /*27f20*/  HFMA2.MMA R7, -RZ, RZ, 0.955078125, 8.0625 ;  /* 0x3ba44808ff077435 */ /* 0x002fe200000001ff */
[----:B------:R-:W-:Y:S02]  /*27f30*/  IMAD.MOV.U32 R6, RZ, RZ, -0x43de7e19 ;  /* 0xbc2181e7ff067424 */ /* 0x000fe400078e00ff */
[----:B------:R1:W-:Y:S01]  /*27f40*/  STL.64 [R1+0xee8], R22 ;  /* 0x000ee81601007387 */ /* 0x0003e20000100a00 */
[----:B--2---:R-:W-:Y:S01]  /*27f50*/  HFMA2.MMA R13, -RZ, RZ, 0.5322265625, 0.00020492076873779296875 ;  /* 0x38420ab7ff0d7435 */ /* 0x004fe200000001ff */
[----:B------:R-:W-:-:S02]  /*27f60*/  IMAD.MOV.U32 R12, RZ, RZ, -0x46f38a7e ;  /* 0xb90c7582ff0c7424 */ /* 0x000fc400078e00ff */
[----:B------:R2:W-:Y:S01]  /*27f70*/  STL.64 [R1+0xf08], R18 ;  /* 0x000f081201007387 */ /* 0x0005e20000100a00 */
[----:B0-----:R-:W-:-:S03]  /*27f80*/  HFMA2.MMA R21, -RZ, RZ, -0.3779296875, 137.5 ;  /* 0xb60c584cff157435 */ /* 0x001fc600000001ff */
        /* <DEDUP_REMOVED lines=8> */
[----:B0-----:R-:W-:Y:S01]  /*28010*/  HFMA2.MMA R27, -RZ, RZ, -0.77392578125, 22752 ;  /* 0xba31758eff1b7435 */ /* 0x001fe200000001ff */
[----:B------:R-:W-:-:S02]  /*28020*/  IMAD.MOV.U32 R26, RZ, RZ, 0x3ae040b6 ;  /* 0x3ae040b6ff1a7424 */ /* 0x000fc400078e00ff */
[----:B------:R0:W-:Y:S01]  /*28030*/  STL.64 [R1+0xf18], R6 ;  /* 0x000f180601007387 */ /* 0x0001e20000100a00 */
[----:B-1----:R-:W-:-:S03]  /*28040*/  HFMA2.MMA R11, -RZ, RZ, -0.1571044921875, 0.00469970703125 ;  /* 0xb1071cd0ff0b7435 */ /* 0x002fc600000001ff */
[----:B------:R1:W-:Y:S01]  /*28050*/  STL.64 [R1+0xf20], R22 ;  /* 0x000f201601007387 */ /* 0x0003e20000100a00 */
[----:B------:R-:W-:Y:S02]  /*28060*/  IMAD.MOV.U32 R10, RZ, RZ, 0x31ee4973 ;  /* 0x31ee4973ff0a7424 */ /* 0x000fe400078e00ff */
[----:B--2---:R-:W-:Y:S01]  /*28070*/  IMAD.MOV.U32 R24, RZ, RZ, -0x447b9580 ;  /* 0xbb846a80ff187424 */ /* 0x004fe200078e00ff */
[----:B------:R-:W-:Y:S01]  /*28080*/  MOV R25, 0xb6128c3e ;  /* 0xb6128c3e00197802 */ /* 0x000fe20000000f00 */
[----:B------:R2:W-:Y:S01]  /*28090*/  STL.64 [R1+0xf38], R12 ;  /* 0x000f380c01007387 */ /* 0x0005e20000100a00 */
[----:B0-----:R-:W-:-:S03]  /*280a0*/  HFMA2.MMA R7, -RZ, RZ, 0.2373046875, -333 ;  /* 0x3398dd34ff077435 */ /* 0x001fc600000001ff */
        /* <DEDUP_REMOVED lines=11> */
[----:B-1----:R-:W-:Y:S01]  /*28160*/  HFMA2.MMA R21, -RZ, RZ, -0.2352294921875, -3346 ;  /* 0xb387ea89ff157435 */ /* 0x002fe200000001ff */
[----:B------:R-:W-:Y:S02]  /*28170*/  IMAD.MOV.U32 R20, RZ, RZ, -0x444e8a9f ;  /* 0xbbb17561ff147424 */ /* 0x000fe400078e00ff */
[----:B------:R1:W-:Y:S01]  /*28180*/  STL.64 [R1+0xf68], R10 ;  /* 0x000f680a01007387 */ /* 0x0003e20000100a00 */
[----:B--2---:R-:W-:Y:S01]  /*28190*/  IMAD.MOV.U32 R24, RZ, RZ, 0x315e5907 ;  /* 0x315e5907ff187424 */ /* 0x004fe200078e00ff */
[----:B------:R-:W-:Y:S02]  /*281a0*/  MOV R25, 0x1f453419 ;  /* 0x1f45341900197802 */ /* 0x000fe40000000f00 */
[----:B------:R2:W-:Y:S01]  /*281b0*/  STL.64 [R1+0xf60], R22 ;  /* 0x000f601601007387 */ /* 0x0005e20000100a00 */
[----:B0-----:R-:W-:Y:S01]  /*281c0*/  HFMA2.MMA R27, -RZ, RZ, 0.432373046875, -199.5 ;  /* 0x36ebda3cff1b7435 */ /* 0x001fe200000001ff */
[----:B------:R-:W-:-:S02]  /*281d0*/  IMAD.MOV.U32 R26, RZ, RZ, 0x3ca4373f ;  /* 0x3ca4373fff1a7424 */ /* 0x000fc400078e00ff */
[----:B------:R0:W-:Y:S01]  /*281e0*/  STL.64 [R1+0xf70], R12 ;  /* 0x000f700c01007387 */ /* 0x0001e20000100a00 */
[----:B-1----:R-:W-:-:S03]  /*281f0*/  HFMA2.MMA R11, -RZ, RZ, -0.07000732421875, -0.0039005279541015625 ;  /* 0xac7b9bfdff0b7435 */ /* 0x002fc600000001ff */
[----:B------:R1:W-:Y:S01]  /*28200*/  STL.64 [R1+0xf80], R18 ;  /* 0x000f801201007387 */ /* 0x0003e20000100a00 */
[----:B------:R-:W-:Y:S01]  /*28210*/  IMAD.MOV.U32 R10, RZ, RZ, -0x47f3a7b4 ;  /* 0xb80c584cff0a7424 */ /* 0x000fe200078e00ff */
[----:B--2---:R-:W-:Y:S02]  /*28220*/  HFMA2.MMA R23, -RZ, RZ, 0.126953125, 0.0003681182861328125 ;  /* 0x30100e08ff177435 */ /* 0x004fe400000001ff */
[----:B------:R2:W-:Y:S01]  /*28230*/  STL.64 [R1+0xf58], R6 ;  /* 0x000f580601007387 */ /* 0x0005e20000100a00 */
[----:B------:R-:W-:Y:S02]  /*28240*/  IMAD.MOV.U32 R22, RZ, RZ, 0x3a118808 ;  /* 0x3a118808ff167424 */ /* 0x000fe400078e00ff */
[----:B0-----:R-:W-:Y:S01]  /*28250*/  IMAD.MOV.U32 R12, RZ, RZ, 0x36f01e4e ;  /* 0x36f01e4eff0c7424 */ /* 0x001fe200078e00ff */
[----:B------:R-:W-:Y:S01]  /*28260*/  MOV R13, 0xb698baa3 ;  /* 0xb698baa3000d7802 */ /* 0x000fe20000000f00 */
[----:B------:R0:W-:Y:S01]  /*28270*/  STL.64 [R1+0xf88], R20 ;  /* 0x000f881401007387 */ /* 0x0001e20000100a00 */
[----:B-1----:R-:W-:Y:S01]  /*28280*/  HFMA2.MMA R19, -RZ, RZ, 0.036407470703125, 327 ;  /* 0x28a95d1cff137435 */ /* 0x002fe200000001ff */
        /* <DEDUP_REMOVED lines=11> */
[----:B--2---:R-:W-:-:S03]  /*28340*/  HFMA2.MMA R27, -RZ, RZ, -0.017913818359375, 0.00958251953125 ;  /* 0xa49620e8ff1b7435 */ /* 0x004fc600000001ff */
[----:B------:R2:W-:Y:S01]  /*28350*/  STL.64 [R1+0xf90], R6 ;  /* 0x000f900601007387 */ /* 0x0005e20000100a00 */
[----:B------:R-:W-:Y:S01]  /*28360*/  IMAD.MOV.U32 R26, RZ, RZ, -0x4cb554c7 ;  /* 0xb34aab39ff1a7424 */ /* 0x000fe200078e00ff */
[----:B0-----:R-:W-:Y:S02]  /*28370*/  HFMA2.MMA R13, -RZ, RZ, 1.1162109375, 0.03228759765625 ;  /* 0x3c772822ff0d7435 */ /* 0x001fe400000001ff */
[----:B------:R0:W-:Y:S01]  /*28380*/  STL.64 [R1+0xf98], R22 ;  /* 0x000f981601007387 */ /* 0x0001e20000100a00 */
[----:B------:R-:W-:Y:S02]  /*28390*/  IMAD.MOV.U32 R12, RZ, RZ, -0x4940066f ;  /* 0xb6bff991ff0c7424 */ /* 0x000fe400078e00ff */
[----:B-1----:R-:W-:Y:S01]  /*283a0*/  IMAD.MOV.U32 R10, RZ, RZ, 0x3d756a1b ;  /* 0x3d756a1bff0a7424 */ /* 0x002fe200078e00ff */
[----:B------:R1:W-:Y:S01]  /*283b0*/  STL.64 [R1+0xfb8], R18 ;  /* 0x000fb81201007387 */ /* 0x0003e20000100a00 */
[----:B------:R-:W-:Y:S01]  /*283c0*/  MOV R11, 0xbd050d1d ;  /* 0xbd050d1d000b7802 */ /* 0x000fe20000000f00 */
[----:B--2---:R-:W-:Y:S01]  /*283d0*/  IMAD.MOV.U32 R6, RZ, RZ, 0x32091641 ;  /* 0x32091641ff067424 */ /* 0x004fe200078e00ff */
[----:B------:R-:W-:Y:S01]  /*283e0*/  MOV R7, 0x3cf7cd03 ;  /* 0x3cf7cd0300077802 */ /* 0x000fe20000000f00 */
[----:B------:R2:W-:Y:S01]  /*283f0*/  STL.64 [R1+0xfc0], R20 ;  /* 0x000fc01401007387 */ /* 0x0005e20000100a00 */
[----:B0-----:R-:W-:-:S03]  /*28400*/  HFMA2.MMA R23, -RZ, RZ, -1.32421875, -0.000303745269775390625 ;  /* 0xbd4c8cfaff177435 */ /* 0x001fc600000001ff */
[----:B------:R0:W-:Y:S01]  /*28410*/  STL.64 [R1+0xf50], R24 ;  /* 0x000f501801007387 */ /* 0x0001e20000100a00 */
[----:B------:R-:W-:Y:S01]  /*28420*/  IMAD.MOV.U32 R22, RZ, RZ, 0x3b22a4c0 ;  /* 0x3b22a4c0ff167424 */ /* 0x000fe200078e00ff */
[----:B-1----:R-:W-:Y:S01]  /*28430*/  HFMA2.MMA R19, -RZ, RZ, -0.85986328125, -76.3125 ;  /* 0xbae1d4c5ff137435 */ /* 0x002fe200000001ff */
[----:B------:R-:W-:Y:S01]  /*28440*/  IMAD.MOV.U32 R18, RZ, RZ, 0x3301fab9 ;  /* 0x3301fab9ff127424 */ /* 0x000fe200078e00ff */
[----:B------:R1:W-:Y:S01]  /*28450*/  STL.64 [R1+0xfe0], R10 ;  /* 0x000fe00a01007387 */ /* 0x0003e20000100a00 */
[----:B--2---:R-:W-:Y:S01]  /*28460*/  IMAD.MOV.U32 R20, RZ, RZ, 0x3aa8ffa4 ;  /* 0x3aa8ffa4ff147424 */ /* 0x004fe200078e00ff */
[----:B------:R-:W-:Y:S02]  /*28470*/  MOV R21, 0xb9f59a7b ;  /* 0xb9f59a7b00157802 */ /* 0x000fe40000000f00 */
[----:B------:R2:W-:Y:S01]  /*28480*/  STL.64 [R1+0xfc8], R26 ;  /* 0x000fc81a01007387 */ /* 0x0005e20000100a00 */
[----:B0-----:R-:W-:Y:S01]  /*28490*/  IMAD.MOV.U32 R24, RZ, RZ, -0x46e97245 ;  /* 0xb9168dbbff187424 */ /* 0x001fe200078e00ff */
[----:B------:R-:W-:-:S02]  /*284a0*/  MOV R25, 0x38cfff8d ;  /* 0x38cfff8d00197802 */ /* 0x000fc40000000f00 */
[----:B------:R0:W-:Y:S01]  /*284b0*/  STL.64 [R1+0xfd0], R6 ;  /* 0x000fd00601007387 */ /* 0x0001e20000100a00 */
[----:B-1----:R-:W-:-:S03]  /*284c0*/  IMAD.MOV.U32 R10, RZ, RZ, 0x3660ca4a ;  /* 0x3660ca4aff0a7424 */ /* 0x002fc600078e00ff */
[----:B------:R1:W-:Y:S01]  /*284d0*/  STL.64 [R1+0xfe8], R12 ;  /* 0x000fe80c01007387 */ /* 0x0003e20000100a00 */
[----:B------:R-:W-:-:S03]  /*284e0*/  MOV R11, 0xb58b55b7 ;  /* 0xb58b55b7000b7802 */ /* 0x000fc60000000f00 */
[----:B------:R3:W-:Y:S01]  /*284f0*/  STL.64 [R1+0x1000], R20 ;  /* 0x0010001401007387 */ /* 0x0007e20000100a00 */
[----:B--2---:R-:W-:Y:S01]  /*28500*/  HFMA2.MMA R27, -RZ, RZ, -0.41845703125, -0.052032470703125 ;  /* 0xb6b2aaa9ff1b7435 */ /* 0x004fe200000001ff */
[----:B------:R-:W-:Y:S01]  /*28510*/  IMAD.MOV.U32 R26, RZ, RZ, 0x2b978533 ;  /* 0x2b978533ff1a7424 */ /* 0x000fe200078e00ff */
[----:B0-----:R-:W-:Y:S01]  /*28520*/  HFMA2.MMA R7, -RZ, RZ, 0.6171875, 0.006168365478515625 ;  /* 0x38f01e51ff077435 */ /* 0x001fe200000001ff */
[----:B------:R0:W-:Y:S01]  /*28530*/  STL.64 [R1+0xfa0], R24 ;  /* 0x000fa01801007387 */ /* 0x0001e20000100a00 */
[----:B------:R-:W-:Y:S01]  /*28540*/  IMAD.MOV.U32 R6, RZ, RZ, -0x50b6c2c3 ;  /* 0xaf493d3dff067424 */ /* 0x000fe200078e00ff */
[----:B-1----:R-:W-:Y:S02]  /*28550*/  HFMA2.MMA R13, -RZ, RZ, 0.268798828125, -0.01050567626953125 ;  /* 0x344da161ff0d7435 */ /* 0x002fe400000001ff */
[----:B------:R1:W-:Y:S01]  /*28560*/  STL.64 [R1+0xfd8], R22 ;  /* 0x000fd81601007387 */ /* 0x0003e20000100a00 */
[----:B------:R-:W-:Y:S01]  /*28570*/  IMAD.MOV.U32 R12, RZ, RZ, -0x5835eaf0 ;  /* 0xa7ca1510ff0c7424 */ /* 0x000fe200078e00ff */
[----:B---3--:R-:W-:-:S02]  /*28580*/  HFMA2.MMA R21, -RZ, RZ, 1.5537109375, -171.625 ;  /* 0x3e37d95dff157435 */ /* 0x008fc400000001ff */
        /* <DEDUP_REMOVED lines=17> */
[----:B--2---:R-:W-:Y:S01]  /*286a0*/  HFMA2.MMA R7, -RZ, RZ, -1.435546875, 0.00492095947265625 ;  /* 0xbdbe1d0aff077435 */ /* 0x004fe200000001ff */
[----:B------:R-:W-:-:S02]  /*286b0*/  IMAD.MOV.U32 R6, RZ, RZ, 0x3db95da4 ;  /* 0x3db95da4ff067424 */ /* 0x000fc400078e00ff */
[----:B------:R2:W-:Y:S04]  /*286c0*/  STL.64 [R1+0x1028], R12 ;  /* 0x0010280c01007387 */ /* 0x0005e80000100a00 */
[----:B------:R3:W-:Y:S01]  /*286d0*/  STL.64 [R1+0x1030], R18 ;  /* 0x0010301201007387 */ /* 0x0007e20000100a00 */
[----:B0-----:R-:W-:Y:S01]  /*286e0*/  IMAD.MOV.U32 R22, RZ, RZ, -0x4447cc25 ;  /* 0xbbb833dbff167424 */ /* 0x001fe200078e00ff */
[----:B------:R-:W-:Y:S02]  /*286f0*/  MOV R23, 0xb124a69e ;  /* 0xb124a69e00177802 */ /* 0x000fe40000000f00 */
[----:B------:R0:W-:Y:S01]  /*28700*/  STL.64 [R1+0x1038], R20 ;  /* 0x0010381401007387 */ /* 0x0001e20000100a00 */
[----:B-1----:R-:W-:Y:S01]  /*28710*/  HFMA2.MMA R27, -RZ, RZ, -0.82421875, 0.01153564453125 ;  /* 0xba9821e8ff1b7435 */ /* 0x002fe200000001ff */
[----:B------:R-:W-:-:S02]  /*28720*/  IMAD.MOV.U32 R26, RZ, RZ, 0x3ad21a87 ;  /* 0x3ad21a87ff1a7424 */ /* 0x000fc400078e00ff */
[----:B------:R1:W-:Y:S01]  /*28730*/  STL.64 [R1+0x1050], R10 ;  /* 0x0010500a01007387 */ /* 0x0003e20000100a00 */
[----:B--2---:R-:W-:Y:S01]  /*28740*/  HFMA2.MMA R13, -RZ, RZ, 1.1015625, 480 ;  /* 0x3c685f80ff0d7435 */ /* 0x004fe200000001ff */
[----:B------:R-:W-:Y:S02]  /*28750*/  IMAD.MOV.U32 R12, RZ, RZ, -0x4372db07 ;  /* 0xbc8d24f9ff0c7424 */ /* 0x000fe400078e00ff */
[----:B---3--:R-:W-:Y:S01]  /*28760*/  IMAD.MOV.U32 R18, RZ, RZ, 0x39d6f710 ;  /* 0x39d6f710ff127424 */ /* 0x008fe200078e00ff */
[----:B------:R-:W-:Y:S01]  /*28770*/  MOV R19, 0x2da18c1b ;  /* 0x2da18c1b00137802 */ /* 0x000fe20000000f00 */
[----:B------:R2:W-:Y:S01]  /*28780*/  STL.64 [R1+0x1048], R6 ;  /* 0x0010480601007387 */ /* 0x0005e20000100a00 */
[----:B0-----:R-:W-:Y:S01]  /*28790*/  IMAD.MOV.U32 R20, RZ, RZ, -0x4851d4db ;  /* 0xb7ae2b25ff147424 */ /* 0x001fe200078e00ff */
[----:B------:R-:W-:Y:S02]  /*287a0*/  MOV R21, 0xaa04ec8a ;  /* 0xaa04ec8a00157802 */ /* 0x000fe40000000f00 */
[----:B------:R0:W-:Y:S01]  /*287b0*/  STL.64 [R1+0x1058], R12 ;  /* 0x0010580c01007387 */ /* 0x0001e20000100a00 */
[----:B-1----:R-:W-:Y:S01]  /*287c0*/  IMAD.MOV.U32 R10, RZ, RZ, 0x3558d126 ;  /* 0x3558d126ff0a7424 */ /* 0x002fe200078e00ff */
[----:B------:R-:W-:-:S02]  /*287d0*/  MOV R11, 0x262d4d18 ;  /* 0x262d4d18000b7802 */ /* 0x000fc40000000f00 */
[----:B------:R1:W-:Y:S04]  /*287e0*/  STL.64 [R1+0x1080], R20 ;  /* 0x0010801401007387 */ /* 0x0003e80000100a00 */
[----:B------:R3:W-:Y:S01]  /*287f0*/  STL.64 [R1+0x1090], R10 ;  /* 0x0010900a01007387 */ /* 0x0007e20000100a00 */
[----:B--2---:R-:W-:Y:S01]  /*28800*/  HFMA2.MMA R7, -RZ, RZ, 0.56494140625, 33664 ;  /* 0x3885781cff077435 */ /* 0x004fe200000001ff */
[----:B------:R-:W-:Y:S02]  /*28810*/  IMAD.MOV.U32 R6, RZ, RZ, -0x47370002 ;  /* 0xb8c8fffeff067424 */ /* 0x000fe400078e00ff */
[----:B------:R2:W-:Y:S01]  /*28820*/  STL.64 [R1+0x1070], R18 ;  /* 0x0010701201007387 */ /* 0x0005e20000100a00 */
[----:B0-----:R-:W-:Y:S01]  /*28830*/  HFMA2.MMA R13, -RZ, RZ, -1.57421875, -1.623046875 ;  /* 0xbe4cbe7eff0d7435 */ /* 0x001fe200000001ff */
[----:B------:R-:W-:Y:S01]  /*28840*/  IMAD.MOV.U32 R12, RZ, RZ, -0x4be1d735 ;  /* 0xb41e28cbff0c7424 */ /* 0x000fe200078e00ff */
[----:B-1----:R-:W-:Y:S01]  /*28850*/  HFMA2.MMA R21, -RZ, RZ, 1.1533203125, -0.00097179412841796875 ;  /* 0x3c9d93f6ff157435 */ /* 0x002fe200000001ff */
[----:B------:R-:W-:Y:S01]  /*28860*/  MOV R20, 0xb43c3e3f ;  /* 0xb43c3e3f00147802 */ /* 0x000fe20000000f00 */
[----:B------:R0:W-:Y:S01]  /*28870*/  STL.64 [R1+0x1060], R22 ;  /* 0x0010601601007387 */ /* 0x0001e20000100a00 */
[----:B---3--:R-:W-:Y:S01]  /*28880*/  IMAD.MOV.U32 R10, RZ, RZ, -0x4388c8e6 ;  /* 0xbc77371aff0a7424 */ /* 0x008fe200078e00ff */
[----:B------:R-:W-:-:S02]  /*28890*/  MOV R11, 0x3bbc182a ;  /* 0x3bbc182a000b7802 */ /* 0x000fc40000000f00 */
[----:B------:R1:W-:Y:S01]  /*288a0*/  STL.64 [R1+0x1078], R6 ;  /* 0x0010780601007387 */ /* 0x0003e20000100a00 */
[----:B--2---:R-:W-:Y:S01]  /*288b0*/  IMAD.MOV.U32 R18, RZ, RZ, -0x43895216 ;  /* 0xbc76adeaff127424 */ /* 0x004fe200078e00ff */
[----:B------:R-:W-:Y:S02]  /*288c0*/  MOV R19, 0x3ebaba46 ;  /* 0x3ebaba4600137802 */ /* 0x000fe40000000f00 */
[----:B------:R2:W-:Y:S04]  /*288d0*/  STL.64 [R1+0x10c0], R20 ;  /* 0x0010c01401007387 */ /* 0x0005e80000100a00 */
[----:B------:R3:W-:Y:S01]  /*288e0*/  STL.64 [R1+0x10c8], R10 ;  /* 0x0010c80a01007387 */ /* 0x0007e20000100a00 */
[----:B0-----:R-:W-:Y:S01]  /*288f0*/  HFMA2.MMA R23, -RZ, RZ, 1.6328125, 1742 ;  /* 0x3e8866ceff177435 */ /* 0x001fe200000001ff */
[----:B------:R-:W-:-:S02]  /*28900*/  IMAD.MOV.U32 R22, RZ, RZ, -0x41124077 ;  /* 0xbeedbf89ff167424 */ /* 0x000fc400078e00ff */
[----:B------:R0:W-:Y:S01]  /*28910*/  STL.64 [R1+0x10a0], R18 ;  /* 0x0010a01201007387 */ /* 0x0001e20000100a00 */
[----:B-1----:R-:W-:Y:S01]  /*28920*/  HFMA2.MMA R6, -RZ, RZ, 1.501953125, -0.36376953125 ;  /* 0x3e02b5d2ff067435 */ /* 0x002fe200000001ff */
[----:B------:R-:W-:Y:S01]  /*28930*/  IMAD.MOV.U32 R7, RZ, RZ, -0x4299bf87 ;  /* 0xbd664079ff077424 */ /* 0x000fe200078e00ff */
[----:B--2---:R-:W-:Y:S01]  /*28940*/  HFMA2.MMA R21, -RZ, RZ, -0.324951171875, 174.125 ;  /* 0xb5335971ff157435 */ /* 0x004fe200000001ff */
[----:B------:R-:W-:Y:S01]  /*28950*/  IMAD.MOV.U32 R20, RZ, RZ, 0x3612bd37 ;  /* 0x3612bd37ff147424 */ /* 0x000fe200078e00ff */
[----:B------:R1:W-:Y:S01]  /*28960*/  STL.64 [R1+0x1098], R12 ;  /* 0x0010980c01007387 */ /* 0x0003e20000100a00 */
[----:B---3--:R-:W-:Y:S01]  /*28970*/  HFMA2.MMA R10, -RZ, RZ, 1.8828125, 479.75 ;  /* 0x3f885f7fff0a7435 */ /* 0x008fe200000001ff */
[----:B------:R-:W-:Y:S02]  /*28980*/  MOV R11, 0x3944bb29 ;  /* 0x3944bb29000b7802 */ /* 0x000fe40000000f00 */
[----:B------:R2:W-:Y:S01]  /*28990*/  STL.64 [R1+0x10a8], R22 ;  /* 0x0010a81601007387 */ /* 0x0005e20000100a00 */
[----:B0-----:R-:W-:Y:S01]  /*289a0*/  HFMA2.MMA R19, -RZ, RZ, 0.5859375, -0.417724609375 ;  /* 0x38b0b6afff137435 */ /* 0x001fe200000001ff */
[----:B------:R-:W-:-:S02]  /*289b0*/  IMAD.MOV.U32 R18, RZ, RZ, -0x53172e8b ;  /* 0xace8d175ff127424 */ /* 0x000fc400078e00ff */
[----:B------:R0:W-:Y:S01]  /*289c0*/  STL.64 [R1+0x10f8], R20 ;  /* 0x0010f81401007387 */ /* 0x0001e20000100a00 */
[----:B-1----:R-:W-:Y:S01]  /*289d0*/  MOV R12, 0x3091fe30 ;  /* 0x3091fe30000c7802 */ /* 0x002fe20000000f00 */
[----:B------:R-:W-:Y:S02]  /*289e0*/  IMAD.MOV.U32 R13, RZ, RZ, -0x45370000 ;  /* 0xbac90000ff0d7424 */ /* 0x000fe400078e00ff */
[----:B------:R1:W-:Y:S01]  /*289f0*/  STL.64 [R1+0x1108], R10 ;  /* 0x0011080a01007387 */ /* 0x0003e20000100a00 */
[----:B--2---:R-:W-:Y:S01]  /*28a00*/  MOV R22, 0xb867519f ;  /* 0xb867519f00167802 */ /* 0x004fe20000000f00 */
[----:B------:R-:W-:Y:S02]  /*28a10*/  IMAD.MOV.U32 R23, RZ, RZ, 0x37950fca ;  /* 0x37950fcaff177424 */ /* 0x000fe400078e00ff */
[----:B------:R2:W-:Y:S01]  /*28a20*/  STL.64 [R1+0x10b8], R6 ;  /* 0x0010b80601007387 */ /* 0x0005e20000100a00 */
[----:B0-----:R-:W-:Y:S01]  /*28a30*/  HFMA2.MMA R20, -RZ, RZ, -0.97021484375, -9288 ;  /* 0xbbc3f089ff147435 */ /* 0x001fe200000001ff */
[----:B------:R-:W-:-:S02]  /*28a40*/  MOV R21, 0xaef836cd ;  /* 0xaef836cd00157802 */ /* 0x000fc40000000f00 */
[----:B------:R0:W-:Y:S01]  /*28a50*/  STL.64 [R1+0x10d0], R12 ;  /* 0x0010d00c01007387 */ /* 0x0001e20000100a00 */
[----:B-1----:R-:W-:Y:S01]  /*28a60*/  HFMA2.MMA R11, -RZ, RZ, -0.81689453125, 142.75 ;  /* 0xba895876ff0b7435 */ /* 0x002fe200000001ff */
[----:B------:R-:W-:Y:S02]  /*28a70*/  IMAD.MOV.U32 R10, RZ, RZ, 0x3ac6cd85 ;  /* 0x3ac6cd85ff0a7424 */ /* 0x000fe400078e00ff */
[----:B------:R1:W-:Y:S01]  /*28a80*/  STL.64 [R1+0x10e0], R18 ;  /* 0x0010e01201007387 */ /* 0x0003e20000100a00 */
[----:B--2---:R-:W-:Y:S01]  /*28a90*/  HFMA2.MMA R6, -RZ, RZ, 0.04046630859375, -355 ;  /* 0x292edd8cff067435 */ /* 0x004fe200000001ff */
[----:B------:R-:W-:Y:S02]  /*28aa0*/  MOV R7, 0xb66d3d31 ;  /* 0xb66d3d3100077802 */ /* 0x000fe40000000f00 */
[----:B------:R2:W-:Y:S01]  /*28ab0*/  STL.64 [R1+0x1040], R24 ;  /* 0x0010401801007387 */ /* 0x0005e20000100a00 */
[----:B0-----:R-:W-:Y:S01]  /*28ac0*/  HFMA2.MMA R13, -RZ, RZ, 1.84765625, -1.5029296875 ;  /* 0x3f64be03ff0d7435 */ /* 0x001fe200000001ff */
[----:B------:R-:W-:-:S02]  /*28ad0*/  IMAD.MOV.U32 R12, RZ, RZ, -0x40ac461f ;  /* 0xbf53b9e1ff0c7424 */ /* 0x000fc400078e00ff */
[----:B------:R0:W-:Y:S01]  /*28ae0*/  STL.64 [R1+0x1138], R20 ;  /* 0x0011381401007387 */ /* 0x0001e20000100a00 */
[----:B-1----:R-:W-:Y:S01]  /*28af0*/  MOV R18, 0xbee64065 ;  /* 0xbee6406500127802 */ /* 0x002fe20000000f00 */
[----:B------:R-:W-:Y:S02]  /*28b00*/  IMAD.MOV.U32 R19, RZ, RZ, -0x4a27cf64 ;  /* 0xb5d8309cff137424 */ /* 0x000fe400078e00ff */
[----:B------:R1:W-:Y:S01]  /*28b10*/  STL.64 [R1+0x1140], R10 ;  /* 0x0011400a01007387 */ /* 0x0003e20000100a00 */
[----:B--2---:R-:W-:Y:S01]  /*28b20*/  HFMA2.MMA R25, -RZ, RZ, -0.38671875, 1.546875 ;  /* 0xb6303e30ff197435 */ /* 0x004fe200000001ff */
[----:B------:R-:W-:Y:S02]  /*28b30*/  IMAD.MOV.U32 R24, RZ, RZ, 0x368d5ef3 ;  /* 0x368d5ef3ff187424 */ /* 0x000fe400078e00ff */
[----:B------:R2:W-:Y:S01]  /*28b40*/  STL.64 [R1+0x10e8], R22 ;  /* 0x0010e81601007387 */ /* 0x0005e20000100a00 */
[----:B0-----:R-:W-:Y:S01]  /*28b50*/  HFMA2.MMA R21, -RZ, RZ, -2.0859375, -0.033233642578125 ;  /* 0xc02ca841ff157435 */ /* 0x001fe200000001ff */
[----:B------:R-:W-:-:S02]  /*28b60*/  IMAD.MOV.U32 R20, RZ, RZ, 0x408f03f4 ;  /* 0x408f03f4ff147424 */ /* 0x000fc400078e00ff */
[----:B------:R0:W-:Y:S01]  /*28b70*/  STL.64 [R1+0x1118], R18 ;  /* 0x0011181201007387 */ /* 0x0001e20000100a00 */
[----:B-1----:R-:W-:Y:S01]  /*28b80*/  HFMA2.MMA R10, -RZ, RZ, -1.9365234375, 0.294677734375 ;  /* 0xbfbf34b7ff0a7435 */ /* 0x002fe200000001ff */
[----:B------:R-:W-:Y:S02]  /*28b90*/  MOV R11, 0x3f30567c ;  /* 0x3f30567c000b7802 */ /* 0x000fe40000000f00 */
[----:B------:R1:W-:Y:S01]  /*28ba0*/  STL.64 [R1+0x10f0], R6 ;  /* 0x0010f00601007387 */ /* 0x0003e20000100a00 */
[----:B--2---:R-:W-:Y:S01]  /*28bb0*/  HFMA2.MMA R22, -RZ, RZ, 1.56640625, -40512 ;  /* 0x3e44f8f2ff167435 */ /* 0x004fe200000001ff */
[----:B------:R-:W-:Y:S02]  /*28bc0*/  MOV R23, 0xbe29f5e1 ;  /* 0xbe29f5e100177802 */ /* 0x000fe40000000f00 */
[----:B------:R2:W-:Y:S01]  /*28bd0*/  STL.64 [R1+0x1110], R12 ;  /* 0x0011100c01007387 */ /* 0x0005e20000100a00 */
[----:B0-----:R-:W-:Y:S01]  /*28be0*/  HFMA2.MMA R19, -RZ, RZ, 0.0341796875, -0.00926971435546875 ;  /* 0x2860a0bfff137435 */ /* 0x001fe200000001ff */
        /* <DEDUP_REMOVED lines=8> */
[----:B0-----:R-:W-:Y:S01]  /*28c70*/  HFMA2.MMA R24, -RZ, RZ, 0.81884765625, -30.46875 ;  /* 0x3a8dcf9eff187435 */ /* 0x001fe200000001ff */
[----:B------:R-:W-:-:S02]  /*28c80*/  MOV R25, 0xb9c3f089 ;  /* 0xb9c3f08900197802 */ /* 0x000fc40000000f00 */
[----:B------:R0:W-:Y:S01]  /*28c90*/  STL.64 [R1+0x1180], R10 ;  /* 0x0011800a01007387 */ /* 0x0001e20000100a00 */
[----:B-1----:R-:W-:Y:S01]  /*28ca0*/  IMAD.MOV.U32 R26, RZ, RZ, 0x380ec44f ;  /* 0x380ec44fff1a7424 */ /* 0x002fe200078e00ff */
[----:B------:R-:W-:Y:S02]  /*28cb0*/  MOV R27, 0xbe0d26d1 ;  /* 0xbe0d26d1001b7802 */ /* 0x000fe40000000f00 */
[----:B------:R1:W-:Y:S01]  /*28cc0*/  STL.64 [R1+0x1120], R22 ;  /* 0x0011201601007387 */ /* 0x0003e20000100a00 */
[----:B--2---:R-:W-:Y:S01]  /*28cd0*/  HFMA2.MMA R20, -RZ, RZ, 0.8173828125, 5628 ;  /* 0x3a8a6d7fff147435 */ /* 0x004fe200000001ff */
[----:B------:R-:W-:Y:S02]  /*28ce0*/  MOV R21, 0xb9b8f43c ;  /* 0xb9b8f43c00157802 */ /* 0x000fe40000000f00 */
[----:B------:R2:W-:Y:S01]  /*28cf0*/  STL.64 [R1+0x1130], R6 ;  /* 0x0011300601007387 */ /* 0x0005e20000100a00 */
[----:B0-----:R-:W-:Y:S01]  /*28d00*/  HFMA2.MMA R11, -RZ, RZ, 0.57666015625, -868.5 ;  /* 0x389de2c9ff0b7435 */ /* 0x001fe200000001ff */
[----:B------:R-:W-:-:S02]  /*28d10*/  IMAD.MOV.U32 R10, RZ, RZ, 0x29d16c32 ;  /* 0x29d16c32ff0a7424 */ /* 0x000fc400078e00ff */
[----:B------:R0:W-:Y:S04]  /*28d20*/  STL.64 [R1+0x1148], R12 ;  /* 0x0011480c01007387 */ /* 0x0001e80000100a00 */
[----:B------:R3:W-:Y:S01]  /*28d30*/  STL.64 [R1+0x1158], R18 ;  /* 0x0011581201007387 */ /* 0x0007e20000100a00 */
[----:B-1----:R-:W-:Y:S01]  /*28d40*/  MOV R22, 0x365283b7 ;  /* 0x365283b700167802 */ /* 0x002fe20000000f00 */
[----:B------:R-:W-:Y:S01]  /*28d50*/  IMAD.MOV.U32 R23, RZ, RZ, 0x3fd55cd1 ;  /* 0x3fd55cd1ff177424 */ /* 0x000fe200078e00ff */
[----:B--2---:R-:W-:Y:S01]  /*28d60*/  HFMA2.MMA R6, -RZ, RZ, 1.482421875, -0.1220703125 ;  /* 0x3deeafd0ff067435 */ /* 0x004fe200000001ff */
[----:B------:R-:W-:Y:S01]  /*28d70*/  MOV R7, 0xc0550bb4 ;  /* 0xc0550bb400077802 */ /* 0x000fe20000000f00 */
[----:B------:R1:W-:Y:S01]  /*28d80*/  STL.64 [R1+0x10b0], R26 ;  /* 0x0010b01a01007387 */ /* 0x0003e20000100a00 */
[----:B0-----:R-:W-:Y:S01]  /*28d90*/  HFMA2.MMA R13, -RZ, RZ, -1.6279296875, -2064 ;  /* 0xbe83e808ff0d7435 */ /* 0x001fe200000001ff */
[----:B------:R-:W-:-:S02]  /*28da0*/  IMAD.MOV.U32 R12, RZ, RZ, 0x35af85e3 ;  /* 0x35af85e3ff0c7424 */ /* 0x000fc400078e00ff */
[----:B------:R0:W-:Y:S01]  /*28db0*/  STL.64 [R1+0x10d8], R24 ;  /* 0x0010d81801007387 */ /* 0x0001e20000100a00 */
[----:B---3--:R-:W-:Y:S01]  /*28dc0*/  MOV R18, 0x3e580a4b ;  /* 0x3e580a4b00127802 */ /* 0x008fe20000000f00 */
[----:B------:R-:W-:Y:S02]  /*28dd0*/  IMAD.MOV.U32 R19, RZ, RZ, -0x42548d8a ;  /* 0xbdab7276ff137424 */ /* 0x000fe400078e00ff */
[----:B------:R2:W-:Y:S01]  /*28de0*/  STL.64 [R1+0x1160], R22 ;  /* 0x0011601601007387 */ /* 0x0005e20000100a00 */
[----:B-1----:R-:W-:Y:S01]  /*28df0*/  MOV R26, 0x3f39715e ;  /* 0x3f39715e001a7802 */ /* 0x002fe20000000f00 */
[----:B------:R-:W-:Y:S02]  /*28e00*/  IMAD.MOV.U32 R27, RZ, RZ, -0x404dd976 ;  /* 0xbfb2268aff1b7424 */ /* 0x000fe400078e00ff */
[----:B------:R1:W-:Y:S01]  /*28e10*/  STL.64 [R1+0x1190], R18 ;  /* 0x0011901201007387 */ /* 0x0003e20000100a00 */
[----:B0-----:R-:W-:Y:S01]  /*28e20*/  HFMA2.MMA R25, -RZ, RZ, 0.200927734375, -42848 ;  /* 0x326ef93bff197435 */ /* 0x001fe200000001ff */
[----:B------:R-:W-:-:S02]  /*28e30*/  IMAD.MOV.U32 R24, RZ, RZ, 0x3d8d121f ;  /* 0x3d8d121fff187424 */ /* 0x000fc400078e00ff */
[----:B------:R0:W-:Y:S01]  /*28e40*/  STL.64 [R1+0x11b0], R20 ;  /* 0x0011b01401007387 */ /* 0x0001e20000100a00 */
[----:B--2---:R-:W-:Y:S01]  /*28e50*/  HFMA2.MMA R22, -RZ, RZ, -0.1881103515625, -369 ;  /* 0xb205ddc4ff167435 */ /* 0x004fe200000001ff */
[----:B------:R-:W-:Y:S02]  /*28e60*/  MOV R23, 0x3cc6cd86 ;  /* 0x3cc6cd8600177802 */ /* 0x000fe40000000f00 */
[----:B------:R2:W-:Y:S01]  /*28e70*/  STL.64 [R1+0x11b8], R10 ;  /* 0x0011b80a01007387 */ /* 0x0005e20000100a00 */
[----:B-1----:R-:W-:-:S03]  /*28e80*/  HFMA2.MMA R19, -RZ, RZ, -0.841796875, 0.006031036376953125 ;  /* 0xbabc1e2dff137435 */ /* 0x002fc600000001ff */
[----:B------:R1:W-:Y:S01]  /*28e90*/  STL.64 [R1+0x1168], R6 ;  /* 0x0011680601007387 */ /* 0x0003e20000100a00 */
[----:B------:R-:W-:Y:S01]  /*28ea0*/  IMAD.MOV.U32 R18, RZ, RZ, -0x3ed35ed2 ;  /* 0xc12ca12eff127424 */ /* 0x000fe200078e00ff */
[----:B0-----:R-:W-:Y:S02]  /*28eb0*/  HFMA2.MMA R21, -RZ, RZ, 2.0390625, -0.00010794401168823242188 ;  /* 0x40148713ff157435 */ /* 0x001fe400000001ff */
[----:B------:R0:W-:Y:S01]  /*28ec0*/  STL.64 [R1+0x1188], R12 ;  /* 0x0011880c01007387 */ /* 0x0001e20000100a00 */
[----:B------:R-:W-:Y:S01]  /*28ed0*/  IMAD.MOV.U32 R20, RZ, RZ, -0x3fdb1df7 ;  /* 0xc024e209ff147424 */ /* 0x000fe200078e00ff */
[----:B--2---:R-:W-:Y:S01]  /*28ee0*/  HFMA2.MMA R10, -RZ, RZ, 1.6689453125, -16040 ;  /* 0x3eadf3d5ff0a7435 */ /* 0x004fe200000001ff */
[----:B------:R-:W-:Y:S01]  /*28ef0*/  MOV R11, 0xbe88cf1e ;  /* 0xbe88cf1e000b7802 */ /* 0x000fe20000000f00 */
[----:B------:R2:W-:Y:S01]  /*28f00*/  STL.64 [R1+0x1100], R26 ;  /* 0x0011001a01007387 */ /* 0x0005e20000100a00 */
[----:B-1----:R-:W-:Y:S01]  /*28f10*/  MOV R6, 0x2e596624 ;  /* 0x2e59662400067802 */ /* 0x002fe20000000f00 */
[----:B------:R-:W-:-:S02]  /*28f20*/  IMAD.MOV.U32 R7, RZ, RZ, -0x45341f6a ;  /* 0xbacbe096ff077424 */ /* 0x000fc400078e00ff */
[----:B------:R1:W-:Y:S01]  /*28f30*/  STL.64 [R1+0x1128], R24 ;  /* 0x0011281801007387 */ /* 0x0003e20000100a00 */
[----:B0-----:R-:W-:Y:S01]  /*28f40*/  MOV R12, 0xb84a1be1 ;  /* 0xb84a1be1000c7802 */ /* 0x001fe20000000f00 */
[----:B------:R-:W-:Y:S02]  /*28f50*/  IMAD.MOV.U32 R13, RZ, RZ, 0x377f78a2 ;  /* 0x377f78a2ff0d7424 */ /* 0x000fe400078e00ff */
[----:B------:R0:W-:Y:S01]  /*28f60*/  STL.64 [R1+0x1198], R22 ;  /* 0x0011981601007387 */ /* 0x0001e20000100a00 */
[----:B--2---:R-:W-:Y:S01]  /*28f70*/  HFMA2.MMA R26, -RZ, RZ, -0.57958984375, 0.002964019775390625 ;  /* 0xb8a31a12ff1a7435 */ /* 0x004fe200000001ff */
[----:B------:R-:W-:Y:S02]  /*28f80*/  MOV R27, 0x3852efff ;  /* 0x3852efff001b7802 */ /* 0x000fe40000000f00 */
[----:B------:R2:W-:Y:S01]  /*28f90*/  STL.64 [R1+0x11a8], R6 ;  /* 0x0011a80601007387 */ /* 0x0005e20000100a00 */
[----:B-1----:R-:W-:Y:S01]  /*28fa0*/  MOV R24, 0xb9885993 ;  /* 0xb988599300187802 */ /* 0x002fe20000000f00 */
[----:B------:R-:W-:-:S02]  /*28fb0*/  IMAD.MOV.U32 R25, RZ, RZ, 0x3fc4fabc ;  /* 0x3fc4fabcff197424 */ /* 0x000fc400078e00ff */
[----:B------:R1:W-:Y:S01]  /*28fc0*/  STL.64 [R1+0x11c0], R12 ;  /* 0x0011c00c01007387 */ /* 0x0003e20000100a00 */
[----:B0-----:R-:W-:Y:S01]  /*28fd0*/  MOV R22, 0x4113bbe2 ;  /* 0x4113bbe200167802 */ /* 0x001fe20000000f00 */
[----:B------:R-:W-:Y:S02]  /*28fe0*/  IMAD.MOV.U32 R23, RZ, RZ, -0x3ed8b1f6 ;  /* 0xc1274e0aff177424 */ /* 0x000fe400078e00ff */
[----:B------:R0:W-:Y:S01]  /*28ff0*/  STL.64 [R1+0x11d0], R18 ;  /* 0x0011d01201007387 */ /* 0x0001e20000100a00 */
[----:B--2---:R-:W-:-:S03]  /*29000*/  HFMA2.MMA R6, -RZ, RZ, 2.34375, 103.125 ;  /* 0x40b05672ff067435 */ /* 0x004fc600000001ff */
[----:B------:R2:W-:Y:S01]  /*29010*/  STL.64 [R1+0x11e8], R20 ;  /* 0x0011e81401007387 */ /* 0x0005e20000100a00 */
[----:B------:R-:W-:-:S03]  /*29020*/  MOV R7, 0x3749bc93 ;  /* 0x3749bc9300077802 */ /* 0x000fc60000000f00 */
[----:B------:R3:W-:Y:S01]  /*29030*/  STL.64 [R1+0x11f8], R10 ;  /* 0x0011f80a01007387 */ /* 0x0007e20000100a00 */
[----:B-1----:R-:W-:Y:S01]  /*29040*/  HFMA2.MMA R13, -RZ, RZ, 0.1375732421875, -23.09375 ;  /* 0x3067cdc6ff0d7435 */ /* 0x002fe200000001ff */
[----:B------:R-:W-:Y:S01]  /*29050*/  IMAD.MOV.U32 R12, RZ, RZ, 0x3dd19e34 ;  /* 0x3dd19e34ff0c7424 */ /* 0x000fe200078e00ff */
[----:B0-----:R-:W-:Y:S01]  /*29060*/  MOV R18, 0xbce55ca9 ;  /* 0xbce55ca900127802 */ /* 0x001fe20000000f00 */
[----:B------:R-:W-:Y:S01]  /*29070*/  IMAD.MOV.U32 R19, RZ, RZ, 0x3ca46207 ;  /* 0x3ca46207ff137424 */ /* 0x000fe200078e00ff */
[----:B------:R0:W-:Y:S01]  /*29080*/  STL.64 [R1+0x1150], R26 ;  /* 0x0011501a01007387 */ /* 0x0001e20000100a00 */
[----:B--2---:R-:W-:Y:S01]  /*29090*/  HFMA2.MMA R20, -RZ, RZ, -0.578125, 0.0023345947265625 ;  /* 0xb8a018c8ff147435 */ /* 0x004fe200000001ff */
[----:B------:R-:W-:Y:S02]  /*290a0*/  MOV R21, 0xc188e6d2 ;  /* 0xc188e6d200157802 */ /* 0x000fe40000000f00 */
[----:B------:R1:W-:Y:S01]  /*290b0*/  STL.64 [R1+0x1178], R24 ;  /* 0x0011781801007387 */ /* 0x0003e20000100a00 */
[----:B---3--:R-:W-:Y:S01]  /*290c0*/  HFMA2.MMA R11, -RZ, RZ, 3.0390625, -0.00010883808135986328125 ;  /* 0x42148722ff0b7435 */ /* 0x008fe200000001ff */
[----:B------:R-:W-:-:S02]  /*290d0*/  IMAD.MOV.U32 R10, RZ, RZ, -0x4070897b ;  /* 0xbf8f7685ff0a7424 */ /* 0x000fc400078e00ff */
[----:B------:R2:W-:Y:S01]  /*290e0*/  STL.64 [R1+0x11d8], R22 ;  /* 0x0011d81601007387 */ /* 0x0005e20000100a00 */
[----:B0-----:R-:W-:-:S03]  /*290f0*/  HFMA2.MMA R27, -RZ, RZ, 0.97705078125, -0.0060577392578125 ;  /* 0x3bd19e34ff1b7435 */ /* 0x001fc600000001ff */
[----:B------:R0:W-:Y:S01]  /*29100*/  STL.64 [R1+0x1208], R18 ;  /* 0x0012081201007387 */ /* 0x0001e20000100a00 */
[----:B------:R-:W-:Y:S01]  /*29110*/  IMAD.MOV.U32 R26, RZ, RZ, -0x436e1202 ;  /* 0xbc91edfeff1a7424 */ /* 0x000fe200078e00ff */
[----:B-1----:R-:W-:Y:S01]  /*29120*/  HFMA2.MMA R24, -RZ, RZ, -2.412109375, -21.8125 ;  /* 0xc0d3cd74ff187435 */ /* 0x002fe200000001ff */
[----:B------:R-:W-:Y:S01]  /*29130*/  MOV R25, 0x41565e26 ;  /* 0x41565e2600197802 */ /* 0x000fe20000000f00 */
[----:B------:R1:W-:Y:S01]  /*29140*/  STL.64 [R1+0x11e0], R6 ;  /* 0x0011e00601007387 */ /* 0x0003e20000100a00 */
[----:B--2---:R-:W-:Y:S01]  /*29150*/  HFMA2.MMA R22, -RZ, RZ, -0.98779296875, 0.1654052734375 ;  /* 0xbbe7314bff167435 */ /* 0x004fe200000001ff */
[----:B------:R-:W-:Y:S02]  /*29160*/  MOV R23, 0x2c0887f7 ;  /* 0x2c0887f700177802 */ /* 0x000fe40000000f00 */
[----:B------:R2:W-:Y:S01]  /*29170*/  STL.64 [R1+0x1200], R12 ;  /* 0x0012000c01007387 */ /* 0x0005e20000100a00 */
[----:B0-----:R-:W-:-:S03]  /*29180*/  HFMA2.MMA R19, -RZ, RZ, -2.5625, -0.900390625 ;  /* 0xc120bb34ff137435 */ /* 0x001fc600000001ff */
[----:B------:R0:W-:Y:S01]  /*29190*/  STL.64 [R1+0x1228], R20 ;  /* 0x0012281401007387 */ /* 0x0001e20000100a00 */
[----:B------:R-:W-:-:S03]  /*291a0*/  IMAD.MOV.U32 R18, RZ, RZ, 0x41a71805 ;  /* 0x41a71805ff127424 */ /* 0x000fc600078e00ff */
[----:B------:R3:W-:Y:S01]  /*291b0*/  STL.64 [R1+0x1230], R10 ;  /* 0x0012300a01007387 */ /* 0x0007e20000100a00 */
[----:B-1----:R-:W-:Y:S01]  /*291c0*/  MOV R6, 0x39bf9a7a ;  /* 0x39bf9a7a00067802 */ /* 0x002fe20000000f00 */
[----:B------:R-:W-:Y:S01]  /*291d0*/  IMAD.MOV.U32 R7, RZ, RZ, -0x519e6c8f ;  /* 0xae619371ff077424 */ /* 0x000fe200078e00ff */
[----:B--2---:R-:W-:Y:S01]  /*291e0*/  MOV R12, 0xc251316e ;  /* 0xc251316e000c7802 */ /* 0x004fe20000000f00 */
[----:B------:R-:W-:Y:S01]  /*291f0*/  IMAD.MOV.U32 R13, RZ, RZ, 0x42043bff ;  /* 0x42043bffff0d7424 */ /* 0x000fe200078e00ff */
[----:B------:R1:W-:Y:S01]  /*29200*/  STL.64 [R1+0x11a0], R26 ;  /* 0x0011a01a01007387 */ /* 0x0003e20000100a00 */
[----:B0-----:R-:W-:Y:S01]  /*29210*/  HFMA2.MMA R21, -RZ, RZ, -1.7236328125, 298.25 ;  /* 0xbee55ca9ff157435 */ /* 0x001fe200000001ff */
[----:B------:R-:W-:Y:S02]  /*29220*/  IMAD.MOV.U32 R20, RZ, RZ, 0x33993e87 ;  /* 0x33993e87ff147424 */ /* 0x000fe400078e00ff */
[----:B------:R0:W-:Y:S01]  /*29230*/  STL.64 [R1+0x11c8], R24 ;  /* 0x0011c81801007387 */ /* 0x0001e20000100a00 */
[----:B---3--:R-:W-:Y:S01]  /*29240*/  HFMA2.MMA R10, -RZ, RZ, -0.11907958984375, 0.0731201171875 ;  /* 0xaf9f2caeff0a7435 */ /* 0x008fe200000001ff */
[----:B------:R-:W-:-:S02]  /*29250*/  MOV R11, 0x3d07aee5 ;  /* 0x3d07aee5000b7802 */ /* 0x000fc40000000f00 */
[----:B------:R2:W-:Y:S01]  /*29260*/  STL.64 [R1+0x1210], R22 ;  /* 0x0012101601007387 */ /* 0x0005e20000100a00 */
[----:B-1----:R-:W-:Y:S01]  /*29270*/  MOV R26, 0xbf8095d8 ;  /* 0xbf8095d8001a7802 */ /* 0x002fe20000000f00 */
[----:B------:R-:W-:Y:S02]  /*29280*/  IMAD.MOV.U32 R27, RZ, RZ, -0x4c24c9d8 ;  /* 0xb3db3628ff1b7424 */ /* 0x000fe400078e00ff */
[----:B------:R1:W-:Y:S01]  /*29290*/  STL.64 [R1+0x1220], R6 ;  /* 0x0012200601007387 */ /* 0x0003e20000100a00 */
[----:B0-----:R-:W-:Y:S01]  /*292a0*/  HFMA2.MMA R25, -RZ, RZ, -0.82080078125, 4.03515625 ;  /* 0xba914409ff197435 */ /* 0x001fe200000001ff */
[----:B------:R-:W-:Y:S02]  /*292b0*/  IMAD.MOV.U32 R24, RZ, RZ, 0x3ad917d5 ;  /* 0x3ad917d5ff187424 */ /* 0x000fe400078e00ff */
[----:B------:R0:W-:Y:S01]  /*292c0*/  STL.64 [R1+0x1238], R12 ;  /* 0x0012380c01007387 */ /* 0x0001e20000100a00 */
[----:B--2---:R-:W-:Y:S01]  /*292d0*/  MOV R22, 0xb74d552d ;  /* 0xb74d552d00167802 */ /* 0x004fe20000000f00 */
[----:B------:R-:W-:-:S02]  /*292e0*/  IMAD.MOV.U32 R23, RZ, RZ, 0x408276e5 ;  /* 0x408276e5ff177424 */ /* 0x000fc400078e00ff */
[----:B------:R2:W-:Y:S01]  /*292f0*/  STL.64 [R1+0x1248], R18 ;  /* 0x0012481201007387 */ /* 0x0005e20000100a00 */
[----:B-1----:R-:W-:-:S03]  /*29300*/  HFMA2.MMA R6, -RZ, RZ, -2.18359375, 36.53125 ;  /* 0xc05e5091ff067435 */ /* 0x002fc600000001ff */
[----:B------:R1:W-:Y:S01]  /*29310*/  STL.64 [R1+0x1260], R20 ;  /* 0x0012601401007387 */ /* 0x0003e20000100a00 */
[----:B------:R-:W-:Y:S01]  /*29320*/  MOV R7, 0x3fb76a6c ;  /* 0x3fb76a6c00077802 */ /* 0x000fe20000000f00 */
[----:B0-----:R-:W-:Y:S02]  /*29330*/  HFMA2.MMA R13, -RZ, RZ, 1.0029296875, -0.775390625 ;  /* 0x3c03ba34ff0d7435 */ /* 0x001fe400000001ff */
[----:B------:R0:W-:Y:S01]  /*29340*/  STL.64 [R1+0x1270], R10 ;  /* 0x0012700a01007387 */ /* 0x0001e20000100a00 */
[----:B------:R-:W-:Y:S01]  /*29350*/  IMAD.MOV.U32 R12, RZ, RZ, -0x434156b4 ;  /* 0xbcbea94cff0c7424 */ /* 0x000fe200078e00ff */
[----:B--2---:R-:W-:Y:S01]  /*29360*/  MOV R18, 0xb0a1e056 ;  /* 0xb0a1e05600127802 */ /* 0x004fe20000000f00 */
[----:B------:R-:W-:Y:S01]  /*29370*/  IMAD.MOV.U32 R19, RZ, RZ, -0x450fdad4 ;  /* 0xbaf0252cff137424 */ /* 0x000fe200078e00ff */
[----:B------:R2:W-:Y:S01]  /*29380*/  STL.64 [R1+0x11f0], R26 ;  /* 0x0011f01a01007387 */ /* 0x0005e20000100a00 */
[----:B-1----:R-:W-:Y:S01]  /*29390*/  HFMA2.MMA R20, -RZ, RZ, -3.482421875, 71.4375 ;  /* 0xc2f75477ff147435 */ /* 0x002fe200000001ff */
[----:B------:R-:W-:-:S02]  /*293a0*/  MOV R21, 0x431234f7 ;  /* 0x431234f700157802 */ /* 0x000fc40000000f00 */
[----:B------:R1:W-:Y:S01]  /*293b0*/  STL.64 [R1+0x1218], R24 ;  /* 0x0012181801007387 */ /* 0x0003e20000100a00 */
[----:B0-----:R-:W-:Y:S01]  /*293c0*/  HFMA2.MMA R11, -RZ, RZ, -0.615234375, 0.0134124755859375 ;  /* 0xb8ec22deff0b7435 */ /* 0x001fe200000001ff */
[----:B------:R-:W-:Y:S02]  /*293d0*/  IMAD.MOV.U32 R10, RZ, RZ, -0x3d5f44d2 ;  /* 0xc2a0bb2eff0a7424 */ /* 0x000fe400078e00ff */
[----:B------:R0:W-:Y:S01]  /*293e0*/  STL.64 [R1+0x1250], R22 ;  /* 0x0012501601007387 */ /* 0x0001e20000100a00 */
[----:B--2---:R-:W-:-:S03]  /*293f0*/  HFMA2.MMA R26, -RZ, RZ, 0.8916015625, 40128 ;  /* 0x3b2278e6ff1a7435 */ /* 0x004fc600000001ff */
[----:B------:R2:W-:Y:S01]  /*29400*/  STL.64 [R1+0x1280], R18 ;  /* 0x0012801201007387 */ /* 0x0005e20000100a00 */
[----:B------:R-:W-:Y:S02]  /*29410*/  MOV R27, 0xc1a4e31c ;  /* 0xc1a4e31c001b7802 */ /* 0x000fe40000000f00 */
[----:B-1----:R-:W-:Y:S01]  /*29420*/  MOV R24, 0x3eaea827 ;  /* 0x3eaea82700187802 */ /* 0x002fe20000000f00 */
[----:B------:R-:W-:Y:S01]  /*29430*/  IMAD.MOV.U32 R25, RZ, RZ, -0x41fdf446 ;  /* 0xbe020bbaff197424 */ /* 0x000fe200078e00ff */
[----:B------:R1:W-:Y:S01]  /*29440*/  STL.64 [R1+0x1258], R6 ;  /* 0x0012580601007387 */ /* 0x0003e20000100a00 */
[----:B0-----:R-:W-:Y:S01]  /*29450*/  HFMA2.MMA R22, -RZ, RZ, 0.8271484375, -0.291015625 ;  /* 0x3a9eb4a8ff167435 */ /* 0x001fe200000001ff */
[----:B------:R-:W-:Y:S02]  /*29460*/  MOV R23, 0xb9cefd15 ;  /* 0xb9cefd1500177802 */ /* 0x000fe40000000f00 */
[----:B------:R0:W-:Y:S01]  /*29470*/  STL.64 [R1+0x1278], R12 ;  /* 0x0012780c01007387 */ /* 0x0001e20000100a00 */
[----:B--2---:R-:W-:Y:S01]  /*29480*/  HFMA2.MMA R19, -RZ, RZ, 2.318359375, -1.4111328125 ;  /* 0x40a3bda5ff137435 */ /* 0x004fe200000001ff */
[----:B------:R-:W-:-:S02]  /*29490*/  IMAD.MOV.U32 R18, RZ, RZ, -0x3f374eec ;  /* 0xc0c8b114ff127424 */ /* 0x000fc400078e00ff */
[----:B------:R2:W-:Y:S01]  /*294a0*/  STL.64 [R1+0x12a0], R20 ;  /* 0x0012a01401007387 */ /* 0x0005e20000100a00 */
[----:B-1----:R-:W-:Y:S01]  /*294b0*/  MOV R6, 0x430437bf ;  /* 0x430437bf00067802 */ /* 0x002fe20000000f00 */
[----:B------:R-:W-:Y:S02]  /*294c0*/  IMAD.MOV.U32 R7, RZ, RZ, 0x3c605817 ;  /* 0x3c605817ff077424 */ /* 0x000fe400078e00ff */
[----:B------:R1:W-:Y:S01]  /*294d0*/  STL.64 [R1+0x12a8], R10 ;  /* 0x0012a80a01007387 */ /* 0x0003e20000100a00 */
[----:B0-----:R-:W-:Y:S01]  /*294e0*/  MOV R12, 0x4223149e ;  /* 0x4223149e000c7802 */ /* 0x001fe20000000f00 */
[----:B------:R-:W-:Y:S02]  /*294f0*/  IMAD.MOV.U32 R13, RZ, RZ, -0x3de7289d ;  /* 0xc218d763ff0d7424 */ /* 0x000fe400078e00ff */
[----:B------:R0:W-:Y:S01]  /*29500*/  STL.64 [R1+0x1240], R26 ;  /* 0x0012401a01007387 */ /* 0x0001e20000100a00 */
[----:B--2---:R-:W-:Y:S01]  /*29510*/  HFMA2.MMA R21, -RZ, RZ, -0.21337890625, 25280 ;  /* 0xb2d4762cff157435 */ /* 0x004fe200000001ff */
[----:B------:R-:W-:-:S02]  /*29520*/  IMAD.MOV.U32 R20, RZ, RZ, 0x3e24a8c0 ;  /* 0x3e24a8c0ff147424 */ /* 0x000fc400078e00ff */
[----:B------:R2:W-:Y:S01]  /*29530*/  STL.64 [R1+0x1268], R24 ;  /* 0x0012681801007387 */ /* 0x0005e20000100a00 */
[----:B-1----:R-:W-:Y:S01]  /*29540*/  HFMA2.MMA R10, -RZ, RZ, -1.0263671875, 1.4521484375 ;  /* 0xbc1b3dcfff0a7435 */ /* 0x002fe200000001ff */
[----:B------:R-:W-:Y:S02]  /*29550*/  MOV R11, 0x36d76ab6 ;  /* 0x36d76ab6000b7802 */ /* 0x000fe40000000f00 */
[----:B------:R1:W-:Y:S01]  /*29560*/  STL.64 [R1+0x1288], R22 ;  /* 0x0012881601007387 */ /* 0x0003e20000100a00 */
[----:B0-----:R-:W-:Y:S01]  /*29570*/  HFMA2.MMA R27, -RZ, RZ, -3.5546875, -20.640625 ;  /* 0xc31ccd29ff1b7435 */ /* 0x001fe200000001ff */
[----:B------:R-:W-:Y:S02]  /*29580*/  IMAD.MOV.U32 R26, RZ, RZ, 0x4293c7da ;  /* 0x4293c7daff1a7424 */ /* 0x000fe400078e00ff */
[----:B------:R0:W-:Y:S01]  /*29590*/  STL.64 [R1+0x1298], R6 ;  /* 0x0012980601007387 */ /* 0x0001e20000100a00 */
[----:B--2---:R-:W-:Y:S01]  /*295a0*/  HFMA2.MMA R24, -RZ, RZ, 2.767578125, -0.0004770755767822265625 ;  /* 0x41898fd1ff187435 */ /* 0x004fe200000001ff */
[----:B------:R-:W-:-:S02]  /*295b0*/  MOV R25, 0x357b0a41 ;  /* 0x357b0a4100197802 */ /* 0x000fc40000000f00 */
[----:B------:R2:W-:Y:S04]  /*295c0*/  STL.64 [R1+0x12b0], R12 ;  /* 0x0012b00c01007387 */ /* 0x0005e80000100a00 */
[----:B------:R3:W-:Y:S01]  /*295d0*/  STL.64 [R1+0x12c0], R18 ;  /* 0x0012c01201007387 */ /* 0x0007e20000100a00 */
[----:B-1----:R-:W-:Y:S01]  /*295e0*/  MOV R22, 0xc0020bba ;  /* 0xc0020bba00167802 */ /* 0x002fe20000000f00 */
[----:B------:R-:W-:Y:S01]  /*295f0*/  IMAD.MOV.U32 R23, RZ, RZ, -0x4e55e4fe ;  /* 0xb1aa1b02ff177424 */ /* 0x000fe200078e00ff */
[----:B0-----:R-:W-:Y:S01]  /*29600*/  HFMA2.MMA R6, -RZ, RZ, 1.7734375, -0.0185699462890625 ;  /* 0x3f18a4c1ff067435 */ /* 0x001fe200000001ff */
[----:B------:R-:W-:Y:S01]  /*29610*/  MOV R7, 0xbee2690b ;  /* 0xbee2690b00077802 */ /* 0x000fe20000000f00 */
[----:B------:R0:W-:Y:S01]  /*29620*/  STL.64 [R1+0x12d8], R20 ;  /* 0x0012d81401007387 */ /* 0x0001e20000100a00 */
[----:B--2---:R-:W-:Y:S01]  /*29630*/  HFMA2.MMA R13, -RZ, RZ, 3.6640625, 0.05548095703125 ;  /* 0x43542b1aff0d7435 */ /* 0x004fe200000001ff */
[----:B------:R-:W-:-:S02]  /*29640*/  IMAD.MOV.U32 R12, RZ, RZ, 0x3b0b43e3 ;  /* 0x3b0b43e3ff0c7424 */ /* 0x000fc400078e00ff */
[----:B------:R1:W-:Y:S01]  /*29650*/  STL.64 [R1+0x12e8], R10 ;  /* 0x0012e80a01007387 */ /* 0x0003e20000100a00 */
[----:B---3--:R-:W-:Y:S01]  /*29660*/  MOV R18, 0x4151b9cf ;  /* 0x4151b9cf00127802 */ /* 0x008fe20000000f00 */
[----:B------:R-:W-:Y:S02]  /*29670*/  IMAD.MOV.U32 R19, RZ, RZ, -0x3c078232 ;  /* 0xc3f87dceff137424 */ /* 0x000fe400078e00ff */
[----:B------:R2:W-:Y:S01]  /*29680*/  STL.64 [R1+0x1290], R26 ;  /* 0x0012901a01007387 */ /* 0x0005e20000100a00 */
[----:B0-----:R-:W-:-:S03]  /*29690*/  HFMA2.MMA R20, -RZ, RZ, 0.63427734375, 0.2242431640625 ;  /* 0x3913332dff147435 */ /* 0x001fc600000001ff */
[----:B------:R0:W-:Y:S01]  /*296a0*/  STL.64 [R1+0x12b8], R24 ;  /* 0x0012b81801007387 */ /* 0x0001e20000100a00 */
[----:B------:R-:W-:Y:S01]  /*296b0*/  MOV R21, 0xc29684d3 ;  /* 0xc29684d300157802 */ /* 0x000fe20000000f00 */
[----:B-1----:R-:W-:Y:S02]  /*296c0*/  HFMA2.MMA R11, -RZ, RZ, -2.943359375, -0.00110340118408203125 ;  /* 0xc1e39485ff0b7435 */ /* 0x002fe400000001ff */
[----:B------:R1:W-:Y:S01]  /*296d0*/  STL.64 [R1+0x12c8], R22 ;  /* 0x0012c81601007387 */ /* 0x0003e20000100a00 */
[----:B------:R-:W-:Y:S01]  /*296e0*/  IMAD.MOV.U32 R10, RZ, RZ, 0x42850a16 ;  /* 0x42850a16ff0a7424 */ /* 0x000fe200078e00ff */
[----:B--2---:R-:W-:Y:S02]  /*296f0*/  MOV R26, 0xbd25198e ;  /* 0xbd25198e001a7802 */ /* 0x004fe40000000f00 */
[----:B------:R2:W-:Y:S01]  /*29700*/  STL.64 [R1+0x12f8], R18 ;  /* 0x0012f81201007387 */ /* 0x0005e20000100a00 */
[----:B------:R-:W-:Y:S01]  /*29710*/  IMAD.MOV.U32 R27, RZ, RZ, 0x3ce423b1 ;  /* 0x3ce423b1ff1b7424 */ /* 0x000fe200078e00ff */
[----:B0-----:R-:W-:-:S02]  /*29720*/  HFMA2.MMA R25, -RZ, RZ, 3.818359375, 0.00131893157958984375 ;  /* 0x43a31567ff197435 */ /* 0x001fc400000001ff */
[----:B------:R0:W-:Y:S01]  /*29730*/  STL.64 [R1+0x12d0], R6 ;  /* 0x0012d00601007387 */ /* 0x0001e20000100a00 */
[----:B------:R-:W-:Y:S01]  /*29740*/  IMAD.MOV.U32 R24, RZ, RZ, -0x4313edd9 ;  /* 0xbcec1227ff187424 */ /* 0x000fe200078e00ff */
[----:B-1----:R-:W-:Y:S02]  /*29750*/  HFMA2.MMA R22, -RZ, RZ, 4.2109375, -23.28125 ;  /* 0x4436cdd2ff167435 */ /* 0x002fe400000001ff */
[----:B------:R1:W-:Y:S01]  /*29760*/  STL.64 [R1+0x12f0], R12 ;  /* 0x0012f00c01007387 */ /* 0x0003e20000100a00 */
[----:B------:R-:W-:Y:S01]  /*29770*/  MOV R23, 0xc3f111b1 ;  /* 0xc3f111b100177802 */ /* 0x000fe20000000f00 */
[----:B--2---:R-:W-:Y:S01]  /*29780*/  HFMA2.MMA R19, -RZ, RZ, -1.826171875, 508.5 ;  /* 0xbf4e5ff2ff137435 */ /* 0x004fe200000001ff */
[----:B------:R-:W-:Y:S01]  /*29790*/  IMAD.MOV.U32 R18, RZ, RZ, -0x4b05c0b0 ;  /* 0xb4fa3f50ff127424 */ /* 0x000fe200078e00ff */
[----:B------:R2:W-:Y:S01]  /*297a0*/  STL.64 [R1+0x12e0], R26 ;  /* 0x0012e01a01007387 */ /* 0x0005e20000100a00 */
[----:B0-----:R-:W-:Y:S01]  /*297b0*/  MOV R6, 0xc3abf25b ;  /* 0xc3abf25b00067802 */ /* 0x001fe20000000f00 */
[----:B------:R-:W-:-:S02]  /*297c0*/  IMAD.MOV.U32 R7, RZ, RZ, 0x432bf3b2 ;  /* 0x432bf3b2ff077424 */ /* 0x000fc400078e00ff */
[----:B------:R0:W-:Y:S01]  /*297d0*/  STL.64 [R1+0x1318], R20 ;  /* 0x0013181401007387 */ /* 0x0001e20000100a00 */
[----:B-1----:R-:W-:Y:S01]  /*297e0*/  MOV R12, 0xb54c60f7 ;  /* 0xb54c60f7000c7802 */ /* 0x002fe20000000f00 */
[----:B------:R-:W-:Y:S02]  /*297f0*/  IMAD.MOV.U32 R13, RZ, RZ, 0x4118a4c2 ;  /* 0x4118a4c2ff0d7424 */ /* 0x000fe400078e00ff */
[----:B------:R1:W-:Y:S01]  /*29800*/  STL.64 [R1+0x1320], R10 ;  /* 0x0013200a01007387 */ /* 0x0003e20000100a00 */
[----:B--2---:R-:W-:-:S03]  /*29810*/  HFMA2.MMA R26, -RZ, RZ, -2.46875, -0.0004642009735107421875 ;  /* 0xc0f08f9bff1a7435 */ /* 0x004fc600000001ff */
[----:B------:R2:W-:Y:S01]  /*29820*/  STL.64 [R1+0x1300], R22 ;  /* 0x0013001601007387 */ /* 0x0005e20000100a00 */
[----:B------:R-:W-:Y:S01]  /*29830*/  MOV R27, 0x40393dd8 ;  /* 0x40393dd8001b7802 */ /* 0x000fe20000000f00 */
[----:B0-----:R-:W-:Y:S02]  /*29840*/  HFMA2.MMA R21, -RZ, RZ, 1.1162109375, -0.000296115875244140625 ;  /* 0x3c778cdaff157435 */ /* 0x001fe400000001ff */
[----:B------:R0:W-:Y:S01]  /*29850*/  STL.64 [R1+0x1308], R24 ;  /* 0x0013081801007387 */ /* 0x0001e20000100a00 */
[----:B------:R-:W-:Y:S01]  /*29860*/  IMAD.MOV.U32 R20, RZ, RZ, -0x42f88f86 ;  /* 0xbd07707aff147424 */ /* 0x000fe200078e00ff */
[----:B-1----:R-:W-:Y:S02]  /*29870*/  HFMA2.MMA R10, -RZ, RZ, -4.94140625, 0.0002281665802001953125 ;  /* 0xc4f10b7aff0a7435 */ /* 0x002fe400000001ff */
[----:B------:R1:W-:Y:S01]  /*29880*/  STL.64 [R1+0x1310], R6 ;  /* 0x0013100601007387 */ /* 0x0003e20000100a00 */
[----:B------:R-:W-:Y:S02]  /*29890*/  MOV R11, 0xbe23145e ;  /* 0xbe23145e000b7802 */ /* 0x000fe40000000f00 */
[----:B--2---:R-:W-:Y:S01]  /*298a0*/  MOV R22, 0x3f15b76c ;  /* 0x3f15b76c00167802 */ /* 0x004fe20000000f00 */
[----:B------:R2:W-:Y:S01]  /*298b0*/  STL.64 [R1+0x1328], R12 ;  /* 0x0013280c01007387 */ /* 0x0005e20000100a00 */
[----:B------:R-:W-:-:S03]  /*298c0*/  IMAD.MOV.U32 R23, RZ, RZ, -0x41aa8b03 ;  /* 0xbe5574fdff177424 */ /* 0x000fc600078e00ff */
[----:B------:R3:W-:Y:S01]  /*298d0*/  STL.64 [R1+0x1338], R18 ;  /* 0x0013381201007387 */ /* 0x0007e20000100a00 */
[----:B0-----:R-:W-:Y:S01]  /*298e0*/  MOV R24, 0xc477662c ;  /* 0xc477662c00187802 */ /* 0x001fe20000000f00 */
[----:B------:R-:W-:Y:S01]  /*298f0*/  IMAD.MOV.U32 R25, RZ, RZ, 0x450908e3 ;  /* 0x450908e3ff197424 */ /* 0x000fe200078e00ff */
[----:B-1----:R-:W-:Y:S01]  /*29900*/  HFMA2.MMA R6, -RZ, RZ, 0.6376953125, -75.125 ;  /* 0x391ad4b2ff067435 */ /* 0x002fe200000001ff */
[----:B------:R-:W-:Y:S01]  /*29910*/  MOV R7, 0x3d50e5d5 ;  /* 0x3d50e5d500077802 */ /* 0x000fe20000000f00 */
[----:B------:R0:W-:Y:S01]  /*29920*/  STL.64 [R1+0x1330], R26 ;  /* 0x0013301a01007387 */ /* 0x0001e20000100a00 */
[----:B--2---:R-:W-:Y:S01]  /*29930*/  HFMA2.MMA R13, -RZ, RZ, -5.0859375, 16480 ;  /* 0xc5167406ff0d7435 */ /* 0x004fe200000001ff */
[----:B------:R-:W-:Y:S02]  /*29940*/  IMAD.MOV.U32 R12, RZ, RZ, 0x44f49ff4 ;  /* 0x44f49ff4ff0c7424 */ /* 0x000fe400078e00ff */
[----:B------:R1:W-:Y:S01]  /*29950*/  STL.64 [R1+0x1340], R22 ;  /* 0x0013401601007387 */ /* 0x0003e20000100a00 */
[----:B---3--:R-:W-:Y:S01]  /*29960*/  MOV R18, 0x44abf3ae ;  /* 0x44abf3ae00127802 */ /* 0x008fe20000000f00 */
[----:B------:R-:W-:-:S02]  /*29970*/  IMAD.MOV.U32 R19, RZ, RZ, 0x3aa95acb ;  /* 0x3aa95acbff137424 */ /* 0x000fc400078e00ff */
[----:B------:R2:W-:Y:S04]  /*29980*/  STL.64 [R1+0x1350], R20 ;  /* 0x0013501401007387 */ /* 0x0005e80000100a00 */
[----:B------:R3:W-:Y:S01]  /*29990*/  STL.64 [R1+0x1358], R24 ;  /* 0x0013581801007387 */ /* 0x0007e20000100a00 */
[----:B0-----:R-:W-:Y:S01]  /*299a0*/  HFMA2.MMA R27, -RZ, RZ, -0.447021484375, -0.000134944915771484375 ;  /* 0xb727886cff1b7435 */ /* 0x001fe200000001ff */
[----:B------:R-:W-:Y:S02]  /*299b0*/  IMAD.MOV.U32 R26, RZ, RZ, -0x3c55509c ;  /* 0xc3aaaf64ff1a7424 */ /* 0x000fe400078e00ff */
[----:B------:R0:W-:Y:S01]  /*299c0*/  STL.64 [R1+0x1360], R10 ;  /* 0x0013600a01007387 */ /* 0x0001e20000100a00 */
[----:B-1----:R-:W-:Y:S01]  /*299d0*/  HFMA2.MMA R22, -RZ, RZ, -4.234375, 0.0235443115234375 ;  /* 0xc43c2607ff167435 */ /* 0x002fe200000001ff */
[----:B------:R-:W-:-:S02]  /*299e0*/  MOV R23, 0x4436edde ;  /* 0x4436edde00177802 */ /* 0x000fc40000000f00 */
[----:B------:R1:W-:Y:S01]  /*299f0*/  STL.64 [R1+0x1370], R18 ;  /* 0x0013701201007387 */ /* 0x0003e20000100a00 */
[----:B--2---:R-:W-:Y:S01]  /*29a00*/  HFMA2.MMA R20, -RZ, RZ, 3.111328125, 1.4609375 ;  /* 0x42393dd8ff147435 */ /* 0x004fe200000001ff */
[----:B------:R-:W-:Y:S01]  /*29a10*/  MOV R21, 0xb704f033 ;  /* 0xb704f03300157802 */ /* 0x000fe20000000f00 */
[----:B---3--:R-:W-:Y:S01]  /*29a20*/  HFMA2.MMA R24, -RZ, RZ, 1.8896484375, -0.00586700439453125 ;  /* 0x3f8f9e02ff187435 */ /* 0x008fe200000001ff */
[----:B------:R2:W-:Y:S01]  /*29a30*/  STL.64 [R1+0x1348], R6 ;  /* 0x0013480601007387 */ /* 0x0005e20000100a00 */
[----:B------:R-:W-:Y:S01]  /*29a40*/  MOV R25, 0xbf42b1b0 ;  /* 0xbf42b1b000197802 */ /* 0x000fe20000000f00 */
[----:B0-----:R-:W-:Y:S02]  /*29a50*/  HFMA2.MMA R11, -RZ, RZ, 2.595703125, -11.6328125 ;  /* 0x4131c9d1ff0b7435 */ /* 0x001fe400000001ff */
[----:B------:R0:W-:Y:S01]  /*29a60*/  STL.64 [R1+0x1368], R12 ;  /* 0x0013680c01007387 */ /* 0x0001e20000100a00 */
[----:B------:R-:W-:Y:S01]  /*29a70*/  IMAD.MOV.U32 R10, RZ, RZ, -0x3e97d410 ;  /* 0xc1682bf0ff0a7424 */ /* 0x000fe200078e00ff */
[----:B-1----:R-:W-:Y:S01]  /*29a80*/  HFMA2.MMA R19, -RZ, RZ, 1.5966796875, 2.83718109130859375e-05 ;  /* 0x3e6301dcff137435 */ /* 0x002fe200000001ff */
[----:B------:R-:W-:Y:S01]  /*29a90*/  IMAD.MOV.U32 R18, RZ, RZ, 0x3eb9a9a3 ;  /* 0x3eb9a9a3ff127424 */ /* 0x000fe200078e00ff */
[----:B------:R1:W-:Y:S01]  /*29aa0*/  STL.64 [R1+0x1378], R22 ;  /* 0x0013781601007387 */ /* 0x0003e20000100a00 */
[----:B--2---:R-:W-:Y:S01]  /*29ab0*/  MOV R6, 0x43059029 ;  /* 0x4305902900067802 */ /* 0x004fe20000000f00 */
[----:B------:R-:W-:-:S02]  /*29ac0*/  IMAD.MOV.U32 R7, RZ, RZ, -0x3d1e795e ;  /* 0xc2e186a2ff077424 */ /* 0x000fc400078e00ff */
        /* <DEDUP_REMOVED lines=12> */
[----:B-1----:R-:W-:-:S12]  /*29b90*/  IMAD.MOV.U32 R6, RZ, RZ, RZ ;  /* 0x000000ffff067224 */ /* 0x002fd800078e00ff */
[----:B------:R-:W-:Y:S05]  /*29ba0*/  @P0 BRA `(.L_x_1223) ;  /* 0x0000000400180947 */ /* 0x000fea0003800000 */
[C---:B------:R-:W-:Y:S01]  /*29bb0*/  FADD.FTZ.RZ R0, R8.reuse, 1 ;  /* 0x3f80000008007421 */ /* 0x040fe2000001c000 */
[----:B------:R-:W-:Y:S01]  /*29bc0*/  HFMA2.MMA R7, -RZ, RZ, 1.625, 0 ;  /* 0x3e800000ff077435 */ /* 0x000fe200000001ff */
[----:B------:R-:W-:Y:S01]  /*29bd0*/  MOV R9, 0x3d39bf78 ;  /* 0x3d39bf7800097802 */ /* 0x000fe20000000f00 */
[----:B------:R-:W-:Y:S01]  /*29be0*/  BSSY B6, `(.L_x_1224) ;  /* 0x000001b000067945 */ /* 0x000fe20003800000 */
[----:B------:R-:W-:Y:S02]  /*29bf0*/  ISETP.GE.U32.AND P0, PT, R8, 0x7f800000, PT ;  /* 0x7f8000000800780c */ /* 0x000fe40003f06070 */
[----:B------:R-:W-:-:S04]  /*29c00*/  IADD3 R0, R0, -0x3f400000, RZ ;  /* 0xc0c0000000007810 */ /* 0x000fc80007ffe0ff */
        /* <DEDUP_REMOVED lines=24> */
.L_x_1225:
[----:B------:R-:W-:Y:S05]  /*29d90*/  BSYNC B6 ;  /* 0x0000000000067941 */ /* 0x000fea0003800000 */
.L_x_1224:
[----:B------:R-:W-:-:S04]  /*29da0*/  FADD.FTZ R3, -R8, R3 ;  /* 0x0000000308037221 */ /* 0x000fc80000010100 */
[----:B------:R-:W-:-:S06]  /*29db0*/  FMUL.FTZ R3, R3, -2 ;  /* 0xc000000003037820 */ /* 0x000fcc0000410000 */
[----:B------:R-:W0:Y:S02]  /*29dc0*/  MUFU.SQRT R3, R3 ;  /* 0x0000000300037308 */ /* 0x000e240000002000 */
[----:B0-----:R-:W-:Y:S01]  /*29dd0*/  FADD.FTZ R6, -R3, -RZ ;  /* 0x800000ff03067221 */ /* 0x001fe20000010100 */
[----:B------:R-:W-:Y:S06]  /*29de0*/  BRA `(.L_x_1223) ;  /* 0x0000000000887947 */ /* 0x000fec0003800000 */
.L_x_1222:
        /* <DEDUP_REMOVED lines=30> */
.L_x_1227:
[----:B------:R-:W-:Y:S05]  /*29fd0*/  BSYNC B6 ;  /* 0x0000000000067941 */ /* 0x000fea0003800000 */
.L_x_1226:
[----:B------:R-:W-:-:S04]  /*29fe0*/  FADD.FTZ R3, -R8, R3 ;  /* 0x0000000308037221 */ /* 0x000fc80000010100 */
[----:B------:R-:W-:-:S04]  /*29ff0*/  FMUL.FTZ R3, R3, -2 ;  /* 0xc000000003037820 */ /* 0x000fc80000410000 */
[----:B------:R0:W1:Y:S03]  /*2a000*/  MUFU.SQRT R6, R3 ;  /* 0x0000000300067308 */ /* 0x0000660000002000 */
.L_x_1223:
[----:B------:R-:W-:Y:S05]  /*2a010*/  BSYNC B2 ;  /* 0x0000000000027941 */ /* 0x000fea0003800000 */
.L_x_1221:
[----:B------:R-:W-:Y:S01]  /*2a020*/  FMUL.FTZ R7, R5, 0.5 ;  /* 0x3f00000005077820 */ /* 0x000fe20000410000 */
[----:B------:R-:W-:Y:S01]  /*2a030*/  HFMA2.MMA R12, -RZ, RZ, 0.80126953125, -0.00891876220703125 ;  /* 0x3a69a091ff0c7435 */ /* 0x000fe200000001ff */
[----:B------:R-:W-:Y:S01]  /*2a040*/  BSSY B2, `(.L_x_1228) ;  /* 0x0000161000027945 */ /* 0x000fe20003800000 */
[----:B------:R-:W-:Y:S01]  /*2a050*/  HFMA2.MMA R29, -RZ, RZ, 0, 0 ;  /* 0x00000000ff1d7435 */ /* 0x000fe200000001ff */
[----:B------:R-:W-:Y:S01]  /*2a060*/  CS2R R18, SRZ ;  /* 0x0000000000127805 */ /* 0x000fe2000001ff00 */
[----:B------:R-:W-:Y:S01]  /*2a070*/  HFMA2.MMA R39, -RZ, RZ, 0, 0 ;  /* 0x00000000ff277435 */ /* 0x000fe200000001ff */
[----:B------:R-:W1:Y:S01]  /*2a080*/  MUFU.SQRT R7, R7 ;  /* 0x0000000700077308 */ /* 0x000e620000002000 */
[----:B------:R-:W-:Y:S01]  /*2a090*/  HFMA2.MMA R45, -RZ, RZ, 0, 0 ;  /* 0x00000000ff2d7435 */ /* 0x000fe200000001ff */
[----:B------:R-:W-:Y:S01]  /*2a0a0*/  CS2R R20, SRZ ;  /* 0x0000000000147805 */ /* 0x000fe2000001ff00 */
[----:B------:R-:W-:Y:S01]  /*2a0b0*/  HFMA2.MMA R51, -RZ, RZ, 0, 0 ;  /* 0x00000000ff337435 */ /* 0x000fe200000001ff */
[----:B------:R-:W-:Y:S01]  /*2a0c0*/  CS2R R22, SRZ ;  /* 0x0000000000167805 */ /* 0x000fe2000001ff00 */
[----:B------:R-:W-:Y:S01]  /*2a0d0*/  IMAD.MOV.U32 R25, RZ, RZ, RZ ;  /* 0x000000ffff197224 */ /* 0x000fe200078e00ff */
[----:B------:R-:W-:-:S02]  /*2a0e0*/  CS2R R26, SRZ ;  /* 0x00000000001a7805 */ /* 0x000fc4000001ff00 */
[----:B------:R-:W-:Y:S01]  /*2a0f0*/  MOV R31, RZ ;  /* 0x000000ff001f7202 */ /* 0x000fe20000000f00 */
[----:B------:R-:W-:Y:S01]  /*2a100*/  IMAD.MOV.U32 R35, RZ, RZ, RZ ;  /* 0x000000ffff237224 */ /* 0x000fe200078e00ff */
[----:B------:R-:W-:Y:S01]  /*2a110*/  MOV R41, RZ ;  /* 0x000000ff00297202 */ /* 0x000fe20000000f00 */
[----:B------:R-:W-:Y:S01]  /*2a120*/  IMAD.MOV.U32 R43, RZ, RZ, RZ ;  /* 0x000000ffff2b7224 */ /* 0x000fe200078e00ff */
[----:B------:R-:W-:Y:S01]  /*2a130*/  MOV R47, RZ ;  /* 0x000000ff002f7202 */ /* 0x000fe20000000f00 */
[----:B------:R-:W-:Y:S01]  /*2a140*/  IMAD.MOV.U32 R49, RZ, RZ, RZ ;  /* 0x000000ffff317224 */ /* 0x000fe200078e00ff */
[----:B------:R-:W-:Y:S01]  /*2a150*/  MOV R53, RZ ;  /* 0x000000ff00357202 */ /* 0x000fe20000000f00 */
[----:B-1----:R-:W-:Y:S01]  /*2a160*/  FMUL.FTZ R0, R7, R6 ;  /* 0x0000000607007220 */ /* 0x002fe20000410000 */
[----:B------:R-:W-:-:S03]  /*2a170*/  IMAD.MOV.U32 R7, RZ, RZ, 0x42fc0000 ;  /* 0x42fc0000ff077424 */ /* 0x000fc600078e00ff */
[C---:B------:R-:W-:Y:S01]  /*2a180*/  FADD.FTZ R8, |R0|.reuse, 4 ;  /* 0x4080000000087421 */ /* 0x040fe20000010200 */
[C---:B0-----:R-:W-:Y:S01]  /*2a190*/  FADD.FTZ R3, |R0|.reuse, -4 ;  /* 0xc080000000037421 */ /* 0x041fe20000010200 */
[----:B------:R-:W-:-:S04]  /*2a1a0*/  FSETP.GEU.FTZ.AND P1, PT, R0, RZ, PT ;  /* 0x000000ff0000720b */ /* 0x000fc80003f3e000 */
        /* <DEDUP_REMOVED lines=9> */
[----:B------:R-:W-:-:S03]  /*2a240*/  MOV R9, 0x40000000 ;  /* 0x4000000000097802 */ /* 0x000fc60000000f00 */
        /* <DEDUP_REMOVED lines=19> */
[----:B0-----:R-:W-:-:S03]  /*2a380*/  HFMA2.MMA R7, -RZ, RZ, 0, 0 ;  /* 0x00000000ff077435 */ /* 0x001fc600000001ff */
[C---:B------:R-:W-:Y:S01]  /*2a390*/  FFMA.FTZ R8, R11.reuse, R8, -0.1396210789680480957 ;  /* 0xbe0ef8d40b087423 */ /* 0x040fe20000010008 */
[----:B------:R-:W0:Y:S03]  /*2a3a0*/  MUFU.EX2 R13, R13 ;  /* 0x0000000d000d7308 */ /* 0x000e260000000800 */
[----:B------:R-:W-:Y:S01]  /*2a3b0*/  FFMA.FTZ R11, R11, R8, 1.232995152473449707 ;  /* 0x3f9dd2c90b0b7423 */ /* 0x000fe20000010008 */
[----:B------:R-:W-:-:S03]  /*2a3c0*/  FADD.FTZ R8, |R0|, -RZ ;  /* 0x800000ff00087221 */ /* 0x000fc60000010200 */
[----:B-1----:R-:W-:Y:S01]  /*2a3d0*/  FMUL.FTZ R9, R11, R10 ;  /* 0x0000000a0b097220 */ /* 0x002fe20000410000 */
[----:B------:R-:W-:Y:S01]  /*2a3e0*/  FFMA.FTZ R3, |R0|, -R8, R3 ;  /* 0x8000000800037223 */ /* 0x000fe20000010203 */
[----:B------:R-:W-:Y:S02]  /*2a3f0*/  IMAD.MOV.U32 R8, RZ, RZ, 0x3f800000 ;  /* 0x3f800000ff087424 */ /* 0x000fe400078e00ff */
[----:B------:R-:W-:-:S04]  /*2a400*/  FMUL.FTZ R12, R9, -2 ;  /* 0xc0000000090c7820 */ /* 0x000fc80000410000 */
[----:B------:R-:W-:Y:S01]  /*2a410*/  FFMA.FTZ R12, |R0|, R12, R11 ;  /* 0x0000000c000c7223 */ /* 0x000fe2000001020b */
[----:B0-----:R-:W-:-:S03]  /*2a420*/  FMUL.FTZ R14, R14, R13 ;  /* 0x0000000d0e0e7220 */ /* 0x001fc60000410000 */
[----:B------:R-:W-:Y:S01]  /*2a430*/  FADD.FTZ R12, -R9, R12 ;  /* 0x0000000c090c7221 */ /* 0x000fe20000010100 */
[----:B------:R-:W-:Y:S01]  /*2a440*/  FFMA.FTZ R3, R14, R3, R14 ;  /* 0x000000030e037223 */ /* 0x000fe2000001000e */
[----:B------:R-:W-:Y:S02]  /*2a450*/  IMAD.MOV.U32 R14, RZ, RZ, RZ ;  /* 0x000000ffff0e7224 */ /* 0x000fe400078e00ff */
[----:B------:R-:W-:Y:S01]  /*2a460*/  FFMA.FTZ R12, R10, R12, R9 ;  /* 0x0000000c0a0c7223 */ /* 0x000fe20000010009 */
[----:B------:R-:W-:Y:S02]  /*2a470*/  CS2R R10, SRZ ;  /* 0x00000000000a7805 */ /* 0x000fe4000001ff00 */
[----:B------:R-:W-:Y:S01]  /*2a480*/  MOV R9, 0x7f800000 ;  /* 0x7f80000000097802 */ /* 0x000fe20000000f00 */
[----:B------:R-:W-:Y:S01]  /*2a490*/  FMUL.FTZ R3, R12, R3 ;  /* 0x000000030c037220 */ /* 0x000fe20000410000 */
[----:B------:R-:W-:-:S04]  /*2a4a0*/  CS2R R12, SRZ ;  /* 0x00000000000c7805 */ /* 0x000fc8000001ff00 */
[----:B------:R-:W-:Y:S01]  /*2a4b0*/  FSEL R0, R3, RZ, !P0 ;  /* 0x000000ff03007208 */ /* 0x000fe20004000000 */
[----:B------:R-:W-:-:S04]  /*2a4c0*/  HFMA2.MMA R3, -RZ, RZ, 0, 0 ;  /* 0x00000000ff037435 */ /* 0x000fc800000001ff */
[----:B------:R-:W-:-:S07]  /*2a4d0*/  @!P1 FADD.FTZ R0, -R0, 2 ;  /* 0x4000000000009421 */ /* 0x000fce0000010100 */
.L_x_1232:
        /* <DEDUP_REMOVED lines=266> */
.L_x_1230:
[----:B------:R-:W-:Y:S05]  /*2b580*/  BSYNC B6 ;  /* 0x0000000000067941 */ /* 0x000fea0003800000 */
.L_x_1229:
        /* <DEDUP_REMOVED lines=12> */
.L_x_1231:
[----:B------:R-:W-:Y:S05]  /*2b650*/  BSYNC B2 ;  /* 0x0000000000027941 */ /* 0x000fea0003800000 */
.L_x_1228:
        /* <DEDUP_REMOVED lines=50> */
[----:B------:R-:W-:Y:S02]  /*2b980*/  LEA R21, R10, R15, 0x14 ;  /* 0x0000000f0a157211 */ /* 0x000fe400078ea0ff */
        /* <DEDUP_REMOVED lines=10> */
[----:B------:R-:W-:Y:S01]  /*2ba30*/  @!P0 LEA R7, R5, R15, 0x14 ;  /* 0x0000000f05078211 */ /* 0x000fe200078ea0ff */
[----:B------:R-:W-:-:S05]  /*2ba40*/  @!P0 IMAD.IADD R10, R10, 0x1, -R5 ;  /* 0x000000010a0a8824 */ /* 0x000fca00078e0a05 */
[----:B------:R-:W-:Y:S01]  /*2ba50*/  @!P0 LEA R11, R10, 0x3ff00000, 0x14 ;  /* 0x3ff000000a0b8811 */ /* 0x000fe200078ea0ff */
[----:B------:R-:W-:-:S06]  /*2ba60*/  @!P0 IMAD.MOV.U32 R10, RZ, RZ, RZ ;  /* 0x000000ffff0a8224 */ /* 0x000fcc00078e00ff */
[----:B------:R-:W-:-:S11]  /*2ba70*/  @!P0 DMUL R20, R6, R10 ;  /* 0x0000000a06148228 */ /* 0x000fd60000000000 */
.L_x_1234:
[----:B------:R-:W-:Y:S05]  /*2ba80*/  BSYNC B2 ;  /* 0x0000000000027941 */ /* 0x000fea0003800000 */
.L_x_1233:
[----:B------:R-:W-:Y:S01]  /*2ba90*/  UMOV UR4, 0x54411744 ;  /* 0x5441174400047882 */ /* 0x000fe20000000000 */
[----:B------:R-:W-:Y:S01]  /*2baa0*/  UMOV UR5, 0x401921fb ;  /* 0x401921fb00057882 */ /* 0x000fe20000000000 */
[----:B------:R-:W-:Y:S01]  /*2bab0*/  MOV R10, 0x0 ;  /* 0x00000000000a7802 */ /* 0x000fe20000000f00 */
[----:B------:R-:W-:Y:S01]  /*2bac0*/  DMUL R6, R8, UR4 ;  /* 0x0000000408067c28 */ /* 0x000fe20008000000 */
[----:B------:R-:W-:Y:S02]  /*2bad0*/  IMAD.MOV.U32 R11, RZ, RZ, 0x3fd80000 ;  /* 0x3fd80000ff0b7424 */ /* 0x000fe400078e00ff */
[----:B------:R-:W-:Y:S01]  /*2bae0*/  FMUL.FTZ R3, R3, 1 ;  /* 0x3f80000003037820 */ /* 0x000fe20000410000 */
[----:B------:R-:W-:Y:S02]  /*2baf0*/  BSSY B6, `(.L_x_1235) ;  /* 0x0000017000067945 */ /* 0x000fe40003800000 */
[----:B------:R-:W0:Y:S04]  /*2bb00*/  MUFU.RSQ64H R15, R7 ;  /* 0x00000007000f7308 */ /* 0x000e280000001c00 */
[----:B------:R-:W-:-:S04]  /*2bb10*/  IADD3 R14, R7, -0x3500000, RZ ;  /* 0xfcb00000070e7810 */ /* 0x000fc80007ffe0ff */
[----:B------:R-:W1:Y:S01]  /*2bb20*/  F2F.F64.F32 R18, R3 ;  /* 0x0000000300127310 */ /* 0x000e620000201800 */
[----:B------:R-:W-:Y:S01]  /*2bb30*/  ISETP.GE.U32.AND P0, PT, R14, 0x7ca00000, PT ;  /* 0x7ca000000e00780c */ /* 0x000fe20003f06070 */
[----:B0-----:R-:W-:Y:S02]  /*2bb40*/  DMUL R8, R14, R14 ;  /* 0x0000000e0e087228 */ /* 0x001fe40000000000 */
[----:B-1----:R-:W-:-:S06]  /*2bb50*/  DMUL R20, R18, R20 ;  /* 0x0000001412147228 */ /* 0x002fcc0000000000 */
[----:B------:R-:W-:-:S08]  /*2bb60*/  DFMA R8, R6, -R8, 1 ;  /* 0x3ff000000608742b */ /* 0x000fd00000000808 */
[----:B------:R-:W-:Y:S02]  /*2bb70*/  DFMA R10, R8, R10, 0.5 ;  /* 0x3fe00000080a742b */ /* 0x000fe4000000000a */
[----:B------:R-:W-:-:S08]  /*2bb80*/  DMUL R8, R14, R8 ;  /* 0x000000080e087228 */ /* 0x000fd00000000000 */
[----:B------:R-:W-:-:S08]  /*2bb90*/  DFMA R22, R10, R8, R14 ;  /* 0x000000080a16722b */ /* 0x000fd0000000000e */
[----:B------:R-:W-:Y:S02]  /*2bba0*/  DMUL R10, R6, R22 ;  /* 0x00000016060a7228 */ /* 0x000fe40000000000 */
[----:B------:R-:W-:Y:S02]  /*2bbb0*/  IADD3 R13, R23, -0x100000, RZ ;  /* 0xfff00000170d7810 */ /* 0x000fe40007ffe0ff */
[----:B------:R-:W-:-:S04]  /*2bbc0*/  MOV R12, R22 ;  /* 0x00000016000c7202 */ /* 0x000fc80000000f00 */
[----:B------:R-:W-:-:S08]  /*2bbd0*/  DFMA R8, R10, -R10, R6 ;  /* 0x8000000a0a08722b */ /* 0x000fd00000000006 */
[----:B------:R-:W-:Y:S01]  /*2bbe0*/  DFMA R18, R8, R12, R10 ;  /* 0x0000000c0812722b */ /* 0x000fe2000000000a */
[----:B------:R-:W-:Y:S10]  /*2bbf0*/  @!P0 BRA `(.L_x_1236) ;  /* 0x0000000000188947 */ /* 0x000ff40003800000 */
[----:B------:R-:W-:Y:S01]  /*2bc00*/  MOV R3, R14 ;  /* 0x0000000e00037202 */ /* 0x000fe20000000f00 */
[----:B------:R-:W-:Y:S01]  /*2bc10*/  IMAD.MOV.U32 R12, RZ, RZ, R22 ;  /* 0x000000ffff0c7224 */ /* 0x000fe200078e0016 */
[----:B------:R-:W-:-:S07]  /*2bc20*/  MOV R14, 0x2bc40 ;  /* 0x0002bc40000e7802 */ /* 0x000fce0000000f00 */
[----:B------:R-:W-:Y:S05]  /*2bc30*/  CALL.REL.NOINC `($__internal_3_$__cuda_sm20_dsqrt_rn_f64_mediumpath_v1) ;  /* 0x00000064007c7944 */ /* 0x000fea0003c00000 */
[----:B------:R-:W-:Y:S01]  /*2bc40*/  MOV R18, R10 ;  /* 0x0000000a00127202 */ /* 0x000fe20000000f00 */
[----:B------:R-:W-:-:S07]  /*2bc50*/  IMAD.MOV.U32 R19, RZ, RZ, R11 ;  /* 0x000000ffff137224 */ /* 0x000fce00078e000b */
.L_x_1236:
[----:B------:R-:W-:Y:S05]  /*2bc60*/  BSYNC B6 ;  /* 0x0000000000067941 */ /* 0x000fea0003800000 */
.L_x_1235:
[----:B------:R-:W0:Y:S01]  /*2bc70*/  MUFU.RCP64H R7, R19 ;  /* 0x0000001300077308 */ /* 0x000e220000001800 */
[----:B------:R-:W-:Y:S01]  /*2bc80*/  HFMA2.MMA R6, -RZ, RZ, 0, 5.9604644775390625e-08 ;  /* 0x00000001ff067435 */ /* 0x000fe200000001ff */
[----:B------:R-:W-:Y:S01]  /*2bc90*/  FSETP.GEU.AND P1, PT, |R21|, 6.5827683646048100446e-37, PT ;  /* 0x036000001500780b */ /* 0x000fe20003f2e200 */
[----:B------:R-:W-:Y:S06]  /*2bca0*/  BSSY B6, `(.L_x_1237) ;  /* 0x0000012000067945 */ /* 0x000fec0003800000 */
        /* <DEDUP_REMOVED lines=11> */
[----:B------:R-:W-:Y:S01]  /*2bd60*/  MOV R14, R18 ;  /* 0x00000012000e7202 */ /* 0x000fe20000000f00 */
[----:B------:R-:W-:Y:S01]  /*2bd70*/  IMAD.MOV.U32 R11, RZ, RZ, R19 ;  /* 0x000000ffff0b7224 */ /* 0x000fe200078e0013 */
[----:B------:R-:W-:-:S07]  /*2bd80*/  MOV R6, 0x2bda0 ;  /* 0x0002bda000067802 */ /* 0x000fce0000000f00 */
[----:B------:R-:W-:Y:S05]  /*2bd90*/  CALL.REL.NOINC `($__internal_2_$__cuda_sm20_div_rn_f64_full) ;  /* 0x0000005c00b87944 */ /* 0x000fea0003c00000 */
[----:B------:R-:W-:Y:S02]  /*2bda0*/  MOV R6, R24 ;  /* 0x0000001800067202 */ /* 0x000fe40000000f00 */
[----:B------:R-:W-:-:S07]  /*2bdb0*/  MOV R7, R25 ;  /* 0x0000001900077202 */ /* 0x000fce0000000f00 */
.L_x_1238:
[----:B------:R-:W-:Y:S05]  /*2bdc0*/  BSYNC B6 ;  /* 0x0000000000067941 */ /* 0x000fea0003800000 */
.L_x_1237:
        /* <DEDUP_REMOVED lines=9> */
.L_x_1080:
        /* <DEDUP_REMOVED lines=944> */
[----:B--2---:R-:W-:-:S11]  /*2f960*/  MOV R6, RZ ;  /* 0x000000ff00067202 */ /* 0x004fd60000000f00 */
[----:B------:R-:W-:Y:S05]  /*2f970*/  @P0 BRA `(.L_x_1241) ;  /* 0x0000000400180947 */ /* 0x000fea0003800000 */
[C---:B------:R-:W-:Y:S01]  /*2f980*/  FADD.FTZ.RZ R0, R8.reuse, 1 ;  /* 0x3f80000008007421 */ /* 0x040fe2000001c000 */
        /* <DEDUP_REMOVED lines=29> */
.L_x_1243:
[----:B------:R-:W-:Y:S05]  /*2fb60*/  BSYNC B4 ;  /* 0x0000000000047941 */ /* 0x000fea0003800000 */
.L_x_1242:
[----:B------:R-:W-:-:S04]  /*2fb70*/  FADD.FTZ R3, -R8, R3 ;  /* 0x0000000308037221 */ /* 0x000fc80000010100 */
[----:B------:R-:W-:-:S06]  /*2fb80*/  FMUL.FTZ R3, R3, -2 ;  /* 0xc000000003037820 */ /* 0x000fcc0000410000 */
[----:B------:R-:W0:Y:S02]  /*2fb90*/  MUFU.SQRT R3, R3 ;  /* 0x0000000300037308 */ /* 0x000e240000002000 */
[----:B0-----:R-:W-:Y:S01]  /*2fba0*/  FADD.FTZ R6, -R3, -RZ ;  /* 0x800000ff03067221 */ /* 0x001fe20000010100 */
[----:B------:R-:W-:Y:S06]  /*2fbb0*/  BRA `(.L_x_1241) ;  /* 0x0000000000887947 */ /* 0x000fec0003800000 */
.L_x_1240:
[----:B--2---:R-:W-:Y:S01]  /*2fbc0*/  FADD.FTZ.RZ R0, R8, 1 ;  /* 0x3f80000008007421 */ /* 0x004fe2000001c000 */
        /* <DEDUP_REMOVED lines=29> */
.L_x_1245:
[----:B------:R-:W-:Y:S05]  /*2fda0*/  BSYNC B4 ;  /* 0x0000000000047941 */ /* 0x000fea0003800000 */
.L_x_1244:
[----:B------:R-:W-:-:S04]  /*2fdb0*/  FADD.FTZ R3, -R8, R3 ;  /* 0x0000000308037221 */ /* 0x000fc80000010100 */
[----:B------:R-:W-:-:S04]  /*2fdc0*/  FMUL.FTZ R3, R3, -2 ;  /* 0xc000000003037820 */ /* 0x000fc80000410000 */
[----:B------:R0:W1:Y:S03]  /*2fdd0*/  MUFU.SQRT R6, R3 ;  /* 0x0000000300067308 */ /* 0x0000660000002000 */
.L_x_1241:
[----:B------:R-:W-:Y:S05]  /*2fde0*/  BSYNC B2 ;  /* 0x0000000000027941 */ /* 0x000fea0003800000 */
.L_x_1239:
[----:B------:R-:W-:Y:S01]  /*2fdf0*/  FMUL.FTZ R12, R5, 0.5 ;  /* 0x3f000000050c7820 */ /* 0x000fe20000410000 */
[----:B------:R-:W-:Y:S01]  /*2fe00*/  HFMA2.MMA R25, -RZ, RZ, 0, 0 ;  /* 0x00000000ff197435 */ /* 0x000fe200000001ff */
[----:B------:R-:W-:Y:S01]  /*2fe10*/  BSSY B2, `(.L_x_1246) ;  /* 0x0000161000027945 */ /* 0x000fe20003800000 */
[----:B------:R-:W-:Y:S01]  /*2fe20*/  HFMA2.MMA R35, -RZ, RZ, 0, 0 ;  /* 0x00000000ff237435 */ /* 0x000fe200000001ff */
[----:B0-----:R0:W1:Y:S01]  /*2fe30*/  MUFU.SQRT R3, R12 ;  /* 0x0000000c00037308 */ /* 0x0010620000002000 */
[----:B------:R-:W-:Y:S01]  /*2fe40*/  HFMA2.MMA R43, -RZ, RZ, 0, 0 ;  /* 0x00000000ff2b7435 */ /* 0x000fe200000001ff */
[----:B------:R-:W-:Y:S01]  /*2fe50*/  CS2R R18, SRZ ;  /* 0x0000000000127805 */ /* 0x000fe2000001ff00 */
[----:B------:R-:W-:Y:S01]  /*2fe60*/  HFMA2.MMA R49, -RZ, RZ, 0, 0 ;  /* 0x00000000ff317435 */ /* 0x000fe200000001ff */
[----:B------:R-:W-:Y:S02]  /*2fe70*/  CS2R R20, SRZ ;  /* 0x0000000000147805 */ /* 0x000fe4000001ff00 */
[----:B------:R-:W-:-:S02]  /*2fe80*/  CS2R R22, SRZ ;  /* 0x0000000000167805 */ /* 0x000fc4000001ff00 */
[----:B------:R-:W-:Y:S02]  /*2fe90*/  CS2R R26, SRZ ;  /* 0x00000000001a7805 */ /* 0x000fe4000001ff00 */
[----:B------:R-:W-:Y:S01]  /*2fea0*/  MOV R29, RZ ;  /* 0x000000ff001d7202 */ /* 0x000fe20000000f00 */
[----:B------:R-:W-:Y:S01]  /*2feb0*/  IMAD.MOV.U32 R31, RZ, RZ, RZ ;  /* 0x000000ffff1f7224 */ /* 0x000fe200078e00ff */
[----:B------:R-:W-:Y:S01]  /*2fec0*/  MOV R39, RZ ;  /* 0x000000ff00277202 */ /* 0x000fe20000000f00 */
[----:B0-----:R-:W-:Y:S01]  /*2fed0*/  IMAD.MOV.U32 R12, RZ, RZ, 0x3a69a091 ;  /* 0x3a69a091ff0c7424 */ /* 0x001fe200078e00ff */
[----:B------:R-:W-:Y:S01]  /*2fee0*/  MOV R45, RZ ;  /* 0x000000ff002d7202 */ /* 0x000fe20000000f00 */
[----:B------:R-:W-:Y:S01]  /*2fef0*/  IMAD.MOV.U32 R41, RZ, RZ, RZ ;  /* 0x000000ffff297224 */ /* 0x000fe200078e00ff */
[----:B------:R-:W-:Y:S01]  /*2ff00*/  MOV R51, RZ ;  /* 0x000000ff00337202 */ /* 0x000fe20000000f00 */
[----:B------:R-:W-:Y:S02]  /*2ff10*/  IMAD.MOV.U32 R47, RZ, RZ, RZ ;  /* 0x000000ffff2f7224 */ /* 0x000fe400078e00ff */
[----:B------:R-:W-:-:S02]  /*2ff20*/  IMAD.MOV.U32 R53, RZ, RZ, RZ ;  /* 0x000000ffff357224 */ /* 0x000fc400078e00ff */
[----:B-1----:R-:W-:-:S04]  /*2ff30*/  FMUL.FTZ R0, R3, R6 ;  /* 0x0000000603007220 */ /* 0x002fc80000410000 */
[C---:B------:R-:W-:Y:S01]  /*2ff40*/  FADD.FTZ R7, |R0|.reuse, 4 ;  /* 0x4080000000077421 */ /* 0x040fe20000010200 */
[C---:B------:R-:W-:Y:S01]  /*2ff50*/  FADD.FTZ R3, |R0|.reuse, -4 ;  /* 0xc080000000037421 */ /* 0x040fe20000010200 */
[C---:B------:R-:W-:Y:S02]  /*2ff60*/  FSETP.GEU.FTZ.AND P1, PT, R0.reuse, RZ, PT ;  /* 0x000000ff0000720b */ /* 0x040fe40003f3e000 */
        /* <DEDUP_REMOVED lines=26> */
[----:B------:R-:W-:Y:S01]  /*30110*/  FFMA.FTZ R8, R11, R8, 0.06809400022029876709 ;  /* 0x3d8b74de0b087423 */ /* 0x000fe20000010008 */
[----:B------:R-:W-:Y:S02]  /*30120*/  IMAD.SHL.U32 R14, R14, 0x800000, RZ ;  /* 0x008000000e0e7824 */ /* 0x000fe400078e00ff */
[----:B------:R-:W-:Y:S01]  /*30130*/  FMUL.FTZ R13, R9, 1.4426950216293334961 ;  /* 0x3fb8aa3b090d7820 */ /* 0x000fe20000410000 */
        /* <DEDUP_REMOVED lines=8> */
[----:B------:R-:W-:Y:S02]  /*301c0*/  HFMA2.MMA R8, -RZ, RZ, 1.875, 0 ;  /* 0x3f800000ff087435 */ /* 0x000fe400000001ff */
[----:B------:R-:W-:-:S04]  /*301d0*/  FMUL.FTZ R12, R9, -2 ;  /* 0xc0000000090c7820 */ /* 0x000fc80000410000 */
[----:B------:R-:W-:Y:S01]  /*301e0*/  FFMA.FTZ R12, |R0|, R12, R11 ;  /* 0x0000000c000c7223 */ /* 0x000fe2000001020b */
[----:B0-----:R-:W-:-:S03]  /*301f0*/  FMUL.FTZ R14, R14, R13 ;  /* 0x0000000d0e0e7220 */ /* 0x001fc60000410000 */
[----:B------:R-:W-:Y:S01]  /*30200*/  FADD.FTZ R12, -R9, R12 ;  /* 0x0000000c090c7221 */ /* 0x000fe20000010100 */
[----:B------:R-:W-:Y:S01]  /*30210*/  FFMA.FTZ R3, R14, R3, R14 ;  /* 0x000000030e037223 */ /* 0x000fe2000001000e */
[----:B------:R-:W-:Y:S02]  /*30220*/  HFMA2.MMA R14, -RZ, RZ, 0, 0 ;  /* 0x00000000ff0e7435 */ /* 0x000fe400000001ff */
[----:B------:R-:W-:Y:S01]  /*30230*/  FFMA.FTZ R12, R10, R12, R9 ;  /* 0x0000000c0a0c7223 */ /* 0x000fe20000010009 */
[----:B------:R-:W-:Y:S01]  /*30240*/  CS2R R10, SRZ ;  /* 0x00000000000a7805 */ /* 0x000fe2000001ff00 */
[----:B------:R-:W-:Y:S02]  /*30250*/  IMAD.MOV.U32 R9, RZ, RZ, 0x7f800000 ;  /* 0x7f800000ff097424 */ /* 0x000fe400078e00ff */
[----:B------:R-:W-:Y:S01]  /*30260*/  FMUL.FTZ R3, R12, R3 ;  /* 0x000000030c037220 */ /* 0x000fe20000410000 */
[----:B------:R-:W-:-:S04]  /*30270*/  CS2R R12, SRZ ;  /* 0x00000000000c7805 */ /* 0x000fc8000001ff00 */
[----:B------:R-:W-:Y:S02]  /*30280*/  FSEL R0, R3, RZ, !P0 ;  /* 0x000000ff03007208 */ /* 0x000fe40004000000 */
[----:B------:R-:W-:-:S03]  /*30290*/  MOV R3, RZ ;  /* 0x000000ff00037202 */ /* 0x000fc60000000f00 */
[----:B------:R-:W-:-:S07]  /*302a0*/  @!P1 FADD.FTZ R0, -R0, 2 ;  /* 0x4000000000009421 */ /* 0x000fce0000010100 */
.L_x_1250:
        /* <DEDUP_REMOVED lines=11> */
[----:B------:R-:W-:-:S04]  /*30360*/  @P0 IADD3 R34, R26, RZ, RZ ;  /* 0x000000ff1a220210 */ /* 0x000fc80007ffe0ff */
[----:B------:R-:W-:-:S07]  /*30370*/  MOV R26, R34 ;  /* 0x00000022001a7202 */ /* 0x000fce0000000f00 */
        /* <DEDUP_REMOVED lines=253> */
.L_x_1248:
[----:B------:R-:W-:Y:S05]  /*31350*/  BSYNC B4 ;  /* 0x0000000000047941 */ /* 0x000fea0003800000 */
.L_x_1247:
        /* <DEDUP_REMOVED lines=12> */
.L_x_1249:
[----:B------:R-:W-:Y:S05]  /*31420*/  BSYNC B2 ;  /* 0x0000000000027941 */ /* 0x000fea0003800000 */
.L_x_1246:
        /* <DEDUP_REMOVED lines=66> */
.L_x_1252:
[----:B------:R-:W-:Y:S05]  /*31850*/  BSYNC B2 ;  /* 0x0000000000027941 */ /* 0x000fea0003800000 */
.L_x_1251:
[----:B------:R-:W-:Y:S01]  /*31860*/  UMOV UR4, 0x54411744 ;  /* 0x5441174400047882 */ /* 0x000fe20000000000 */
[----:B------:R-:W-:Y:S01]  /*31870*/  UMOV UR5, 0x401921fb ;  /* 0x401921fb00057882 */ /* 0x000fe20000000000 */
[----:B------:R-:W-:Y:S01]  /*31880*/  IMAD.MOV.U32 R10, RZ, RZ, 0x0 ;  /* 0x00000000ff0a7424 */ /* 0x000fe200078e00ff */
[----:B------:R-:W-:Y:S01]  /*31890*/  DMUL R6, R8, UR4 ;  /* 0x0000000408067c28 */ /* 0x000fe20008000000 */
[----:B------:R-:W-:Y:S01]  /*318a0*/  MOV R11, 0x3fd80000 ;  /* 0x3fd80000000b7802 */ /* 0x000fe20000000f00 */
[----:B------:R-:W-:Y:S01]  /*318b0*/  FMUL.FTZ R3, R3, 1 ;  /* 0x3f80000003037820 */ /* 0x000fe20000410000 */
[----:B------:R-:W-:Y:S03]  /*318c0*/  BSSY B4, `(.L_x_1253) ;  /* 0x0000017000047945 */ /* 0x000fe60003800000 */
        /* <DEDUP_REMOVED lines=11> */
[----:B------:R-:W-:Y:S01]  /*31980*/  IADD3 R13, R23, -0x100000, RZ ;  /* 0xfff00000170d7810 */ /* 0x000fe20007ffe0ff */
[----:B------:R-:W-:-:S05]  /*31990*/  IMAD.MOV.U32 R12, RZ, RZ, R22 ;  /* 0x000000ffff0c7224 */ /* 0x000fca00078e0016 */
[----:B------:R-:W-:-:S08]  /*319a0*/  DFMA R8, R10, -R10, R6 ;  /* 0x8000000a0a08722b */ /* 0x000fd00000000006 */
[----:B------:R-:W-:Y:S01]  /*319b0*/  DFMA R18, R8, R12, R10 ;  /* 0x0000000c0812722b */ /* 0x000fe2000000000a */
[----:B------:R-:W-:Y:S10]  /*319c0*/  @!P0 BRA `(.L_x_1254) ;  /* 0x0000000000188947 */ /* 0x000ff40003800000 */
[----:B------:R-:W-:Y:S02]  /*319d0*/  MOV R3, R14 ;  /* 0x0000000e00037202 */ /* 0x000fe40000000f00 */
[----:B------:R-:W-:Y:S02]  /*319e0*/  MOV R12, R22 ;  /* 0x00000016000c7202 */ /* 0x000fe40000000f00 */
[----:B------:R-:W-:-:S07]  /*319f0*/  MOV R14, 0x31a10 ;  /* 0x00031a10000e7802 */ /* 0x000fce0000000f00 */
[----:B------:R-:W-:Y:S05]  /*31a00*/  CALL.REL.NOINC `($__internal_3_$__cuda_sm20_dsqrt_rn_f64_mediumpath_v1) ;  /* 0x0000000800087944 */ /* 0x000fea0003c00000 */
[----:B------:R-:W-:Y:S01]  /*31a10*/  IMAD.MOV.U32 R18, RZ, RZ, R10 ;  /* 0x000000ffff127224 */ /* 0x000fe200078e000a */
[----:B------:R-:W-:-:S07]  /*31a20*/  MOV R19, R11 ;  /* 0x0000000b00137202 */ /* 0x000fce0000000f00 */
.L_x_1254:
[----:B------:R-:W-:Y:S05]  /*31a30*/  BSYNC B4 ;  /* 0x0000000000047941 */ /* 0x000fea0003800000 */
.L_x_1253:
        /* <DEDUP_REMOVED lines=16> */
[----:B------:R-:W-:Y:S02]  /*31b40*/  MOV R11, R19 ;  /* 0x00000013000b7202 */ /* 0x000fe40000000f00 */
[----:B------:R-:W-:-:S07]  /*31b50*/  MOV R6, 0x31b70 ;  /* 0x00031b7000067802 */ /* 0x000fce0000000f00 */
[----:B------:R-:W-:Y:S05]  /*31b60*/  CALL.REL.NOINC `($__internal_2_$__cuda_sm20_div_rn_f64_full) ;  /* 0x0000000000447944 */ /* 0x000fea0003c00000 */
[----:B------:R-:W-:Y:S01]  /*31b70*/  MOV R6, R24 ;  /* 0x0000001800067202 */ /* 0x000fe20000000f00 */
[----:B------:R-:W-:-:S07]  /*31b80*/  IMAD.MOV.U32 R7, RZ, RZ, R25 ;  /* 0x000000ffff077224 */ /* 0x000fce00078e0019 */
.L_x_1256:
[----:B------:R-:W-:Y:S05]  /*31b90*/  BSYNC B4 ;  /* 0x0000000000047941 */ /* 0x000fea0003800000 */
.L_x_1255:
        /* <DEDUP_REMOVED lines=9> */
.L_x_1079:
[----:B------:R-:W-:-:S04]  /*31c30*/  FSETP.GT.FTZ.AND P0, PT, R3, RZ, PT ;  /* 0x000000ff0300720b */ /* 0x000fc80003f14000 */
[----:B------:R-:W-:-:S09]  /*31c40*/  FSEL R0, RZ, +QNAN , P0 ;  /* 0x7fc00000ff007808 */ /* 0x000fd20000000000 */
.L_x_1078:
[----:B------:R-:W-:Y:S05]  /*31c50*/  BSYNC B0 ;  /* 0x0000000000007941 */ /* 0x000fea0003800000 */
.L_x_1077:
[----:B------:R-:W-:-:S04]  /*31c60*/  MOV R37, 0x0 ;  /* 0x0000000000257802 */ /* 0x000fc80000000f00 */
[----:B------:R-:W-:Y:S05]  /*31c70*/  RET.REL.NODEC R36 `(_ZN2at6native27unrolled_elementwise_kernelIN48_GLOBAL__N__08322988_15_IGammaKernel_cu_cb51a28d10CalcIgammaIfEESt5arrayIPcLm3EELi4E23TrivialOffsetCalculatorILi2EjES8_ILi1EjENS0_6memory12LoadWithCastILi2EEENSB_13StoreWithCastILi1EEEEEviT_T0_T2_T3_T4_T5_) ;  /* 0xfffffce024e07950 */ /* 0x000fea0003c3ffff */
        .weak           $__internal_2_$__cuda_sm20_div_rn_f64_full
        .type           $__internal_2_$__cuda_sm20_div_rn_f64_full,@function
        .size           $__internal_2_$__cuda_sm20_div_rn_f64_full,($__internal_3_$__cuda_sm20_dsqrt_rn_f64_mediumpath_v1 - $__internal_2_$__cuda_sm20_div_rn_f64_full)
$__internal_2_$__cuda_sm20_div_rn_f64_full:
[C---:B------:R-:W-:Y:S01]  /*31c80*/  FSETP.GEU.AND P0, PT, |R11|.reuse, 1.469367938527859385e-39, PT ;  /* 0x001000000b00780b */ /* 0x040fe20003f0e200 */
[----:B------:R-:W-:Y:S01]  /*31c90*/  IMAD.MOV.U32 R19, RZ, RZ, R11 ;  /* 0x000000ffff137224 */ /* 0x000fe200078e000b */
[----:B------:R-:W-:Y:S01]  /*31ca0*/  MOV R18, R14 ;  /* 0x0000000e00127202 */ /* 0x000fe20000000f00 */
[----:B------:R-:W-:Y:S01]  /*31cb0*/  BSSY B2, `(.L_x_1257) ;  /* 0x0000055000027945 */ /* 0x000fe20003800000 */
[----:B------:R-:W-:Y:S02]  /*31cc0*/  LOP3.LUT R15, R11, 0x800fffff, RZ, 0xc0, !PT ;  /* 0x800fffff0b0f7812 */ /* 0x000fe400078ec0ff */
[----:B------:R-:W-:Y:S02]  /*31cd0*/  FSETP.GEU.AND P3, PT, |R21|, 1.469367938527859385e-39, PT ;  /* 0x001000001500780b */ /* 0x000fe40003f6e200 */
[----:B------:R-:W-:Y:S02]  /*31ce0*/  LOP3.LUT R15, R15, 0x3ff00000, RZ, 0xfc, !PT ;  /* 0x3ff000000f0f7812 */ /* 0x000fe400078efcff */
[----:B------:R-:W-:-:S02]  /*31cf0*/  MOV R24, 0x1 ;  /* 0x0000000100187802 */ /* 0x000fc40000000f00 */
[----:B------:R-:W-:Y:S01]  /*31d00*/  LOP3.LUT R7, R21, 0x7ff00000, RZ, 0xc0, !PT ;  /* 0x7ff0000015077812 */ /* 0x000fe200078ec0ff */
[----:B------:R-:W-:Y:S01]  /*31d10*/  @!P0 DMUL R14, R18, 8.98846567431157953865e+307 ;  /* 0x7fe00000120e8828 */ /* 0x000fe20000000000 */
[----:B------:R-:W-:Y:S02]  /*31d20*/  LOP3.LUT R11, R11, 0x7ff00000, RZ, 0xc0, !PT ;  /* 0x7ff000000b0b7812 */ /* 0x000fe400078ec0ff */
[----:B------:R-:W-:Y:S02]  /*31d30*/  MOV R39, 0x1ca00000 ;  /* 0x1ca0000000277802 */ /* 0x000fe40000000f00 */
[----:B------:R-:W-:Y:S01]  /*31d40*/  ISETP.GE.U32.AND P2, PT, R7, R11, PT ;  /* 0x0000000b0700720c */ /* 0x000fe20003f46070 */
[----:B------:R-:W0:Y:S01]  /*31d50*/  MUFU.RCP64H R25, R15 ;  /* 0x0000000f00197308 */ /* 0x000e220000001800 */
[----:B------:R-:W-:Y:S02]  /*31d60*/  @!P3 LOP3.LUT R26, R19, 0x7ff00000, RZ, 0xc0, !PT ;  /* 0x7ff00000131ab812 */ /* 0x000fe400078ec0ff */
[----:B------:R-:W-:-:S02]  /*31d70*/  MOV R31, R7 ;  /* 0x00000007001f7202 */ /* 0x000fc40000000f00 */
[----:B------:R-:W-:Y:S02]  /*31d80*/  @!P3 ISETP.GE.U32.AND P4, PT, R7, R26, PT ;  /* 0x0000001a0700b20c */ /* 0x000fe40003f86070 */
[----:B------:R-:W-:Y:S02]  /*31d90*/  @!P0 LOP3.LUT R11, R15, 0x7ff00000, RZ, 0xc0, !PT ;  /* 0x7ff000000f0b8812 */ /* 0x000fe400078ec0ff */
[----:B------:R-:W-:Y:S02]  /*31da0*/  @!P3 SEL R28, R39, 0x63400000, !P4 ;  /* 0x63400000271cb807 */ /* 0x000fe40006000000 */
[----:B------:R-:W-:Y:S02]  /*31db0*/  IADD3 R35, R11, -0x1, RZ ;  /* 0xffffffff0b237810 */ /* 0x000fe40007ffe0ff */
[----:B------:R-:W-:Y:S01]  /*31dc0*/  @!P3 LOP3.LUT R28, R28, 0x80000000, R21, 0xf8, !PT ;  /* 0x800000001c1cb812 */ /* 0x000fe200078ef815 */
[----:B0-----:R-:W-:-:S03]  /*31dd0*/  DFMA R22, R24, -R14, 1 ;  /* 0x3ff000001816742b */ /* 0x001fc6000000080e */
[----:B------:R-:W-:Y:S02]  /*31de0*/  @!P3 LOP3.LUT R29, R28, 0x100000, RZ, 0xfc, !PT ;  /* 0x001000001c1db812 */ /* 0x000fe400078efcff */
[----:B------:R-:W-:-:S03]  /*31df0*/  @!P3 MOV R28, RZ ;  /* 0x000000ff001cb202 */ /* 0x000fc60000000f00 */
[----:B------:R-:W-:-:S08]  /*31e00*/  DFMA R22, R22, R22, R22 ;  /* 0x000000161616722b */ /* 0x000fd00000000016 */
[----:B------:R-:W-:Y:S01]  /*31e10*/  DFMA R24, R24, R22, R24 ;  /* 0x000000161818722b */ /* 0x000fe20000000018 */
[----:B------:R-:W-:-:S04]  /*31e20*/  SEL R22, R39, 0x63400000, !P2 ;  /* 0x6340000027167807 */ /* 0x000fc80005000000 */
[----:B------:R-:W-:Y:S01]  /*31e30*/  LOP3.LUT R23, R22, 0x800fffff, R21, 0xf8, !PT ;  /* 0x800fffff16177812 */ /* 0x000fe200078ef815 */
[----:B------:R-:W-:Y:S02]  /*31e40*/  IMAD.MOV.U32 R22, RZ, RZ, R20 ;  /* 0x000000ffff167224 */ /* 0x000fe400078e0014 */
[----:B------:R-:W-:-:S04]  /*31e50*/  DFMA R26, R24, -R14, 1 ;  /* 0x3ff00000181a742b */ /* 0x000fc8000000080e */
[----:B------:R-:W-:-:S04]  /*31e60*/  @!P3 DFMA R22, R22, 2, -R28 ;  /* 0x400000001616b82b */ /* 0x000fc8000000081c */
[----:B------:R-:W-:-:S06]  /*31e70*/  DFMA R26, R24, R26, R24 ;  /* 0x0000001a181a722b */ /* 0x000fcc0000000018 */
[----:B------:R-:W-:Y:S02]  /*31e80*/  @!P3 LOP3.LUT R31, R23, 0x7ff00000, RZ, 0xc0, !PT ;  /* 0x7ff00000171fb812 */ /* 0x000fe400078ec0ff */
[----:B------:R-:W-:-:S03]  /*31e90*/  DMUL R24, R26, R22 ;  /* 0x000000161a187228 */ /* 0x000fc60000000000 */
[----:B------:R-:W-:-:S05]  /*31ea0*/  VIADD R34, R31, 0xffffffff ;  /* 0xffffffff1f227836 */ /* 0x000fca0000000000 */
[----:B------:R-:W-:Y:S01]  /*31eb0*/  DFMA R28, R24, -R14, R22 ;  /* 0x8000000e181c722b */ /* 0x000fe20000000016 */
[----:B------:R-:W-:-:S04]  /*31ec0*/  ISETP.GT.U32.AND P0, PT, R34, 0x7feffffe, PT ;  /* 0x7feffffe2200780c */ /* 0x000fc80003f04070 */
[----:B------:R-:W-:-:S03]  /*31ed0*/  ISETP.GT.U32.OR P0, PT, R35, 0x7feffffe, P0 ;  /* 0x7feffffe2300780c */ /* 0x000fc60000704470 */
[----:B------:R-:W-:-:S10]  /*31ee0*/  DFMA R28, R26, R28, R24 ;  /* 0x0000001c1a1c722b */ /* 0x000fd40000000018 */
[----:B------:R-:W-:Y:S05]  /*31ef0*/  @P0 BRA `(.L_x_1258) ;  /* 0x00000000006c0947 */ /* 0x000fea0003800000 */
[----:B------:R-:W-:-:S04]  /*31f00*/  LOP3.LUT R11, R19, 0x7ff00000, RZ, 0xc0, !PT ;  /* 0x7ff00000130b7812 */ /* 0x000fc800078ec0ff */
[CC--:B------:R-:W-:Y:S02]  /*31f10*/  VIADDMNMX R20, R7.reuse, -R11.reuse, 0xb9600000, !PT ;  /* 0xb960000007147446 */ /* 0x0c0fe4000780090b */
[----:B------:R-:W-:Y:S02]  /*31f20*/  ISETP.GE.U32.AND P0, PT, R7, R11, PT ;  /* 0x0000000b0700720c */ /* 0x000fe40003f06070 */
[----:B------:R-:W-:Y:S02]  /*31f30*/  VIMNMX R7, R20, 0x46a00000, PT ;  /* 0x46a0000014077848 */ /* 0x000fe40003fe0100 */
[----:B------:R-:W-:Y:S02]  /*31f40*/  SEL R39, R39, 0x63400000, !P0 ;  /* 0x6340000027277807 */ /* 0x000fe40004000000 */
[----:B------:R-:W-:Y:S02]  /*31f50*/  MOV R20, RZ ;  /* 0x000000ff00147202 */ /* 0x000fe40000000f00 */
[----:B------:R-:W-:-:S05]  /*31f60*/  IADD3 R7, -R39, R7, RZ ;  /* 0x0000000727077210 */ /* 0x000fca0007ffe1ff */
[----:B------:R-:W-:-:S06]  /*31f70*/  VIADD R21, R7, 0x7fe00000 ;  /* 0x7fe0000007157836 */ /* 0x000fcc0000000000 */
        /* <DEDUP_REMOVED lines=9> */
[----:B------:R-:W-:Y:S01]  /*32010*/  IMAD.MOV R15, RZ, RZ, -R7 ;  /* 0x000000ffff0f7224 */ /* 0x000fe200078e0a07 */
[----:B------:R-:W-:Y:S01]  /*32020*/  MOV R14, RZ ;  /* 0x000000ff000e7202 */ /* 0x000fe20000000f00 */
[----:B------:R-:W-:Y:S01]  /*32030*/  DMUL.RP R20, R28, R20 ;  /* 0x000000141c147228 */ /* 0x000fe20000008000 */
[----:B------:R-:W-:-:S04]  /*32040*/  IADD3 R7, -R7, -0x43300000, RZ ;  /* 0xbcd0000007077810 */ /* 0x000fc80007ffe1ff */
[----:B------:R-:W-:-:S10]  /*32050*/  DFMA R14, R24, -R14, R28 ;  /* 0x8000000e180e722b */ /* 0x000fd4000000001c */
[----:B------:R-:W-:Y:S02]  /*32060*/  FSETP.NEU.AND P0, PT, |R15|, R7, PT ;  /* 0x000000070f00720b */ /* 0x000fe40003f0d200 */
[----:B------:R-:W-:Y:S02]  /*32070*/  LOP3.LUT R7, R21, R18, RZ, 0x3c, !PT ;  /* 0x0000001215077212 */ /* 0x000fe400078e3cff */
[----:B------:R-:W-:Y:S02]  /*32080*/  FSEL R24, R20, R24, !P0 ;  /* 0x0000001814187208 */ /* 0x000fe40004000000 */
[----:B------:R-:W-:Y:S01]  /*32090*/  FSEL R25, R7, R25, !P0 ;  /* 0x0000001907197208 */ /* 0x000fe20004000000 */
[----:B------:R-:W-:Y:S06]  /*320a0*/  BRA `(.L_x_1259) ;  /* 0x0000000000547947 */ /* 0x000fec0003800000 */
.L_x_1258:
[----:B------:R-:W-:-:S14]  /*320b0*/  DSETP.NAN.AND P0, PT, R20, R20, PT ;  /* 0x000000141400722a */ /* 0x000fdc0003f08000 */
[----:B------:R-:W-:Y:S05]  /*320c0*/  @P0 BRA `(.L_x_1260) ;  /* 0x0000000000440947 */ /* 0x000fea0003800000 */
[----:B------:R-:W-:-:S14]  /*320d0*/  DSETP.NAN.AND P0, PT, R18, R18, PT ;  /* 0x000000121200722a */ /* 0x000fdc0003f08000 */
[----:B------:R-:W-:Y:S05]  /*320e0*/  @P0 BRA `(.L_x_1261) ;  /* 0x0000000000300947 */ /* 0x000fea0003800000 */
[----:B------:R-:W-:Y:S01]  /*320f0*/  ISETP.NE.AND P0, PT, R31, R11, PT ;  /* 0x0000000b1f00720c */ /* 0x000fe20003f05270 */
[----:B------:R-:W-:Y:S01]  /*32100*/  IMAD.MOV.U32 R25, RZ, RZ, -0x80000 ;  /* 0xfff80000ff197424 */ /* 0x000fe200078e00ff */
[----:B------:R-:W-:-:S11]  /*32110*/  MOV R24, 0x0 ;  /* 0x0000000000187802 */ /* 0x000fd60000000f00 */
[----:B------:R-:W-:Y:S05]  /*32120*/  @!P0 BRA `(.L_x_1259) ;  /* 0x0000000000348947 */ /* 0x000fea0003800000 */
[----:B------:R-:W-:Y:S02]  /*32130*/  ISETP.NE.AND P0, PT, R31, 0x7ff00000, PT ;  /* 0x7ff000001f00780c */ /* 0x000fe40003f05270 */
[----:B------:R-:W-:Y:S02]  /*32140*/  LOP3.LUT R25, R21, 0x80000000, R19, 0x48, !PT ;  /* 0x8000000015197812 */ /* 0x000fe400078e4813 */
[----:B------:R-:W-:-:S13]  /*32150*/  ISETP.EQ.OR P0, PT, R11, RZ, !P0 ;  /* 0x000000ff0b00720c */ /* 0x000fda0004702670 */
[----:B------:R-:W-:Y:S02]  /*32160*/  @P0 LOP3.LUT R7, R25, 0x7ff00000, RZ, 0xfc, !PT ;  /* 0x7ff0000019070812 */ /* 0x000fe400078efcff */
[----:B------:R-:W-:Y:S02]  /*32170*/  @!P0 MOV R24, RZ ;  /* 0x000000ff00188202 */ /* 0x000fe40000000f00 */
[----:B------:R-:W-:Y:S01]  /*32180*/  @P0 MOV R24, RZ ;  /* 0x000000ff00180202 */ /* 0x000fe20000000f00 */
[----:B------:R-:W-:Y:S01]  /*32190*/  @P0 IMAD.MOV.U32 R25, RZ, RZ, R7 ;  /* 0x000000ffff190224 */ /* 0x000fe200078e0007 */
[----:B------:R-:W-:Y:S06]  /*321a0*/  BRA `(.L_x_1259) ;  /* 0x0000000000147947 */ /* 0x000fec0003800000 */
.L_x_1261:
[----:B------:R-:W-:Y:S02]  /*321b0*/  LOP3.LUT R25, R19, 0x80000, RZ, 0xfc, !PT ;  /* 0x0008000013197812 */ /* 0x000fe400078efcff */
[----:B------:R-:W-:Y:S01]  /*321c0*/  MOV R24, R18 ;  /* 0x0000001200187202 */ /* 0x000fe20000000f00 */
[----:B------:R-:W-:Y:S06]  /*321d0*/  BRA `(.L_x_1259) ;  /* 0x0000000000087947 */ /* 0x000fec0003800000 */
.L_x_1260:
[----:B------:R-:W-:Y:S02]  /*321e0*/  LOP3.LUT R25, R21, 0x80000, RZ, 0xfc, !PT ;  /* 0x0008000015197812 */ /* 0x000fe400078efcff */
[----:B------:R-:W-:-:S07]  /*321f0*/  MOV R24, R20 ;  /* 0x0000001400187202 */ /* 0x000fce0000000f00 */
.L_x_1259:
[----:B------:R-:W-:Y:S05]  /*32200*/  BSYNC B2 ;  /* 0x0000000000027941 */ /* 0x000fea0003800000 */
.L_x_1257:
[----:B------:R-:W-:-:S04]  /*32210*/  IMAD.MOV.U32 R7, RZ, RZ, 0x0 ;  /* 0x00000000ff077424 */ /* 0x000fc800078e00ff */
[----:B------:R-:W-:Y:S05]  /*32220*/  RET.REL.NODEC R6 `(_ZN2at6native27unrolled_elementwise_kernelIN48_GLOBAL__N__08322988_15_IGammaKernel_cu_cb51a28d10CalcIgammaIfEESt5arrayIPcLm3EELi4E23TrivialOffsetCalculatorILi2EjES8_ILi1EjENS0_6memory12LoadWithCastILi2EEENSB_13StoreWithCastILi1EEEEEviT_T0_T2_T3_T4_T5_) ;  /* 0xfffffcdc06747950 */ /* 0x000fea0003c3ffff */
        .weak           $__internal_3_$__cuda_sm20_dsqrt_rn_f64_mediumpath_v1
        .type           $__internal_3_$__cuda_sm20_dsqrt_rn_f64_mediumpath_v1,@function
        .size           $__internal_3_$__cuda_sm20_dsqrt_rn_f64_mediumpath_v1,(.L_x_7578 - $__internal_3_$__cuda_sm20_dsqrt_rn_f64_mediumpath_v1)
$__internal_3_$__cuda_sm20_dsqrt_rn_f64_mediumpath_v1:
        /* <DEDUP_REMOVED lines=11> */
.L_x_1263:
        /* <DEDUP_REMOVED lines=24> */
.L_x_1265:
[----:B------:R-:W-:-:S11]  /*32460*/  DADD R8, R6, R6 ;  /* 0x0000000006087229 */ /* 0x000fd60000000006 */
.L_x_1264:
[----:B------:R-:W-:Y:S05]  /*32470*/  BSYNC B2 ;  /* 0x0000000000027941 */ /* 0x000fea0003800000 */
.L_x_1262:
[----:B------:R-:W-:Y:S01]  /*32480*/  HFMA2.MMA R15, -RZ, RZ, 0, 0 ;  /* 0x00000000ff0f7435 */ /* 0x000fe200000001ff */
[----:B------:R-:W-:Y:S01]  /*32490*/  IMAD.MOV.U32 R10, RZ, RZ, R8 ;  /* 0x000000ffff0a7224 */ /* 0x000fe200078e0008 */
[----:B------:R-:W-:-:S04]  /*324a0*/  MOV R11, R9 ;  /* 0x00000009000b7202 */ /* 0x000fc80000000f00 */
[----:B------:R-:W-:Y:S05]  /*324b0*/  RET.REL.NODEC R14 `(_ZN2at6native27unrolled_elementwise_kernelIN48_GLOBAL__N__08322988_15_IGammaKernel_cu_cb51a28d10CalcIgammaIfEESt5arrayIPcLm3EELi4E23TrivialOffsetCalculatorILi2EjES8_ILi1EjENS0_6memory12LoadWithCastILi2EEENSB_13StoreWithCastILi1EEEEEviT_T0_T2_T3_T4_T5_) ;  /* 0xfffffcd80ed07950 */ /* 0x000fea0003c3ffff */
.L_x_1266:
        /* <DEDUP_REMOVED lines=12> */
.L_x_7578:


//--------------------- .text._ZN2at6native18elementwise_kernelILi128ELi2EZNS0_22gpu_kernel_impl_nocastIN48_GLOBAL__N__08322988_15_IGammaKernel_cu_cb51a28d10CalcIgammaIfEEEEvRNS_18TensorIteratorBaseERKT_EUliE_EEviT1_ --------------------------
	.section	.text._ZN2at6native18elementwise_kernelILi128ELi2EZNS0_22gpu_kernel_impl_nocastIN48_GLOBAL__N__08322988_15_IGammaKernel_cu_cb51a28d10CalcIgammaIfEEEEvRNS_18TensorIteratorBaseERKT_EUliE_EEviT1_,"ax",@progbits
	.align	128
        .global         _ZN2at6native18elementwise_kernelILi128ELi2EZNS0_22gpu_kernel_impl_nocastIN48_GLOBAL__N__08322988_15_IGammaKernel_cu_cb51a28d10CalcIgammaIfEEEEvRNS_18TensorIteratorBaseERKT_EUliE_EEviT1_
        .type           _ZN2at6native18elementwise_kernelILi128ELi2EZNS0_22gpu_kernel_impl_nocastIN48_GLOBAL__N__08322988_15_IGammaKernel_cu_cb51a28d10CalcIgammaIfEEEEvRNS_18TensorIteratorBaseERKT_EUliE_EEviT1_,@function
        .size           _ZN2at6native18elementwise_kernelILi128ELi2EZNS0_22gpu_kernel_impl_nocastIN48_GLOBAL__N__08322988_15_IGammaKernel_cu_cb51a28d10CalcIgammaIfEEEEvRNS_18TensorIteratorBaseERKT_EUliE_EEviT1_,(.L_x_7586 - _ZN2at6native18elementwise_kernelILi128ELi2EZNS0_22gpu_kernel_impl_nocastIN48_GLOBAL__N__08322988_15_IGammaKernel_cu_cb51a28d10CalcIgammaIfEEEEvRNS_18TensorIteratorBaseERKT_EUliE_EEviT1_)
        .other          _ZN2at6native18elementwise_kernelILi128ELi2EZNS0_22gpu_kernel_impl_nocastIN48_GLOBAL__N__08322988_15_IGammaKernel_cu_cb51a28d10CalcIgammaIfEEEEvRNS_18TensorIteratorBaseERKT_EUliE_EEviT1_,@"STO_CUDA_ENTRY STV_DEFAULT"
_ZN2at6native18elementwise_kernelILi128ELi2EZNS0_22gpu_kernel_impl_nocastIN48_GLOBAL__N__08322988_15_IGammaKernel_cu_cb51a28d10CalcIgammaIfEEEEvRNS_18TensorIteratorBaseERKT_EUliE_EEviT1_:
.text._ZN2at6native18elementwise_kernelILi128ELi2EZNS0_22gpu_kernel_impl_nocastIN48_GLOBAL__N__08322988_15_IGammaKernel_cu_cb51a28d10CalcIgammaIfEEEEvRNS_18TensorIteratorBaseERKT_EUliE_EEviT1_:
[----:B------:R-:W0:Y:S01]  /*0000*/  LDC R1, c[0x0][0x28] ;  /* 0x00000a00ff017b82 */ /* 0x000e220000000800 */
[----:B------:R-:W1:Y:S01]  /*0010*/  S2R R3, SR_CTAID.X ;  /* 0x0000000000037919 */ /* 0x000e620000002500 */
[----:B------:R-:W-:Y:S01]  /*0020*/  ULDC UR4, c[0x0][0x210] ;  /* 0x0000840000047ab9 */ /* 0x000fe20000000800 */
[----:B------:R-:W-:Y:S01]  /*0030*/  ULDC.U8 UR6, c[0x0][0x490] ;  /* 0x0001240000067ab9 */ /* 0x000fe20000000000 */
[----:B------:R-:W-:Y:S01]  /*0040*/  BSSY B1, `(.L_x_1267) ;  /* 0x0000180000017945 */ /* 0x000fe20003800000 */
[----:B------:R-:W1:Y:S01]  /*0050*/  S2R R6, SR_TID.X ;  /* 0x0000000000067919 */ /* 0x000e620000002100 */
[----:B0-----:R-:W-:Y:S02]  /*0060*/  IADD3 R1, R1, -0x13f0, RZ ;  /* 0xffffec1001017810 */ /* 0x001fe40007ffe0ff */
[----:B-1----:R-:W-:-:S04]  /*0070*/  LEA R9, R3, R6, 0x8 ;  /* 0x0000000603097211 */ /* 0x002fc800078e40ff */
[----:B------:R-:W-:Y:S01]  /*0080*/  ISETP.GE.AND P0, PT, R9, UR4, PT ;  /* 0x0000000409007c0c */ /* 0x000fe2000bf06270 */
[----:B------:R-:W-:-:S12]  /*0090*/  ULDC.64 UR4, c[0x0][0x208] ;  /* 0x0000820000047ab9 */ /* 0x000fd80000000a00 */
[----:B------:R-:W-:Y:S05]  /*00a0*/  @P0 BRA `(.L_x_1268) ;  /* 0x0000001400e40947 */ /* 0x000fea0003800000 */
[----:B------:R-:W0:Y:S01]  /*00b0*/  LDC R7, c[0x0][0x218] ;  /* 0x00008600ff077b82 */ /* 0x000e220000000800 */
[----:B------:R-:W-:Y:S01]  /*00c0*/  HFMA2.MMA R2, -RZ, RZ, 0, 0 ;  /* 0x00000000ff027435 */ /* 0x000fe200000001ff */
[----:B------:R-:W-:Y:S01]  /*00d0*/  IMAD.MOV.U32 R0, RZ, RZ, RZ ;  /* 0x000000ffff007224 */ /* 0x000fe200078e00ff */
[----:B------:R-:W-:Y:S02]  /*00e0*/  MOV R31, RZ ;  /* 0x000000ff001f7202 */ /* 0x000fe40000000f00 */
[----:B0-----:R-:W-:-:S13]  /*00f0*/  ISETP.NE.AND P0, PT, R7, RZ, PT ;  /* 0x000000ff0700720c */ /* 0x001fda0003f05270 */
[----:B------:R-:W-:Y:S05]  /*0100*/  @!P0 BRA `(.L_x_1269) ;  /* 0x0000001400708947 */ /* 0x000fea0003800000 */
[----:B------:R-:W-:Y:S01]  /*0110*/  MOV R5, R9 ;  /* 0x0000000900057202 */ /* 0x000fe20000000f00 */
[----:B------:R-:W-:Y:S01]  /*0120*/  IMAD.MOV.U32 R4, RZ, RZ, RZ ;  /* 0x000000ffff047224 */ /* 0x000fe200078e00ff */
[----:B------:R-:W-:Y:S01]  /*0130*/  ULDC.64 UR8, c[0x0][0x220] ;  /* 0x0000880000087ab9 */ /* 0x000fe20000000a00 */
[----:B------:R-:W-:Y:S01]  /*0140*/  ISETP.NE.AND P0, PT, R7, 0x1, PT ;  /* 0x000000010700780c */ /* 0x000fe20003f05270 */
[----:B------:R-:W-:Y:S01]  /*0150*/  ULDC UR7, c[0x0][0x21c] ;  /* 0x0000870000077ab9 */ /* 0x000fe20000000800 */
[----:B------:R-:W-:-:S05]  /*0160*/  IMAD.HI.U32 R4, R9, UR8, R4 ;  /* 0x0000000809047c27 */ /* 0x000fca000f8e0004 */
[----:B------:R-:W-:Y:S01]  /*0170*/  SHF.R.U32.HI R5, RZ, UR9, R4 ;  /* 0x00000009ff057c19 */ /* 0x000fe20008011604 */
[----:B------:R-:W-:-:S03]  /*0180*/  ULDC.64 UR8, c[0x0][0x348] ;  /* 0x0000d20000087ab9 */ /* 0x000fc60000000a00 */
[----:B------:R-:W-:-:S05]  /*0190*/  IADD3 R0, -R5, RZ, RZ ;  /* 0x000000ff05007210 */ /* 0x000fca0007ffe1ff */
[----:B------:R-:W-:Y:S01]  /*01a0*/  IMAD R0, R0, UR7, R9 ;  /* 0x0000000700007c24 */ /* 0x000fe2000f8e0209 */
[----:B------:R-:W-:-:S03]  /*01b0*/  ULDC UR7, c[0x0][0x350] ;  /* 0x0000d40000077ab9 */ /* 0x000fc60000000800 */
        /* <DEDUP_REMOVED lines=22> */
[----:B------:R-:W-:-:S05]  /*0320*/  IMAD.HI.U32 R4, R9, UR8, R8 ;  /* 0x0000000809047c27 */ /* 0x000fca000f8e0008 */
[----:B------:R-:W-:Y:S01]  /*0330*/  SHF.R.U32.HI R5, RZ, UR9, R4 ;  /* 0x00000009ff057c19 */ /* 0x000fe20008011604 */
[----:B------:R-:W-:-:S04]  /*0340*/  ULDC.64 UR8, c[0x0][0x360] ;  /* 0x0000d80000087ab9 */ /* 0x000fc80000000a00 */
[----:B------:R-:W-:-:S04]  /*0350*/  IMAD.MOV R8, RZ, RZ, -R5 ;  /* 0x000000ffff087224 */ /* 0x000fc800078e0a05 */
[----:B------:R-:W-:Y:S01]  /*0360*/  IMAD R9, R8, UR7, R9 ;  /* 0x0000000708097c24 */ /* 0x000fe2000f8e0209 */
[----:B------:R-:W-:-:S03]  /*0370*/  ULDC UR7, c[0x0][0x368] ;  /* 0x0000da0000077ab9 */ /* 0x000fc60000000800 */
        /* <DEDUP_REMOVED lines=284> */
[----:B------:R-:W-:Y:S01]  /*1540*/  ISETP.NE.AND P0, PT, R7, 0x18, PT ;  /* 0x000000180700780c */ /* 0x000fe20003f05270 */
[----:B------:R-:W-:Y:S01]  /*1550*/  ULDC.64 UR8, c[0x0][0x330] ;  /* 0x0000cc0000087ab9 */ /* 0x000fe20000000a00 */
[----:B------:R-:W-:Y:S01]  /*1560*/  MOV R4, RZ ;  /* 0x000000ff00047202 */ /* 0x000fe20000000f00 */
[----:B------:R-:W-:-:S04]  /*1570*/  ULDC UR7, c[0x0][0x338] ;  /* 0x0000ce0000077ab9 */ /* 0x000fc80000000800 */
[----:B------:R-:W-:-:S05]  /*1580*/  IMAD.HI.U32 R8, R5, UR9, R4 ;  /* 0x0000000905087c27 */ /* 0x000fca000f8e0004 */
[----:B------:R-:W-:Y:S01]  /*1590*/  SHF.R.U32.HI R9, RZ, UR7, R8 ;  /* 0x00000007ff097c19 */ /* 0x000fe20008011608 */
[----:B------:R-:W0:Y:S01]  /*15a0*/  @P0 LDC.64 R10, c[0x0][0x340] ;  /* 0x0000d000ff0a0b82 */ /* 0x000e220000000a00 */
[----:B------:R-:W-:Y:S01]  /*15b0*/  @P0 IMAD.MOV.U32 R8, RZ, RZ, RZ ;  /* 0x000000ffff080224 */ /* 0x000fe200078e00ff */
[----:B------:R-:W-:Y:S01]  /*15c0*/  ULDC UR7, c[0x0][0x45c] ;  /* 0x0001170000077ab9 */ /* 0x000fe20000000800 */
[----:B------:R-:W-:-:S05]  /*15d0*/  IADD3 R7, -R9, RZ, RZ ;  /* 0x000000ff09077210 */ /* 0x000fca0007ffe1ff */
[----:B------:R-:W1:Y:S01]  /*15e0*/  @P0 LDC R13, c[0x0][0x33c] ;  /* 0x0000cf00ff0d0b82 */ /* 0x000e620000000800 */
[----:B------:R-:W-:Y:S01]  /*15f0*/  IMAD R5, R7, UR8, R5 ;  /* 0x0000000807057c24 */ /* 0x000fe2000f8e0205 */
[----:B------:R-:W-:-:S03]  /*1600*/  ULDC.64 UR8, c[0x0][0x460] ;  /* 0x0001180000087ab9 */ /* 0x000fc60000000a00 */
[C---:B------:R-:W-:Y:S02]  /*1610*/  IMAD R31, R5.reuse, UR7, R31 ;  /* 0x00000007051f7c24 */ /* 0x040fe4000f8e021f */
[C---:B------:R-:W-:Y:S01]  /*1620*/  IMAD R2, R5.reuse, UR8, R2 ;  /* 0x0000000805027c24 */ /* 0x040fe2000f8e0202 */
[----:B------:R-:W2:Y:S01]  /*1630*/  @P0 LDC.64 R14, c[0x0][0x468] ;  /* 0x00011a00ff0e0b82 */ /* 0x000ea20000000a00 */
[----:B------:R-:W-:-:S07]  /*1640*/  IMAD R0, R5, UR9, R0 ;  /* 0x0000000905007c24 */ /* 0x000fce000f8e0200 */
[----:B------:R-:W3:Y:S01]  /*1650*/  @P0 LDC R12, c[0x0][0x470] ;  /* 0x00011c00ff0c0b82 */ /* 0x000ee20000000800 */
[----:B0-----:R-:W-:-:S05]  /*1660*/  @P0 IMAD.HI.U32 R4, R9, R10, R8 ;  /* 0x0000000a09040227 */ /* 0x001fca00078e0008 */
[----:B------:R-:W-:-:S04]  /*1670*/  @P0 SHF.R.U32.HI R4, RZ, R11, R4 ;  /* 0x0000000bff040219 */ /* 0x000fc80000011604 */
[----:B------:R-:W-:-:S05]  /*1680*/  @P0 IADD3 R8, -R4, RZ, RZ ;  /* 0x000000ff04080210 */ /* 0x000fca0007ffe1ff */
[----:B-1----:R-:W-:-:S04]  /*1690*/  @P0 IMAD R9, R8, R13, R9 ;  /* 0x0000000d08090224 */ /* 0x002fc800078e0209 */
[C---:B--2---:R-:W-:Y:S02]  /*16a0*/  @P0 IMAD R31, R9.reuse, R14, R31 ;  /* 0x0000000e091f0224 */ /* 0x044fe400078e021f */
[C---:B------:R-:W-:Y:S02]  /*16b0*/  @P0 IMAD R2, R9.reuse, R15, R2 ;  /* 0x0000000f09020224 */ /* 0x040fe400078e0202 */
[----:B---3--:R-:W-:-:S07]  /*16c0*/  @P0 IMAD R0, R9, R12, R0 ;  /* 0x0000000c09000224 */ /* 0x008fce00078e0200 */
.L_x_1269:
[----:B------:R-:W-:Y:S01]  /*16d0*/  ULDC.64 UR8, c[0x0][0x480] ;  /* 0x0001200000087ab9 */ /* 0x000fe20000000a00 */
[----:B------:R-:W-:Y:S01]  /*16e0*/  ULDC.64 UR10, c[0x0][0x488] ;  /* 0x00012200000a7ab9 */ /* 0x000fe20000000a00 */
[----:B------:R-:W-:Y:S02]  /*16f0*/  IADD3 R4, P0, R2, UR8, RZ ;  /* 0x0000000802047c10 */ /* 0x000fe4000ff1e0ff */
[----:B------:R-:W-:-:S03]  /*1700*/  IADD3 R8, P1, R0, UR10, RZ ;  /* 0x0000000a00087c10 */ /* 0x000fc6000ff3e0ff */
[----:B------:R-:W-:Y:S01]  /*1710*/  IMAD.X R5, RZ, RZ, UR9, P0 ;  /* 0x00000009ff057e24 */ /* 0x000fe200080e06ff */
[----:B------:R-:W-:Y:S01]  /*1720*/  IADD3.X R9, RZ, UR11, RZ, P1, !PT ;  /* 0x0000000bff097c10 */ /* 0x000fe20008ffe4ff */
[----:B------:R-:W-:-:S04]  /*1730*/  ULDC.64 UR8, c[0x0][0x478] ;  /* 0x00011e0000087ab9 */ /* 0x000fc80000000a00 */
[----:B------:R0:W5:Y:S04]  /*1740*/  LDG.E R5, desc[UR4][R4.64] ;  /* 0x0000000404057981 */ /* 0x000168000c1e1900 */
[----:B------:R0:W5:Y:S01]  /*1750*/  LDG.E R2, desc[UR4][R8.64] ;  /* 0x0000000408027981 */ /* 0x000162000c1e1900 */
[----:B------:R-:W-:Y:S02]  /*1760*/  ISETP.NE.AND P0, PT, RZ, UR6, PT ;  /* 0x00000006ff007c0c */ /* 0x000fe4000bf05270 */
[----:B------:R-:W-:-:S04]  /*1770*/  IADD3 R30, P1, R31, UR8, RZ ;  /* 0x000000081f1e7c10 */ /* 0x000fc8000ff3e0ff */
[----:B------:R-:W-:-:S07]  /*1780*/  IADD3.X R31, RZ, UR9, RZ, P1, !PT ;  /* 0x00000009ff1f7c10 */ /* 0x000fce0008ffe4ff */
[----:B0-----:R-:W-:Y:S05]  /*1790*/  @!P0 BRA `(.L_x_1270) ;  /* 0x0000000000108947 */ /* 0x001fea0003800000 */
[----:B-----5:R-:W-:Y:S01]  /*17a0*/  IMAD.MOV.U32 R28, RZ, RZ, R2 ;  /* 0x000000ffff1c7224 */ /* 0x020fe200078e0002 */
[----:B------:R-:W-:-:S07]  /*17b0*/  MOV R2, 0x17d0 ;  /* 0x000017d000027802 */ /* 0x000fce0000000f00 */
[----:B------:R-:W-:Y:S05]  /*17c0*/  CALL.REL.NOINC `($_ZN2at6native18elementwise_kernelILi128ELi2EZNS0_22gpu_kernel_impl_nocastIN48_GLOBAL__N__08322988_15_IGammaKernel_cu_cb51a28d10CalcIgammaIfEEEEvRNS_18TensorIteratorBaseERKT_EUliE_EEviT1_$_ZN46_INTERNAL_08322988_15_IGammaKernel_cu_cb51a28d48_GLOBAL__N__08322988_15_IGammaKernel_cu_cb51a28d12calc_igammacIfEET_S2_S2_) ;  /* 0x000000f8003c7944 */ /* 0x000fea0003c00000 */
[----:B------:R-:W-:Y:S05]  /*17d0*/  BRA `(.L_x_1271) ;  /* 0x00000000000c7947 */ /* 0x000fea0003800000 */
.L_x_1270:
[----:B------:R-:W-:-:S07]  /*17e0*/  MOV R4, 0x1800 ;  /* 0x0000180000047802 */ /* 0x000fce0000000f00 */
[----:B-----5:R-:W-:Y:S05]  /*17f0*/  CALL.REL.NOINC `($_ZN2at6native18elementwise_kernelILi128ELi2EZNS0_22gpu_kernel_impl_nocastIN48_GLOBAL__N__08322988_15_IGammaKernel_cu_cb51a28d10CalcIgammaIfEEEEvRNS_18TensorIteratorBaseERKT_EUliE_EEviT1_$_ZN46_INTERNAL_08322988_15_IGammaKernel_cu_cb51a28d48_GLOBAL__N__08322988_15_IGammaKernel_cu_cb51a28d11calc_igammaIfEET_S2_S2_) ;  /* 0x00000018000c7944 */ /* 0x020fea0003c00000 */
[----:B------:R-:W-:-:S07]  /*1800*/  MOV R5, R0 ;  /* 0x0000000000057202 */ /* 0x000fce0000000f00 */
.L_x_1271:
[----:B------:R0:W-:Y:S01]  /*1810*/  STG.E desc[UR4][R30.64], R5 ;  /* 0x000000051e007986 */ /* 0x0001e2000c101904 */
[----:B------:R-:W-:-:S05]  /*1820*/  LEA R3, R3, R6, 0x8 ;  /* 0x0000000603037211 */ /* 0x000fca00078e40ff */
[----:B------:R-:W-:-:S07]  /*1830*/  VIADD R9, R3, 0x80 ;  /* 0x0000008003097836 */ /* 0x000fce0000000000 */
.L_x_1268:
[----:B------:R-:W-:Y:S05]  /*1840*/  BSYNC B1 ;  /* 0x0000000000017941 */ /* 0x000fea0003800000 */
.L_x_1267:
[----:B------:R-:W-:Y:S02]  /*1850*/  ULDC UR7, c[0x0][0x210] ;  /* 0x0000840000077ab9 */ /* 0x000fe40000000800 */
[----:B------:R-:W-:-:S13]  /*1860*/  ISETP.GE.AND P0, PT, R9, UR7, PT ;  /* 0x0000000709007c0c */ /* 0x000fda000bf06270 */
[----:B------:R-:W-:Y:S05]  /*1870*/  @P0 EXIT ;  /* 0x000000000000094d */ /* 0x000fea0003800000 */
[----:B------:R-:W1:Y:S01]  /*1880*/  LDC R8, c[0x0][0x218] ;  /* 0x00008600ff087b82 */ /* 0x000e620000000800 */
[----:B------:R-:W-:Y:S01]  /*1890*/  HFMA2.MMA R0, -RZ, RZ, 0, 0 ;  /* 0x00000000ff007435 */ /* 0x000fe200000001ff */
[----:B------:R-:W-:Y:S01]  /*18a0*/  MOV R2, RZ ;  /* 0x000000ff00027202 */ /* 0x000fe20000000f00 */
[----:B0-----:R-:W-:Y:S01]  /*18b0*/  IMAD.MOV.U32 R31, RZ, RZ, RZ ;  /* 0x000000ffff1f7224 */ /* 0x001fe200078e00ff */
[----:B-1----:R-:W-:-:S13]  /*18c0*/  ISETP.NE.AND P0, PT, R8, RZ, PT ;  /* 0x000000ff0800720c */ /* 0x002fda0003f05270 */
[----:B------:R-:W-:Y:S05]  /*18d0*/  @!P0 BRA `(.L_x_1272) ;  /* 0x0000001400708947 */ /* 0x000fea0003800000 */
[----:B------:R-:W-:Y:S01]  /*18e0*/  MOV R2, RZ ;  /* 0x000000ff00027202 */ /* 0x000fe20000000f00 */
[----:B------:R-:W-:Y:S01]  /*18f0*/  ULDC.64 UR8, c[0x0][0x220] ;  /* 0x0000880000087ab9 */ /* 0x000fe20000000a00 */
[----:B------:R-:W-:Y:S01]  /*1900*/  MOV R3, R9 ;  /* 0x0000000900037202 */ /* 0x000fe20000000f00 */
[----:B------:R-:W-:Y:S01]  /*1910*/  ULDC UR7, c[0x0][0x21c] ;  /* 0x0000870000077ab9 */ /* 0x000fe20000000800 */
[----:B------:R-:W-:Y:S01]  /*1920*/  ISETP.NE.AND P0, PT, R8, 0x1, PT ;  /* 0x000000010800780c */ /* 0x000fe20003f05270 */
[----:B------:R-:W-:-:S05]  /*1930*/  IMAD.HI.U32 R4, R9, UR8, R2 ;  /* 0x0000000809047c27 */ /* 0x000fca000f8e0002 */
[----:B------:R-:W-:Y:S01]  /*1940*/  SHF.R.U32.HI R5, RZ, UR9, R4 ;  /* 0x00000009ff057c19 */ /* 0x000fe20008011604 */
[----:B------:R-:W-:-:S04]  /*1950*/  ULDC.64 UR8, c[0x0][0x348] ;  /* 0x0000d20000087ab9 */ /* 0x000fc80000000a00 */
[----:B------:R-:W-:-:S04]  /*1960*/  IMAD.MOV R0, RZ, RZ, -R5 ;  /* 0x000000ffff007224 */ /* 0x000fc800078e0a05 */
[----:B------:R-:W-:Y:S01]  /*1970*/  IMAD R0, R0, UR7, R9 ;  /* 0x0000000700007c24 */ /* 0x000fe2000f8e0209 */
[----:B------:R-:W-:-:S03]  /*1980*/  ULDC UR7, c[0x0][0x350] ;  /* 0x0000d40000077ab9 */ /* 0x000fc60000000800 */
[C---:B------:R-:W-:Y:S02]  /*1990*/  IMAD R31, R0.reuse, UR8, RZ ;  /* 0x00000008001f7c24 */ /* 0x040fe4000f8e02ff */
[C---:B------:R-:W-:Y:S02]  /*19a0*/  IMAD R2, R0.reuse, UR9, RZ ;  /* 0x0000000900027c24 */ /* 0x040fe4000f8e02ff */
[----:B------:R-:W-:Y:S01]  /*19b0*/  IMAD R0, R0, UR7, RZ ;  /* 0x0000000700007c24 */ /* 0x000fe2000f8e02ff */
        /* <DEDUP_REMOVED lines=310> */
[----:B------:R-:W-:Y:S01]  /*2d20*/  IMAD.MOV.U32 R4, RZ, RZ, RZ ;  /* 0x000000ffff047224 */ /* 0x000fe200078e00ff */
[----:B------:R-:W-:Y:S01]  /*2d30*/  ULDC.64 UR8, c[0x0][0x330] ;  /* 0x0000cc0000087ab9 */ /* 0x000fe20000000a00 */
[----:B------:R-:W-:Y:S02]  /*2d40*/  ULDC UR7, c[0x0][0x338] ;  /* 0x0000ce0000077ab9 */ /* 0x000fe40000000800 */
[----:B------:R-:W-:-:S05]  /*2d50*/  IMAD.HI.U32 R6, R5, UR9, R4 ;  /* 0x0000000905067c27 */ /* 0x000fca000f8e0004 */
[----:B------:R-:W-:Y:S01]  /*2d60*/  SHF.R.U32.HI R7, RZ, UR7, R6 ;  /* 0x00000007ff077c19 */ /* 0x000fe20008011606 */
[----:B------:R-:W-:Y:S02]  /*2d70*/  ULDC UR7, c[0x0][0x45c] ;  /* 0x0001170000077ab9 */ /* 0x000fe40000000800 */
[----:B------:R-:W0:Y:S01]  /*2d80*/  @P0 LDC.64 R8, c[0x0][0x340] ;  /* 0x0000d000ff080b82 */ /* 0x000e220000000a00 */
[----:B------:R-:W-:Y:S02]  /*2d90*/  @P0 MOV R6, RZ ;  /* 0x000000ff00060202 */ /* 0x000fe40000000f00 */
        /* <DEDUP_REMOVED lines=10> */
[----:B------:R-:W-:-:S05]  /*2e40*/  @P0 SHF.R.U32.HI R4, RZ, R9, R4 ;  /* 0x00000009ff040219 */ /* 0x000fca0000011604 */
[----:B------:R-:W-:-:S04]  /*2e50*/  @P0 IMAD.MOV R6, RZ, RZ, -R4 ;  /* 0x000000ffff060224 */ /* 0x000fc800078e0a04 */
[----:B-1----:R-:W-:-:S04]  /*2e60*/  @P0 IMAD R7, R11, R6, R7 ;  /* 0x000000060b070224 */ /* 0x002fc800078e0207 */
[C---:B--2---:R-:W-:Y:S02]  /*2e70*/  @P0 IMAD R31, R7.reuse, R12, R31 ;  /* 0x0000000c071f0224 */ /* 0x044fe400078e021f */
[C---:B------:R-:W-:Y:S02]  /*2e80*/  @P0 IMAD R2, R7.reuse, R13, R2 ;  /* 0x0000000d07020224 */ /* 0x040fe400078e0202 */
[----:B---3--:R-:W-:-:S07]  /*2e90*/  @P0 IMAD R0, R7, R10, R0 ;  /* 0x0000000a07000224 */ /* 0x008fce00078e0200 */
.L_x_1272:
[----:B------:R-:W-:Y:S01]  /*2ea0*/  ULDC.64 UR8, c[0x0][0x480] ;  /* 0x0001200000087ab9 */ /* 0x000fe20000000a00 */
[----:B------:R-:W-:Y:S01]  /*2eb0*/  ULDC.64 UR10, c[0x0][0x488] ;  /* 0x00012200000a7ab9 */ /* 0x000fe20000000a00 */
[----:B------:R-:W-:Y:S02]  /*2ec0*/  IADD3 R2, P0, R2, UR8, RZ ;  /* 0x0000000802027c10 */ /* 0x000fe4000ff1e0ff */
[----:B------:R-:W-:Y:S02]  /*2ed0*/  IADD3 R4, P1, R0, UR10, RZ ;  /* 0x0000000a00047c10 */ /* 0x000fe4000ff3e0ff */
[----:B------:R-:W-:Y:S01]  /*2ee0*/  IADD3.X R3, RZ, UR9, RZ, P0, !PT ;  /* 0x00000009ff037c10 */ /* 0x000fe200087fe4ff */
[----:B------:R-:W-:Y:S01]  /*2ef0*/  ULDC.64 UR8, c[0x0][0x478] ;  /* 0x00011e0000087ab9 */ /* 0x000fe20000000a00 */
[----:B------:R-:W-:-:S03]  /*2f00*/  IADD3.X R5, RZ, UR11, RZ, P1, !PT ;  /* 0x0000000bff057c10 */ /* 0x000fc60008ffe4ff */
[----:B------:R0:W5:Y:S04]  /*2f10*/  LDG.E R2, desc[UR4][R2.64] ;  /* 0x0000000402027981 */ /* 0x000168000c1e1900 */
[----:B------:R0:W5:Y:S01]  /*2f20*/  LDG.E R28, desc[UR4][R4.64] ;  /* 0x00000004041c7981 */ /* 0x000162000c1e1900 */
[----:B------:R-:W-:Y:S02]  /*2f30*/  ISETP.NE.AND P1, PT, RZ, UR6, PT ;  /* 0x00000006ff007c0c */ /* 0x000fe4000bf25270 */
[----:B------:R-:W-:-:S05]  /*2f40*/  IADD3 R30, P0, R31, UR8, RZ ;  /* 0x000000081f1e7c10 */ /* 0x000fca000ff1e0ff */
[----:B------:R-:W-:-:S06]  /*2f50*/  IMAD.X R31, RZ, RZ, UR9, P0 ;  /* 0x00000009ff1f7e24 */ /* 0x000fcc00080e06ff */
[----:B0-----:R-:W-:Y:S05]  /*2f60*/  @!P1 BRA `(.L_x_1273) ;  /* 0x0000000000149947 */ /* 0x001fea0003800000 */
[----:B-----5:R-:W-:Y:S02]  /*2f70*/  MOV R5, R2 ;  /* 0x0000000200057202 */ /* 0x020fe40000000f00 */
[----:B------:R-:W-:-:S07]  /*2f80*/  MOV R2, 0x2fa0 ;  /* 0x00002fa000027802 */ /* 0x000fce0000000f00 */
[----:B------:R-:W-:Y:S05]  /*2f90*/  CALL.REL.NOINC `($_ZN2at6native18elementwise_kernelILi128ELi2EZNS0_22gpu_kernel_impl_nocastIN48_GLOBAL__N__08322988_15_IGammaKernel_cu_cb51a28d10CalcIgammaIfEEEEvRNS_18TensorIteratorBaseERKT_EUliE_EEviT1_$_ZN46_INTERNAL_08322988_15_IGammaKernel_cu_cb51a28d48_GLOBAL__N__08322988_15_IGammaKernel_cu_cb51a28d12calc_igammacIfEET_S2_S2_) ;  /* 0x000000e000487944 */ /* 0x000fea0003c00000 */
[----:B------:R-:W-:Y:S01]  /*2fa0*/  MOV R3, R5 ;  /* 0x0000000500037202 */ /* 0x000fe20000000f00 */
[----:B------:R-:W-:Y:S06]  /*2fb0*/  BRA `(.L_x_1274) ;  /* 0x0000000000147947 */ /* 0x000fec0003800000 */
.L_x_1273:
[----:B-----5:R-:W-:Y:S01]  /*2fc0*/  IMAD.MOV.U32 R5, RZ, RZ, R2 ;  /* 0x000000ffff057224 */ /* 0x020fe200078e0002 */
[----:B------:R-:W-:Y:S02]  /*2fd0*/  MOV R2, R28 ;  /* 0x0000001c00027202 */ /* 0x000fe40000000f00 */
[----:B------:R-:W-:-:S07]  /*2fe0*/  MOV R4, 0x3000 ;  /* 0x0000300000047802 */ /* 0x000fce0000000f00 */
[----:B------:R-:W-:Y:S05]  /*2ff0*/  CALL.REL.NOINC `($_ZN2at6native18elementwise_kernelILi128ELi2EZNS0_22gpu_kernel_impl_nocastIN48_GLOBAL__N__08322988_15_IGammaKernel_cu_cb51a28d10CalcIgammaIfEEEEvRNS_18TensorIteratorBaseERKT_EUliE_EEviT1_$_ZN46_INTERNAL_08322988_15_IGammaKernel_cu_cb51a28d48_GLOBAL__N__08322988_15_IGammaKernel_cu_cb51a28d11calc_igammaIfEET_S2_S2_) ;  /* 0x00000000000c7944 */ /* 0x000fea0003c00000 */
[----:B------:R-:W-:-:S07]  /*3000*/  MOV R3, R0 ;  /* 0x0000000000037202 */ /* 0x000fce0000000f00 */
.L_x_1274:
[----:B------:R-:W-:Y:S01]  /*3010*/  STG.E desc[UR4][R30.64], R3 ;  /* 0x000000031e007986 */ /* 0x000fe2000c101904 */
[----:B------:R-:W-:Y:S05]  /*3020*/  EXIT ;  /* 0x000000000000794d */ /* 0x000fea0003800000 */
        .type           $_ZN2at6native18elementwise_kernelILi128ELi2EZNS0_22gpu_kernel_impl_nocastIN48_GLOBAL__N__08322988_15_IGammaKernel_cu_cb51a28d10CalcIgammaIfEEEEvRNS_18TensorIteratorBaseERKT_EUliE_EEviT1_$_ZN46_INTERNAL_08322988_15_IGammaKernel_cu_cb51a28d48_GLOBAL__N__08322988_15_IGammaKernel_cu_cb51a28d11calc_igammaIfEET_S2_S2_,@function
        .size           $_ZN2at6native18elementwise_kernelILi128ELi2EZNS0_22gpu_kernel_impl_nocastIN48_GLOBAL__N__08322988_15_IGammaKernel_cu_cb51a28d10CalcIgammaIfEEEEvRNS_18TensorIteratorBaseERKT_EUliE_EEviT1_$_ZN46_INTERNAL_08322988_15_IGammaKernel_cu_cb51a28d48_GLOBAL__N__08322988_15_IGammaKernel_cu_cb51a28d11calc_igammaIfEET_S2_S2_,($_ZN2at6native18elementwise_kernelILi128ELi2EZNS0_22gpu_kernel_impl_nocastIN48_GLOBAL__N__08322988_15_IGammaKernel_cu_cb51a28d10CalcIgammaIfEEEEvRNS_18TensorIteratorBaseERKT_EUliE_EEviT1_$_ZN46_INTERNAL_08322988_15_IGammaKernel_cu_cb51a28d48_GLOBAL__N__08322988_15_IGammaKernel_cu_cb51a28d12calc_igammacIfEET_S2_S2_ - $_ZN2at6native18elementwise_kernelILi128ELi2EZNS0_22gpu_kernel_impl_nocastIN48_GLOBAL__N__08322988_15_IGammaKernel_cu_cb51a28d10CalcIgammaIfEEEEvRNS_18TensorIteratorBaseERKT_EUliE_EEviT1_$_ZN46_INTERNAL_08322988_15_IGammaKernel_cu_cb51a28d48_GLOBAL__N__08322988_15_IGammaKernel_cu_cb51a28d11calc_igammaIfEET_S2_S2_)
$_ZN2at6native18elementwise_kernelILi128ELi2EZNS0_22gpu_kernel_impl_nocastIN48_GLOBAL__N__08322988_15_IGammaKernel_cu_cb51a28d10CalcIgammaIfEEEEvRNS_18TensorIteratorBaseERKT_EUliE_EEviT1_$_ZN46_INTERNAL_08322988_15_IGammaKernel_cu_cb51a28d48_GLOBAL__N__08322988_15_IGammaKernel_cu_cb51a28d11calc_igammaIfEET_S2_S2_:
[----:B------:R-:W-:Y:S01]  /*3030*/  FSETP.GEU.FTZ.AND P0, PT, R5, RZ, PT ;  /* 0x000000ff0500720b */ /* 0x000fe20003f1e000 */
[----:B------:R-:W-:Y:S01]  /*3040*/  BSSY B0, `(.L_x_1275) ;  /* 0x0000e05000007945 */ /* 0x000fe20003800000 */
[----:B------:R-:W-:Y:S01]  /*3050*/  FSETP.GEU.FTZ.AND P1, PT, R2, RZ, PT ;  /* 0x000000ff0200720b */ /* 0x000fe20003f3e000 */
[----:B------:R-:W-:-:S03]  /*3060*/  IMAD.MOV.U32 R0, RZ, RZ, 0x7fc00000 ;  /* 0x7fc00000ff007424 */ /* 0x000fc600078e00ff */
[----:B------:R-:W-:-:S13]  /*3070*/  PLOP3.LUT P0, PT, P0, P1, PT, 0x2a, 0x0 ;  /* 0x000000000000781c */ /* 0x000fda0000702572 */
[----:B------:R-:W-:Y:S05]  /*3080*/  @P0 BRA `(.L_x_1276) ;  /* 0x000000e000000947 */ /* 0x000fea0003800000 */
[----:B------:R-:W-:-:S13]  /*3090*/  FSETP.NEU.FTZ.AND P0, PT, R5, RZ, PT ;  /* 0x000000ff0500720b */ /* 0x000fda0003f1d000 */
[----:B------:R-:W-:Y:S05]  /*30a0*/  @!P0 BRA `(.L_x_1277) ;  /* 0x000000dc00ec8947 */ /* 0x000fea0003800000 */
[----:B------:R-:W-:Y:S01]  /*30b0*/  FSETP.NEU.FTZ.AND P0, PT, R2, RZ, PT ;  /* 0x000000ff0200720b */ /* 0x000fe20003f1d000 */
[----:B------:R-:W-:-:S12]  /*30c0*/  HFMA2.MMA R0, -RZ, RZ, 0, 0 ;  /* 0x00000000ff007435 */ /* 0x000fd800000001ff */
[----:B------:R-:W-:Y:S05]  /*30d0*/  @!P0 BRA `(.L_x_1276) ;  /* 0x000000dc00ec8947 */ /* 0x000fea0003800000 */
[----:B------:R-:W-:-:S13]  /*30e0*/  FSETP.NEU.FTZ.AND P0, PT, |R5|, +INF , PT ;  /* 0x7f8000000500780b */ /* 0x000fda0003f1d200 */
[----:B------:R-:W-:-:S04]  /*30f0*/  @!P0 FSETP.NEU.FTZ.AND P1, PT, |R2|, +INF , PT ;  /* 0x7f8000000200880b */ /* 0x000fc80003f3d200 */
[----:B------:R-:W-:Y:S01]  /*3100*/  @!P0 FSEL R0, RZ, +QNAN , P1 ;  /* 0x7fc00000ff008808 */ /* 0x000fe20000800000 */
[----:B------:R-:W-:Y:S08]  /*3110*/  @!P0 BRA `(.L_x_1276) ;  /* 0x000000dc00dc8947 */ /* 0x000ff00003800000 */
[----:B------:R-:W-:Y:S02]  /*3120*/  FSETP.NEU.FTZ.AND P0, PT, |R2|, +INF , PT ;  /* 0x7f8000000200780b */ /* 0x000fe40003f1d200 */
[----:B------:R-:W-:-:S11]  /*3130*/  MOV R0, 0x3f800000 ;  /* 0x3f80000000007802 */ /* 0x000fd60000000f00 */
        /* <DEDUP_REMOVED lines=42> */
[----:B------:R1:W-:Y:S01]  /*33e0*/  STL.64 [R1+0x28], R18 ;  /* 0x0000281201007387 */ /* 0x0003e20000100a00 */
[C---:B------:R-:W-:Y:S01]  /*33f0*/  IADD3 R7, R1.reuse, 0x9c4, RZ ;  /* 0x000009c401077810 */ /* 0x040fe20007ffe0ff */
[----:B------:R-:W-:Y:S01]  /*3400*/  IMAD.MOV.U32 R27, RZ, RZ, 0x4ce5eb4c ;  /* 0x4ce5eb4cff1b7424 */ /* 0x000fe200078e00ff */
[----:B------:R-:W-:Y:S01]  /*3410*/  @P0 IADD3 R7, R1, 0x9f4, RZ ;  /* 0x000009f401070810 */ /* 0x000fe20007ffe0ff */
[----:B------:R2:W-:Y:S01]  /*3420*/  STL.64 [R1], R8 ;  /* 0x0000000801007387 */ /* 0x0005e20000100a00 */
[----:B------:R-:W-:-:S02]  /*3430*/  MOV R14, 0x4912f03a ;  /* 0x4912f03a000e7802 */ /* 0x000fc40000000f00 */
[----:B------:R-:W-:Y:S01]  /*3440*/  MOV R15, 0x4a5481c1 ;  /* 0x4a5481c1000f7802 */ /* 0x000fe20000000f00 */
[----:B------:R3:W-:Y:S01]  /*3450*/  STL.64 [R1+0x8], R10 ;  /* 0x0000080a01007387 */ /* 0x0007e20000100a00 */
[----:B0-----:R-:W-:Y:S02]  /*3460*/  MOV R12, 0x1 ;  /* 0x00000001000c7802 */ /* 0x001fe40000000f00 */
[----:B------:R-:W-:Y:S01]  /*3470*/  @P0 MOV R12, 0xffffffff ;  /* 0xffffffff000c0802 */ /* 0x000fe20000000f00 */
[----:B------:R0:W-:Y:S01]  /*3480*/  STL [R1+0x9c4], R24 ;  /* 0x0009c41801007387 */ /* 0x0001e20000100800 */
[----:B------:R-:W-:Y:S02]  /*3490*/  MOV R17, 0x4c255322 ;  /* 0x4c25532200117802 */ /* 0x000fe40000000f00 */
[----:B-1----:R-:W-:Y:S01]  /*34a0*/  SHF.L.U32 R18, R12, 0x2, RZ ;  /* 0x000000020c127819 */ /* 0x002fe200000006ff */
[----:B--2---:R-:W-:Y:S01]  /*34b0*/  IMAD.MOV.U32 R8, RZ, RZ, 0x46ff3c00 ;  /* 0x46ff3c00ff087424 */ /* 0x004fe200078e00ff */
[----:B------:R-:W-:Y:S01]  /*34c0*/  MOV R9, 0x48ae85e0 ;  /* 0x48ae85e000097802 */ /* 0x000fe20000000f00 */
[----:B------:R1:W-:Y:S01]  /*34d0*/  STL.64 [R1+0x18], R14 ;  /* 0x0000180e01007387 */ /* 0x0003e20000100a00 */
[----:B------:R-:W-:Y:S01]  /*34e0*/  IADD3 R7, R7, R18, RZ ;  /* 0x0000001207077210 */ /* 0x000fe20007ffe0ff */
[----:B---3--:R-:W-:Y:S01]  /*34f0*/  IMAD.MOV.U32 R11, RZ, RZ, 0x4b4b8b8f ;  /* 0x4b4b8b8fff0b7424 */ /* 0x008fe200078e00ff */
[----:B------:R-:W-:Y:S01]  /*3500*/  MOV R10, 0x4a20fbd8 ;  /* 0x4a20fbd8000a7802 */ /* 0x000fe20000000f00 */
[----:B------:R2:W-:Y:S01]  /*3510*/  STL.64 [R1+0x9d0], R8 ;  /* 0x0009d00801007387 */ /* 0x0005e20000100a00 */
[----:B------:R-:W-:Y:S01]  /*3520*/  MOV R20, 0x42840000 ;  /* 0x4284000000147802 */ /* 0x000fe20000000f00 */
[----:B0-----:R-:W-:Y:S01]  /*3530*/  IMAD.MOV.U32 R24, RZ, RZ, 0x4c2f75b4 ;  /* 0x4c2f75b4ff187424 */ /* 0x001fe200078e00ff */
[----:B------:R-:W-:Y:S01]  /*3540*/  MOV R21, 0x44f0a000 ;  /* 0x44f0a00000157802 */ /* 0x000fe20000000f00 */
[----:B------:R0:W-:Y:S01]  /*3550*/  STL.64 [R1+0x9d8], R10 ;  /* 0x0009d80a01007387 */ /* 0x0001e20000100a00 */
[----:B------:R-:W-:-:S02]  /*3560*/  MOV R25, 0x4cc8c38c ;  /* 0x4cc8c38c00197802 */ /* 0x000fc40000000f00 */
[----:B------:R-:W-:Y:S01]  /*3570*/  MOV R26, 0x4d0fed36 ;  /* 0x4d0fed36001a7802 */ /* 0x000fe20000000f00 */
[----:B------:R3:W-:Y:S01]  /*3580*/  STL.64 [R1+0x20], R16 ;  /* 0x0000201001007387 */ /* 0x0007e20000100a00 */
[----:B-1----:R-:W-:Y:S02]  /*3590*/  IMAD.MOV.U32 R14, RZ, RZ, 0x4c5914c6 ;  /* 0x4c5914c6ff0e7424 */ /* 0x002fe400078e00ff */
[----:B--2---:R-:W-:Y:S01]  /*35a0*/  IMAD.IADD R8, R7, 0x1, R18 ;  /* 0x0000000107087824 */ /* 0x004fe200078e0212 */
[----:B------:R-:W-:Y:S01]  /*35b0*/  STL.64 [R1+0x9c8], R20 ;  /* 0x0009c81401007387 */ /* 0x000fe20000100a00 */
[----:B0-----:R-:W-:-:S03]  /*35c0*/  MOV R11, RZ ;  /* 0x000000ff000b7202 */ /* 0x001fc60000000f00 */
[----:B------:R-:W-:Y:S01]  /*35d0*/  STL.64 [R1+0x9e0], R24 ;  /* 0x0009e01801007387 */ /* 0x000fe20000100a00 */
[----:B------:R-:W-:Y:S02]  /*35e0*/  @P0 MOV R11, 0xc ;  /* 0x0000000c000b0802 */ /* 0x000fe40000000f00 */
[----:B---3--:R-:W-:Y:S01]  /*35f0*/  MOV R16, 0x4c184540 ;  /* 0x4c18454000107802 */ /* 0x008fe20000000f00 */
[----:B------:R-:W-:Y:S01]  /*3600*/  IMAD.MOV.U32 R17, RZ, RZ, RZ ;  /* 0x000000ffff117224 */ /* 0x000fe200078e00ff */
[-C--:B------:R-:W-:Y:S01]  /*3610*/  IADD3 R9, R8, R18.reuse, RZ ;  /* 0x0000001208097210 */ /* 0x080fe20007ffe0ff */
[----:B------:R-:W-:Y:S01]  /*3620*/  IMAD.IADD R12, R11, 0x1, R12 ;  /* 0x000000010b0c7824 */ /* 0x000fe200078e020c */
[----:B------:R0:W-:Y:S02]  /*3630*/  STL.64 [R1+0x9e8], R26 ;  /* 0x0009e81a01007387 */ /* 0x0001e40000100a00 */
[----:B------:R-:W-:Y:S02]  /*3640*/  IADD3 R11, R9, R18, RZ ;  /* 0x00000012090b7210 */ /* 0x000fe40007ffe0ff */
[----:B------:R1:W-:Y:S04]  /*3650*/  STL.64 [R1+0x9f0], R16 ;  /* 0x0009f01001007387 */ /* 0x0003e80000100a00 */
[----:B------:R2:W-:Y:S01]  /*3660*/  STL [R1+0x30], R14 ;  /* 0x0000300e01007387 */ /* 0x0005e20000100800 */
[----:B------:R-:W-:-:S03]  /*3670*/  LEA R12, R12, R1, 0x2 ;  /* 0x000000010c0c7211 */ /* 0x000fc600078e10ff */
[----:B------:R-:W3:Y:S01]  /*3680*/  LDL R7, [R7] ;  /* 0x0000000007077983 */ /* 0x000ee20000100800 */
[----:B------:R-:W-:-:S03]  /*3690*/  IMAD.IADD R10, R11, 0x1, R18 ;  /* 0x000000010b0a7824 */ /* 0x000fc600078e0212 */
[----:B------:R-:W4:Y:S01]  /*36a0*/  LDL R8, [R8] ;  /* 0x0000000008087983 */ /* 0x000f220000100800 */
[----:B0-----:R-:W-:-:S03]  /*36b0*/  IADD3 R27, R18, R12, RZ ;  /* 0x0000000c121b7210 */ /* 0x001fc60007ffe0ff */
[----:B------:R-:W5:Y:S01]  /*36c0*/  LDL R9, [R9] ;  /* 0x0000000009097983 */ /* 0x000f620000100800 */
[-C--:B------:R-:W-:Y:S01]  /*36d0*/  IADD3 R15, R10, R18.reuse, RZ ;  /* 0x000000120a0f7210 */ /* 0x080fe20007ffe0ff */
[--C-:B------:R-:W-:Y:S02]  /*36e0*/  IMAD.IADD R35, R27, 0x1, R18.reuse ;  /* 0x000000011b237824 */ /* 0x100fe400078e0212 */
[----:B------:R0:W5:Y:S01]  /*36f0*/  LDL R19, [R11] ;  /* 0x000000000b137983 */ /* 0x0001620000100800 */
[-C--:B-1----:R-:W-:Y:S02]  /*3700*/  IADD3 R17, R15, R18.reuse, RZ ;  /* 0x000000120f117210 */ /* 0x082fe40007ffe0ff */
[-C--:B------:R-:W-:Y:S01]  /*3710*/  IADD3 R33, R35, R18.reuse, RZ ;  /* 0x0000001223217210 */ /* 0x080fe20007ffe0ff */
[----:B------:R-:W5:Y:S04]  /*3720*/  LDL R25, [R12] ;  /* 0x000000000c197983 */ /* 0x000f680000100800 */
[----:B------:R-:W5:Y:S01]  /*3730*/  LDL R21, [R10] ;  /* 0x000000000a157983 */ /* 0x000f620000100800 */
[----:B------:R-:W-:Y:S01]  /*3740*/  IMAD.IADD R13, R17, 0x1, R18 ;  /* 0x00000001110d7824 */ /* 0x000fe200078e0212 */
[----:B------:R-:W-:-:S02]  /*3750*/  IADD3 R29, R33, R18, RZ ;  /* 0x00000012211d7210 */ /* 0x000fc40007ffe0ff */
[----:B------:R1:W5:Y:S04]  /*3760*/  LDL R44, [R27] ;  /* 0x000000001b2c7983 */ /* 0x0003680000100800 */
[----:B------:R2:W5:Y:S01]  /*3770*/  LDL R42, [R15] ;  /* 0x000000000f2a7983 */ /* 0x0005620000100800 */
[----:B0-----:R-:W-:-:S03]  /*3780*/  IADD3 R11, R13, R18, RZ ;  /* 0x000000120d0b7210 */ /* 0x001fc60007ffe0ff */
[----:B------:R-:W5:Y:S01]  /*3790*/  LDL R40, [R35] ;  /* 0x0000000023287983 */ /* 0x000f620000100800 */
[----:B-1----:R-:W-:-:S03]  /*37a0*/  IMAD.IADD R27, R29, 0x1, R18 ;  /* 0x000000011d1b7824 */ /* 0x002fc600078e0212 */
[----:B------:R0:W5:Y:S01]  /*37b0*/  LDL R38, [R17] ;  /* 0x0000000011267983 */ /* 0x0001620000100800 */
[----:B--2---:R-:W-:-:S03]  /*37c0*/  IADD3 R15, R11, R18, RZ ;  /* 0x000000120b0f7210 */ /* 0x004fc60007ffe0ff */
[----:B------:R-:W2:Y:S01]  /*37d0*/  LDL R36, [R33] ;  /* 0x0000000021247983 */ /* 0x000ea20000100800 */
[----:B------:R-:W-:-:S03]  /*37e0*/  IADD3 R37, R27, R18, RZ ;  /* 0x000000121b257210 */ /* 0x000fc60007ffe0ff */
[----:B------:R1:W2:Y:S01]  /*37f0*/  LDL R34, [R13] ;  /* 0x000000000d227983 */ /* 0x0002a20000100800 */
[----:B0-----:R-:W-:-:S03]  /*3800*/  IMAD.IADD R17, R15, 0x1, R18 ;  /* 0x000000010f117824 */ /* 0x001fc600078e0212 */
[----:B------:R0:W2:Y:S01]  /*3810*/  LDL R32, [R29] ;  /* 0x000000001d207983 */ /* 0x0000a20000100800 */
[----:B------:R-:W-:-:S03]  /*3820*/  IADD3 R35, R37, R18, RZ ;  /* 0x0000001225237210 */ /* 0x000fc60007ffe0ff */
[----:B------:R-:W2:Y:S01]  /*3830*/  LDL R28, [R11] ;  /* 0x000000000b1c7983 */ /* 0x000ea20000100800 */
[----:B-1----:R-:W-:-:S03]  /*3840*/  IADD3 R13, R17, R18, RZ ;  /* 0x00000012110d7210 */ /* 0x002fc60007ffe0ff */
[----:B------:R1:W2:Y:S04]  /*3850*/  LDL R26, [R27] ;  /* 0x000000001b1a7983 */ /* 0x0002a80000100800 */
[----:B------:R-:W2:Y:S01]  /*3860*/  LDL R24, [R15] ;  /* 0x000000000f187983 */ /* 0x000ea20000100800 */
[----:B------:R-:W-:-:S03]  /*3870*/  IMAD.IADD R33, R35, 0x1, R18 ;  /* 0x0000000123217824 */ /* 0x000fc600078e0212 */
[----:B------:R-:W2:Y:S04]  /*3880*/  LDL R20, [R37] ;  /* 0x0000000025147983 */ /* 0x000ea80000100800 */
[----:B------:R1:W2:Y:S01]  /*3890*/  LDL R14, [R17] ;  /* 0x00000000110e7983 */ /* 0x0002a20000100800 */
[----:B0-----:R-:W-:-:S03]  /*38a0*/  IADD3 R29, R33, R18, RZ ;  /* 0x00000012211d7210 */ /* 0x001fc60007ffe0ff */
[----:B------:R-:W2:Y:S04]  /*38b0*/  LDL R10, [R35] ;  /* 0x00000000230a7983 */ /* 0x000ea80000100800 */
[----:B------:R-:W2:Y:S01]  /*38c0*/  LDL R13, [R13] ;  /* 0x000000000d0d7983 */ /* 0x000ea20000100800 */
[----:B-1----:R-:W-:-:S03]  /*38d0*/  IADD3 R27, R29, R18, RZ ;  /* 0x000000121d1b7210 */ /* 0x002fc60007ffe0ff */
[----:B------:R-:W2:Y:S02]  /*38e0*/  LDL R11, [R33] ;  /* 0x00000000210b7983 */ /* 0x000ea40000100800 */
[----:B------:R-:W-:Y:S02]  /*38f0*/  IMAD.IADD R16, R27, 0x1, R18 ;  /* 0x000000011b107824 */ /* 0x000fe400078e0212 */
[----:B------:R-:W2:Y:S04]  /*3900*/  LDL R12, [R29] ;  /* 0x000000001d0c7983 */ /* 0x000ea80000100800 */
[----:B------:R-:W2:Y:S04]  /*3910*/  LDL R15, [R27] ;  /* 0x000000001b0f7983 */ /* 0x000ea80000100800 */
[----:B------:R-:W2:Y:S01]  /*3920*/  LDL R16, [R16] ;  /* 0x0000000010107983 */ /* 0x000ea20000100800 */
[----:B------:R-:W-:-:S02]  /*3930*/  MOV R17, R5 ;  /* 0x0000000500117202 */ /* 0x000fc40000000f00 */
[----:B------:R-:W-:Y:S02]  /*3940*/  @P0 MOV R17, R0 ;  /* 0x0000000000110202 */ /* 0x000fe40000000f00 */
[----:B------:R-:W-:-:S05]  /*3950*/  FSET.BF.LEU.FTZ.AND R0, |R5|, 1, PT ;  /* 0x3f8000000500780a */ /* 0x000fca000381b200 */
[-C--:B---3--:R-:W-:Y:S01]  /*3960*/  FFMA.FTZ R7, R0, R17.reuse, R7 ;  /* 0x0000001100077223 */ /* 0x088fe20000010007 */
[----:B------:R-:W-:Y:S01]  /*3970*/  IMAD.MOV.U32 R0, RZ, RZ, 0x3bc6a26b ;  /* 0x3bc6a26bff007424 */ /* 0x000fe200078e00ff */
[----:B------:R-:W-:Y:S02]  /*3980*/  @P0 MOV R0, 0x4c5914c6 ;  /* 0x4c5914c600000802 */ /* 0x000fe40000000f00 */
[----:B----4-:R-:W-:Y:S01]  /*3990*/  FFMA.FTZ R8, R7, R17, R8 ;  /* 0x0000001107087223 */ /* 0x010fe20000010008 */
[----:B------:R-:W-:-:S03]  /*39a0*/  FADD.FTZ R7, R5, 6.0246801376342773438 ;  /* 0x40c0ca2e05077421 */ /* 0x000fc60000010000 */
[----:B-----5:R-:W-:Y:S01]  /*39b0*/  FFMA.FTZ R8, R8, R17, R9 ;  /* 0x0000001108087223 */ /* 0x020fe20000010009 */
[----:B------:R-:W-:-:S03]  /*39c0*/  FADD.FTZ R18, R7, -0.5 ;  /* 0xbf00000007127421 */ /* 0x000fc60000010000 */
[-C--:B------:R-:W-:Y:S01]  /*39d0*/  FFMA.FTZ R8, R8, R17.reuse, R19 ;  /* 0x0000001108087223 */ /* 0x080fe20000010013 */
[----:B------:R-:W-:Y:S01]  /*39e0*/  FMUL.FTZ R9, R18, 0.36787945032119750977 ;  /* 0x3ebc5ab212097820 */ /* 0x000fe20000410000 */
[----:B------:R-:W-:Y:S02]  /*39f0*/  FFMA.FTZ R25, R17, R0, R25 ;  /* 0x0000000011197223 */ /* 0x000fe40000010019 */
[----:B------:R-:W0:Y:S01]  /*3a00*/  @P0 MUFU.LG2 R0, R5 ;  /* 0x0000000500000308 */ /* 0x000e220000000c00 */
[-C--:B------:R-:W-:Y:S01]  /*3a10*/  FFMA.FTZ R21, R8, R17.reuse, R21 ;  /* 0x0000001108157223 */ /* 0x080fe20000010015 */
[----:B------:R-:W-:-:S06]  /*3a20*/  FFMA.FTZ R25, R25, R17, R44 ;  /* 0x0000001119197223 */ /* 0x000fcc000001002c */
[----:B------:R-:W-:Y:S01]  /*3a30*/  MUFU.SQRT R8, R9 ;  /* 0x0000000900087308 */ /* 0x000fe20000002000 */
[-C--:B------:R-:W-:Y:S01]  /*3a40*/  FFMA.FTZ R21, R21, R17.reuse, R42 ;  /* 0x0000001115157223 */ /* 0x080fe2000001002a */
[-C--:B------:R-:W-:Y:S01]  /*3a50*/  FFMA.FTZ R25, R25, R17.reuse, R40 ;  /* 0x0000001119197223 */ /* 0x080fe20000010028 */
[----:B0-----:R-:W-:Y:S02]  /*3a60*/  @P0 FMUL.FTZ R0, RZ, R0 ;  /* 0x00000000ff000220 */ /* 0x001fe40000410000 */
[-C--:B------:R-:W-:Y:S01]  /*3a70*/  FFMA.FTZ R21, R21, R17.reuse, R38 ;  /* 0x0000001115157223 */ /* 0x080fe20000010026 */
[----:B--2---:R-:W-:-:S03]  /*3a80*/  FFMA.FTZ R25, R25, R17, R36 ;  /* 0x0000001119197223 */ /* 0x004fc60000010024 */
        /* <DEDUP_REMOVED lines=12> */
[----:B------:R-:W-:-:S04]  /*3b50*/  FFMA.FTZ R12, R11, R17, R12 ;  /* 0x000000110b0c7223 */ /* 0x000fc8000001000c */
[----:B------:R-:W-:-:S04]  /*3b60*/  FFMA.FTZ R15, R12, R17, R15 ;  /* 0x000000110c0f7223 */ /* 0x000fc8000001000f */
[----:B------:R-:W-:-:S04]  /*3b70*/  FFMA.FTZ R15, R15, R17, R16 ;  /* 0x000000110f0f7223 */ /* 0x000fc80000010010 */
        /* <DEDUP_REMOVED lines=10> */
[----:B------:R-:W-:Y:S01]  /*3c20*/  IMAD.MOV.U32 R13, RZ, RZ, 0x3e800000 ;  /* 0x3e800000ff0d7424 */ /* 0x000fe200078e00ff */
[----:B------:R-:W-:Y:S01]  /*3c30*/  MOV R16, 0x3d39bf78 ;  /* 0x3d39bf7800107802 */ /* 0x000fe20000000f00 */
[----:B------:R-:W-:Y:S01]  /*3c40*/  FADD.FTZ R0, R23, 0.5 ;  /* 0x3f00000017007421 */ /* 0x000fe20000010000 */
[----:B------:R-:W-:Y:S02]  /*3c50*/  BSSY B3, `(.L_x_1284) ;  /* 0x0000027000037945 */ /* 0x000fe40003800000 */
        /* <DEDUP_REMOVED lines=12> */
[----:B------:R-:W-:Y:S02]  /*3d20*/  IMAD.MOV.U32 R10, RZ, RZ, 0x1 ;  /* 0x00000001ff0a7424 */ /* 0x000fe400078e00ff */
[----:B------:R-:W-:Y:S01]  /*3d30*/  FMUL.FTZ R7, R7, 1.1920928955078125e-07 ;  /* 0x3400000007077820 */ /* 0x000fe20000410000 */
        /* <DEDUP_REMOVED lines=24> */
.L_x_1285:
[----:B------:R-:W-:Y:S05]  /*3ec0*/  BSYNC B3 ;  /* 0x0000000000037941 */ /* 0x000fea0003800000 */
.L_x_1284:
[----:B------:R-:W-:Y:S01]  /*3ed0*/  UMOV UR8, 0xc0000000 ;  /* 0xc000000000087882 */ /* 0x000fe20000000000 */
[----:B------:R-:W-:Y:S01]  /*3ee0*/  UMOV UR9, 0x40161945 ;  /* 0x4016194500097882 */ /* 0x000fe20000000000 */
[----:B------:R-:W-:Y:S01]  /*3ef0*/  FADD.FTZ R0, -R0, R7 ;  /* 0x0000000700007221 */ /* 0x000fe20000010100 */
[----:B0-----:R-:W-:Y:S01]  /*3f00*/  DMUL R18, R10, -UR8 ;  /* 0x800000080a127c28 */ /* 0x001fe20008000000 */
[----:B------:R-:W-:Y:S02]  /*3f10*/  BSSY B4, `(.L_x_1286) ;  /* 0x0000010000047945 */ /* 0x000fe40003800000 */
[----:B------:R-:W-:-:S04]  /*3f20*/  FMUL.FTZ R0, R5, R0 ;  /* 0x0000000005007220 */ /* 0x000fc80000410000 */
[----:B------:R0:W1:Y:S01]  /*3f30*/  F2F.F64.F32 R20, R0 ;  /* 0x0000000000147310 */ /* 0x0000620000201800 */
[----:B------:R-:W-:Y:S02]  /*3f40*/  DMUL R10, R18, R16 ;  /* 0x00000010120a7228 */ /* 0x000fe40000000000 */
[----:B------:R-:W-:-:S06]  /*3f50*/  FSETP.GEU.AND P1, PT, |R19|, 6.5827683646048100446e-37, PT ;  /* 0x036000001300780b */ /* 0x000fcc0003f2e200 */
[----:B------:R-:W-:-:S08]  /*3f60*/  DFMA R12, -R14, R10, R18 ;  /* 0x0000000a0e0c722b */ /* 0x000fd00000000112 */
[----:B------:R-:W-:-:S10]  /*3f70*/  DFMA R10, R16, R12, R10 ;  /* 0x0000000c100a722b */ /* 0x000fd4000000000a */
[----:B------:R-:W-:-:S05]  /*3f80*/  FFMA R7, RZ, R15, R11 ;  /* 0x0000000fff077223 */ /* 0x000fca000000000b */
[----:B------:R-:W-:-:S13]  /*3f90*/  FSETP.GT.AND P0, PT, |R7|, 1.469367938527859385e-39, PT ;  /* 0x001000000700780b */ /* 0x000fda0003f04200 */
[----:B01----:R-:W-:Y:S05]  /*3fa0*/  @P0 BRA P1, `(.L_x_1287) ;  /* 0x0000000000180947 */ /* 0x003fea0000800000 */
[----:B------:R-:W-:Y:S01]  /*3fb0*/  MOV R16, R18 ;  /* 0x0000001200107202 */ /* 0x000fe20000000f00 */
[----:B------:R-:W-:Y:S01]  /*3fc0*/  IMAD.MOV.U32 R17, RZ, RZ, R19 ;  /* 0x000000ffff117224 */ /* 0x000fe200078e0013 */
[----:B------:R-:W-:-:S07]  /*3fd0*/  MOV R0, 0x3ff0 ;  /* 0x00003ff000007802 */ /* 0x000fce0000000f00 */
[----:B------:R-:W-:Y:S05]  /*3fe0*/  CALL.REL.NOINC `($__internal_4_$__cuda_sm20_div_rn_f64_full) ;  /* 0x0000025400f47944 */ /* 0x000fea0003c00000 */
[----:B------:R-:W-:Y:S02]  /*3ff0*/  MOV R10, R18 ;  /* 0x00000012000a7202 */ /* 0x000fe40000000f00 */
[----:B------:R-:W-:-:S07]  /*4000*/  MOV R11, R19 ;  /* 0x00000013000b7202 */ /* 0x000fce0000000f00 */
.L_x_1287:
[----:B------:R-:W-:Y:S05]  /*4010*/  BSYNC B4 ;  /* 0x0000000000047941 */ /* 0x000fea0003800000 */
.L_x_1286:
        /* <DEDUP_REMOVED lines=53> */
[----:B------:R-:W-:Y:S02]  /*4370*/  @!P0 LEA.HI R0, R10, R10, RZ, 0x1 ;  /* 0x0000000a0a008211 */ /* 0x000fe400078f08ff */
[----:B------:R-:W-:Y:S02]  /*4380*/  FSEL R9, R9, RZ, P1 ;  /* 0x000000ff09097208 */ /* 0x000fe40000800000 */
[----:B------:R-:W-:-:S05]  /*4390*/  @!P0 SHF.R.S32.HI R11, RZ, 0x1, R0 ;  /* 0x00000001ff0b8819 */ /* 0x000fca0000011400 */
[----:B------:R-:W-:Y:S01]  /*43a0*/  @!P0 IMAD.IADD R10, R10, 0x1, -R11 ;  /* 0x000000010a0a8824 */ /* 0x000fe200078e0a0b */
[----:B------:R-:W-:-:S04]  /*43b0*/  @!P0 LEA R11, R11, R13, 0x14 ;  /* 0x0000000d0b0b8211 */ /* 0x000fc800078ea0ff */
[----:B------:R-:W-:Y:S02]  /*43c0*/  @!P0 LEA R13, R10, 0x3ff00000, 0x14 ;  /* 0x3ff000000a0d8811 */ /* 0x000fe400078ea0ff */
[----:B------:R-:W-:Y:S01]  /*43d0*/  @!P0 MOV R10, R12 ;  /* 0x0000000c000a8202 */ /* 0x000fe20000000f00 */
[----:B------:R-:W-:-:S06]  /*43e0*/  @!P0 IMAD.MOV.U32 R12, RZ, RZ, RZ ;  /* 0x000000ffff0c8224 */ /* 0x000fcc00078e00ff */
[----:B------:R-:W-:-:S11]  /*43f0*/  @!P0 DMUL R8, R10, R12 ;  /* 0x0000000c0a088228 */ /* 0x000fd60000000000 */
.L_x_1289:
[----:B------:R-:W-:Y:S05]  /*4400*/  BSYNC B3 ;  /* 0x0000000000037941 */ /* 0x000fea0003800000 */
.L_x_1288:
[----:B0-----:R-:W-:Y:S01]  /*4410*/  DMUL R14, R14, R8 ;  /* 0x000000080e0e7228 */ /* 0x001fe20000000000 */
[----:B------:R-:W-:Y:S01]  /*4420*/  UMOV UR8, 0xf0000000 ;  /* 0xf000000000087882 */ /* 0x000fe20000000000 */
[----:B------:R-:W-:-:S04]  /*4430*/  UMOV UR9, 0x380fffff ;  /* 0x380fffff00097882 */ /* 0x000fc80000000000 */
[----:B------:R-:W0:Y:S02]  /*4440*/  F2F.F32.F64 R8, R14 ;  /* 0x0000000e00087310 */ /* 0x000e240000301000 */
[----:B------:R-:W-:-:S14]  /*4450*/  DSETP.GEU.AND P0, PT, |R14|, UR8, PT ;  /* 0x000000080e007e2a */ /* 0x000fdc000bf0e200 */
[----:B0-----:R-:W-:Y:S01]  /*4460*/  @!P0 FMUL R8, R8, 1.175494350822287508e-38 ;  /* 0x0080000008088820 */ /* 0x001fe20000400000 */
[----:B------:R-:W-:Y:S06]  /*4470*/  BRA `(.L_x_1290) ;  /* 0x0000000c00a07947 */ /* 0x000fec0003800000 */
.L_x_1283:
        /* <DEDUP_REMOVED lines=10> */
.L_x_1282:
        /* <DEDUP_REMOVED lines=10> */
[C---:B------:R-:W-:Y:S02]  /*45c0*/  IADD3 R0, R13.reuse, -0x3f2aaaab, RZ ;  /* 0xc0d555550d007810 */ /* 0x040fe40007ffe0ff */
[----:B------:R-:W-:Y:S02]  /*45d0*/  ISETP.GE.U32.AND P1, PT, R13, 0x7f800000, PT ;  /* 0x7f8000000d00780c */ /* 0x000fe40003f26070 */
        /* <DEDUP_REMOVED lines=17> */
[----:B------:R-:W-:Y:S01]  /*46f0*/  HFMA2.MMA R9, -RZ, RZ, 0.78662109375, -1877 ;  /* 0x3a4be755ff097435 */ /* 0x000fe200000001ff */
[----:B------:R-:W-:Y:S01]  /*4700*/  FFMA.FTZ R11, R10, R11, R10 ;  /* 0x0000000b0a0b7223 */ /* 0x000fe2000001000a */
[----:B------:R-:W-:-:S03]  /*4710*/  @P1 MOV R10, 0x7f800000 ;  /* 0x7f800000000a1802 */ /* 0x000fc60000000f00 */
[----:B------:R-:W-:Y:S02]  /*4720*/  FFMA.FTZ R0, R0, 0.69314718246459960938, R11 ;  /* 0x3f31721800007823 */ /* 0x000fe4000001000b */
[----:B------:R-:W-:-:S03]  /*4730*/  @P1 FFMA.FTZ R0, R13, R10, +INF ;  /* 0x7f8000000d001423 */ /* 0x000fc6000001000a */
        /* <DEDUP_REMOVED lines=11> */
.L_x_1293:
        /* <DEDUP_REMOVED lines=13> */
.L_x_1292:
        /* <DEDUP_REMOVED lines=15> */
.L_x_1295:
        /* <DEDUP_REMOVED lines=16> */
.L_x_1296:
        /* <DEDUP_REMOVED lines=36> */
.L_x_1294:
[----:B------:R-:W-:Y:S05]  /*4cf0*/  BSYNC B3 ;  /* 0x0000000000037941 */ /* 0x000fea0003800000 */
.L_x_1291:
        /* <DEDUP_REMOVED lines=13> */
[----:B------:R-:W-:Y:S01]  /*4dd0*/  IMAD.MOV.U32 R12, RZ, RZ, 0x3c0885e4 ;  /* 0x3c0885e4ff0c7424 */ /* 0x000fe200078e00ff */
[----:B------:R-:W-:Y:S01]  /*4de0*/  HFMA2.MMA R7, -RZ, RZ, -0.66259765625, 2.662109375 ;  /* 0xb94d4153ff077435 */ /* 0x000fe200000001ff */
[----:B------:R-:W0:Y:S08]  /*4df0*/  F2I.NTZ R14, R0 ;  /* 0x00000000000e7305 */ /* 0x000e300000203100 */
[----:B------:R-:W1:Y:S01]  /*4e00*/  FRND R10, R0 ;  /* 0x00000000000a7307 */ /* 0x000e620000201000 */
[----:B0-----:R-:W-:-:S02]  /*4e10*/  LOP3.LUT P1, RZ, R14, 0x1, RZ, 0xc0, !PT ;  /* 0x000000010eff7812 */ /* 0x001fc4000782c0ff */
        /* <DEDUP_REMOVED lines=43> */
.L_x_1299:
[----:B------:R-:W-:Y:S01]  /*50d0*/  FSETP.GEU.FTZ.AND P0, PT, |R5|, 1.175494350822287508e-38, PT ;  /* 0x008000000500780b */ /* 0x000fe20003f1e200 */
[----:B------:R-:W-:-:S03]  /*50e0*/  HFMA2.MMA R10, -RZ, RZ, 1.5048828125, 33.21875 ;  /* 0x3e055027ff0a7435 */ /* 0x000fc600000001ff */
        /* <DEDUP_REMOVED lines=24> */
.L_x_1298:
[----:B------:R-:W-:Y:S05]  /*5270*/  BSYNC B3 ;  /* 0x0000000000037941 */ /* 0x000fea0003800000 */
.L_x_1297:
        /* <DEDUP_REMOVED lines=8> */
.L_x_1290:
[----:B------:R-:W-:Y:S05]  /*5300*/  BSYNC B2 ;  /* 0x0000000000027941 */ /* 0x000fea0003800000 */
.L_x_1281:
[----:B-1----:R-:W-:Y:S02]  /*5310*/  FSETP.NEU.FTZ.AND P0, PT, R8, RZ, PT ;  /* 0x000000ff0800720b */ /* 0x002fe40003f1d000 */
[----:B0-----:R-:W-:-:S11]  /*5320*/  MOV R0, RZ ;  /* 0x000000ff00007202 */ /* 0x001fd60000000f00 */
[----:B------:R-:W-:Y:S05]  /*5330*/  @!P0 BRA `(.L_x_1276) ;  /* 0x000000bc00548947 */ /* 0x000fea0003800000 */
[----:B------:R-:W-:Y:S01]  /*5340*/  HFMA2.MMA R0, -RZ, RZ, 0, 0 ;  /* 0x00000000ff007435 */ /* 0x000fe200000001ff */
[----:B------:R-:W-:Y:S01]  /*5350*/  BSSY B2, `(.L_x_1300) ;  /* 0x000000e000027945 */ /* 0x000fe20003800000 */
[----:B------:R-:W-:Y:S01]  /*5360*/  HFMA2.MMA R10, -RZ, RZ, 1.875, 0 ;  /* 0x3f800000ff0a7435 */ /* 0x000fe200000001ff */
[----:B------:R-:W-:Y:S01]  /*5370*/  IMAD.MOV.U32 R7, RZ, RZ, 0x3f800000 ;  /* 0x3f800000ff077424 */ /* 0x000fe200078e00ff */
[----:B------:R-:W-:-:S09]  /*5380*/  MOV R9, R5 ;  /* 0x0000000500097202 */ /* 0x000fd20000000f00 */
.L_x_1301:
        /* <DEDUP_REMOVED lines=11> */
.L_x_1300:
[----:B------:R-:W0:Y:S01]  /*5440*/  MUFU.RCP R5, R5 ;  /* 0x0000000500057308 */ /* 0x000e220000001000 */
[----:B------:R-:W-:-:S04]  /*5450*/  FMUL.FTZ R0, R10, R8 ;  /* 0x000000080a007220 */ /* 0x000fc80000410000 */
[----:B0-----:R-:W-:Y:S01]  /*5460*/  FMUL.FTZ R0, R0, R5 ;  /* 0x0000000500007220 */ /* 0x001fe20000410000 */
[----:B------:R-:W-:Y:S06]  /*5470*/  BRA `(.L_x_1276) ;  /* 0x000000bc00047947 */ /* 0x000fec0003800000 */
.L_x_1280:
[----:B------:R-:W-:Y:S02]  /*5480*/  MOV R28, R2 ;  /* 0x00000002001c7202 */ /* 0x000fe40000000f00 */
[----:B------:R-:W-:-:S07]  /*5490*/  MOV R2, 0x54b0 ;  /* 0x000054b000027802 */ /* 0x000fce0000000f00 */
[----:B------:R-:W-:Y:S05]  /*54a0*/  CALL.REL.NOINC `($_ZN2at6native18elementwise_kernelILi128ELi2EZNS0_22gpu_kernel_impl_nocastIN48_GLOBAL__N__08322988_15_IGammaKernel_cu_cb51a28d10CalcIgammaIfEEEEvRNS_18TensorIteratorBaseERKT_EUliE_EEviT1_$_ZN46_INTERNAL_08322988_15_IGammaKernel_cu_cb51a28d48_GLOBAL__N__08322988_15_IGammaKernel_cu_cb51a28d12calc_igammacIfEET_S2_S2_) ;  /* 0x000000bc00047944 */ /* 0x000fea0003c00000 */
[----:B------:R-:W-:Y:S01]  /*54b0*/  FADD.FTZ R0, -R5, 1 ;  /* 0x3f80000005007421 */ /* 0x000fe20000010100 */
[----:B------:R-:W-:Y:S06]  /*54c0*/  BRA `(.L_x_1276) ;  /* 0x000000b800f07947 */ /* 0x000fec0003800000 */
.L_x_1279:
[----:B------:R-:W-:Y:S01]  /*54d0*/  IMAD.MOV.U32 R12, RZ, RZ, 0x39b8ef1d ;  /* 0x39b8ef1dff0c7424 */ /* 0x000fe200078e00ff */
[----:B------:R-:W-:Y:S01]  /*54e0*/  MOV R13, 0xb93b7038 ;  /* 0xb93b7038000d7802 */ /* 0x000fe20000000f00 */
[----:B------:R-:W-:Y:S01]  /*54f0*/  HFMA2.MMA R14, -RZ, RZ, 0.517578125, 866.5 ;  /* 0x382462c5ff0e7435 */ /* 0x000fe200000001ff */
[----:B------:R-:W-:Y:S01]  /*5500*/  IMAD.MOV.U32 R15, RZ, RZ, -0x49ed5648 ;  /* 0xb612a9b8ff0f7424 */ /* 0x000fe200078e00ff */
[----:B------:R-:W-:Y:S01]  /*5510*/  HFMA2.MMA R17, -RZ, RZ, 0.33544921875, -0.410400390625 ;  /* 0x355eb691ff117435 */ /* 0x000fe200000001ff */
[----:B------:R-:W-:Y:S01]  /*5520*/  MOV R16, 0xb5f8d918 ;  /* 0xb5f8d91800107802 */ /* 0x000fe20000000f00 */
[----:B------:R0:W-:Y:S01]  /*5530*/  STL.64 [R1+0x10], R12 ;  /* 0x0000100c01007387 */ /* 0x0001e20000100a00 */
[----:B------:R-:W-:Y:S01]  /*5540*/  HFMA2.MMA R8, -RZ, RZ, -1.666015625, -0.052093505859375 ;  /* 0xbeaaaaabff087435 */ /* 0x000fe200000001ff */
[----:B------:R-:W-:Y:S01]  /*5550*/  IMAD.MOV.U32 R9, RZ, RZ, 0x3daaaaab ;  /* 0x3daaaaabff097424 */ /* 0x000fe200078e00ff */
[----:B------:R-:W-:Y:S01]  /*5560*/  HFMA2.MMA R11, -RZ, RZ, 0.82373046875, -0.25927734375 ;  /* 0x3a97b426ff0b7435 */ /* 0x000fe200000001ff */
[----:B------:R1:W-:Y:S01]  /*5570*/  STL.64 [R1+0x18], R14 ;  /* 0x0000180e01007387 */ /* 0x0003e20000100a00 */
[----:B------:R-:W-:Y:S01]  /*5580*/  MOV R10, 0xbc72b9d6 ;  /* 0xbc72b9d6000a7802 */ /* 0x000fe20000000f00 */
[----:B------:R-:W-:Y:S01]  /*5590*/  IMAD.MOV.U32 R18, RZ, RZ, -0x4bc25033 ;  /* 0xb43dafcdff127424 */ /* 0x000fe200078e00ff */
[----:B------:R-:W-:Y:S01]  /*55a0*/  MOV R19, 0x31e67ae7 ;  /* 0x31e67ae700137802 */ /* 0x000fe20000000f00 */
[----:B------:R2:W-:Y:S01]  /*55b0*/  STL.64 [R1+0x20], R16 ;  /* 0x0000201001007387 */ /* 0x0005e20000100a00 */
[----:B------:R-:W-:Y:S01]  /*55c0*/  HFMA2.MMA R25, -RZ, RZ, -0.091796875, 4972 ;  /* 0xade06cdbff197435 */ /* 0x000fe200000001ff */
[----:B------:R-:W-:Y:S01]  /*55d0*/  MOV R24, 0x307b7337 ;  /* 0x307b733700187802 */ /* 0x000fe20000000f00 */
[----:B------:R-:W-:Y:S01]  /*55e0*/  HFMA2.MMA R20, -RZ, RZ, 0.193359375, 15.8359375 ;  /* 0x32304bebff147435 */ /* 0x000fe200000001ff */
[----:B0-----:R-:W-:Y:S01]  /*55f0*/  MOV R12, 0x2abdd03b ;  /* 0x2abdd03b000c7802 */ /* 0x001fe20000000f00 */
[----:B------:R-:W-:Y:S01]  /*5600*/  HFMA2.MMA R13, -RZ, RZ, -0.0477294921875, -4.87109375 ;  /* 0xaa1cc4dfff0d7435 */ /* 0x000fe200000001ff */
[----:B------:R0:W-:Y:S01]  /*5610*/  STL.64 [R1], R8 ;  /* 0x0000000801007387 */ /* 0x0001e20000100a00 */
[----:B------:R-:W-:Y:S01]  /*5620*/  IMAD.MOV.U32 R21, RZ, RZ, -0x4e696f34 ;  /* 0xb19690ccff157424 */ /* 0x000fe200078e00ff */
[----:B-1----:R-:W-:Y:S01]  /*5630*/  MOV R15, 0xa6141ff4 ;  /* 0xa6141ff4000f7802 */ /* 0x002fe20000000f00 */
[----:B------:R-:W-:Y:S01]  /*5640*/  IMAD.MOV.U32 R14, RZ, RZ, 0x2900827e ;  /* 0x2900827eff0e7424 */ /* 0x000fe200078e00ff */
[----:B------:R1:W-:Y:S01]  /*5650*/  STL.64 [R1+0x8], R10 ;  /* 0x0000080a01007387 */ /* 0x0003e20000100a00 */
[-C--:B------:R-:W-:Y:S01]  /*5660*/  FMUL.FTZ R2, R2, R0.reuse ;  /* 0x0000000002027220 */ /* 0x080fe20000410000 */
[----:B--2---:R-:W-:Y:S01]  /*5670*/  HFMA2.MMA R16, -RZ, RZ, -0.027557373046875, 72.625 ;  /* 0xa70e548aff107435 */ /* 0x004fe200000001ff */
[----:B------:R-:W-:Y:S01]  /*5680*/  IMAD.MOV.U32 R17, RZ, RZ, -0x450d462a ;  /* 0xbaf2b9d6ff117424 */ /* 0x000fe200078e00ff */
[----:B------:R2:W-:Y:S01]  /*5690*/  STL.64 [R1+0x50], R12 ;  /* 0x0000500c01007387 */ /* 0x0005e20000100a00 */
[----:B------:R-:W-:Y:S01]  /*56a0*/  BSSY B2, `(.L_x_1302) ;  /* 0x00003db000027945 */ /* 0x000fe20003800000 */
[----:B------:R-:W-:Y:S01]  /*56b0*/  FSETP.GT.FTZ.AND P0, PT, R2, 1, PT ;  /* 0x3f8000000200780b */ /* 0x000fe20003f14000 */
[----:B------:R-:W-:Y:S01]  /*56c0*/  FMUL.FTZ R7, R23, R0 ;  /* 0x0000000017077220 */ /* 0x000fe20000410000 */
[----:B------:R3:W-:Y:S01]  /*56d0*/  STL.64 [R1+0x58], R14 ;  /* 0x0000580e01007387 */ /* 0x0007e20000100a00 */
[----:B0-----:R-:W-:Y:S01]  /*56e0*/  IMAD.MOV.U32 R8, RZ, RZ, -0x517fc7ac ;  /* 0xae803854ff087424 */ /* 0x001fe200078e00ff */
[----:B------:R-:W-:Y:S01]  /*56f0*/  MOV R9, 0x2dd64a3b ;  /* 0x2dd64a3b00097802 */ /* 0x000fe20000000f00 */
[----:B-1----:R-:W-:Y:S01]  /*5700*/  HFMA2.MMA R10, -RZ, RZ, -0.0732421875, -1336 ;  /* 0xacb0e538ff0a7435 */ /* 0x002fe200000001ff */
[----:B------:R-:W-:Y:S01]  /*5710*/  IMAD.MOV.U32 R11, RZ, RZ, 0x29f7cc00 ;  /* 0x29f7cc00ff0b7424 */ /* 0x000fe200078e00ff */
[----:B------:R0:W-:Y:S01]  /*5720*/  STL.64 [R1+0x60], R16 ;  /* 0x0000601001007387 */ /* 0x0001e20000100a00 */
[----:B--2---:R-:W-:Y:S01]  /*5730*/  HFMA2.MMA R12, -RZ, RZ, -0.2332763671875, 0.000720977783203125 ;  /* 0xb37711e8ff0c7435 */ /* 0x004fe200000001ff */
[----:B------:R-:W-:-:S02]  /*5740*/  IMAD.MOV.U32 R13, RZ, RZ, 0x324d53d2 ;  /* 0x324d53d2ff0d7424 */ /* 0x000fc400078e00ff */
[----:B------:R1:W-:Y:S01]  /*5750*/  STL.64 [R1+0x28], R18 ;  /* 0x0000281201007387 */ /* 0x0003e20000100a00 */
[----:B---3--:R-:W-:Y:S01]  /*5760*/  HFMA2.MMA R15, -RZ, RZ, -0.141845703125, -0.201904296875 ;  /* 0xb08ab276ff0f7435 */ /* 0x008fe200000001ff */
[----:B------:R-:W-:Y:S02]  /*5770*/  MOV R14, 0xad9a4fde ;  /* 0xad9a4fde000e7802 */ /* 0x000fe40000000f00 */
[----:B------:R2:W-:Y:S04]  /*5780*/  STL.64 [R1+0x40], R8 ;  /* 0x0000400801007387 */ /* 0x0005e80000100a00 */
[----:B------:R3:W-:Y:S01]  /*5790*/  STL.64 [R1+0x90], R12 ;  /* 0x0000900c01007387 */ /* 0x0007e20000100a00 */
[----:B0-----:R-:W-:Y:S01]  /*57a0*/  IMAD.MOV.U32 R16, RZ, RZ, 0x2fe4da1a ;  /* 0x2fe4da1aff107424 */ /* 0x001fe200078e00ff */
[----:B------:R-:W-:-:S02]  /*57b0*/  MOV R17, 0xaebc5283 ;  /* 0xaebc528300117802 */ /* 0x000fc40000000f00 */
[----:B------:R0:W-:Y:S01]  /*57c0*/  STL.64 [R1+0x98], R14 ;  /* 0x0000980e01007387 */ /* 0x0001e20000100a00 */
[----:B-1----:R-:W-:Y:S01]  /*57d0*/  HFMA2.MMA R19, -RZ, RZ, 0.89697265625, 533.5 ;  /* 0x3b2d602bff137435 */ /* 0x002fe200000001ff */
[----:B------:R-:W-:Y:S01]  /*57e0*/  MOV R18, 0xbb638e39 ;  /* 0xbb638e3900127802 */ /* 0x000fe20000000f00 */
[----:B--2---:R-:W-:Y:S01]  /*57f0*/  IMAD.MOV.U32 R8, RZ, RZ, -0x457e3585 ;  /* 0xba81ca7bff087424 */ /* 0x004fe200078e00ff */
[----:B------:R-:W-:Y:S01]  /*5800*/  MOV R9, 0x3957c1a2 ;  /* 0x3957c1a200097802 */ /* 0x000fe20000000f00 */
[----:B------:R1:W-:Y:S01]  /*5810*/  STL.64 [R1+0x48], R10 ;  /* 0x0000480a01007387 */ /* 0x0003e20000100a00 */
[----:B---3--:R-:W-:Y:S01]  /*5820*/  HFMA2.MMA R13, -RZ, RZ, -0.89794921875, -0.650390625 ;  /* 0xbb2fb934ff0d7435 */ /* 0x008fe200000001ff */
[----:B------:R-:W-:Y:S02]  /*5830*/  MOV R12, 0x3b877322 ;  /* 0x3b877322000c7802 */ /* 0x000fe40000000f00 */
[----:B------:R2:W-:Y:S01]  /*5840*/  STL.64 [R1+0xa0], R16 ;  /* 0x0000a01001007387 */ /* 0x0005e20000100a00 */
[----:B0-----:R-:W-:Y:S01]  /*5850*/  HFMA2.MMA R14, -RZ, RZ, -0.60986328125, 0.046630859375 ;  /* 0xb8e129f8ff0e7435 */ /* 0x001fe200000001ff */
[----:B------:R-:W-:-:S02]  /*5860*/  IMAD.MOV.U32 R15, RZ, RZ, 0x385dfa1f ;  /* 0x385dfa1fff0f7424 */ /* 0x000fc400078e00ff */
[----:B------:R0:W-:Y:S04]  /*5870*/  STL.64 [R1+0x70], R8 ;  /* 0x0000700801007387 */ /* 0x0001e80000100a00 */
[----:B------:R3:W-:Y:S01]  /*5880*/  STL.64 [R1+0xc8], R12 ;  /* 0x0000c80c01007387 */ /* 0x0007e20000100a00 */
[----:B-1----:R-:W-:Y:S01]  /*5890*/  IMAD.MOV.U32 R10, RZ, RZ, 0x319fac92 ;  /* 0x319fac92ff0a7424 */ /* 0x002fe200078e00ff */
[----:B------:R-:W-:Y:S01]  /*58a0*/  MOV R11, 0x34140796 ;  /* 0x34140796000b7802 */ /* 0x000fe20000000f00 */
[----:B--2---:R-:W-:Y:S01]  /*58b0*/  HFMA2.MMA R17, -RZ, RZ, 0.2210693359375, 0.00020277500152587890625 ;  /* 0x33130aa5ff117435 */ /* 0x004fe200000001ff */
[----:B------:R1:W-:Y:S01]  /*58c0*/  STL.64 [R1+0xd8], R14 ;  /* 0x0000d80e01007387 */ /* 0x0003e20000100a00 */
[----:B------:R-:W-:Y:S01]  /*58d0*/  MOV R16, 0xb7561683 ;  /* 0xb756168300107802 */ /* 0x000fe20000000f00 */
[----:B0-----:R-:W-:-:S02]  /*58e0*/  HFMA2.MMA R9, -RZ, RZ, 0.055908203125, -13.5 ;  /* 0x2b28cac0ff097435 */ /* 0x001fc400000001ff */
[----:B------:R0:W-:Y:S01]  /*58f0*/  STL.64 [R1+0x68], R18 ;  /* 0x0000681201007387 */ /* 0x0001e20000100a00 */
[----:B------:R-:W-:Y:S01]  /*5900*/  MOV R8, 0xac4e6798 ;  /* 0xac4e679800087802 */ /* 0x000fe20000000f00 */
[----:B---3--:R-:W-:Y:S01]  /*5910*/  HFMA2.MMA R12, -RZ, RZ, 0.11016845703125, -0.00012719631195068359375 ;  /* 0x2f0d882bff0c7435 */ /* 0x008fe200000001ff */
[----:B------:R-:W-:Y:S01]  /*5920*/  IMAD.MOV.U32 R13, RZ, RZ, -0x518b4439 ;  /* 0xae74bbc7ff0d7424 */ /* 0x000fe200078e00ff */
[----:B------:R2:W-:Y:S01]  /*5930*/  STL.64 [R1+0x88], R10 ;  /* 0x0000880a01007387 */ /* 0x0005e20000100a00 */
[----:B-1----:R-:W-:Y:S01]  /*5940*/  HFMA2.MMA R15, -RZ, RZ, -0.029632568359375, 0.25244140625 ;  /* 0xa796340aff0f7435 */ /* 0x002fe200000001ff */
[----:B------:R-:W-:-:S03]  /*5950*/  MOV R14, 0x2d52aed2 ;  /* 0x2d52aed2000e7802 */ /* 0x000fc60000000f00 */
[----:B------:R1:W-:Y:S01]  /*5960*/  STL.64 [R1+0x108], R12 ;  /* 0x0001080c01007387 */ /* 0x0003e20000100a00 */
[----:B0-----:R-:W-:Y:S01]  /*5970*/  HFMA2.MMA R18, -RZ, RZ, 0.043212890625, -0.006946563720703125 ;  /* 0x29889f1dff127435 */ /* 0x001fe200000001ff */
[----:B------:R-:W-:Y:S02]  /*5980*/  IMAD.MOV.U32 R19, RZ, RZ, 0x2cfc020e ;  /* 0x2cfc020eff137424 */ /* 0x000fe400078e00ff */
[----:B------:R0:W-:Y:S01]  /*5990*/  STL.64 [R1+0xe0], R16 ;  /* 0x0000e01001007387 */ /* 0x0001e20000100a00 */
[----:B--2---:R-:W-:Y:S01]  /*59a0*/  HFMA2.MMA R10, -RZ, RZ, 0.03680419921875, -5.30859375 ;  /* 0x28b6c54fff0a7435 */ /* 0x004fe200000001ff */
[----:B------:R-:W-:Y:S02]  /*59b0*/  IMAD.MOV.U32 R11, RZ, RZ, -0x586b27e4 ;  /* 0xa794d81cff0b7424 */ /* 0x000fe400078e00ff */
[----:B------:R2:W-:Y:S01]  /*59c0*/  STL.64 [R1+0xb0], R8 ;  /* 0x0000b00801007387 */ /* 0x0005e20000100a00 */
[----:B-1----:R-:W-:Y:S01]  /*59d0*/  HFMA2.MMA R13, -RZ, RZ, 0.451416015625, -7820 ;  /* 0x3739efa3ff0d7435 */ /* 0x002fe200000001ff */
        /* <DEDUP_REMOVED lines=8> */
[----:B-1----:R-:W-:Y:S01]  /*5a60*/  HFMA2.MMA R14, -RZ, RZ, -0.09307861328125, 0.000680446624755859375 ;  /* 0xadf51193ff0e7435 */ /* 0x002fe200000001ff */
[----:B------:R-:W-:-:S02]  /*5a70*/  IMAD.MOV.U32 R15, RZ, RZ, -0x4bc9e918 ;  /* 0xb43616e8ff0f7424 */ /* 0x000fc400078e00ff */
[----:B------:R1:W-:Y:S01]  /*5a80*/  STL.64 [R1+0x140], R12 ;  /* 0x0001400c01007387 */ /* 0x0003e20000100a00 */
[----:B0-----:R-:W-:Y:S01]  /*5a90*/  HFMA2.MMA R18, -RZ, RZ, 0.256103515625, 100.0625 ;  /* 0x34195641ff127435 */ /* 0x001fe200000001ff */
[----:B------:R-:W-:Y:S02]  /*5aa0*/  IMAD.MOV.U32 R19, RZ, RZ, -0x509eda18 ;  /* 0xaf6125e8ff137424 */ /* 0x000fe400078e00ff */
[----:B------:R0:W-:Y:S01]  /*5ab0*/  STL.64 [R1+0x118], R16 ;  /* 0x0001181001007387 */ /* 0x0001e20000100a00 */
[----:B--2---:R-:W-:Y:S01]  /*5ac0*/  IMAD.MOV.U32 R10, RZ, RZ, -0x4f441d3f ;  /* 0xb0bbe2c1ff0a7424 */ /* 0x004fe200078e00ff */
[----:B------:R-:W-:Y:S02]  /*5ad0*/  MOV R11, 0x2b84b13c ;  /* 0x2b84b13c000b7802 */ /* 0x000fe40000000f00 */
[----:B------:R2:W-:Y:S01]  /*5ae0*/  STL.64 [R1+0xe8], R8 ;  /* 0x0000e80801007387 */ /* 0x0005e20000100a00 */
[----:B-1----:R-:W-:Y:S01]  /*5af0*/  HFMA2.MMA R12, -RZ, RZ, 0.0178070068359375, 0.050018310546875 ;  /* 0x248f2a67ff0c7435 */ /* 0x002fe200000001ff */
[----:B------:R-:W-:-:S02]  /*5b00*/  IMAD.MOV.U32 R13, RZ, RZ, 0x2a6f79fa ;  /* 0x2a6f79faff0d7424 */ /* 0x000fc400078e00ff */
[----:B------:R1:W-:Y:S01]  /*5b10*/  STL.64 [R1+0x150], R14 ;  /* 0x0001500e01007387 */ /* 0x0003e20000100a00 */
[----:B0-----:R-:W-:Y:S01]  /*5b20*/  HFMA2.MMA R17, -RZ, RZ, -0.20751953125, 0.046112060546875 ;  /* 0xb2a429e7ff117435 */ /* 0x001fe200000001ff */
[----:B------:R-:W-:Y:S02]  /*5b30*/  MOV R16, 0x33adef47 ;  /* 0x33adef4700107802 */ /* 0x000fe40000000f00 */
[----:B------:R0:W-:Y:S01]  /*5b40*/  STL.64 [R1+0xf0], R18 ;  /* 0x0000f01201007387 */ /* 0x0001e20000100a00 */
[----:B--2---:R-:W-:Y:S01]  /*5b50*/  HFMA2.MMA R9, -RZ, RZ, 0.7705078125, 1.697265625 ;  /* 0x3a2a3ecaff097435 */ /* 0x004fe200000001ff */
[----:B------:R-:W-:Y:S02]  /*5b60*/  MOV R8, 0x281f97f3 ;  /* 0x281f97f300087802 */ /* 0x000fe40000000f00 */
[----:B------:R2:W-:Y:S01]  /*5b70*/  STL.64 [R1+0x100], R10 ;  /* 0x0001000a01007387 */ /* 0x0005e20000100a00 */
[----:B-1----:R-:W-:Y:S01]  /*5b80*/  HFMA2.MMA R15, -RZ, RZ, 0.036865234375, 0.869140625 ;  /* 0x28b83af4ff0f7435 */ /* 0x002fe200000001ff */
[----:B------:R-:W-:-:S02]  /*5b90*/  MOV R14, 0xa9d26c77 ;  /* 0xa9d26c77000e7802 */ /* 0x000fc40000000f00 */
[----:B------:R1:W-:Y:S01]  /*5ba0*/  STL.64 [R1+0x180], R12 ;  /* 0x0001800c01007387 */ /* 0x0003e20000100a00 */
[----:B0-----:R-:W-:Y:S01]  /*5bb0*/  IMAD.MOV.U32 R18, RZ, RZ, 0x39709e72 ;  /* 0x39709e72ff127424 */ /* 0x001fe200078e00ff */
[----:B------:R-:W-:Y:S02]  /*5bc0*/  MOV R19, 0xb9f5fd8c ;  /* 0xb9f5fd8c00137802 */ /* 0x000fe40000000f00 */
[----:B------:R0:W-:Y:S01]  /*5bd0*/  STL.64 [R1+0x158], R16 ;  /* 0x0001581001007387 */ /* 0x0001e20000100a00 */
[----:B--2---:R-:W-:Y:S01]  /*5be0*/  HFMA2.MMA R10, -RZ, RZ, 0.693359375, 310.75 ;  /* 0x398c5cdbff0a7435 */ /* 0x004fe200000001ff */
[----:B------:R-:W-:Y:S02]  /*5bf0*/  IMAD.MOV.U32 R11, RZ, RZ, -0x47616ae3 ;  /* 0xb89e951dff0b7424 */ /* 0x000fe400078e00ff */
[----:B------:R2:W-:Y:S01]  /*5c00*/  STL.64 [R1+0x128], R8 ;  /* 0x0001280801007387 */ /* 0x0005e20000100a00 */
[----:B-1----:R-:W-:Y:S01]  /*5c10*/  HFMA2.MMA R13, -RZ, RZ, 0.0938720703125, 0.00019967555999755859375 ;  /* 0x2e020a8bff0d7435 */ /* 0x002fe200000001ff */
        /* <DEDUP_REMOVED lines=8> */
[----:B-1----:R-:W-:Y:S01]  /*5ca0*/  HFMA2.MMA R18, -RZ, RZ, -0.140869140625, 9.405612945556640625e-05 ;  /* 0xb082062aff127435 */ /* 0x002fe200000001ff */
[----:B------:R-:W-:-:S02]  /*5cb0*/  IMAD.MOV.U32 R19, RZ, RZ, 0x2f6cd8aa ;  /* 0x2f6cd8aaff137424 */ /* 0x000fc400078e00ff */
[----:B------:R1:W-:Y:S01]  /*5cc0*/  STL.64 [R1+0x190], R16 ;  /* 0x0001901001007387 */ /* 0x0003e20000100a00 */
[----:B0-----:R-:W-:Y:S01]  /*5cd0*/  HFMA2.MMA R14, -RZ, RZ, 0.16943359375, -79.5625 ;  /* 0x316cd4f9ff0e7435 */ /* 0x001fe200000001ff */
[----:B------:R-:W-:Y:S02]  /*5ce0*/  IMAD.MOV.U32 R15, RZ, RZ, -0x557e622c ;  /* 0xaa819dd4ff0f7424 */ /* 0x000fe400078e00ff */
[----:B------:R0:W-:Y:S01]  /*5cf0*/  STL.64 [R1+0x160], R8 ;  /* 0x0001600801007387 */ /* 0x0001e20000100a00 */
[----:B--2---:R-:W-:Y:S01]  /*5d00*/  IMAD.MOV.U32 R10, RZ, RZ, 0x2d2c3ebd ;  /* 0x2d2c3ebdff0a7424 */ /* 0x004fe200078e00ff */
[----:B------:R-:W-:Y:S02]  /*5d10*/  MOV R11, 0xac19474f ;  /* 0xac19474f000b7802 */ /* 0x000fe40000000f00 */
[----:B------:R2:W-:Y:S01]  /*5d20*/  STL.64 [R1+0x1b8], R12 ;  /* 0x0001b80c01007387 */ /* 0x0005e20000100a00 */
[----:B-1----:R-:W-:Y:S01]  /*5d30*/  HFMA2.MMA R17, -RZ, RZ, 0.114013671875, -0.0001504421234130859375 ;  /* 0x2f4c88eeff117435 */ /* 0x002fe200000001ff */
[----:B------:R-:W-:-:S02]  /*5d40*/  MOV R16, 0xafd8a791 ;  /* 0xafd8a79100107802 */ /* 0x000fc40000000f00 */
[----:B------:R1:W-:Y:S01]  /*5d50*/  STL.64 [R1+0x168], R18 ;  /* 0x0001681201007387 */ /* 0x0003e20000100a00 */
[----:B0-----:R-:W-:Y:S01]  /*5d60*/  HFMA2.MMA R9, -RZ, RZ, -0.5185546875, 12280 ;  /* 0xb82671ffff097435 */ /* 0x001fe200000001ff */
[----:B------:R-:W-:Y:S02]  /*5d70*/  MOV R8, 0x388b4846 ;  /* 0x388b484600087802 */ /* 0x000fe40000000f00 */
[----:B------:R0:W-:Y:S01]  /*5d80*/  STL.64 [R1+0x178], R10 ;  /* 0x0001780a01007387 */ /* 0x0001e20000100a00 */
[----:B--2---:R-:W-:Y:S01]  /*5d90*/  HFMA2.MMA R12, -RZ, RZ, -0.5712890625, 0.8759765625 ;  /* 0xb8923b02ff0c7435 */ /* 0x004fe200000001ff */
[----:B------:R-:W-:Y:S02]  /*5da0*/  IMAD.MOV.U32 R13, RZ, RZ, 0x39915f44 ;  /* 0x39915f44ff0d7424 */ /* 0x000fe400078e00ff */
[----:B------:R2:W-:Y:S01]  /*5db0*/  STL.64 [R1+0x1c8], R14 ;  /* 0x0001c80e01007387 */ /* 0x0005e20000100a00 */
[----:B-1----:R-:W-:Y:S01]  /*5dc0*/  IMAD.MOV.U32 R18, RZ, RZ, 0x373eda60 ;  /* 0x373eda60ff127424 */ /* 0x002fe200078e00ff */
[----:B------:R-:W-:-:S02]  /*5dd0*/  MOV R19, 0x2f89d9e3 ;  /* 0x2f89d9e300137802 */ /* 0x000fc40000000f00 */
[----:B------:R1:W-:Y:S01]  /*5de0*/  STL.64 [R1+0x38], R24 ;  /* 0x0000381801007387 */ /* 0x0003e20000100a00 */
[----:B0-----:R-:W-:Y:S01]  /*5df0*/  HFMA2.MMA R10, -RZ, RZ, -0.367919921875, -0.00036716461181640625 ;  /* 0xb5e38e04ff0a7435 */ /* 0x001fe200000001ff */
[----:B------:R-:W-:Y:S02]  /*5e00*/  IMAD.MOV.U32 R11, RZ, RZ, 0x356f1bed ;  /* 0x356f1bedff0b7424 */ /* 0x000fe400078e00ff */
[----:B------:R0:W-:Y:S01]  /*5e10*/  STL.64 [R1+0x1d0], R16 ;  /* 0x0001d01001007387 */ /* 0x0001e20000100a00 */
[----:B--2---:R-:W-:Y:S01]  /*5e20*/  HFMA2.MMA R15, -RZ, RZ, 0.5693359375, -0.000445842742919921875 ;  /* 0x388e8f4eff0f7435 */ /* 0x004fe200000001ff */
[----:B------:R-:W-:Y:S02]  /*5e30*/  MOV R14, 0xb9510216 ;  /* 0xb9510216000e7802 */ /* 0x000fe40000000f00 */
[----:B------:R2:W-:Y:S01]  /*5e40*/  STL.64 [R1+0x30], R20 ;  /* 0x0000301401007387 */ /* 0x0005e20000100a00 */
[----:B-1----:R-:W-:-:S03]  /*5e50*/  HFMA2.MMA R25, -RZ, RZ, -0.365234375, 447.5 ;  /* 0xb5d85efeff197435 */ /* 0x002fc600000001ff */
[----:B------:R1:W-:Y:S01]  /*5e60*/  STL.64 [R1+0x1a0], R8 ;  /* 0x0001a00801007387 */ /* 0x0003e20000100a00 */
[----:B------:R-:W-:Y:S01]  /*5e70*/  MOV R24, 0x370054e5 ;  /* 0x370054e500187802 */ /* 0x000fe20000000f00 */
[----:B0-----:R-:W-:Y:S02]  /*5e80*/  IMAD.MOV.U32 R16, RZ, RZ, 0x34185ee8 ;  /* 0x34185ee8ff107424 */ /* 0x001fe400078e00ff */
[----:B------:R0:W-:Y:S01]  /*5e90*/  STL.64 [R1+0x1f8], R12 ;  /* 0x0001f80c01007387 */ /* 0x0001e20000100a00 */
[----:B------:R-:W-:Y:S01]  /*5ea0*/  MOV R17, 0xb76411fe ;  /* 0xb76411fe00117802 */ /* 0x000fe20000000f00 */
[----:B--2---:R-:W-:Y:S02]  /*5eb0*/  HFMA2.MMA R20, -RZ, RZ, -0.302490234375, -2.81640625 ;  /* 0xb4d7c1a2ff147435 */ /* 0x004fe400000001ff */
[----:B------:R2:W-:Y:S01]  /*5ec0*/  STL.64 [R1+0x1a8], R18 ;  /* 0x0001a81201007387 */ /* 0x0005e20000100a00 */
[----:B------:R-:W-:Y:S02]  /*5ed0*/  IMAD.MOV.U32 R21, RZ, RZ, -0x48682da9 ;  /* 0xb797d257ff157424 */ /* 0x000fe400078e00ff */
[----:B-1----:R-:W-:Y:S01]  /*5ee0*/  IMAD.MOV.U32 R8, RZ, RZ, -0x51c0682a ;  /* 0xae3f97d6ff087424 */ /* 0x002fe200078e00ff */
[----:B------:R-:W-:Y:S01]  /*5ef0*/  MOV R9, 0x26b84405 ;  /* 0x26b8440500097802 */ /* 0x000fe20000000f00 */
[----:B------:R1:W-:Y:S01]  /*5f00*/  STL.64 [R1+0x1b0], R10 ;  /* 0x0001b00a01007387 */ /* 0x0003e20000100a00 */
[----:B0-----:R-:W-:Y:S01]  /*5f10*/  HFMA2.MMA R13, -RZ, RZ, -0.1356201171875, -0.00011593103408813476562 ;  /* 0xb0578799ff0d7435 */ /* 0x001fe200000001ff */
[----:B------:R-:W-:-:S02]  /*5f20*/  MOV R12, 0x315951d7 ;  /* 0x315951d7000c7802 */ /* 0x000fc40000000f00 */
[----:B------:R0:W-:Y:S01]  /*5f30*/  STL.64 [R1+0x200], R14 ;  /* 0x0002000e01007387 */ /* 0x0001e20000100a00 */
[----:B--2---:R-:W-:Y:S01]  /*5f40*/  HFMA2.MMA R18, -RZ, RZ, 0.072509765625, -0.0139923095703125 ;  /* 0x2ca4a32aff127435 */ /* 0x004fe200000001ff */
[----:B------:R-:W-:Y:S02]  /*5f50*/  IMAD.MOV.U32 R19, RZ, RZ, -0x53e8c29e ;  /* 0xac173d62ff137424 */ /* 0x000fe400078e00ff */
[----:B------:R2:W-:Y:S01]  /*5f60*/  STL.64 [R1+0x208], R16 ;  /* 0x0002081001007387 */ /* 0x0005e20000100a00 */
[----:B-1----:R-:W-:Y:S01]  /*5f70*/  IMAD.MOV.U32 R10, RZ, RZ, -0x569cc748 ;  /* 0xa96338b8ff0a7424 */ /* 0x002fe200078e00ff */
[----:B------:R-:W-:Y:S02]  /*5f80*/  MOV R11, 0xb9b09456 ;  /* 0xb9b09456000b7802 */ /* 0x000fe40000000f00 */
[----:B------:R1:W-:Y:S01]  /*5f90*/  STL.64 [R1+0x80], R24 ;  /* 0x0000801801007387 */ /* 0x0003e20000100a00 */
[----:B0-----:R-:W-:Y:S01]  /*5fa0*/  HFMA2.MMA R14, -RZ, RZ, -0.0980224609375, -1.0073184967041015625e-05 ;  /* 0xae4680a9ff0e7435 */ /* 0x001fe200000001ff */
[----:B------:R-:W-:-:S02]  /*5fb0*/  IMAD.MOV.U32 R15, RZ, RZ, 0x2d3dfaf5 ;  /* 0x2d3dfaf5ff0f7424 */ /* 0x000fc400078e00ff */
[----:B------:R0:W-:Y:S01]  /*5fc0*/  STL.64 [R1+0x1d8], R8 ;  /* 0x0001d80801007387 */ /* 0x0001e20000100a00 */
[----:B--2---:R-:W-:-:S03]  /*5fd0*/  HFMA2.MMA R17, -RZ, RZ, -0.05987548828125, 3760 ;  /* 0xabaa6b58ff117435 */ /* 0x004fc600000001ff */
[----:B------:R2:W-:Y:S01]  /*5fe0*/  STL.64 [R1+0x78], R20 ;  /* 0x0000781401007387 */ /* 0x0005e20000100a00 */
[----:B------:R-:W-:Y:S01]  /*5ff0*/  MOV R16, 0xa428dfed ;  /* 0xa428dfed00107802 */ /* 0x000fe20000000f00 */
[----:B-1----:R-:W-:Y:S01]  /*6000*/  IMAD.MOV.U32 R24, RZ, RZ, 0x3a4a4588 ;  /* 0x3a4a4588ff187424 */ /* 0x002fe200078e00ff */
[----:B------:R-:W-:Y:S01]  /*6010*/  MOV R25, 0x3606d905 ;  /* 0x3606d90500197802 */ /* 0x000fe20000000f00 */
[----:B------:R1:W-:Y:S01]  /*6020*/  STL.64 [R1+0x230], R12 ;  /* 0x0002300c01007387 */ /* 0x0003e20000100a00 */
[----:B0-----:R-:W-:Y:S01]  /*6030*/  HFMA2.MMA R9, -RZ, RZ, 0.29541015625, 0.0001986026763916015625 ;  /* 0x34ba0a82ff097435 */ /* 0x001fe200000001ff */
[----:B------:R-:W-:Y:S02]  /*6040*/  MOV R8, 0xafb2ce7f ;  /* 0xafb2ce7f00087802 */ /* 0x000fe40000000f00 */
[----:B------:R0:W-:Y:S01]  /*6050*/  STL.64 [R1+0x1e0], R18 ;  /* 0x0001e01201007387 */ /* 0x0001e20000100a00 */
[----:B--2---:R-:W-:Y:S01]  /*6060*/  IMAD.MOV.U32 R20, RZ, RZ, -0x5a86242d ;  /* 0xa579dbd3ff147424 */ /* 0x004fe200078e00ff */
[----:B------:R-:W-:-:S02]  /*6070*/  MOV R21, 0xa960345a ;  /* 0xa960345a00157802 */ /* 0x000fc40000000f00 */
[----:B------:R2:W-:Y:S01]  /*6080*/  STL.64 [R1+0x1f0], R10 ;  /* 0x0001f00a01007387 */ /* 0x0005e20000100a00 */
[----:B-1----:R-:W-:Y:S01]  /*6090*/  HFMA2.MMA R12, -RZ, RZ, -0.474853515625, -2.73828125 ;  /* 0xb799c17aff0c7435 */ /* 0x002fe200000001ff */
[----:B------:R-:W-:Y:S02]  /*60a0*/  IMAD.MOV.U32 R13, RZ, RZ, -0x4eac5ede ;  /* 0xb153a122ff0d7424 */ /* 0x000fe400078e00ff */
[----:B------:R1:W-:Y:S01]  /*60b0*/  STL.64 [R1+0xd0], R24 ;  /* 0x0000d01801007387 */ /* 0x0003e20000100a00 */
[----:B0-----:R-:W-:Y:S01]  /*60c0*/  IMAD.MOV.U32 R18, RZ, RZ, -0x4bb9ecc2 ;  /* 0xb446133eff127424 */ /* 0x001fe200078e00ff */
[----:B------:R-:W-:Y:S02]  /*60d0*/  MOV R19, 0x334f3181 ;  /* 0x334f318100137802 */ /* 0x000fe40000000f00 */
[----:B------:R0:W-:Y:S01]  /*60e0*/  STL.64 [R1+0x240], R14 ;  /* 0x0002400e01007387 */ /* 0x0001e20000100a00 */
[----:B--2---:R-:W-:Y:S01]  /*60f0*/  HFMA2.MMA R10, -RZ, RZ, -0.03619384765625, 0.00014913082122802734375 ;  /* 0xa8a208e3ff0a7435 */ /* 0x004fe200000001ff */
[----:B------:R-:W-:-:S02]  /*6100*/  IMAD.MOV.U32 R11, RZ, RZ, -0x4e275220 ;  /* 0xb1d8ade0ff0b7424 */ /* 0x000fc400078e00ff */
[----:B------:R2:W-:Y:S01]  /*6110*/  STL.64 [R1+0x248], R16 ;  /* 0x0002481001007387 */ /* 0x0005e20000100a00 */
[----:B-1----:R-:W-:-:S03]  /*6120*/  HFMA2.MMA R24, -RZ, RZ, -0.045867919921875, 0.000215053558349609375 ;  /* 0xa9df0b0cff187435 */ /* 0x002fc600000001ff */
[----:B------:R1:W-:Y:S01]  /*6130*/  STL.64 [R1+0xb8], R20 ;  /* 0x0000b81401007387 */ /* 0x0003e20000100a00 */
[----:B------:R-:W-:Y:S01]  /*6140*/  IMAD.MOV.U32 R25, RZ, RZ, 0x23ae9da1 ;  /* 0x23ae9da1ff197424 */ /* 0x000fe200078e00ff */
[----:B0-----:R-:W-:Y:S02]  /*6150*/  HFMA2.MMA R15, -RZ, RZ, -0.376953125, 0.066162109375 ;  /* 0xb6082c3cff0f7435 */ /* 0x001fe400000001ff */
[----:B------:R0:W-:Y:S01]  /*6160*/  STL.64 [R1+0x218], R8 ;  /* 0x0002180801007387 */ /* 0x0001e20000100a00 */
[----:B------:R-:W-:Y:S01]  /*6170*/  MOV R14, 0x36688aea ;  /* 0x36688aea000e7802 */ /* 0x000fe20000000f00 */
[----:B--2---:R-:W-:Y:S01]  /*6180*/  IMAD.MOV.U32 R16, RZ, RZ, 0x351b6448 ;  /* 0x351b6448ff107424 */ /* 0x004fe200078e00ff */
[----:B------:R-:W-:Y:S01]  /*6190*/  MOV R17, 0x2a83a738 ;  /* 0x2a83a73800117802 */ /* 0x000fe20000000f00 */
[----:B------:R2:W-:Y:S01]  /*61a0*/  STL.64 [R1+0x220], R18 ;  /* 0x0002201201007387 */ /* 0x0005e20000100a00 */
[----:B-1----:R-:W-:-:S03]  /*61b0*/  HFMA2.MMA R21, -RZ, RZ, 0.182373046875, 0.00010126829147338867188 ;  /* 0x31d606a3ff157435 */ /* 0x002fc600000001ff */
[----:B------:R1:W-:Y:S01]  /*61c0*/  STL.64 [R1+0x270], R12 ;  /* 0x0002700c01007387 */ /* 0x0003e20000100a00 */
[----:B------:R-:W-:Y:S01]  /*61d0*/  MOV R20, 0xb2721b9a ;  /* 0xb2721b9a00147802 */ /* 0x000fe20000000f00 */
[----:B0-----:R-:W-:Y:S01]  /*61e0*/  IMAD.MOV.U32 R8, RZ, RZ, 0x2b1fe612 ;  /* 0x2b1fe612ff087424 */ /* 0x001fe200078e00ff */
[----:B------:R-:W-:Y:S01]  /*61f0*/  MOV R9, 0xaa152d8b ;  /* 0xaa152d8b00097802 */ /* 0x000fe20000000f00 */
[----:B------:R0:W-:Y:S01]  /*6200*/  STL.64 [R1+0x228], R10 ;  /* 0x0002280a01007387 */ /* 0x0001e20000100a00 */
[----:B--2---:R-:W-:Y:S01]  /*6210*/  HFMA2.MMA R18, -RZ, RZ, 0.75537109375, 7.47265625 ;  /* 0x3a0b4779ff127435 */ /* 0x004fe200000001ff */
[----:B------:R-:W-:Y:S02]  /*6220*/  IMAD.MOV.U32 R19, RZ, RZ, -0x45e4c462 ;  /* 0xba1b3b9eff137424 */ /* 0x000fe400078e00ff */
[----:B------:R2:W-:Y:S01]  /*6230*/  STL.64 [R1+0x280], R16 ;  /* 0x0002801001007387 */ /* 0x0005e20000100a00 */
[----:B-1----:R-:W-:Y:S01]  /*6240*/  HFMA2.MMA R13, -RZ, RZ, 0.08428955078125, -213.875 ;  /* 0x2d65daafff0d7435 */ /* 0x002fe200000001ff */
[----:B------:R-:W-:-:S02]  /*6250*/  MOV R12, 0xadea538c ;  /* 0xadea538c000c7802 */ /* 0x000fc40000000f00 */
[----:B------:R1:W-:Y:S01]  /*6260*/  STL.64 [R1+0x120], R24 ;  /* 0x0001201801007387 */ /* 0x0003e20000100a00 */
[----:B0-----:R-:W-:Y:S01]  /*6270*/  IMAD.MOV.U32 R10, RZ, RZ, -0x4754ffb6 ;  /* 0xb8ab004aff0a7424 */ /* 0x001fe200078e00ff */
[----:B------:R-:W-:Y:S02]  /*6280*/  MOV R11, 0x386b5efc ;  /* 0x386b5efc000b7802 */ /* 0x000fe40000000f00 */
[----:B------:R0:W-:Y:S01]  /*6290*/  STL.64 [R1+0x250], R8 ;  /* 0x0002500801007387 */ /* 0x0001e20000100a00 */
[----:B--2---:R-:W-:-:S03]  /*62a0*/  HFMA2.MMA R17, -RZ, RZ, -0.71044921875, -0.0028133392333984375 ;  /* 0xb9af99c3ff117435 */ /* 0x004fc600000001ff */
[----:B------:R2:W-:Y:S01]  /*62b0*/  STL.64 [R1+0x278], R14 ;  /* 0x0002780e01007387 */ /* 0x0005e20000100a00 */
[----:B------:R-:W-:Y:S01]  /*62c0*/  MOV R16, 0x3858ebaf ;  /* 0x3858ebaf00107802 */ /* 0x000fe20000000f00 */
[----:B-1----:R-:W-:Y:S02]  /*62d0*/  HFMA2.MMA R25, -RZ, RZ, -0.08984375, -0.00161647796630859375 ;  /* 0xadc0969fff197435 */ /* 0x002fe400000001ff */
[----:B------:R1:W-:Y:S01]  /*62e0*/  STL.64 [R1+0xf8], R20 ;  /* 0x0000f81401007387 */ /* 0x0003e20000100a00 */
[----:B------:R-:W-:Y:S01]  /*62f0*/  MOV R24, 0xa87a302c ;  /* 0xa87a302c00187802 */ /* 0x000fe20000000f00 */
[----:B0-----:R-:W-:Y:S01]  /*6300*/  HFMA2.MMA R9, -RZ, RZ, 0.04498291015625, -5.83203125 ;  /* 0x29c2c5d5ff097435 */ /* 0x001fe200000001ff */
[----:B------:R-:W-:Y:S01]  /*6310*/  MOV R8, 0xb2578752 ;  /* 0xb257875200087802 */ /* 0x000fe20000000f00 */
[----:B------:R0:W-:Y:S01]  /*6320*/  STL.64 [R1+0x258], R18 ;  /* 0x0002581201007387 */ /* 0x0001e20000100a00 */
[----:B--2---:R-:W-:Y:S01]  /*6330*/  HFMA2.MMA R14, -RZ, RZ, 0.053192138671875, -1.634765625 ;  /* 0x2acfbe8aff0e7435 */ /* 0x004fe200000001ff */
[----:B------:R-:W-:-:S02]  /*6340*/  IMAD.MOV.U32 R15, RZ, RZ, 0x39b48c3d ;  /* 0x39b48c3dff0f7424 */ /* 0x000fc400078e00ff */
[----:B------:R2:W-:Y:S01]  /*6350*/  STL.64 [R1+0x268], R10 ;  /* 0x0002680a01007387 */ /* 0x0005e20000100a00 */
[----:B-1----:R-:W-:Y:S01]  /*6360*/  IMAD.MOV.U32 R20, RZ, RZ, -0x49419487 ;  /* 0xb6be6b79ff147424 */ /* 0x002fe200078e00ff */
[----:B------:R-:W-:Y:S02]  /*6370*/  MOV R21, 0x35bf0101 ;  /* 0x35bf010100157802 */ /* 0x000fe40000000f00 */
[----:B------:R1:W-:Y:S01]  /*6380*/  STL.64 [R1+0x2a8], R12 ;  /* 0x0002a80c01007387 */ /* 0x0003e20000100a00 */
[----:B0-----:R-:W-:Y:S01]  /*6390*/  IMAD.MOV.U32 R18, RZ, RZ, 0x30e787cd ;  /* 0x30e787cdff127424 */ /* 0x001fe200078e00ff */
[----:B------:R-:W-:Y:S02]  /*63a0*/  MOV R19, 0xb06bb8ab ;  /* 0xb06bb8ab00137802 */ /* 0x000fe40000000f00 */
[----:B------:R0:W-:Y:S01]  /*63b0*/  STL.64 [R1+0x2c0], R16 ;  /* 0x0002c01001007387 */ /* 0x0001e20000100a00 */
[----:B--2---:R-:W-:Y:S01]  /*63c0*/  HFMA2.MMA R10, -RZ, RZ, 0.11602783203125, 45856 ;  /* 0x2f6d7999ff0a7435 */ /* 0x004fe200000001ff */
[----:B------:R-:W-:-:S02]  /*63d0*/  IMAD.MOV.U32 R11, RZ, RZ, -0x59a49046 ;  /* 0xa65b6fbaff0b7424 */ /* 0x000fc400078e00ff */
[----:B------:R2:W-:Y:S01]  /*63e0*/  STL.64 [R1+0x148], R20 ;  /* 0x0001481401007387 */ /* 0x0005e20000100a00 */
[----:B-1----:R-:W-:Y:S01]  /*63f0*/  HFMA2.MMA R12, -RZ, RZ, 0.321533203125, -0.00016295909881591796875 ;  /* 0x35258957ff0c7435 */ /* 0x002fe200000001ff */
[----:B------:R-:W-:Y:S02]  /*6400*/  IMAD.MOV.U32 R13, RZ, RZ, -0x4bc36b44 ;  /* 0xb43c94bcff0d7424 */ /* 0x000fe400078e00ff */
[----:B------:R1:W-:Y:S04]  /*6410*/  STL.64 [R1+0x170], R24 ;  /* 0x0001701801007387 */ /* 0x0003e80000100a00 */
[----:B------:R3:W-:Y:S01]  /*6420*/  STL.64 [R1+0x290], R8 ;  /* 0x0002900801007387 */ /* 0x0007e20000100a00 */
[----:B0-----:R-:W-:Y:S01]  /*6430*/  IMAD.MOV.U32 R16, RZ, RZ, -0x4d858bba ;  /* 0xb27a7446ff107424 */ /* 0x001fe200078e00ff */
[----:B------:R-:W-:-:S02]  /*6440*/  MOV R17, 0x31859418 ;  /* 0x3185941800117802 */ /* 0x000fc40000000f00 */
[----:B------:R0:W-:Y:S01]  /*6450*/  STL.64 [R1+0x2b8], R14 ;  /* 0x0002b80e01007387 */ /* 0x0001e20000100a00 */
[----:B--2---:R-:W-:Y:S01]  /*6460*/  HFMA2.MMA R20, -RZ, RZ, -0.701171875, -19.3125 ;  /* 0xb99cccd4ff147435 */ /* 0x004fe200000001ff */
[----:B------:R-:W-:Y:S02]  /*6470*/  IMAD.MOV.U32 R21, RZ, RZ, -0x4a3b86a9 ;  /* 0xb5c47957ff157424 */ /* 0x000fe400078e00ff */
[----:B-1----:R-:W-:Y:S01]  /*6480*/  IMAD.MOV.U32 R24, RZ, RZ, 0x32f7f4a2 ;  /* 0x32f7f4a2ff187424 */ /* 0x002fe200078e00ff */
[----:B------:R-:W-:Y:S01]  /*6490*/  MOV R25, 0xb273c722 ;  /* 0xb273c72200197802 */ /* 0x000fe20000000f00 */
[----:B------:R1:W-:Y:S01]  /*64a0*/  STL.64 [R1+0x298], R18 ;  /* 0x0002981201007387 */ /* 0x0003e20000100a00 */
[----:B---3--:R-:W-:Y:S01]  /*64b0*/  IMAD.MOV.U32 R8, RZ, RZ, 0x3993775b ;  /* 0x3993775bff087424 */ /* 0x008fe200078e00ff */
[----:B------:R-:W-:Y:S02]  /*64c0*/  MOV R9, 0xb8e63214 ;  /* 0xb8e6321400097802 */ /* 0x000fe40000000f00 */
[----:B------:R2:W-:Y:S01]  /*64d0*/  STL.64 [R1+0x2a0], R10 ;  /* 0x0002a00a01007387 */ /* 0x0005e20000100a00 */
[----:B0-----:R-:W-:Y:S01]  /*64e0*/  HFMA2.MMA R15, -RZ, RZ, 0.2156982421875, -0.0001523494720458984375 ;  /* 0x32e788feff0f7435 */ /* 0x001fe200000001ff */
[----:B------:R-:W-:-:S02]  /*64f0*/  MOV R14, 0xabb69977 ;  /* 0xabb69977000e7802 */ /* 0x000fc40000000f00 */
[----:B------:R0:W-:Y:S01]  /*6500*/  STL.64 [R1+0x2e8], R12 ;  /* 0x0002e80c01007387 */ /* 0x0001e20000100a00 */
[----:B-1----:R-:W-:Y:S01]  /*6510*/  HFMA2.MMA R18, -RZ, RZ, -0.251953125, -24.875 ;  /* 0xb408ce38ff127435 */ /* 0x002fe200000001ff */
[----:B------:R-:W-:Y:S02]  /*6520*/  IMAD.MOV.U32 R19, RZ, RZ, 0x37e8bcc2 ;  /* 0x37e8bcc2ff137424 */ /* 0x000fe400078e00ff */
[----:B------:R1:W-:Y:S01]  /*6530*/  STL.64 [R1+0x2f8], R16 ;  /* 0x0002f81001007387 */ /* 0x0003e20000100a00 */
[----:B--2---:R-:W-:Y:S01]  /*6540*/  IMAD.MOV.U32 R10, RZ, RZ, 0x3007c16d ;  /* 0x3007c16dff0a7424 */ /* 0x004fe200078e00ff */
[----:B------:R-:W-:Y:S02]  /*6550*/  MOV R11, 0xb58e3567 ;  /* 0xb58e3567000b7802 */ /* 0x000fe40000000f00 */
[----:B------:R2:W-:Y:S01]  /*6560*/  STL.64 [R1+0x1c0], R24 ;  /* 0x0001c01801007387 */ /* 0x0005e20000100a00 */
[----:B0-----:R-:W-:Y:S01]  /*6570*/  HFMA2.MMA R13, -RZ, RZ, 0.794921875, 0.00070858001708984375 ;  /* 0x3a5c11ceff0d7435 */ /* 0x001fe200000001ff */
[----:B------:R-:W-:-:S02]  /*6580*/  MOV R12, 0xba2b14da ;  /* 0xba2b14da000c7802 */ /* 0x000fc40000000f00 */
[----:B------:R0:W-:Y:S01]  /*6590*/  STL.64 [R1+0x2c8], R8 ;  /* 0x0002c80801007387 */ /* 0x0001e20000100a00 */
[----:B-1----:R-:W-:-:S03]  /*65a0*/  HFMA2.MMA R17, -RZ, RZ, 0.17529296875, -0.0038089752197265625 ;  /* 0x319c9bcdff117435 */ /* 0x002fc600000001ff */
[----:B------:R1:W-:Y:S01]  /*65b0*/  STL.64 [R1+0x198], R20 ;  /* 0x0001981401007387 */ /* 0x0003e20000100a00 */
[----:B------:R-:W-:Y:S01]  /*65c0*/  MOV R16, 0x384231bf ;  /* 0x384231bf00107802 */ /* 0x000fe20000000f00 */
[----:B--2---:R-:W-:Y:S02]  /*65d0*/  HFMA2.MMA R24, -RZ, RZ, 0.43896484375, -0.00010782480239868164062 ;  /* 0x37068711ff187435 */ /* 0x004fe400000001ff */
[----:B------:R2:W-:Y:S01]  /*65e0*/  STL.64 [R1+0x2f0], R14 ;  /* 0x0002f00e01007387 */ /* 0x0005e20000100a00 */
[----:B------:R-:W-:Y:S01]  /*65f0*/  IMAD.MOV.U32 R25, RZ, RZ, -0x49e638a7 ;  /* 0xb619c759ff197424 */ /* 0x000fe200078e00ff */
[----:B0-----:R-:W-:Y:S01]  /*6600*/  HFMA2.MMA R9, -RZ, RZ, -0.10308837890625, -109.3125 ;  /* 0xae99d6d5ff097435 */ /* 0x001fe200000001ff */
[----:B------:R-:W-:Y:S01]  /*6610*/  MOV R8, 0x2f96d785 ;  /* 0x2f96d78500087802 */ /* 0x000fe20000000f00 */
[----:B------:R0:W-:Y:S01]  /*6620*/  STL.64 [R1+0x2d0], R18 ;  /* 0x0002d01201007387 */ /* 0x0001e20000100a00 */
[----:B-1----:R-:W-:-:S03]  /*6630*/  HFMA2.MMA R21, -RZ, RZ, -0.01349639892578125, -201.75 ;  /* 0xa2e9da4eff157435 */ /* 0x002fc600000001ff */
[----:B------:R1:W-:Y:S01]  /*6640*/  STL.64 [R1+0x2e0], R10 ;  /* 0x0002e00a01007387 */ /* 0x0003e20000100a00 */
[----:B------:R-:W-:Y:S01]  /*6650*/  MOV R20, 0x2b0a2bbf ;  /* 0x2b0a2bbf00147802 */ /* 0x000fe20000000f00 */
[----:B--2---:R-:W-:Y:S01]  /*6660*/  HFMA2.MMA R14, -RZ, RZ, 0.6474609375, -0.000142574310302734375 ;  /* 0x392e88acff0e7435 */ /* 0x004fe200000001ff */
[----:B------:R-:W-:Y:S01]  /*6670*/  IMAD.MOV.U32 R15, RZ, RZ, -0x46f9f482 ;  /* 0xb9060b7eff0f7424 */ /* 0x000fe200078e00ff */
[----:B------:R2:W-:Y:S01]  /*6680*/  STL.64 [R1+0x320], R12 ;  /* 0x0003200c01007387 */ /* 0x0005e20000100a00 */
[----:B0-----:R-:W-:Y:S01]  /*6690*/  IMAD.MOV.U32 R18, RZ, RZ, 0x23eee253 ;  /* 0x23eee253ff127424 */ /* 0x001fe200078e00ff */
[----:B------:R-:W-:Y:S02]  /*66a0*/  MOV R19, 0x2d1bcefb ;  /* 0x2d1bcefb00137802 */ /* 0x000fe40000000f00 */
[----:B------:R0:W-:Y:S01]  /*66b0*/  STL.64 [R1+0x338], R16 ;  /* 0x0003381001007387 */ /* 0x0001e20000100a00 */
[----:B-1----:R-:W-:Y:S01]  /*66c0*/  HFMA2.MMA R10, -RZ, RZ, -0.0718994140625, -4320 ;  /* 0xac9aec38ff0a7435 */ /* 0x002fe200000001ff */
[----:B------:R-:W-:-:S02]  /*66d0*/  IMAD.MOV.U32 R11, RZ, RZ, 0x2b98eb50 ;  /* 0x2b98eb50ff0b7424 */ /* 0x000fc400078e00ff */
[----:B------:R1:W-:Y:S01]  /*66e0*/  STL.64 [R1+0x210], R24 ;  /* 0x0002101801007387 */ /* 0x0003e20000100a00 */
[----:B--2---:R-:W-:-:S03]  /*66f0*/  HFMA2.MMA R12, -RZ, RZ, -0.19189453125, -3.482421875 ;  /* 0xb224c2f7ff0c7435 */ /* 0x004fc600000001ff */
[----:B------:R2:W-:Y:S01]  /*6700*/  STL.64 [R1+0x308], R8 ;  /* 0x0003080801007387 */ /* 0x0005e20000100a00 */
[----:B------:R-:W-:Y:S02]  /*6710*/  IMAD.MOV.U32 R13, RZ, RZ, 0x31b31feb ;  /* 0x31b31febff0d7424 */ /* 0x000fe400078e00ff */
[----:B0-----:R-:W-:Y:S01]  /*6720*/  IMAD.MOV.U32 R16, RZ, RZ, 0x2f563c98 ;  /* 0x2f563c98ff107424 */ /* 0x001fe200078e00ff */
[----:B------:R-:W-:Y:S01]  /*6730*/  MOV R17, 0xaedeb390 ;  /* 0xaedeb39000117802 */ /* 0x000fe20000000f00 */
[----:B------:R0:W-:Y:S01]  /*6740*/  STL.64 [R1+0x1e8], R20 ;  /* 0x0001e81401007387 */ /* 0x0001e20000100a00 */
[----:B-1----:R-:W-:Y:S01]  /*6750*/  HFMA2.MMA R25, -RZ, RZ, 0.3330078125, 0.00890350341796875 ;  /* 0x3554208fff197435 */ /* 0x002fe200000001ff */
        /* <DEDUP_REMOVED lines=8> */
[----:B-1----:R-:W-:Y:S01]  /*67e0*/  HFMA2.MMA R18, -RZ, RZ, -0.378173828125, 7572 ;  /* 0xb60d6f65ff127435 */ /* 0x002fe200000001ff */
[----:B------:R-:W-:Y:S02]  /*67f0*/  IMAD.MOV.U32 R19, RZ, RZ, -0x5268961f ;  /* 0xad9769e1ff137424 */ /* 0x000fe400078e00ff */
[----:B------:R1:W-:Y:S01]  /*6800*/  STL.64 [R1+0x370], R16 ;  /* 0x0003701001007387 */ /* 0x0003e20000100a00 */
[----:B--2---:R-:W-:Y:S01]  /*6810*/  HFMA2.MMA R15, -RZ, RZ, 0.0238494873046875, 0.0089569091796875 ;  /* 0x261b2096ff0f7435 */ /* 0x004fe200000001ff */
[----:B------:R-:W-:-:S02]  /*6820*/  MOV R14, 0xb0c04c88 ;  /* 0xb0c04c88000e7802 */ /* 0x000fc40000000f00 */
[----:B------:R2:W-:Y:S01]  /*6830*/  STL.64 [R1+0x340], R8 ;  /* 0x0003400801007387 */ /* 0x0005e20000100a00 */
[----:B0-----:R-:W-:Y:S01]  /*6840*/  IMAD.MOV.U32 R10, RZ, RZ, 0x33859412 ;  /* 0x33859412ff0a7424 */ /* 0x001fe200078e00ff */
[----:B------:R-:W-:Y:S02]  /*6850*/  MOV R11, 0x263e2a76 ;  /* 0x263e2a76000b7802 */ /* 0x000fe40000000f00 */
[----:B------:R0:W-:Y:S01]  /*6860*/  STL.64 [R1+0x360], R12 ;  /* 0x0003600c01007387 */ /* 0x0001e20000100a00 */
[----:B-1----:R-:W-:Y:S01]  /*6870*/  HFMA2.MMA R17, -RZ, RZ, 0.338134765625, -3.265625 ;  /* 0x3569c288ff117435 */ /* 0x002fe200000001ff */
[----:B------:R-:W-:Y:S02]  /*6880*/  MOV R16, 0xb63ec69d ;  /* 0xb63ec69d00107802 */ /* 0x000fe40000000f00 */
[----:B------:R1:W-:Y:S01]  /*6890*/  STL.64 [R1+0x238], R20 ;  /* 0x0002381401007387 */ /* 0x0003e20000100a00 */
[----:B--2---:R-:W-:Y:S01]  /*68a0*/  HFMA2.MMA R9, -RZ, RZ, -0.763671875, 8164 ;  /* 0xba1c6ff9ff097435 */ /* 0x004fe200000001ff */
[----:B------:R-:W-:-:S02]  /*68b0*/  MOV R8, 0xac6d4b31 ;  /* 0xac6d4b3100087802 */ /* 0x000fc40000000f00 */
[----:B------:R2:W-:Y:S01]  /*68c0*/  STL.64 [R1+0x260], R24 ;  /* 0x0002601801007387 */ /* 0x0005e20000100a00 */
[----:B0-----:R-:W-:Y:S01]  /*68d0*/  HFMA2.MMA R13, -RZ, RZ, -0.58642578125, -64.125 ;  /* 0xb8b1d402ff0d7435 */ /* 0x001fe200000001ff */
[----:B------:R-:W-:Y:S02]  /*68e0*/  MOV R12, 0x3443638e ;  /* 0x3443638e000c7802 */ /* 0x000fe40000000f00 */
[----:B------:R0:W-:Y:S01]  /*68f0*/  STL.64 [R1+0x348], R18 ;  /* 0x0003481201007387 */ /* 0x0001e20000100a00 */
[----:B-1----:R-:W-:Y:S01]  /*6900*/  HFMA2.MMA R20, -RZ, RZ, -0.2418212890625, -0.00189113616943359375 ;  /* 0xb3bd97bfff147435 */ /* 0x002fe200000001ff */
[----:B------:R-:W-:Y:S02]  /*6910*/  IMAD.MOV.U32 R21, RZ, RZ, 0x334bbc63 ;  /* 0x334bbc63ff157424 */ /* 0x000fe400078e00ff */
[----:B------:R1:W-:Y:S01]  /*6920*/  STL.64 [R1+0x358], R10 ;  /* 0x0003580a01007387 */ /* 0x0003e20000100a00 */
[----:B--2---:R-:W-:Y:S01]  /*6930*/  IMAD.MOV.U32 R24, RZ, RZ, -0x53a03bb8 ;  /* 0xac5fc448ff187424 */ /* 0x004fe200078e00ff */
[----:B------:R-:W-:-:S02]  /*6940*/  MOV R25, 0x22adcde9 ;  /* 0x22adcde900197802 */ /* 0x000fc40000000f00 */
[----:B------:R2:W-:Y:S01]  /*6950*/  STL.64 [R1+0x368], R14 ;  /* 0x0003680e01007387 */ /* 0x0005e20000100a00 */
[----:B0-----:R-:W-:Y:S01]  /*6960*/  IMAD.MOV.U32 R18, RZ, RZ, -0x4768e703 ;  /* 0xb89718fdff127424 */ /* 0x001fe200078e00ff */
[----:B------:R-:W-:Y:S02]  /*6970*/  MOV R19, 0x3a31cb4e ;  /* 0x3a31cb4e00137802 */ /* 0x000fe40000000f00 */
[----:B------:R0:W-:Y:S01]  /*6980*/  STL.64 [R1+0x3b0], R16 ;  /* 0x0003b01001007387 */ /* 0x0001e20000100a00 */
[----:B-1----:R-:W-:Y:S01]  /*6990*/  HFMA2.MMA R10, -RZ, RZ, -0.76904296875, -30.296875 ;  /* 0xba27cf93ff0a7435 */ /* 0x002fe200000001ff */
[----:B------:R-:W-:Y:S02]  /*69a0*/  IMAD.MOV.U32 R11, RZ, RZ, 0x39917d90 ;  /* 0x39917d90ff0b7424 */ /* 0x000fe400078e00ff */
[----:B------:R1:W-:Y:S01]  /*69b0*/  STL.64 [R1+0x2b0], R24 ;  /* 0x0002b01801007387 */ /* 0x0003e20000100a00 */
[----:B--2---:R-:W-:Y:S01]  /*69c0*/  HFMA2.MMA R14, -RZ, RZ, -0.1390380859375, -1.1861324310302734375e-05 ;  /* 0xb07380c7ff0e7435 */ /* 0x004fe200000001ff */
[----:B------:R-:W-:-:S02]  /*69d0*/  IMAD.MOV.U32 R15, RZ, RZ, 0x3697f31f ;  /* 0x3697f31fff0f7424 */ /* 0x000fc400078e00ff */
[----:B------:R2:W-:Y:S04]  /*69e0*/  STL.64 [R1+0x380], R8 ;  /* 0x0003800801007387 */ /* 0x0005e80000100a00 */
[----:B------:R3:W-:Y:S01]  /*69f0*/  STL.64 [R1+0x398], R12 ;  /* 0x0003980c01007387 */ /* 0x0007e20000100a00 */
[----:B0-----:R-:W-:Y:S01]  /*6a00*/  IMAD.MOV.U32 R16, RZ, RZ, 0x3aaea573 ;  /* 0x3aaea573ff107424 */ /* 0x001fe200078e00ff */
[----:B------:R-:W-:Y:S01]  /*6a10*/  MOV R17, 0xbafaede5 ;  /* 0xbafaede500117802 */ /* 0x000fe20000000f00 */
[----:B-1----:R-:W-:Y:S01]  /*6a20*/  HFMA2.MMA R24, -RZ, RZ, -0.016387939453125, -55616 ;  /* 0xa432facaff187435 */ /* 0x002fe200000001ff */
[----:B------:R0:W-:Y:S01]  /*6a30*/  STL.64 [R1+0x288], R20 ;  /* 0x0002881401007387 */ /* 0x0001e20000100a00 */
[----:B------:R-:W-:Y:S02]  /*6a40*/  IMAD.MOV.U32 R25, RZ, RZ, -0x4fed8b93 ;  /* 0xb012746dff197424 */ /* 0x000fe400078e00ff */
[----:B--2---:R-:W-:Y:S01]  /*6a50*/  IMAD.MOV.U32 R8, RZ, RZ, 0x2c81c80c ;  /* 0x2c81c80cff087424 */ /* 0x004fe200078e00ff */
[----:B------:R-:W-:Y:S01]  /*6a60*/  MOV R9, 0xb424c32d ;  /* 0xb424c32d00097802 */ /* 0x000fe20000000f00 */
[----:B------:R1:W-:Y:S01]  /*6a70*/  STL.64 [R1+0x388], R18 ;  /* 0x0003881201007387 */ /* 0x0003e20000100a00 */
[----:B---3--:R-:W-:Y:S01]  /*6a80*/  HFMA2.MMA R12, -RZ, RZ, -0.0085296630859375, -367.25 ;  /* 0xa05eddbdff0c7435 */ /* 0x008fe200000001ff */
[----:B------:R-:W-:-:S02]  /*6a90*/  IMAD.MOV.U32 R13, RZ, RZ, -0x514e0798 ;  /* 0xaeb1f868ff0d7424 */ /* 0x000fc400078e00ff */
[----:B------:R2:W-:Y:S01]  /*6aa0*/  STL.64 [R1+0x390], R10 ;  /* 0x0003900a01007387 */ /* 0x0005e20000100a00 */
[----:B0-----:R-:W-:-:S03]  /*6ab0*/  HFMA2.MMA R21, -RZ, RZ, 0.42236328125, 0.24755859375 ;  /* 0x36c233ecff157435 */ /* 0x001fc600000001ff */
[----:B------:R0:W-:Y:S01]  /*6ac0*/  STL.64 [R1+0x3a8], R14 ;  /* 0x0003a80e01007387 */ /* 0x0001e20000100a00 */
[----:B------:R-:W-:Y:S01]  /*6ad0*/  MOV R20, 0xb799348b ;  /* 0xb799348b00147802 */ /* 0x000fe20000000f00 */
[----:B-1----:R-:W-:Y:S01]  /*6ae0*/  HFMA2.MMA R18, -RZ, RZ, 0.241943359375, 47.40625 ;  /* 0x33be51edff127435 */ /* 0x002fe200000001ff */
[----:B------:R-:W-:Y:S01]  /*6af0*/  IMAD.MOV.U32 R19, RZ, RZ, -0x4d27aa03 ;  /* 0xb2d855fdff137424 */ /* 0x000fe200078e00ff */
[----:B------:R1:W-:Y:S01]  /*6b00*/  STL.64 [R1+0x3e8], R16 ;  /* 0x0003e81001007387 */ /* 0x0003e20000100a00 */
[----:B--2---:R-:W-:Y:S01]  /*6b10*/  IMAD.MOV.U32 R10, RZ, RZ, -0x4eedda29 ;  /* 0xb11225d7ff0a7424 */ /* 0x004fe200078e00ff */
[----:B------:R-:W-:Y:S02]  /*6b20*/  MOV R11, 0x301db2a5 ;  /* 0x301db2a5000b7802 */ /* 0x000fe40000000f00 */
[----:B------:R2:W-:Y:S01]  /*6b30*/  STL.64 [R1+0x3b8], R8 ;  /* 0x0003b80801007387 */ /* 0x0005e20000100a00 */
[----:B0-----:R-:W-:Y:S01]  /*6b40*/  HFMA2.MMA R15, -RZ, RZ, -0.08209228515625, -0.0003426074981689453125 ;  /* 0xad418d9dff0f7435 */ /* 0x001fe200000001ff */
[----:B------:R-:W-:-:S02]  /*6b50*/  MOV R14, 0x2e3a66b4 ;  /* 0x2e3a66b4000e7802 */ /* 0x000fc40000000f00 */
[----:B------:R0:W-:Y:S01]  /*6b60*/  STL.64 [R1+0x300], R24 ;  /* 0x0003001801007387 */ /* 0x0001e20000100a00 */
[----:B-1----:R-:W-:-:S03]  /*6b70*/  HFMA2.MMA R17, -RZ, RZ, -0.2242431640625, -0.000300884246826171875 ;  /* 0xb32d8ceeff117435 */ /* 0x002fc600000001ff */
[----:B------:R1:W-:Y:S01]  /*6b80*/  STL.64 [R1+0x3d8], R12 ;  /* 0x0003d80c01007387 */ /* 0x0003e20000100a00 */
[----:B------:R-:W-:Y:S01]  /*6b90*/  MOV R16, 0x3396a2a5 ;  /* 0x3396a2a500107802 */ /* 0x000fe20000000f00 */
[----:B--2---:R-:W-:Y:S01]  /*6ba0*/  HFMA2.MMA R9, -RZ, RZ, 0.734375, 0.000367641448974609375 ;  /* 0x39e00e06ff097435 */ /* 0x004fe200000001ff */
[----:B------:R-:W-:Y:S01]  /*6bb0*/  MOV R8, 0xba055d4d ;  /* 0xba055d4d00087802 */ /* 0x000fe20000000f00 */
[----:B------:R2:W-:Y:S01]  /*6bc0*/  STL.64 [R1+0x2d8], R20 ;  /* 0x0002d81401007387 */ /* 0x0005e20000100a00 */
[----:B0-----:R-:W-:Y:S01]  /*6bd0*/  HFMA2.MMA R25, -RZ, RZ, -0.27587890625, -19.78125 ;  /* 0xb46accf2ff197435 */ /* 0x001fe200000001ff */
[----:B------:R-:W-:Y:S02]  /*6be0*/  MOV R24, 0x34ca97cc ;  /* 0x34ca97cc00187802 */ /* 0x000fe40000000f00 */
[----:B------:R0:W-:Y:S01]  /*6bf0*/  STL.64 [R1+0x3c0], R18 ;  /* 0x0003c01201007387 */ /* 0x0001e20000100a00 */
[----:B-1----:R-:W-:-:S03]  /*6c00*/  HFMA2.MMA R13, -RZ, RZ, 0.09893798828125, 7.9572200775146484375e-05 ;  /* 0x2e550537ff0d7435 */ /* 0x002fc600000001ff */
[----:B------:R1:W-:Y:S01]  /*6c10*/  STL.64 [R1+0x3d0], R10 ;  /* 0x0003d00a01007387 */ /* 0x0003e20000100a00 */
[----:B------:R-:W-:Y:S01]  /*6c20*/  MOV R12, 0x372f51d8 ;  /* 0x372f51d8000c7802 */ /* 0x000fe20000000f00 */
[----:B--2---:R-:W-:Y:S01]  /*6c30*/  IMAD.MOV.U32 R20, RZ, RZ, -0x461a34c2 ;  /* 0xb9e5cb3eff147424 */ /* 0x004fe200078e00ff */
[----:B------:R-:W-:Y:S01]  /*6c40*/  MOV R21, 0xb53b133b ;  /* 0xb53b133b00157802 */ /* 0x000fe20000000f00 */
[----:B------:R2:W-:Y:S01]  /*6c50*/  STL.64 [R1+0x3e0], R14 ;  /* 0x0003e00e01007387 */ /* 0x0005e20000100a00 */
[----:B0-----:R-:W-:Y:S01]  /*6c60*/  IMAD.MOV.U32 R18, RZ, RZ, -0x46cf38dc ;  /* 0xb930c724ff127424 */ /* 0x001fe200078e00ff */
[----:B------:R-:W-:Y:S02]  /*6c70*/  MOV R19, 0xb20bacf3 ;  /* 0xb20bacf300137802 */ /* 0x000fe40000000f00 */
[----:B------:R0:W-:Y:S01]  /*6c80*/  STL.64 [R1+0x428], R16 ;  /* 0x0004281001007387 */ /* 0x0001e20000100a00 */
[----:B-1----:R-:W-:Y:S01]  /*6c90*/  HFMA2.MMA R10, -RZ, RZ, 0.52978515625, -7944 ;  /* 0x383defc2ff0a7435 */ /* 0x002fe200000001ff */
[----:B------:R-:W-:-:S02]  /*6ca0*/  IMAD.MOV.U32 R11, RZ, RZ, -0x47fcd784 ;  /* 0xb803287cff0b7424 */ /* 0x000fc400078e00ff */
[----:B------:R1:W-:Y:S01]  /*6cb0*/  STL.64 [R1+0x3f8], R8 ;  /* 0x0003f80801007387 */ /* 0x0003e20000100a00 */
[----:B--2---:R-:W-:Y:S01]  /*6cc0*/  HFMA2.MMA R14, -RZ, RZ, -0.302734375, 95.6875 ;  /* 0xb4d855fbff0e7435 */ /* 0x004fe200000001ff */
[----:B------:R-:W-:Y:S02]  /*6cd0*/  IMAD.MOV.U32 R15, RZ, RZ, -0x55ba340a ;  /* 0xaa45cbf6ff0f7424 */ /* 0x000fe400078e00ff */
[----:B------:R2:W-:Y:S01]  /*6ce0*/  STL.64 [R1+0x328], R20 ;  /* 0x0003281401007387 */ /* 0x0005e20000100a00 */
[----:B0-----:R-:W-:Y:S01]  /*6cf0*/  HFMA2.MMA R17, -RZ, RZ, 0.71728515625, -47744 ;  /* 0x39bdf9d4ff117435 */ /* 0x001fe200000001ff */
[----:B------:R-:W-:Y:S02]  /*6d00*/  IMAD.MOV.U32 R16, RZ, RZ, -0x4b29b865 ;  /* 0xb4d6479bff107424 */ /* 0x000fe400078e00ff */
[----:B------:R0:W-:Y:S01]  /*6d10*/  STL.64 [R1+0x350], R24 ;  /* 0x0003501801007387 */ /* 0x0001e20000100a00 */
[----:B-1----:R-:W-:Y:S01]  /*6d20*/  IMAD.MOV.U32 R8, RZ, RZ, 0x32451f4e ;  /* 0x32451f4eff087424 */ /* 0x002fe200078e00ff */
[----:B------:R-:W-:-:S02]  /*6d30*/  MOV R9, 0x22924184 ;  /* 0x2292418400097802 */ /* 0x000fc40000000f00 */
[----:B------:R1:W-:Y:S04]  /*6d40*/  STL.64 [R1+0x400], R18 ;  /* 0x0004001201007387 */ /* 0x0003e80000100a00 */
[----:B------:R3:W-:Y:S01]  /*6d50*/  STL.64 [R1+0x410], R12 ;  /* 0x0004100c01007387 */ /* 0x0007e20000100a00 */
[----:B--2---:R-:W-:Y:S01]  /*6d60*/  HFMA2.MMA R20, -RZ, RZ, 0.09210205078125, 635.5 ;  /* 0x2de560f7ff147435 */ /* 0x004fe200000001ff */
[----:B------:R-:W-:Y:S02]  /*6d70*/  IMAD.MOV.U32 R21, RZ, RZ, -0x5d44325b ;  /* 0xa2bbcda5ff157424 */ /* 0x000fe400078e00ff */
[----:B0-----:R-:W-:Y:S01]  /*6d80*/  IMAD.MOV.U32 R24, RZ, RZ, 0x38800900 ;  /* 0x38800900ff187424 */ /* 0x001fe200078e00ff */
[----:B------:R-:W-:Y:S01]  /*6d90*/  MOV R25, 0xb7b0c7e6 ;  /* 0xb7b0c7e600197802 */ /* 0x000fe20000000f00 */
[----:B------:R0:W-:Y:S01]  /*6da0*/  STL.64 [R1+0x408], R10 ;  /* 0x0004080a01007387 */ /* 0x0001e20000100a00 */
[----:B-1----:R-:W-:Y:S01]  /*6db0*/  HFMA2.MMA R18, -RZ, RZ, -0.15478515625, -0.347412109375 ;  /* 0xb0f4b58fff127435 */ /* 0x002fe200000001ff */
[----:B------:R-:W-:-:S02]  /*6dc0*/  IMAD.MOV.U32 R19, RZ, RZ, 0x3085f9d1 ;  /* 0x3085f9d1ff137424 */ /* 0x000fc400078e00ff */
[----:B------:R1:W-:Y:S01]  /*6dd0*/  STL.64 [R1+0x420], R14 ;  /* 0x0004200e01007387 */ /* 0x0003e20000100a00 */
[----:B---3--:R-:W-:Y:S01]  /*6de0*/  HFMA2.MMA R12, -RZ, RZ, 0.6455078125, 2626 ;  /* 0x392a6921ff0c7435 */ /* 0x008fe200000001ff */
[----:B------:R-:W-:Y:S02]  /*6df0*/  IMAD.MOV.U32 R13, RZ, RZ, -0x44f8c6dd ;  /* 0xbb073923ff0d7424 */ /* 0x000fe400078e00ff */
[----:B------:R2:W-:Y:S01]  /*6e00*/  STL.64 [R1+0x430], R8 ;  /* 0x0004300801007387 */ /* 0x0005e20000100a00 */
[----:B0-----:R-:W-:Y:S01]  /*6e10*/  IMAD.MOV.U32 R10, RZ, RZ, 0x2e259399 ;  /* 0x2e259399ff0a7424 */ /* 0x001fe200078e00ff */
[----:B------:R-:W-:Y:S02]  /*6e20*/  MOV R11, 0x3acf0edd ;  /* 0x3acf0edd000b7802 */ /* 0x000fe40000000f00 */
[----:B------:R0:W-:Y:S01]  /*6e30*/  STL.64 [R1+0x460], R16 ;  /* 0x0004601001007387 */ /* 0x0001e20000100a00 */
[----:B-1----:R-:W-:Y:S02]  /*6e40*/  MOV R14, 0x3b0c2df0 ;  /* 0x3b0c2df0000e7802 */ /* 0x002fe40000000f00 */
[----:B------:R-:W-:Y:S01]  /*6e50*/  MOV R15, 0xba847eb2 ;  /* 0xba847eb2000f7802 */ /* 0x000fe20000000f00 */
[----:B------:R1:W-:Y:S01]  /*6e60*/  STL.64 [R1+0x3a0], R24 ;  /* 0x0003a01801007387 */ /* 0x0003e20000100a00 */
[----:B--2---:R-:W-:Y:S01]  /*6e70*/  HFMA2.MMA R8, -RZ, RZ, 0.1583251953125, -3.76171875 ;  /* 0x3111c386ff087435 */ /* 0x004fe200000001ff */
[----:B------:R-:W-:-:S02]  /*6e80*/  MOV R9, 0xb7d840e1 ;  /* 0xb7d840e100097802 */ /* 0x000fc40000000f00 */
[----:B------:R2:W-:Y:S01]  /*6e90*/  STL.64 [R1+0x378], R20 ;  /* 0x0003781401007387 */ /* 0x0005e20000100a00 */
[----:B0-----:R-:W-:-:S03]  /*6ea0*/  HFMA2.MMA R16, -RZ, RZ, -0.0199127197265625, -0.046417236328125 ;  /* 0xa519a9f1ff107435 */ /* 0x001fc600000001ff */
[----:B------:R0:W-:Y:S01]  /*6eb0*/  STL.64 [R1+0x438], R18 ;  /* 0x0004381201007387 */ /* 0x0001e20000100a00 */
[----:B------:R-:W-:Y:S01]  /*6ec0*/  MOV R17, 0x30785d67 ;  /* 0x30785d6700117802 */ /* 0x000fe20000000f00 */
[----:B-1----:R-:W-:Y:S02]  /*6ed0*/  HFMA2.MMA R24, -RZ, RZ, 0.82080078125, 184 ;  /* 0x3a9159c0ff187435 */ /* 0x002fe400000001ff */
[----:B------:R1:W-:Y:S01]  /*6ee0*/  STL.64 [R1+0x448], R10 ;  /* 0x0004480a01007387 */ /* 0x0003e20000100a00 */
[----:B------:R-:W-:Y:S01]  /*6ef0*/  IMAD.MOV.U32 R25, RZ, RZ, 0x35854f7b ;  /* 0x35854f7bff197424 */ /* 0x000fe200078e00ff */
[----:B--2---:R-:W-:Y:S02]  /*6f00*/  HFMA2.MMA R21, -RZ, RZ, 0.1724853515625, -1513 ;  /* 0x3185e5e9ff157435 */ /* 0x004fe400000001ff */
[----:B------:R2:W-:Y:S01]  /*6f10*/  STL.64 [R1+0x450], R12 ;  /* 0x0004500c01007387 */ /* 0x0005e20000100a00 */
[----:B------:R-:W-:Y:S01]  /*6f20*/  MOV R20, 0xa83836b2 ;  /* 0xa83836b200147802 */ /* 0x000fe20000000f00 */
[----:B0-----:R-:W-:-:S02]  /*6f30*/  HFMA2.MMA R19, -RZ, RZ, -0.421142578125, 14.125 ;  /* 0xb6bd4b10ff137435 */ /* 0x001fc400000001ff */
[----:B------:R0:W-:Y:S01]  /*6f40*/  STL.64 [R1+0x458], R14 ;  /* 0x0004580e01007387 */ /* 0x0001e20000100a00 */
[----:B------:R-:W-:Y:S01]  /*6f50*/  IMAD.MOV.U32 R18, RZ, RZ, 0x3790f86c ;  /* 0x3790f86cff127424 */ /* 0x000fe200078e00ff */
[----:B-1----:R-:W-:Y:S01]  /*6f60*/  MOV R10, 0xad41f120 ;  /* 0xad41f120000a7802 */ /* 0x002fe20000000f00 */
[----:B------:R-:W-:Y:S01]  /*6f70*/  IMAD.MOV.U32 R11, RZ, RZ, 0x3596a2b5 ;  /* 0x3596a2b5ff0b7424 */ /* 0x000fe200078e00ff */
[----:B------:R1:W-:Y:S01]  /*6f80*/  STL.64 [R1+0x470], R8 ;  /* 0x0004700801007387 */ /* 0x0003e20000100a00 */
[----:B--2---:R-:W-:Y:S01]  /*6f90*/  HFMA2.MMA R12, -RZ, RZ, -0.326171875, 1470 ;  /* 0xb53865beff0c7435 */ /* 0x004fe200000001ff */
[----:B------:R-:W-:Y:S02]  /*6fa0*/  MOV R13, 0x345dc32f ;  /* 0x345dc32f000d7802 */ /* 0x000fe40000000f00 */
[----:B------:R2:W-:Y:S01]  /*6fb0*/  STL.64 [R1+0x4a0], R16 ;  /* 0x0004a01001007387 */ /* 0x0005e20000100a00 */
[----:B0-----:R-:W-:Y:S01]  /*6fc0*/  MOV R14, 0x32afd7e3 ;  /* 0x32afd7e3000e7802 */ /* 0x001fe20000000f00 */
[----:B------:R-:W-:-:S02]  /*6fd0*/  IMAD.MOV.U32 R15, RZ, RZ, -0x4e3865f7 ;  /* 0xb1c79a09ff0f7424 */ /* 0x000fc400078e00ff */
[----:B------:R0:W-:Y:S01]  /*6fe0*/  STL.64 [R1+0x3f0], R24 ;  /* 0x0003f01801007387 */ /* 0x0001e20000100a00 */
[----:B-1----:R-:W-:-:S03]  /*6ff0*/  HFMA2.MMA R9, -RZ, RZ, 0.110595703125, 0.9189453125 ;  /* 0x2f143b5aff097435 */ /* 0x002fc600000001ff */
[----:B------:R1:W-:Y:S01]  /*7000*/  STL.64 [R1+0x480], R10 ;  /* 0x0004800a01007387 */ /* 0x0003e20000100a00 */
[----:B------:R-:W-:Y:S01]  /*7010*/  IMAD.MOV.U32 R8, RZ, RZ, -0x4ff7a9f6 ;  /* 0xb008560aff087424 */ /* 0x000fe200078e00ff */
[----:B--2---:R-:W-:Y:S02]  /*7020*/  HFMA2.MMA R17, -RZ, RZ, -0.1112060546875, -6.7578125 ;  /* 0xaf1ec6c2ff117435 */ /* 0x004fe400000001ff */
[----:B------:R2:W-:Y:S01]  /*7030*/  STL.64 [R1+0x3c8], R20 ;  /* 0x0003c81401007387 */ /* 0x0005e20000100a00 */
[----:B------:R-:W-:Y:S01]  /*7040*/  IMAD.MOV.U32 R16, RZ, RZ, -0x477207b8 ;  /* 0xb88df848ff107424 */ /* 0x000fe200078e00ff */
[----:B0-----:R-:W-:Y:S02]  /*7050*/  HFMA2.MMA R25, -RZ, RZ, 0.01334381103515625, -14.09375 ;  /* 0x22d5cb0cff197435 */ /* 0x001fe400000001ff */
[----:B------:R0:W-:Y:S01]  /*7060*/  STL.64 [R1+0x478], R18 ;  /* 0x0004781201007387 */ /* 0x0001e20000100a00 */
[----:B------:R-:W-:Y:S01]  /*7070*/  MOV R24, 0xaf912a36 ;  /* 0xaf912a3600187802 */ /* 0x000fe20000000f00 */
[----:B-1----:R-:W-:-:S02]  /*7080*/  HFMA2.MMA R11, -RZ, RZ, -0.87548828125, 0.0038356781005859375 ;  /* 0xbb011bdbff0b7435 */ /* 0x002fc400000001ff */
[----:B------:R1:W-:Y:S01]  /*7090*/  STL.64 [R1+0x488], R12 ;  /* 0x0004880c01007387 */ /* 0x0003e20000100a00 */
[----:B------:R-:W-:Y:S02]  /*70a0*/  IMAD.MOV.U32 R10, RZ, RZ, 0x3b0e7a69 ;  /* 0x3b0e7a69ff0a7424 */ /* 0x000fe400078e00ff */
[----:B--2---:R-:W-:Y:S01]  /*70b0*/  IMAD.MOV.U32 R20, RZ, RZ, -0x49efd53c ;  /* 0xb6102ac4ff147424 */ /* 0x004fe200078e00ff */
[----:B------:R2:W-:Y:S01]  /*70c0*/  STL.64 [R1+0x498], R14 ;  /* 0x0004980e01007387 */ /* 0x0005e20000100a00 */
[----:B------:R-:W-:Y:S02]  /*70d0*/  MOV R21, 0x35b26ccc ;  /* 0x35b26ccc00157802 */ /* 0x000fe40000000f00 */
[----:B0-----:R-:W-:Y:S01]  /*70e0*/  MOV R18, 0xbb8572b5 ;  /* 0xbb8572b500127802 */ /* 0x001fe20000000f00 */
[----:B------:R-:W-:Y:S01]  /*70f0*/  IMAD.MOV.U32 R19, RZ, RZ, 0x3bd1d34d ;  /* 0x3bd1d34dff137424 */ /* 0x000fe200078e00ff */
[----:B------:R0:W-:Y:S01]  /*7100*/  STL.64 [R1+0x4a8], R8 ;  /* 0x0004a80801007387 */ /* 0x0001e20000100a00 */
[----:B-1----:R-:W-:Y:S01]  /*7110*/  MOV R12, 0x3a5b23f8 ;  /* 0x3a5b23f8000c7802 */ /* 0x002fe20000000f00 */
[----:B------:R-:W-:-:S02]  /*7120*/  IMAD.MOV.U32 R13, RZ, RZ, 0x32a708fe ;  /* 0x32a708feff0d7424 */ /* 0x000fc400078e00ff */
[----:B------:R1:W-:Y:S01]  /*7130*/  STL.64 [R1+0x4d8], R16 ;  /* 0x0004d81001007387 */ /* 0x0003e20000100a00 */
[----:B--2---:R-:W-:Y:S01]  /*7140*/  HFMA2.MMA R14, -RZ, RZ, -0.69091796875, 0.03521728515625 ;  /* 0xb9872882ff0e7435 */ /* 0x004fe200000001ff */
[----:B------:R-:W-:Y:S02]  /*7150*/  MOV R15, 0x3947558c ;  /* 0x3947558c000f7802 */ /* 0x000fe40000000f00 */
[----:B------:R2:W-:Y:S01]  /*7160*/  STL.64 [R1+0x418], R20 ;  /* 0x0004181401007387 */ /* 0x0005e20000100a00 */
[----:B0-----:R-:W-:-:S03]  /*7170*/  HFMA2.MMA R8, -RZ, RZ, 0.397705078125, -3.591796875 ;  /* 0x365dc32fff087435 */ /* 0x001fc600000001ff */
[----:B------:R0:W-:Y:S01]  /*7180*/  STL.64 [R1+0x440], R24 ;  /* 0x0004401801007387 */ /* 0x0001e20000100a00 */
[----:B------:R-:W-:-:S03]  /*7190*/  MOV R9, 0x2b60b368 ;  /* 0x2b60b36800097802 */ /* 0x000fc60000000f00 */
[----:B------:R3:W-:Y:S01]  /*71a0*/  STL.64 [R1+0x4b0], R18 ;  /* 0x0004b01201007387 */ /* 0x0007e20000100a00 */
[----:B-1----:R-:W-:Y:S01]  /*71b0*/  HFMA2.MMA R16, -RZ, RZ, -0.75634765625, -0.0028533935546875 ;  /* 0xba0d99d8ff107435 */ /* 0x002fe200000001ff */
[----:B------:R-:W-:Y:S02]  /*71c0*/  MOV R17, 0x3c10084d ;  /* 0x3c10084d00117802 */ /* 0x000fe40000000f00 */
[----:B------:R1:W-:Y:S01]  /*71d0*/  STL.64 [R1+0x4c0], R10 ;  /* 0x0004c00a01007387 */ /* 0x0003e20000100a00 */
[----:B--2---:R-:W-:Y:S01]  /*71e0*/  MOV R20, 0xb9938e1b ;  /* 0xb9938e1b00147802 */ /* 0x004fe20000000f00 */
[----:B------:R-:W-:Y:S02]  /*71f0*/  IMAD.MOV.U32 R21, RZ, RZ, 0x38db2466 ;  /* 0x38db2466ff157424 */ /* 0x000fe400078e00ff */
[----:B------:R2:W-:Y:S01]  /*7200*/  STL.64 [R1+0x4c8], R12 ;  /* 0x0004c80c01007387 */ /* 0x0005e20000100a00 */
[----:B0-----:R-:W-:Y:S01]  /*7210*/  HFMA2.MMA R25, -RZ, RZ, -0.2216796875, -11232 ;  /* 0xb318f17cff197435 */ /* 0x001fe200000001ff */
[----:B------:R-:W-:Y:S01]  /*7220*/  IMAD.MOV.U32 R24, RZ, RZ, 0x29526277 ;  /* 0x29526277ff187424 */ /* 0x000fe200078e00ff */
[----:B---3--:R-:W-:Y:S01]  /*7230*/  HFMA2.MMA R19, -RZ, RZ, 0.30078125, -34.90625 ;  /* 0x34d0d05dff137435 */ /* 0x008fe200000001ff */
[----:B------:R0:W-:Y:S01]  /*7240*/  STL.64 [R1+0x4d0], R14 ;  /* 0x0004d00e01007387 */ /* 0x0001e20000100a00 */
[----:B------:R-:W-:Y:S01]  /*7250*/  IMAD.MOV.U32 R18, RZ, RZ, -0x4ad3f055 ;  /* 0xb52c0fabff127424 */ /* 0x000fe200078e00ff */
[----:B-1----:R-:W-:Y:S01]  /*7260*/  MOV R10, 0xb3f9808b ;  /* 0xb3f9808b000a7802 */ /* 0x002fe20000000f00 */
[----:B------:R-:W-:Y:S01]  /*7270*/  IMAD.MOV.U32 R11, RZ, RZ, -0x58b5070d ;  /* 0xa74af8f3ff0b7424 */ /* 0x000fe200078e00ff */
[----:B------:R1:W-:Y:S01]  /*7280*/  STL.64 [R1+0x468], R20 ;  /* 0x0004681401007387 */ /* 0x0003e20000100a00 */
[----:B--2---:R-:W-:Y:S01]  /*7290*/  HFMA2.MMA R12, -RZ, RZ, 0.208251953125, -2.10546875 ;  /* 0x32aac036ff0c7435 */ /* 0x004fe200000001ff */
[----:B------:R-:W-:-:S02]  /*72a0*/  MOV R13, 0xb243fbaf ;  /* 0xb243fbaf000d7802 */ /* 0x000fc40000000f00 */
[----:B------:R2:W-:Y:S01]  /*72b0*/  STL.64 [R1+0x4e8], R8 ;  /* 0x0004e80801007387 */ /* 0x0005e20000100a00 */
[----:B0-----:R-:W-:Y:S01]  /*72c0*/  MOV R14, 0xb00a9a1c ;  /* 0xb00a9a1c000e7802 */ /* 0x001fe20000000f00 */
[----:B------:R-:W-:Y:S02]  /*72d0*/  IMAD.MOV.U32 R15, RZ, RZ, -0x443d1c1a ;  /* 0xbbc2e3e6ff0f7424 */ /* 0x000fe400078e00ff */
[----:B------:R0:W-:Y:S01]  /*72e0*/  STL.64 [R1+0x4f8], R10 ;  /* 0x0004f80a01007387 */ /* 0x0001e20000100a00 */
[----:B-1----:R-:W-:-:S03]  /*72f0*/  HFMA2.MMA R20, -RZ, RZ, -0.939453125, 3328 ;  /* 0xbb846a80ff147435 */ /* 0x002fc600000001ff */
[----:B------:R1:W-:Y:S01]  /*7300*/  STL.64 [R1+0x518], R16 ;  /* 0x0005181001007387 */ /* 0x0003e20000100a00 */
[----:B------:R-:W-:Y:S01]  /*7310*/  MOV R21, 0xb6128c3e ;  /* 0xb6128c3e00157802 */ /* 0x000fe20000000f00 */
[----:B--2---:R-:W-:Y:S02]  /*7320*/  HFMA2.MMA R9, -RZ, RZ, 0.955078125, 8.0625 ;  /* 0x3ba44808ff097435 */ /* 0x004fe400000001ff */
[----:B------:R2:W-:Y:S01]  /*7330*/  STL.64 [R1+0x490], R24 ;  /* 0x0004901801007387 */ /* 0x0005e20000100a00 */
[----:B------:R-:W-:Y:S01]  /*7340*/  IMAD.MOV.U32 R8, RZ, RZ, -0x43de7e19 ;  /* 0xbc2181e7ff087424 */ /* 0x000fe200078e00ff */
[----:B0-----:R-:W-:Y:S02]  /*7350*/  HFMA2.MMA R11, -RZ, RZ, 0.65869140625, -0.365478515625 ;  /* 0x3945b5d9ff0b7435 */ /* 0x001fe400000001ff */
[----:B------:R0:W-:Y:S01]  /*7360*/  STL.64 [R1+0x4f0], R18 ;  /* 0x0004f01201007387 */ /* 0x0001e20000100a00 */
[----:B------:R-:W-:Y:S01]  /*7370*/  IMAD.MOV.U32 R10, RZ, RZ, -0x4e12e0cd ;  /* 0xb1ed1f33ff0a7424 */ /* 0x000fe200078e00ff */
[----:B-1----:R-:W-:-:S02]  /*7380*/  HFMA2.MMA R17, -RZ, RZ, -0.3779296875, 137.5 ;  /* 0xb60c584cff117435 */ /* 0x002fc400000001ff */
[----:B------:R1:W-:Y:S01]  /*7390*/  STL.64 [R1+0x500], R12 ;  /* 0x0005000c01007387 */ /* 0x0003e20000100a00 */
[----:B------:R-:W-:Y:S01]  /*73a0*/  IMAD.MOV.U32 R16, RZ, RZ, 0x36dddd64 ;  /* 0x36dddd64ff107424 */ /* 0x000fe200078e00ff */
[----:B--2---:R-:W-:Y:S02]  /*73b0*/  MOV R24, 0x3783ce5d ;  /* 0x3783ce5d00187802 */ /* 0x004fe40000000f00 */
        /* <DEDUP_REMOVED lines=8> */
[----:B--2---:R-:W-:Y:S01]  /*7440*/  HFMA2.MMA R14, -RZ, RZ, 0.0966796875, 0.000797748565673828125 ;  /* 0x2e301289ff0e7435 */ /* 0x004fe200000001ff */
[----:B------:R-:W-:Y:S02]  /*7450*/  MOV R15, 0xb72c0fb2 ;  /* 0xb72c0fb2000f7802 */ /* 0x000fe40000000f00 */
[----:B------:R2:W-:Y:S04]  /*7460*/  STL.64 [R1+0x520], R8 ;  /* 0x0005200801007387 */ /* 0x0005e80000100a00 */
[----:B------:R3:W-:Y:S01]  /*7470*/  STL.64 [R1+0x528], R18 ;  /* 0x0005281201007387 */ /* 0x0007e20000100a00 */
[----:B0-----:R-:W-:Y:S01]  /*7480*/  HFMA2.MMA R21, -RZ, RZ, 0.007099151611328125, 0.256103515625 ;  /* 0x1f453419ff157435 */ /* 0x001fe200000001ff */
[----:B------:R-:W-:-:S02]  /*7490*/  IMAD.MOV.U32 R20, RZ, RZ, 0x315e5907 ;  /* 0x315e5907ff147424 */ /* 0x000fc400078e00ff */
[----:B------:R0:W-:Y:S01]  /*74a0*/  STL.64 [R1+0x538], R10 ;  /* 0x0005380a01007387 */ /* 0x0001e20000100a00 */
[----:B-1----:R-:W-:Y:S01]  /*74b0*/  HFMA2.MMA R24, -RZ, RZ, 0.859375, 2.35546875 ;  /* 0x3ae040b6ff187435 */ /* 0x002fe200000001ff */
[----:B------:R-:W-:Y:S02]  /*74c0*/  MOV R25, 0xba31758e ;  /* 0xba31758e00197802 */ /* 0x000fe40000000f00 */
[----:B------:R1:W-:Y:S01]  /*74d0*/  STL.64 [R1+0x540], R12 ;  /* 0x0005400c01007387 */ /* 0x0003e20000100a00 */
[----:B--2---:R-:W-:Y:S01]  /*74e0*/  HFMA2.MMA R8, -RZ, RZ, -0.28125, -0.005046844482421875 ;  /* 0xb4809d2bff087435 */ /* 0x004fe200000001ff */
[----:B------:R-:W-:Y:S01]  /*74f0*/  MOV R9, 0x3398dd34 ;  /* 0x3398dd3400097802 */ /* 0x000fe20000000f00 */
[----:B---3--:R-:W-:Y:S01]  /*7500*/  HFMA2.MMA R19, -RZ, RZ, -0.1971435546875, -1835 ;  /* 0xb24fe72bff137435 */ /* 0x008fe200000001ff */
[----:B------:R2:W-:Y:S01]  /*7510*/  STL.64 [R1+0x550], R16 ;  /* 0x0005501001007387 */ /* 0x0005e20000100a00 */
[----:B------:R-:W-:Y:S01]  /*7520*/  IMAD.MOV.U32 R18, RZ, RZ, 0x2680a18f ;  /* 0x2680a18fff127424 */ /* 0x000fe200078e00ff */
[----:B0-----:R-:W-:Y:S01]  /*7530*/  MOV R10, 0x31ee4973 ;  /* 0x31ee4973000a7802 */ /* 0x001fe20000000f00 */
[----:B------:R-:W-:Y:S01]  /*7540*/  IMAD.MOV.U32 R11, RZ, RZ, -0x4ef8e330 ;  /* 0xb1071cd0ff0b7424 */ /* 0x000fe200078e00ff */
[----:B------:R0:W-:Y:S01]  /*7550*/  STL.64 [R1+0x548], R14 ;  /* 0x0005480e01007387 */ /* 0x0001e20000100a00 */
[----:B-1----:R-:W-:Y:S01]  /*7560*/  HFMA2.MMA R12, -RZ, RZ, 1.138671875, -0.0004088878631591796875 ;  /* 0x3c8e8eb3ff0c7435 */ /* 0x002fe200000001ff */
[----:B------:R-:W-:-:S02]  /*7570*/  MOV R13, 0xbcf1e474 ;  /* 0xbcf1e474000d7802 */ /* 0x000fc40000000f00 */
[----:B------:R1:W-:Y:S01]  /*7580*/  STL.64 [R1+0x570], R10 ;  /* 0x0005700a01007387 */ /* 0x0003e20000100a00 */
[----:B--2---:R-:W-:Y:S01]  /*7590*/  HFMA2.MMA R16, -RZ, RZ, -0.96142578125, 22032 ;  /* 0xbbb17561ff107435 */ /* 0x004fe200000001ff */
[----:B------:R-:W-:Y:S02]  /*75a0*/  MOV R17, 0xb387ea89 ;  /* 0xb387ea8900117802 */ /* 0x000fe40000000f00 */
[----:B------:R2:W-:Y:S01]  /*75b0*/  STL.64 [R1+0x508], R20 ;  /* 0x0005081401007387 */ /* 0x0005e20000100a00 */
[----:B0-----:R-:W-:Y:S01]  /*75c0*/  MOV R14, 0xbc4ac247 ;  /* 0xbc4ac247000e7802 */ /* 0x001fe20000000f00 */
[----:B------:R-:W-:Y:S02]  /*75d0*/  IMAD.MOV.U32 R15, RZ, RZ, 0x3c443837 ;  /* 0x3c443837ff0f7424 */ /* 0x000fe400078e00ff */
[----:B------:R0:W-:Y:S01]  /*75e0*/  STL.64 [R1+0x530], R24 ;  /* 0x0005301801007387 */ /* 0x0001e20000100a00 */
[----:B-1----:R-:W-:Y:S01]  /*75f0*/  HFMA2.MMA R11, -RZ, RZ, -0.07000732421875, -0.0039005279541015625 ;  /* 0xac7b9bfdff0b7435 */ /* 0x002fe200000001ff */
[----:B------:R-:W-:-:S02]  /*7600*/  IMAD.MOV.U32 R10, RZ, RZ, -0x47f3a7b4 ;  /* 0xb80c584cff0a7424 */ /* 0x000fc400078e00ff */
[----:B------:R1:W-:Y:S01]  /*7610*/  STL.64 [R1+0x560], R8 ;  /* 0x0005600801007387 */ /* 0x0003e20000100a00 */
[----:B--2---:R-:W-:-:S03]  /*7620*/  MOV R20, 0xaa6be562 ;  /* 0xaa6be56200147802 */ /* 0x004fc60000000f00 */
[----:B------:R2:W-:Y:S01]  /*7630*/  STL.64 [R1+0x568], R18 ;  /* 0x0005681201007387 */ /* 0x0005e20000100a00 */
[----:B------:R-:W-:-:S03]  /*7640*/  IMAD.MOV.U32 R21, RZ, RZ, 0x34d57045 ;  /* 0x34d57045ff157424 */ /* 0x000fc600078e00ff */
[----:B------:R3:W-:Y:S01]  /*7650*/  STL.64 [R1+0x578], R12 ;  /* 0x0005780c01007387 */ /* 0x0007e20000100a00 */
[----:B0-----:R-:W-:Y:S01]  /*7660*/  HFMA2.MMA R25, -RZ, RZ, 0.432373046875, -199.5 ;  /* 0x36ebda3cff197435 */ /* 0x001fe200000001ff */
[----:B------:R-:W-:Y:S02]  /*7670*/  IMAD.MOV.U32 R24, RZ, RZ, 0x3ca4373f ;  /* 0x3ca4373fff187424 */ /* 0x000fe400078e00ff */
[----:B------:R0:W-:Y:S01]  /*7680*/  STL.64 [R1+0x588], R14 ;  /* 0x0005880e01007387 */ /* 0x0001e20000100a00 */
[----:B-1----:R-:W-:Y:S01]  /*7690*/  HFMA2.MMA R9, -RZ, RZ, -0.84423828125, 0.01085662841796875 ;  /* 0xbac1218fff097435 */ /* 0x002fe200000001ff */
[----:B------:R-:W-:Y:S02]  /*76a0*/  IMAD.MOV.U32 R8, RZ, RZ, 0x3af72347 ;  /* 0x3af72347ff087424 */ /* 0x000fe400078e00ff */
[----:B------:R1:W-:Y:S01]  /*76b0*/  STL.64 [R1+0x590], R16 ;  /* 0x0005901001007387 */ /* 0x0003e20000100a00 */
[----:B--2---:R-:W-:Y:S01]  /*76c0*/  MOV R18, 0x3a118808 ;  /* 0x3a11880800127802 */ /* 0x004fe20000000f00 */
[----:B------:R-:W-:Y:S01]  /*76d0*/  IMAD.MOV.U32 R19, RZ, RZ, 0x30100e08 ;  /* 0x30100e08ff137424 */ /* 0x000fe200078e00ff */
[----:B---3--:R-:W-:Y:S01]  /*76e0*/  MOV R12, 0x36f01e4e ;  /* 0x36f01e4e000c7802 */ /* 0x008fe20000000f00 */
[----:B------:R-:W-:Y:S01]  /*76f0*/  IMAD.MOV.U32 R13, RZ, RZ, -0x4967455d ;  /* 0xb698baa3ff0d7424 */ /* 0x000fe200078e00ff */
[----:B------:R2:W-:Y:S01]  /*7700*/  STL.64 [R1+0x558], R20 ;  /* 0x0005581401007387 */ /* 0x0005e20000100a00 */
[----:B0-----:R-:W-:Y:S01]  /*7710*/  HFMA2.MMA R14, -RZ, RZ, 0.359130859375, 0.00109958648681640625 ;  /* 0x35bf1481ff0e7435 */ /* 0x001fe200000001ff */
[----:B------:R-:W-:-:S02]  /*7720*/  MOV R15, 0x28a95d1c ;  /* 0x28a95d1c000f7802 */ /* 0x000fc40000000f00 */
[----:B------:R0:W-:Y:S01]  /*7730*/  STL.64 [R1+0x5a0], R18 ;  /* 0x0005a01201007387 */ /* 0x0001e20000100a00 */
[----:B-1----:R-:W-:Y:S01]  /*7740*/  HFMA2.MMA R17, -RZ, RZ, 0.260498046875, 4.79296875 ;  /* 0x342b44cbff117435 */ /* 0x002fe200000001ff */
[----:B------:R-:W-:Y:S02]  /*7750*/  IMAD.MOV.U32 R16, RZ, RZ, -0x4b711113 ;  /* 0xb48eeeedff107424 */ /* 0x000fe400078e00ff */
[----:B------:R1:W-:Y:S04]  /*7760*/  STL.64 [R1+0x5b0], R10 ;  /* 0x0005b00a01007387 */ /* 0x0003e80000100a00 */
[----:B------:R3:W-:Y:S01]  /*7770*/  STL.64 [R1+0x5b8], R12 ;  /* 0x0005b80c01007387 */ /* 0x0007e20000100a00 */
[----:B--2---:R-:W-:Y:S01]  /*7780*/  HFMA2.MMA R20, -RZ, RZ, -0.6357421875, -0.0003497600555419921875 ;  /* 0xb9168dbbff147435 */ /* 0x004fe200000001ff */
[----:B------:R-:W-:Y:S01]  /*7790*/  MOV R21, 0x38cfff8d ;  /* 0x38cfff8d00157802 */ /* 0x000fe20000000f00 */
[----:B0-----:R-:W-:Y:S01]  /*77a0*/  HFMA2.MMA R19, -RZ, RZ, -1.32421875, -0.000303745269775390625 ;  /* 0xbd4c8cfaff137435 */ /* 0x001fe200000001ff */
[----:B------:R0:W-:Y:S01]  /*77b0*/  STL.64 [R1+0x580], R24 ;  /* 0x0005801801007387 */ /* 0x0001e20000100a00 */
[----:B------:R-:W-:Y:S01]  /*77c0*/  IMAD.MOV.U32 R18, RZ, RZ, 0x3b22a4c0 ;  /* 0x3b22a4c0ff127424 */ /* 0x000fe200078e00ff */
[----:B-1----:R-:W-:Y:S01]  /*77d0*/  MOV R10, 0x3d756a1b ;  /* 0x3d756a1b000a7802 */ /* 0x002fe20000000f00 */
[----:B------:R-:W-:Y:S01]  /*77e0*/  IMAD.MOV.U32 R11, RZ, RZ, -0x42faf2e3 ;  /* 0xbd050d1dff0b7424 */ /* 0x000fe200078e00ff */
[----:B------:R1:W-:Y:S01]  /*77f0*/  STL.64 [R1+0x598], R8 ;  /* 0x0005980801007387 */ /* 0x0003e20000100a00 */
[----:B---3--:R-:W-:Y:S01]  /*7800*/  HFMA2.MMA R12, -RZ, RZ, -0.421630859375, -45600 ;  /* 0xb6bff991ff0c7435 */ /* 0x008fe200000001ff */
[----:B------:R-:W-:-:S02]  /*7810*/  MOV R13, 0x3c772822 ;  /* 0x3c772822000d7802 */ /* 0x000fc40000000f00 */
[----:B------:R2:W-:Y:S01]  /*7820*/  STL.64 [R1+0x5c0], R14 ;  /* 0x0005c00e01007387 */ /* 0x0005e20000100a00 */
[----:B0-----:R-:W-:Y:S01]  /*7830*/  MOV R24, 0xb34aab39 ;  /* 0xb34aab3900187802 */ /* 0x001fe20000000f00 */
[----:B------:R-:W-:Y:S02]  /*7840*/  IMAD.MOV.U32 R25, RZ, RZ, -0x5b69df18 ;  /* 0xa49620e8ff197424 */ /* 0x000fe400078e00ff */
[----:B------:R0:W-:Y:S01]  /*7850*/  STL.64 [R1+0x5c8], R16 ;  /* 0x0005c81001007387 */ /* 0x0001e20000100a00 */
[----:B-1----:R-:W-:Y:S01]  /*7860*/  HFMA2.MMA R8, -RZ, RZ, 0.1885986328125, 0.00152683258056640625 ;  /* 0x32091641ff087435 */ /* 0x002fe200000001ff */
[----:B------:R-:W-:Y:S02]  /*7870*/  MOV R9, 0x3cf7cd03 ;  /* 0x3cf7cd0300097802 */ /* 0x000fe40000000f00 */
[----:B------:R1:W-:Y:S01]  /*7880*/  STL.64 [R1+0x5e8], R10 ;  /* 0x0005e80a01007387 */ /* 0x0003e20000100a00 */
[----:B--2---:R-:W-:Y:S01]  /*7890*/  MOV R14, 0x3301fab9 ;  /* 0x3301fab9000e7802 */ /* 0x004fe20000000f00 */
[----:B------:R-:W-:-:S02]  /*78a0*/  IMAD.MOV.U32 R15, RZ, RZ, -0x451e2b3b ;  /* 0xbae1d4c5ff0f7424 */ /* 0x000fc400078e00ff */
[----:B------:R2:W-:Y:S01]  /*78b0*/  STL.64 [R1+0x5a8], R20 ;  /* 0x0005a81401007387 */ /* 0x0005e20000100a00 */
[----:B0-----:R-:W-:Y:S01]  /*78c0*/  HFMA2.MMA R17, -RZ, RZ, -0.74462890625, -0.0031642913818359375 ;  /* 0xb9f59a7bff117435 */ /* 0x001fe200000001ff */
[----:B------:R-:W-:Y:S02]  /*78d0*/  MOV R16, 0x3aa8ffa4 ;  /* 0x3aa8ffa400107802 */ /* 0x000fe40000000f00 */
[----:B------:R0:W-:Y:S01]  /*78e0*/  STL.64 [R1+0x5d0], R24 ;  /* 0x0005d01801007387 */ /* 0x0001e20000100a00 */
[----:B-1----:R-:W-:Y:S01]  /*78f0*/  IMAD.MOV.U32 R10, RZ, RZ, 0x3660ca4a ;  /* 0x3660ca4aff0a7424 */ /* 0x002fe200078e00ff */
[----:B------:R-:W-:Y:S02]  /*7900*/  MOV R11, 0xb58b55b7 ;  /* 0xb58b55b7000b7802 */ /* 0x000fe40000000f00 */
[----:B------:R1:W-:Y:S01]  /*7910*/  STL.64 [R1+0x5e0], R18 ;  /* 0x0005e01201007387 */ /* 0x0003e20000100a00 */
[----:B--2---:R-:W-:Y:S01]  /*7920*/  HFMA2.MMA R21, -RZ, RZ, 0.96337890625, -2856 ;  /* 0x3bb5e994ff157435 */ /* 0x004fe200000001ff */
[----:B------:R-:W-:-:S02]  /*7930*/  IMAD.MOV.U32 R20, RZ, RZ, -0x43a6b9fa ;  /* 0xbc594606ff147424 */ /* 0x000fc400078e00ff */
[----:B------:R2:W-:Y:S01]  /*7940*/  STL.64 [R1+0x5f0], R12 ;  /* 0x0005f00c01007387 */ /* 0x0005e20000100a00 */
[----:B0-----:R-:W-:-:S03]  /*7950*/  HFMA2.MMA R25, -RZ, RZ, -0.41845703125, -0.052032470703125 ;  /* 0xb6b2aaa9ff197435 */ /* 0x001fc600000001ff */
[----:B------:R0:W-:Y:S01]  /*7960*/  STL.64 [R1+0x600], R14 ;  /* 0x0006000e01007387 */ /* 0x0001e20000100a00 */
[----:B------:R-:W-:Y:S01]  /*7970*/  MOV R24, 0x2b978533 ;  /* 0x2b97853300187802 */ /* 0x000fe20000000f00 */
[----:B-1----:R-:W-:Y:S02]  /*7980*/  HFMA2.MMA R18, -RZ, RZ, -0.5791015625, 6.30078125 ;  /* 0xb8a2464dff127435 */ /* 0x002fe400000001ff */
[----:B------:R1:W-:Y:S01]  /*7990*/  STL.64 [R1+0x5d8], R8 ;  /* 0x0005d80801007387 */ /* 0x0003e20000100a00 */
[----:B------:R-:W-:Y:S01]  /*79a0*/  IMAD.MOV.U32 R19, RZ, RZ, 0x37d6f710 ;  /* 0x37d6f710ff137424 */ /* 0x000fe200078e00ff */
[----:B--2---:R-:W-:Y:S02]  /*79b0*/  HFMA2.MMA R12, -RZ, RZ, -0.030426025390625, 0.0012359619140625 ;  /* 0xa7ca1510ff0c7435 */ /* 0x004fe400000001ff */
[----:B------:R2:W-:Y:S01]  /*79c0*/  STL.64 [R1+0x608], R16 ;  /* 0x0006081001007387 */ /* 0x0005e20000100a00 */
[----:B------:R-:W-:Y:S01]  /*79d0*/  IMAD.MOV.U32 R13, RZ, RZ, 0x344da161 ;  /* 0x344da161ff0d7424 */ /* 0x000fe200078e00ff */
[----:B0-----:R-:W-:Y:S01]  /*79e0*/  HFMA2.MMA R15, -RZ, RZ, 0.220703125, -0.00022685527801513671875 ;  /* 0x33108b6fff0f7435 */ /* 0x001fe200000001ff */
[----:B------:R-:W-:Y:S01]  /*79f0*/  MOV R14, 0xb3f53521 ;  /* 0xb3f53521000e7802 */ /* 0x000fe20000000f00 */
[----:B------:R0:W-:Y:S01]  /*7a00*/  STL.64 [R1+0x628], R10 ;  /* 0x0006280a01007387 */ /* 0x0001e20000100a00 */
[----:B-1----:R-:W-:Y:S01]  /*7a10*/  IMAD.MOV.U32 R8, RZ, RZ, -0x50b6c2c3 ;  /* 0xaf493d3dff087424 */ /* 0x002fe200078e00ff */
[----:B------:R-:W-:-:S02]  /*7a20*/  MOV R9, 0x38f01e51 ;  /* 0x38f01e5100097802 */ /* 0x000fc40000000f00 */
[----:B------:R1:W-:Y:S01]  /*7a30*/  STL.64 [R1+0x5f8], R20 ;  /* 0x0005f81401007387 */ /* 0x0003e20000100a00 */
[----:B--2---:R-:W-:Y:S01]  /*7a40*/  IMAD.MOV.U32 R16, RZ, RZ, -0x423524bd ;  /* 0xbdcadb43ff107424 */ /* 0x004fe200078e00ff */
[----:B------:R-:W-:Y:S02]  /*7a50*/  MOV R17, 0x3e37d95d ;  /* 0x3e37d95d00117802 */ /* 0x000fe40000000f00 */
[----:B------:R2:W-:Y:S01]  /*7a60*/  STL.64 [R1+0x610], R8 ;  /* 0x0006100801007387 */ /* 0x0005e20000100a00 */
[----:B0-----:R-:W-:Y:S01]  /*7a70*/  IMAD.MOV.U32 R10, RZ, RZ, 0x3d35e97a ;  /* 0x3d35e97aff0a7424 */ /* 0x001fe200078e00ff */
[----:B------:R-:W-:Y:S02]  /*7a80*/  MOV R11, 0x3495237e ;  /* 0x3495237e000b7802 */ /* 0x000fe40000000f00 */
[----:B------:R0:W-:Y:S01]  /*7a90*/  STL.64 [R1+0x618], R18 ;  /* 0x0006181201007387 */ /* 0x0001e20000100a00 */
[----:B-1----:R-:W-:-:S03]  /*7aa0*/  HFMA2.MMA R20, -RZ, RZ, -1.5048828125, 5.2988529205322265625e-05 ;  /* 0xbe050379ff147435 */ /* 0x002fc600000001ff */
[----:B------:R1:W-:Y:S01]  /*7ab0*/  STL.64 [R1+0x620], R24 ;  /* 0x0006201801007387 */ /* 0x0003e20000100a00 */
[----:B------:R-:W-:Y:S01]  /*7ac0*/  IMAD.MOV.U32 R21, RZ, RZ, -0x47fbf7d1 ;  /* 0xb804082fff157424 */ /* 0x000fe200078e00ff */
[----:B--2---:R-:W-:Y:S02]  /*7ad0*/  HFMA2.MMA R9, -RZ, RZ, -1.435546875, 0.00492095947265625 ;  /* 0xbdbe1d0aff097435 */ /* 0x004fe400000001ff */
[----:B------:R2:W-:Y:S01]  /*7ae0*/  STL.64 [R1+0x630], R12 ;  /* 0x0006300c01007387 */ /* 0x0005e20000100a00 */
[----:B------:R-:W-:-:S03]  /*7af0*/  MOV R8, 0x3db95da4 ;  /* 0x3db95da400087802 */ /* 0x000fc60000000f00 */
[----:B------:R3:W-:Y:S01]  /*7b00*/  STL.64 [R1+0x638], R14 ;  /* 0x0006380e01007387 */ /* 0x0007e20000100a00 */
[----:B0-----:R-:W-:Y:S01]  /*7b10*/  HFMA2.MMA R19, -RZ, RZ, -0.16064453125, -0.025848388671875 ;  /* 0xb124a69eff137435 */ /* 0x001fe200000001ff */
[----:B------:R-:W-:Y:S02]  /*7b20*/  MOV R18, 0xbbb833db ;  /* 0xbbb833db00127802 */ /* 0x000fe40000000f00 */
[----:B------:R0:W-:Y:S01]  /*7b30*/  STL.64 [R1+0x640], R16 ;  /* 0x0006401001007387 */ /* 0x0001e20000100a00 */
[----:B-1----:R-:W-:Y:S01]  /*7b40*/  IMAD.MOV.U32 R24, RZ, RZ, 0x3ad21a87 ;  /* 0x3ad21a87ff187424 */ /* 0x002fe200078e00ff */
[----:B------:R-:W-:Y:S02]  /*7b50*/  MOV R25, 0xba9821e8 ;  /* 0xba9821e800197802 */ /* 0x000fe40000000f00 */
[----:B------:R1:W-:Y:S01]  /*7b60*/  STL.64 [R1+0x658], R10 ;  /* 0x0006580a01007387 */ /* 0x0003e20000100a00 */
[----:B--2---:R-:W-:Y:S01]  /*7b70*/  HFMA2.MMA R12, -RZ, RZ, -1.1376953125, 0.0194244384765625 ;  /* 0xbc8d24f9ff0c7435 */ /* 0x004fe200000001ff */
[----:B------:R-:W-:Y:S01]  /*7b80*/  IMAD.MOV.U32 R13, RZ, RZ, 0x3c685f80 ;  /* 0x3c685f80ff0d7424 */ /* 0x000fe200078e00ff */
[----:B---3--:R-:W-:Y:S01]  /*7b90*/  HFMA2.MMA R14, -RZ, RZ, 0.7294921875, -28928 ;  /* 0x39d6f710ff0e7435 */ /* 0x008fe200000001ff */
[----:B------:R-:W-:Y:S01]  /*7ba0*/  IMAD.MOV.U32 R15, RZ, RZ, 0x2da18c1b ;  /* 0x2da18c1bff0f7424 */ /* 0x000fe200078e00ff */
[----:B------:R2:W-:Y:S01]  /*7bb0*/  STL.64 [R1+0x650], R8 ;  /* 0x0006500801007387 */ /* 0x0005e20000100a00 */
[----:B0-----:R-:W-:Y:S01]  /*7bc0*/  IMAD.MOV.U32 R16, RZ, RZ, -0x4851d4db ;  /* 0xb7ae2b25ff107424 */ /* 0x001fe200078e00ff */
[----:B------:R-:W-:-:S02]  /*7bd0*/  MOV R17, 0xaa04ec8a ;  /* 0xaa04ec8a00117802 */ /* 0x000fc40000000f00 */
[----:B------:R0:W-:Y:S01]  /*7be0*/  STL.64 [R1+0x668], R18 ;  /* 0x0006681201007387 */ /* 0x0001e20000100a00 */
[----:B-1----:R-:W-:Y:S01]  /*7bf0*/  HFMA2.MMA R11, -RZ, RZ, 0.0241241455078125, 20.375 ;  /* 0x262d4d18ff0b7435 */ /* 0x002fe200000001ff */
[----:B------:R-:W-:Y:S02]  /*7c00*/  MOV R10, 0x3558d126 ;  /* 0x3558d126000a7802 */ /* 0x000fe40000000f00 */
[----:B------:R1:W-:Y:S04]  /*7c10*/  STL.64 [R1+0x688], R16 ;  /* 0x0006881001007387 */ /* 0x0003e80000100a00 */
[----:B------:R3:W-:Y:S01]  /*7c20*/  STL.64 [R1+0x678], R14 ;  /* 0x0006780e01007387 */ /* 0x0007e20000100a00 */
[----:B--2---:R-:W-:Y:S01]  /*7c30*/  HFMA2.MMA R9, -RZ, RZ, 0.56494140625, 33664 ;  /* 0x3885781cff097435 */ /* 0x004fe200000001ff */
[----:B------:R-:W-:-:S02]  /*7c40*/  MOV R8, 0xb8c8fffe ;  /* 0xb8c8fffe00087802 */ /* 0x000fc40000000f00 */
[----:B------:R2:W-:Y:S01]  /*7c50*/  STL.64 [R1+0x698], R10 ;  /* 0x0006980a01007387 */ /* 0x0005e20000100a00 */
[----:B0-----:R-:W-:Y:S01]  /*7c60*/  HFMA2.MMA R19, -RZ, RZ, 1.6328125, 1742 ;  /* 0x3e8866ceff137435 */ /* 0x001fe200000001ff */
[----:B------:R-:W-:Y:S01]  /*7c70*/  MOV R18, 0xbeedbf89 ;  /* 0xbeedbf8900127802 */ /* 0x000fe20000000f00 */
[----:B-1----:R-:W-:Y:S01]  /*7c80*/  HFMA2.MMA R17, -RZ, RZ, 1.1533203125, -0.00097179412841796875 ;  /* 0x3c9d93f6ff117435 */ /* 0x002fe200000001ff */
[----:B------:R-:W-:Y:S01]  /*7c90*/  MOV R16, 0xb43c3e3f ;  /* 0xb43c3e3f00107802 */ /* 0x000fe20000000f00 */
[----:B------:R0:W-:Y:S01]  /*7ca0*/  STL.64 [R1+0x660], R12 ;  /* 0x0006600c01007387 */ /* 0x0001e20000100a00 */
[----:B---3--:R-:W-:Y:S01]  /*7cb0*/  HFMA2.MMA R14, -RZ, RZ, -1.115234375, -0.0924072265625 ;  /* 0xbc76adeaff0e7435 */ /* 0x008fe200000001ff */
[----:B------:R-:W-:Y:S02]  /*7cc0*/  IMAD.MOV.U32 R15, RZ, RZ, 0x3ebaba46 ;  /* 0x3ebaba46ff0f7424 */ /* 0x000fe400078e00ff */
        /* <DEDUP_REMOVED lines=8> */
[----:B-1----:R-:W-:Y:S01]  /*7d50*/  HFMA2.MMA R8, -RZ, RZ, 1.501953125, -0.36376953125 ;  /* 0x3e02b5d2ff087435 */ /* 0x002fe200000001ff */
[----:B------:R-:W-:Y:S01]  /*7d60*/  IMAD.MOV.U32 R9, RZ, RZ, -0x4299bf87 ;  /* 0xbd664079ff097424 */ /* 0x000fe200078e00ff */
[----:B--2---:R-:W-:Y:S01]  /*7d70*/  HFMA2.MMA R17, -RZ, RZ, -0.324951171875, 174.125 ;  /* 0xb5335971ff117435 */ /* 0x004fe200000001ff */
[----:B------:R-:W-:Y:S01]  /*7d80*/  IMAD.MOV.U32 R16, RZ, RZ, 0x3612bd37 ;  /* 0x3612bd37ff107424 */ /* 0x000fe200078e00ff */
[----:B------:R1:W-:Y:S01]  /*7d90*/  STL.64 [R1+0x6a0], R12 ;  /* 0x0006a00c01007387 */ /* 0x0003e20000100a00 */
[----:B---3--:R-:W-:Y:S01]  /*7da0*/  HFMA2.MMA R10, -RZ, RZ, 1.8828125, 479.75 ;  /* 0x3f885f7fff0a7435 */ /* 0x008fe200000001ff */
[----:B------:R-:W-:-:S02]  /*7db0*/  MOV R11, 0x3944bb29 ;  /* 0x3944bb29000b7802 */ /* 0x000fc40000000f00 */
[----:B------:R2:W-:Y:S01]  /*7dc0*/  STL.64 [R1+0x6b0], R18 ;  /* 0x0006b01201007387 */ /* 0x0005e20000100a00 */
[----:B0-----:R-:W-:Y:S01]  /*7dd0*/  HFMA2.MMA R15, -RZ, RZ, 0.5859375, -0.417724609375 ;  /* 0x38b0b6afff0f7435 */ /* 0x001fe200000001ff */
[----:B------:R-:W-:Y:S02]  /*7de0*/  IMAD.MOV.U32 R14, RZ, RZ, -0x53172e8b ;  /* 0xace8d175ff0e7424 */ /* 0x000fe400078e00ff */
[----:B------:R0:W-:Y:S01]  /*7df0*/  STL.64 [R1+0x700], R16 ;  /* 0x0007001001007387 */ /* 0x0001e20000100a00 */
[----:B-1----:R-:W-:Y:S01]  /*7e00*/  MOV R12, 0x3091fe30 ;  /* 0x3091fe30000c7802 */ /* 0x002fe20000000f00 */
[----:B------:R-:W-:Y:S02]  /*7e10*/  IMAD.MOV.U32 R13, RZ, RZ, -0x45370000 ;  /* 0xbac90000ff0d7424 */ /* 0x000fe400078e00ff */
[----:B------:R1:W-:Y:S01]  /*7e20*/  STL.64 [R1+0x710], R10 ;  /* 0x0007100a01007387 */ /* 0x0003e20000100a00 */
[----:B--2---:R-:W-:Y:S01]  /*7e30*/  MOV R18, 0xb867519f ;  /* 0xb867519f00127802 */ /* 0x004fe20000000f00 */
[----:B------:R-:W-:-:S02]  /*7e40*/  IMAD.MOV.U32 R19, RZ, RZ, 0x37950fca ;  /* 0x37950fcaff137424 */ /* 0x000fc400078e00ff */
[----:B------:R2:W-:Y:S01]  /*7e50*/  STL.64 [R1+0x6c0], R8 ;  /* 0x0006c00801007387 */ /* 0x0005e20000100a00 */
[----:B0-----:R-:W-:Y:S01]  /*7e60*/  HFMA2.MMA R16, -RZ, RZ, -0.97021484375, -9288 ;  /* 0xbbc3f089ff107435 */ /* 0x001fe200000001ff */
[----:B------:R-:W-:Y:S02]  /*7e70*/  MOV R17, 0xaef836cd ;  /* 0xaef836cd00117802 */ /* 0x000fe40000000f00 */
[----:B------:R0:W-:Y:S01]  /*7e80*/  STL.64 [R1+0x6d8], R12 ;  /* 0x0006d80c01007387 */ /* 0x0001e20000100a00 */
[----:B-1----:R-:W-:Y:S01]  /*7e90*/  HFMA2.MMA R11, -RZ, RZ, -0.81689453125, 142.75 ;  /* 0xba895876ff0b7435 */ /* 0x002fe200000001ff */
[----:B------:R-:W-:Y:S02]  /*7ea0*/  IMAD.MOV.U32 R10, RZ, RZ, 0x3ac6cd85 ;  /* 0x3ac6cd85ff0a7424 */ /* 0x000fe400078e00ff */
[----:B------:R1:W-:Y:S01]  /*7eb0*/  STL.64 [R1+0x6e8], R14 ;  /* 0x0006e80e01007387 */ /* 0x0003e20000100a00 */
[----:B--2---:R-:W-:Y:S01]  /*7ec0*/  HFMA2.MMA R8, -RZ, RZ, 0.04046630859375, -355 ;  /* 0x292edd8cff087435 */ /* 0x004fe200000001ff */
[----:B------:R-:W-:-:S02]  /*7ed0*/  MOV R9, 0xb66d3d31 ;  /* 0xb66d3d3100097802 */ /* 0x000fc40000000f00 */
[----:B------:R2:W-:Y:S01]  /*7ee0*/  STL.64 [R1+0x6f0], R18 ;  /* 0x0006f01201007387 */ /* 0x0005e20000100a00 */
[----:B0-----:R-:W-:Y:S01]  /*7ef0*/  HFMA2.MMA R13, -RZ, RZ, 1.84765625, -1.5029296875 ;  /* 0x3f64be03ff0d7435 */ /* 0x001fe200000001ff */
[----:B------:R-:W-:Y:S02]  /*7f00*/  IMAD.MOV.U32 R12, RZ, RZ, -0x40ac461f ;  /* 0xbf53b9e1ff0c7424 */ /* 0x000fe400078e00ff */
[----:B------:R0:W-:Y:S01]  /*7f10*/  STL.64 [R1+0x648], R20 ;  /* 0x0006481401007387 */ /* 0x0001e20000100a00 */
[----:B-1----:R-:W-:Y:S01]  /*7f20*/  MOV R14, 0xbee64065 ;  /* 0xbee64065000e7802 */ /* 0x002fe20000000f00 */
[----:B------:R-:W-:Y:S02]  /*7f30*/  IMAD.MOV.U32 R15, RZ, RZ, -0x4a27cf64 ;  /* 0xb5d8309cff0f7424 */ /* 0x000fe400078e00ff */
[----:B------:R1:W-:Y:S01]  /*7f40*/  STL.64 [R1+0x740], R16 ;  /* 0x0007401001007387 */ /* 0x0003e20000100a00 */
[----:B--2---:R-:W-:Y:S01]  /*7f50*/  HFMA2.MMA R18, -RZ, RZ, 1.56640625, -40512 ;  /* 0x3e44f8f2ff127435 */ /* 0x004fe200000001ff */
[----:B------:R-:W-:-:S02]  /*7f60*/  MOV R19, 0xbe29f5e1 ;  /* 0xbe29f5e100137802 */ /* 0x000fc40000000f00 */
[----:B------:R2:W-:Y:S01]  /*7f70*/  STL.64 [R1+0x748], R10 ;  /* 0x0007480a01007387 */ /* 0x0005e20000100a00 */
[----:B0-----:R-:W-:Y:S01]  /*7f80*/  HFMA2.MMA R20, -RZ, RZ, 0.409423828125, 444.75 ;  /* 0x368d5ef3ff147435 */ /* 0x001fe200000001ff */
[----:B------:R-:W-:Y:S02]  /*7f90*/  IMAD.MOV.U32 R21, RZ, RZ, -0x49cfc1d0 ;  /* 0xb6303e30ff157424 */ /* 0x000fe400078e00ff */
[----:B------:R0:W-:Y:S01]  /*7fa0*/  STL.64 [R1+0x720], R14 ;  /* 0x0007200e01007387 */ /* 0x0001e20000100a00 */
[----:B-1----:R-:W-:Y:S01]  /*7fb0*/  HFMA2.MMA R17, -RZ, RZ, -2.0859375, -0.033233642578125 ;  /* 0xc02ca841ff117435 */ /* 0x002fe200000001ff */
[----:B------:R-:W-:Y:S02]  /*7fc0*/  IMAD.MOV.U32 R16, RZ, RZ, 0x408f03f4 ;  /* 0x408f03f4ff107424 */ /* 0x000fe400078e00ff */
[----:B------:R1:W-:Y:S01]  /*7fd0*/  STL.64 [R1+0x6f8], R8 ;  /* 0x0006f80801007387 */ /* 0x0003e20000100a00 */
[----:B--2---:R-:W-:Y:S01]  /*7fe0*/  HFMA2.MMA R10, -RZ, RZ, -1.9365234375, 0.294677734375 ;  /* 0xbfbf34b7ff0a7435 */ /* 0x004fe200000001ff */
[----:B------:R-:W-:-:S02]  /*7ff0*/  MOV R11, 0x3f30567c ;  /* 0x3f30567c000b7802 */ /* 0x000fc40000000f00 */
[----:B------:R2:W-:Y:S01]  /*8000*/  STL.64 [R1+0x718], R12 ;  /* 0x0007180c01007387 */ /* 0x0005e20000100a00 */
[----:B0-----:R-:W-:Y:S01]  /*8010*/  HFMA2.MMA R15, -RZ, RZ, 0.0341796875, -0.00926971435546875 ;  /* 0x2860a0bfff0f7435 */ /* 0x001fe200000001ff */
[----:B------:R-:W-:Y:S02]  /*8020*/  IMAD.MOV.U32 R14, RZ, RZ, -0x48797ceb ;  /* 0xb7868315ff0e7424 */ /* 0x000fe400078e00ff */
        /* <DEDUP_REMOVED lines=8> */
[----:B------:R-:W-:Y:S02]  /*80b0*/  IMAD.MOV.U32 R19, RZ, RZ, 0x3fd55cd1 ;  /* 0x3fd55cd1ff137424 */ /* 0x000fe400078e00ff */
[----:B------:R0:W-:Y:S01]  /*80c0*/  STL.64 [R1+0x778], R16 ;  /* 0x0007781001007387 */ /* 0x0001e20000100a00 */
[----:B-1----:R-:W-:-:S03]  /*80d0*/  HFMA2.MMA R20, -RZ, RZ, 0.81884765625, -30.46875 ;  /* 0x3a8dcf9eff147435 */ /* 0x002fc600000001ff */
[----:B------:R1:W-:Y:S01]  /*80e0*/  STL.64 [R1+0x788], R10 ;  /* 0x0007880a01007387 */ /* 0x0003e20000100a00 */
[----:B------:R-:W-:Y:S01]  /*80f0*/  MOV R21, 0xb9c3f089 ;  /* 0xb9c3f08900157802 */ /* 0x000fe20000000f00 */
[----:B--2---:R-:W-:Y:S01]  /*8100*/  IMAD.MOV.U32 R24, RZ, RZ, 0x380ec44f ;  /* 0x380ec44fff187424 */ /* 0x004fe200078e00ff */
[----:B------:R-:W-:Y:S01]  /*8110*/  MOV R25, 0xbe0d26d1 ;  /* 0xbe0d26d100197802 */ /* 0x000fe20000000f00 */
[----:B------:R2:W-:Y:S01]  /*8120*/  STL.64 [R1+0x738], R8 ;  /* 0x0007380801007387 */ /* 0x0005e20000100a00 */
[----:B0-----:R-:W-:Y:S01]  /*8130*/  HFMA2.MMA R16, -RZ, RZ, 0.8173828125, 5628 ;  /* 0x3a8a6d7fff107435 */ /* 0x001fe200000001ff */
[----:B------:R-:W-:Y:S02]  /*8140*/  MOV R17, 0xb9b8f43c ;  /* 0xb9b8f43c00117802 */ /* 0x000fe40000000f00 */
[----:B------:R0:W-:Y:S01]  /*8150*/  STL.64 [R1+0x750], R12 ;  /* 0x0007500c01007387 */ /* 0x0001e20000100a00 */
[----:B-1----:R-:W-:-:S03]  /*8160*/  HFMA2.MMA R11, -RZ, RZ, 0.57666015625, -868.5 ;  /* 0x389de2c9ff0b7435 */ /* 0x002fc600000001ff */
[----:B------:R1:W-:Y:S01]  /*8170*/  STL.64 [R1+0x760], R14 ;  /* 0x0007600e01007387 */ /* 0x0003e20000100a00 */
[----:B------:R-:W-:-:S03]  /*8180*/  IMAD.MOV.U32 R10, RZ, RZ, 0x29d16c32 ;  /* 0x29d16c32ff0a7424 */ /* 0x000fc600078e00ff */
[----:B------:R3:W-:Y:S01]  /*8190*/  STL.64 [R1+0x768], R18 ;  /* 0x0007681201007387 */ /* 0x0007e20000100a00 */
[----:B--2---:R-:W-:Y:S01]  /*81a0*/  HFMA2.MMA R8, -RZ, RZ, 1.482421875, -0.1220703125 ;  /* 0x3deeafd0ff087435 */ /* 0x004fe200000001ff */
[----:B------:R-:W-:Y:S01]  /*81b0*/  MOV R9, 0xc0550bb4 ;  /* 0xc0550bb400097802 */ /* 0x000fe20000000f00 */
[----:B0-----:R-:W-:Y:S01]  /*81c0*/  HFMA2.MMA R13, -RZ, RZ, -1.6279296875, -2064 ;  /* 0xbe83e808ff0d7435 */ /* 0x001fe200000001ff */
[----:B------:R-:W-:Y:S01]  /*81d0*/  IMAD.MOV.U32 R12, RZ, RZ, 0x35af85e3 ;  /* 0x35af85e3ff0c7424 */ /* 0x000fe200078e00ff */
[----:B------:R0:W-:Y:S01]  /*81e0*/  STL.64 [R1+0x6b8], R24 ;  /* 0x0006b81801007387 */ /* 0x0001e20000100a00 */
[----:B-1----:R-:W-:Y:S01]  /*81f0*/  MOV R14, 0x3e580a4b ;  /* 0x3e580a4b000e7802 */ /* 0x002fe20000000f00 */
[----:B------:R-:W-:Y:S02]  /*8200*/  IMAD.MOV.U32 R15, RZ, RZ, -0x42548d8a ;  /* 0xbdab7276ff0f7424 */ /* 0x000fe400078e00ff */
[----:B------:R1:W-:Y:S01]  /*8210*/  STL.64 [R1+0x6e0], R20 ;  /* 0x0006e01401007387 */ /* 0x0003e20000100a00 */
[----:B---3--:R-:W-:Y:S01]  /*8220*/  HFMA2.MMA R18, -RZ, RZ, -0.1881103515625, -369 ;  /* 0xb205ddc4ff127435 */ /* 0x008fe200000001ff */
[----:B------:R-:W-:-:S02]  /*8230*/  MOV R19, 0x3cc6cd86 ;  /* 0x3cc6cd8600137802 */ /* 0x000fc40000000f00 */
[----:B------:R2:W-:Y:S01]  /*8240*/  STL.64 [R1+0x798], R14 ;  /* 0x0007980e01007387 */ /* 0x0005e20000100a00 */
[----:B0-----:R-:W-:Y:S01]  /*8250*/  MOV R24, 0x3f39715e ;  /* 0x3f39715e00187802 */ /* 0x001fe20000000f00 */
[----:B------:R-:W-:Y:S02]  /*8260*/  IMAD.MOV.U32 R25, RZ, RZ, -0x404dd976 ;  /* 0xbfb2268aff197424 */ /* 0x000fe400078e00ff */
[----:B------:R0:W-:Y:S01]  /*8270*/  STL.64 [R1+0x7b8], R16 ;  /* 0x0007b81001007387 */ /* 0x0001e20000100a00 */
[----:B-1----:R-:W-:Y:S01]  /*8280*/  HFMA2.MMA R21, -RZ, RZ, 0.200927734375, -42848 ;  /* 0x326ef93bff157435 */ /* 0x002fe200000001ff */
[----:B------:R-:W-:Y:S02]  /*8290*/  IMAD.MOV.U32 R20, RZ, RZ, 0x3d8d121f ;  /* 0x3d8d121fff147424 */ /* 0x000fe400078e00ff */
[----:B------:R1:W-:Y:S01]  /*82a0*/  STL.64 [R1+0x7c0], R10 ;  /* 0x0007c00a01007387 */ /* 0x0003e20000100a00 */
[----:B--2---:R-:W-:Y:S01]  /*82b0*/  HFMA2.MMA R15, -RZ, RZ, -0.841796875, 0.006031036376953125 ;  /* 0xbabc1e2dff0f7435 */ /* 0x004fe200000001ff */
[----:B------:R-:W-:-:S02]  /*82c0*/  IMAD.MOV.U32 R14, RZ, RZ, -0x3ed35ed2 ;  /* 0xc12ca12eff0e7424 */ /* 0x000fc400078e00ff */
[----:B------:R2:W-:Y:S01]  /*82d0*/  STL.64 [R1+0x770], R8 ;  /* 0x0007700801007387 */ /* 0x0005e20000100a00 */
[----:B0-----:R-:W-:-:S03]  /*82e0*/  HFMA2.MMA R17, -RZ, RZ, 2.0390625, -0.00010794401168823242188 ;  /* 0x40148713ff117435 */ /* 0x001fc600000001ff */
[----:B------:R0:W-:Y:S01]  /*82f0*/  STL.64 [R1+0x790], R12 ;  /* 0x0007900c01007387 */ /* 0x0001e20000100a00 */
[----:B------:R-:W-:Y:S01]  /*8300*/  IMAD.MOV.U32 R16, RZ, RZ, -0x3fdb1df7 ;  /* 0xc024e209ff107424 */ /* 0x000fe200078e00ff */
[----:B-1----:R-:W-:Y:S02]  /*8310*/  HFMA2.MMA R10, -RZ, RZ, 1.6689453125, -16040 ;  /* 0x3eadf3d5ff0a7435 */ /* 0x002fe400000001ff */
[----:B------:R1:W-:Y:S01]  /*8320*/  STL.64 [R1+0x7a0], R18 ;  /* 0x0007a01201007387 */ /* 0x0003e20000100a00 */
[----:B------:R-:W-:Y:S02]  /*8330*/  MOV R11, 0xbe88cf1e ;  /* 0xbe88cf1e000b7802 */ /* 0x000fe40000000f00 */
[----:B--2---:R-:W-:Y:S01]  /*8340*/  MOV R8, 0x2e596624 ;  /* 0x2e59662400087802 */ /* 0x004fe20000000f00 */
[----:B------:R-:W-:Y:S01]  /*8350*/  IMAD.MOV.U32 R9, RZ, RZ, -0x45341f6a ;  /* 0xbacbe096ff097424 */ /* 0x000fe200078e00ff */
[----:B------:R2:W-:Y:S01]  /*8360*/  STL.64 [R1+0x708], R24 ;  /* 0x0007081801007387 */ /* 0x0005e20000100a00 */
[----:B0-----:R-:W-:Y:S01]  /*8370*/  MOV R12, 0xb84a1be1 ;  /* 0xb84a1be1000c7802 */ /* 0x001fe20000000f00 */
[----:B------:R-:W-:-:S02]  /*8380*/  IMAD.MOV.U32 R13, RZ, RZ, 0x377f78a2 ;  /* 0x377f78a2ff0d7424 */ /* 0x000fc400078e00ff */
[----:B------:R0:W-:Y:S01]  /*8390*/  STL.64 [R1+0x730], R20 ;  /* 0x0007301401007387 */ /* 0x0001e20000100a00 */
[----:B-1----:R-:W-:Y:S01]  /*83a0*/  MOV R18, 0x4113bbe2 ;  /* 0x4113bbe200127802 */ /* 0x002fe20000000f00 */
[----:B------:R-:W-:Y:S02]  /*83b0*/  IMAD.MOV.U32 R19, RZ, RZ, -0x3ed8b1f6 ;  /* 0xc1274e0aff137424 */ /* 0x000fe400078e00ff */
[----:B------:R1:W-:Y:S01]  /*83c0*/  STL.64 [R1+0x7b0], R8 ;  /* 0x0007b00801007387 */ /* 0x0003e20000100a00 */
[----:B--2---:R-:W-:Y:S01]  /*83d0*/  HFMA2.MMA R24, -RZ, RZ, -0.57958984375, 0.002964019775390625 ;  /* 0xb8a31a12ff187435 */ /* 0x004fe200000001ff */
[----:B------:R-:W-:Y:S02]  /*83e0*/  MOV R25, 0x3852efff ;  /* 0x3852efff00197802 */ /* 0x000fe40000000f00 */
[----:B------:R2:W-:Y:S01]  /*83f0*/  STL.64 [R1+0x7c8], R12 ;  /* 0x0007c80c01007387 */ /* 0x0005e20000100a00 */
[----:B0-----:R-:W-:Y:S01]  /*8400*/  MOV R20, 0xb9885993 ;  /* 0xb988599300147802 */ /* 0x001fe20000000f00 */
[----:B------:R-:W-:-:S02]  /*8410*/  IMAD.MOV.U32 R21, RZ, RZ, 0x3fc4fabc ;  /* 0x3fc4fabcff157424 */ /* 0x000fc400078e00ff */
[----:B------:R0:W-:Y:S01]  /*8420*/  STL.64 [R1+0x7d8], R14 ;  /* 0x0007d80e01007387 */ /* 0x0001e20000100a00 */
[----:B-1----:R-:W-:Y:S01]  /*8430*/  HFMA2.MMA R8, -RZ, RZ, 2.34375, 103.125 ;  /* 0x40b05672ff087435 */ /* 0x002fe200000001ff */
[----:B------:R-:W-:Y:S02]  /*8440*/  MOV R9, 0x3749bc93 ;  /* 0x3749bc9300097802 */ /* 0x000fe40000000f00 */
[----:B------:R1:W-:Y:S01]  /*8450*/  STL.64 [R1+0x7e0], R18 ;  /* 0x0007e01201007387 */ /* 0x0003e20000100a00 */
[----:B--2---:R-:W-:-:S03]  /*8460*/  HFMA2.MMA R13, -RZ, RZ, 0.1375732421875, -23.09375 ;  /* 0x3067cdc6ff0d7435 */ /* 0x004fc600000001ff */
[----:B------:R2:W-:Y:S01]  /*8470*/  STL.64 [R1+0x7f0], R16 ;  /* 0x0007f01001007387 */ /* 0x0005e20000100a00 */
[----:B------:R-:W-:-:S03]  /*8480*/  IMAD.MOV.U32 R12, RZ, RZ, 0x3dd19e34 ;  /* 0x3dd19e34ff0c7424 */ /* 0x000fc600078e00ff */
[----:B------:R3:W-:Y:S01]  /*8490*/  STL.64 [R1+0x800], R10 ;  /* 0x0008000a01007387 */ /* 0x0007e20000100a00 */
[----:B0-----:R-:W-:Y:S01]  /*84a0*/  MOV R14, 0xbce55ca9 ;  /* 0xbce55ca9000e7802 */ /* 0x001fe20000000f00 */
[----:B------:R-:W-:Y:S01]  /*84b0*/  IMAD.MOV.U32 R15, RZ, RZ, 0x3ca46207 ;  /* 0x3ca46207ff0f7424 */ /* 0x000fe200078e00ff */
[----:B-1----:R-:W-:Y:S01]  /*84c0*/  HFMA2.MMA R18, -RZ, RZ, -0.98779296875, 0.1654052734375 ;  /* 0xbbe7314bff127435 */ /* 0x002fe200000001ff */
[----:B------:R-:W-:Y:S01]  /*84d0*/  MOV R19, 0x2c0887f7 ;  /* 0x2c0887f700137802 */ /* 0x000fe20000000f00 */
[----:B------:R0:W-:Y:S01]  /*84e0*/  STL.64 [R1+0x758], R24 ;  /* 0x0007581801007387 */ /* 0x0001e20000100a00 */
[----:B--2---:R-:W-:Y:S01]  /*84f0*/  HFMA2.MMA R16, -RZ, RZ, -0.578125, 0.0023345947265625 ;  /* 0xb8a018c8ff107435 */ /* 0x004fe200000001ff */
[----:B------:R-:W-:Y:S02]  /*8500*/  MOV R17, 0xc188e6d2 ;  /* 0xc188e6d200117802 */ /* 0x000fe40000000f00 */
[----:B------:R1:W-:Y:S01]  /*8510*/  STL.64 [R1+0x780], R20 ;  /* 0x0007801401007387 */ /* 0x0003e20000100a00 */
[----:B---3--:R-:W-:Y:S01]  /*8520*/  HFMA2.MMA R11, -RZ, RZ, 3.0390625, -0.00010883808135986328125 ;  /* 0x42148722ff0b7435 */ /* 0x008fe200000001ff */
[----:B------:R-:W-:-:S02]  /*8530*/  IMAD.MOV.U32 R10, RZ, RZ, -0x4070897b ;  /* 0xbf8f7685ff0a7424 */ /* 0x000fc400078e00ff */
[----:B------:R2:W-:Y:S01]  /*8540*/  STL.64 [R1+0x810], R14 ;  /* 0x0008100e01007387 */ /* 0x0005e20000100a00 */
[----:B0-----:R-:W-:Y:S01]  /*8550*/  HFMA2.MMA R25, -RZ, RZ, 0.97705078125, -0.0060577392578125 ;  /* 0x3bd19e34ff197435 */ /* 0x001fe200000001ff */
[----:B------:R-:W-:Y:S02]  /*8560*/  IMAD.MOV.U32 R24, RZ, RZ, -0x436e1202 ;  /* 0xbc91edfeff187424 */ /* 0x000fe400078e00ff */
[----:B------:R0:W-:Y:S01]  /*8570*/  STL.64 [R1+0x7e8], R8 ;  /* 0x0007e80801007387 */ /* 0x0001e20000100a00 */
[----:B-1----:R-:W-:Y:S01]  /*8580*/  HFMA2.MMA R20, -RZ, RZ, -2.412109375, -21.8125 ;  /* 0xc0d3cd74ff147435 */ /* 0x002fe200000001ff */
[----:B------:R-:W-:Y:S02]  /*8590*/  MOV R21, 0x41565e26 ;  /* 0x41565e2600157802 */ /* 0x000fe40000000f00 */
[----:B------:R1:W-:Y:S01]  /*85a0*/  STL.64 [R1+0x808], R12 ;  /* 0x0008080c01007387 */ /* 0x0003e20000100a00 */
[----:B--2---:R-:W-:Y:S01]  /*85b0*/  HFMA2.MMA R15, -RZ, RZ, -2.5625, -0.900390625 ;  /* 0xc120bb34ff0f7435 */ /* 0x004fe200000001ff */
[----:B------:R-:W-:-:S02]  /*85c0*/  IMAD.MOV.U32 R14, RZ, RZ, 0x41a71805 ;  /* 0x41a71805ff0e7424 */ /* 0x000fc400078e00ff */
[----:B------:R2:W-:Y:S04]  /*85d0*/  STL.64 [R1+0x818], R18 ;  /* 0x0008181201007387 */ /* 0x0005e80000100a00 */
[----:B------:R3:W-:Y:S01]  /*85e0*/  STL.64 [R1+0x830], R16 ;  /* 0x0008301001007387 */ /* 0x0007e20000100a00 */
[----:B0-----:R-:W-:Y:S01]  /*85f0*/  MOV R8, 0x39bf9a7a ;  /* 0x39bf9a7a00087802 */ /* 0x001fe20000000f00 */
[----:B------:R-:W-:Y:S02]  /*8600*/  IMAD.MOV.U32 R9, RZ, RZ, -0x519e6c8f ;  /* 0xae619371ff097424 */ /* 0x000fe400078e00ff */
[----:B------:R0:W-:Y:S01]  /*8610*/  STL.64 [R1+0x838], R10 ;  /* 0x0008380a01007387 */ /* 0x0001e20000100a00 */
[----:B-1----:R-:W-:Y:S01]  /*8620*/  MOV R12, 0xc251316e ;  /* 0xc251316e000c7802 */ /* 0x002fe20000000f00 */
[----:B------:R-:W-:Y:S01]  /*8630*/  IMAD.MOV.U32 R13, RZ, RZ, 0x42043bff ;  /* 0x42043bffff0d7424 */ /* 0x000fe200078e00ff */
[----:B--2---:R-:W-:Y:S01]  /*8640*/  MOV R18, 0xb74d552d ;  /* 0xb74d552d00127802 */ /* 0x004fe20000000f00 */
[----:B------:R-:W-:Y:S01]  /*8650*/  IMAD.MOV.U32 R19, RZ, RZ, 0x408276e5 ;  /* 0x408276e5ff137424 */ /* 0x000fe200078e00ff */
[----:B------:R1:W-:Y:S01]  /*8660*/  STL.64 [R1+0x7a8], R24 ;  /* 0x0007a81801007387 */ /* 0x0003e20000100a00 */
[----:B---3--:R-:W-:Y:S01]  /*8670*/  HFMA2.MMA R17, -RZ, RZ, -1.7236328125, 298.25 ;  /* 0xbee55ca9ff117435 */ /* 0x008fe200000001ff */
[----:B------:R-:W-:-:S02]  /*8680*/  IMAD.MOV.U32 R16, RZ, RZ, 0x33993e87 ;  /* 0x33993e87ff107424 */ /* 0x000fc400078e00ff */
[----:B------:R2:W-:Y:S01]  /*8690*/  STL.64 [R1+0x7d0], R20 ;  /* 0x0007d01401007387 */ /* 0x0005e20000100a00 */
[----:B0-----:R-:W-:Y:S01]  /*86a0*/  HFMA2.MMA R10, -RZ, RZ, -0.11907958984375, 0.0731201171875 ;  /* 0xaf9f2caeff0a7435 */ /* 0x001fe200000001ff */
[----:B------:R-:W-:Y:S02]  /*86b0*/  MOV R11, 0x3d07aee5 ;  /* 0x3d07aee5000b7802 */ /* 0x000fe40000000f00 */
[----:B------:R0:W-:Y:S01]  /*86c0*/  STL.64 [R1+0x828], R8 ;  /* 0x0008280801007387 */ /* 0x0001e20000100a00 */
[----:B-1----:R-:W-:Y:S01]  /*86d0*/  MOV R24, 0xbf8095d8 ;  /* 0xbf8095d800187802 */ /* 0x002fe20000000f00 */
[----:B------:R-:W-:Y:S02]  /*86e0*/  IMAD.MOV.U32 R25, RZ, RZ, -0x4c24c9d8 ;  /* 0xb3db3628ff197424 */ /* 0x000fe400078e00ff */
[----:B------:R1:W-:Y:S01]  /*86f0*/  STL.64 [R1+0x840], R12 ;  /* 0x0008400c01007387 */ /* 0x0003e20000100a00 */
[----:B--2---:R-:W-:Y:S01]  /*8700*/  HFMA2.MMA R21, -RZ, RZ, -0.82080078125, 4.03515625 ;  /* 0xba914409ff157435 */ /* 0x004fe200000001ff */
[----:B------:R-:W-:-:S02]  /*8710*/  IMAD.MOV.U32 R20, RZ, RZ, 0x3ad917d5 ;  /* 0x3ad917d5ff147424 */ /* 0x000fc400078e00ff */
[----:B------:R2:W-:Y:S01]  /*8720*/  STL.64 [R1+0x850], R14 ;  /* 0x0008500e01007387 */ /* 0x0005e20000100a00 */
[----:B0-----:R-:W-:Y:S01]  /*8730*/  HFMA2.MMA R8, -RZ, RZ, -2.18359375, 36.53125 ;  /* 0xc05e5091ff087435 */ /* 0x001fe200000001ff */
[----:B------:R-:W-:Y:S02]  /*8740*/  MOV R9, 0x3fb76a6c ;  /* 0x3fb76a6c00097802 */ /* 0x000fe40000000f00 */
[----:B------:R0:W-:Y:S01]  /*8750*/  STL.64 [R1+0x858], R18 ;  /* 0x0008581201007387 */ /* 0x0001e20000100a00 */
[----:B-1----:R-:W-:-:S03]  /*8760*/  HFMA2.MMA R13, -RZ, RZ, 1.0029296875, -0.775390625 ;  /* 0x3c03ba34ff0d7435 */ /* 0x002fc600000001ff */
[----:B------:R1:W-:Y:S01]  /*8770*/  STL.64 [R1+0x868], R16 ;  /* 0x0008681001007387 */ /* 0x0003e20000100a00 */
[----:B------:R-:W-:Y:S01]  /*8780*/  IMAD.MOV.U32 R12, RZ, RZ, -0x434156b4 ;  /* 0xbcbea94cff0c7424 */ /* 0x000fe200078e00ff */
[----:B--2---:R-:W-:Y:S01]  /*8790*/  MOV R14, 0xb0a1e056 ;  /* 0xb0a1e056000e7802 */ /* 0x004fe20000000f00 */
[----:B------:R-:W-:Y:S01]  /*87a0*/  IMAD.MOV.U32 R15, RZ, RZ, -0x450fdad4 ;  /* 0xbaf0252cff0f7424 */ /* 0x000fe200078e00ff */
[----:B------:R2:W-:Y:S01]  /*87b0*/  STL.64 [R1+0x878], R10 ;  /* 0x0008780a01007387 */ /* 0x0005e20000100a00 */
[----:B0-----:R-:W-:Y:S01]  /*87c0*/  HFMA2.MMA R18, -RZ, RZ, 0.8271484375, -0.291015625 ;  /* 0x3a9eb4a8ff127435 */ /* 0x001fe200000001ff */
[----:B------:R-:W-:Y:S02]  /*87d0*/  MOV R19, 0xb9cefd15 ;  /* 0xb9cefd1500137802 */ /* 0x000fe40000000f00 */
[----:B------:R0:W-:Y:S01]  /*87e0*/  STL.64 [R1+0x7f8], R24 ;  /* 0x0007f81801007387 */ /* 0x0001e20000100a00 */
[----:B-1----:R-:W-:Y:S01]  /*87f0*/  HFMA2.MMA R16, -RZ, RZ, -3.482421875, 71.4375 ;  /* 0xc2f75477ff107435 */ /* 0x002fe200000001ff */
[----:B------:R-:W-:-:S02]  /*8800*/  MOV R17, 0x431234f7 ;  /* 0x431234f700117802 */ /* 0x000fc40000000f00 */
[----:B------:R1:W-:Y:S01]  /*8810*/  STL.64 [R1+0x820], R20 ;  /* 0x0008201401007387 */ /* 0x0003e20000100a00 */
[----:B--2---:R-:W-:Y:S01]  /*8820*/  HFMA2.MMA R11, -RZ, RZ, -0.615234375, 0.0134124755859375 ;  /* 0xb8ec22deff0b7435 */ /* 0x004fe200000001ff */
[----:B------:R-:W-:Y:S02]  /*8830*/  IMAD.MOV.U32 R10, RZ, RZ, -0x3d5f44d2 ;  /* 0xc2a0bb2eff0a7424 */ /* 0x000fe400078e00ff */
[----:B------:R2:W-:Y:S01]  /*8840*/  STL.64 [R1+0x888], R14 ;  /* 0x0008880e01007387 */ /* 0x0005e20000100a00 */
[----:B0-----:R-:W-:Y:S01]  /*8850*/  HFMA2.MMA R24, -RZ, RZ, 0.8916015625, 40128 ;  /* 0x3b2278e6ff187435 */ /* 0x001fe200000001ff */
[----:B------:R-:W-:Y:S02]  /*8860*/  MOV R25, 0xc1a4e31c ;  /* 0xc1a4e31c00197802 */ /* 0x000fe40000000f00 */
[----:B------:R0:W-:Y:S01]  /*8870*/  STL.64 [R1+0x860], R8 ;  /* 0x0008600801007387 */ /* 0x0001e20000100a00 */
[----:B-1----:R-:W-:Y:S01]  /*8880*/  MOV R20, 0x3eaea827 ;  /* 0x3eaea82700147802 */ /* 0x002fe20000000f00 */
[----:B------:R-:W-:-:S02]  /*8890*/  IMAD.MOV.U32 R21, RZ, RZ, -0x41fdf446 ;  /* 0xbe020bbaff157424 */ /* 0x000fc400078e00ff */
[----:B------:R1:W-:Y:S01]  /*88a0*/  STL.64 [R1+0x880], R12 ;  /* 0x0008800c01007387 */ /* 0x0003e20000100a00 */
[----:B--2---:R-:W-:-:S03]  /*88b0*/  HFMA2.MMA R15, -RZ, RZ, 2.318359375, -1.4111328125 ;  /* 0x40a3bda5ff0f7435 */ /* 0x004fc600000001ff */
        /* <DEDUP_REMOVED lines=9> */
[----:B------:R-:W-:-:S02]  /*8950*/  IMAD.MOV.U32 R19, RZ, RZ, -0x4e55e4fe ;  /* 0xb1aa1b02ff137424 */ /* 0x000fc400078e00ff */
[----:B------:R2:W-:Y:S01]  /*8960*/  STL.64 [R1+0x848], R24 ;  /* 0x0008481801007387 */ /* 0x0005e20000100a00 */
[----:B0-----:R-:W-:-:S03]  /*8970*/  HFMA2.MMA R17, -RZ, RZ, -0.21337890625, 25280 ;  /* 0xb2d4762cff117435 */ /* 0x001fc600000001ff */
[----:B------:R0:W-:Y:S01]  /*8980*/  STL.64 [R1+0x870], R20 ;  /* 0x0008701401007387 */ /* 0x0001e20000100a00 */
[----:B------:R-:W-:Y:S01]  /*8990*/  IMAD.MOV.U32 R16, RZ, RZ, 0x3e24a8c0 ;  /* 0x3e24a8c0ff107424 */ /* 0x000fe200078e00ff */
[----:B-1----:R-:W-:Y:S01]  /*89a0*/  HFMA2.MMA R10, -RZ, RZ, -1.0263671875, 1.4521484375 ;  /* 0xbc1b3dcfff0a7435 */ /* 0x002fe200000001ff */
[----:B------:R-:W-:Y:S01]  /*89b0*/  MOV R11, 0x36d76ab6 ;  /* 0x36d76ab6000b7802 */ /* 0x000fe20000000f00 */
[----:B------:R1:W-:Y:S01]  /*89c0*/  STL.64 [R1+0x8a0], R8 ;  /* 0x0008a00801007387 */ /* 0x0003e20000100a00 */
[----:B--2---:R-:W-:Y:S01]  /*89d0*/  HFMA2.MMA R25, -RZ, RZ, -3.5546875, -20.640625 ;  /* 0xc31ccd29ff197435 */ /* 0x004fe200000001ff */
[----:B------:R-:W-:Y:S02]  /*89e0*/  IMAD.MOV.U32 R24, RZ, RZ, 0x4293c7da ;  /* 0x4293c7daff187424 */ /* 0x000fe400078e00ff */
[----:B------:R2:W-:Y:S01]  /*89f0*/  STL.64 [R1+0x8b8], R12 ;  /* 0x0008b80c01007387 */ /* 0x0005e20000100a00 */
[----:B0-----:R-:W-:Y:S01]  /*8a00*/  HFMA2.MMA R20, -RZ, RZ, 2.767578125, -0.0004770755767822265625 ;  /* 0x41898fd1ff147435 */ /* 0x001fe200000001ff */
[----:B------:R-:W-:-:S02]  /*8a10*/  MOV R21, 0x357b0a41 ;  /* 0x357b0a4100157802 */ /* 0x000fc40000000f00 */
[----:B------:R0:W-:Y:S04]  /*8a20*/  STL.64 [R1+0x8c8], R14 ;  /* 0x0008c80e01007387 */ /* 0x0001e80000100a00 */
[----:B------:R3:W-:Y:S01]  /*8a30*/  STL.64 [R1+0x8d0], R18 ;  /* 0x0008d01201007387 */ /* 0x0007e20000100a00 */
[----:B-1----:R-:W-:Y:S01]  /*8a40*/  HFMA2.MMA R8, -RZ, RZ, 1.7734375, -0.0185699462890625 ;  /* 0x3f18a4c1ff087435 */ /* 0x002fe200000001ff */
[----:B------:R-:W-:Y:S01]  /*8a50*/  MOV R9, 0xbee2690b ;  /* 0xbee2690b00097802 */ /* 0x000fe20000000f00 */
[----:B--2---:R-:W-:Y:S01]  /*8a60*/  HFMA2.MMA R13, -RZ, RZ, 3.6640625, 0.05548095703125 ;  /* 0x43542b1aff0d7435 */ /* 0x004fe200000001ff */
[----:B------:R-:W-:Y:S01]  /*8a70*/  IMAD.MOV.U32 R12, RZ, RZ, 0x3b0b43e3 ;  /* 0x3b0b43e3ff0c7424 */ /* 0x000fe200078e00ff */
[----:B------:R1:W-:Y:S01]  /*8a80*/  STL.64 [R1+0x8e0], R16 ;  /* 0x0008e01001007387 */ /* 0x0003e20000100a00 */
[----:B0-----:R-:W-:Y:S01]  /*8a90*/  MOV R14, 0x4151b9cf ;  /* 0x4151b9cf000e7802 */ /* 0x001fe20000000f00 */
[----:B------:R-:W-:-:S02]  /*8aa0*/  IMAD.MOV.U32 R15, RZ, RZ, -0x3c078232 ;  /* 0xc3f87dceff0f7424 */ /* 0x000fc400078e00ff */
[----:B------:R0:W-:Y:S01]  /*8ab0*/  STL.64 [R1+0x8f0], R10 ;  /* 0x0008f00a01007387 */ /* 0x0001e20000100a00 */
[----:B---3--:R-:W-:Y:S01]  /*8ac0*/  HFMA2.MMA R18, -RZ, RZ, 4.2109375, -23.28125 ;  /* 0x4436cdd2ff127435 */ /* 0x008fe200000001ff */
[----:B------:R-:W-:Y:S02]  /*8ad0*/  MOV R19, 0xc3f111b1 ;  /* 0xc3f111b100137802 */ /* 0x000fe40000000f00 */
[----:B------:R2:W-:Y:S01]  /*8ae0*/  STL.64 [R1+0x898], R24 ;  /* 0x0008981801007387 */ /* 0x0005e20000100a00 */
[----:B-1----:R-:W-:-:S03]  /*8af0*/  HFMA2.MMA R16, -RZ, RZ, 0.63427734375, 0.2242431640625 ;  /* 0x3913332dff107435 */ /* 0x002fc600000001ff */
[----:B------:R1:W-:Y:S01]  /*8b00*/  STL.64 [R1+0x8c0], R20 ;  /* 0x0008c01401007387 */ /* 0x0003e20000100a00 */
[----:B------:R-:W-:Y:S01]  /*8b10*/  MOV R17, 0xc29684d3 ;  /* 0xc29684d300117802 */ /* 0x000fe20000000f00 */
[----:B0-----:R-:W-:Y:S02]  /*8b20*/  HFMA2.MMA R11, -RZ, RZ, -2.943359375, -0.00110340118408203125 ;  /* 0xc1e39485ff0b7435 */ /* 0x001fe400000001ff */
[----:B------:R0:W-:Y:S01]  /*8b30*/  STL.64 [R1+0x900], R14 ;  /* 0x0009000e01007387 */ /* 0x0001e20000100a00 */
[----:B------:R-:W-:Y:S01]  /*8b40*/  IMAD.MOV.U32 R10, RZ, RZ, 0x42850a16 ;  /* 0x42850a16ff0a7424 */ /* 0x000fe200078e00ff */
[----:B--2---:R-:W-:Y:S01]  /*8b50*/  MOV R24, 0xbd25198e ;  /* 0xbd25198e00187802 */ /* 0x004fe20000000f00 */
[----:B------:R-:W-:Y:S01]  /*8b60*/  IMAD.MOV.U32 R25, RZ, RZ, 0x3ce423b1 ;  /* 0x3ce423b1ff197424 */ /* 0x000fe200078e00ff */
[----:B------:R2:W-:Y:S01]  /*8b70*/  STL.64 [R1+0x8d8], R8 ;  /* 0x0008d80801007387 */ /* 0x0005e20000100a00 */
[----:B-1----:R-:W-:-:S03]  /*8b80*/  HFMA2.MMA R21, -RZ, RZ, 3.818359375, 0.00131893157958984375 ;  /* 0x43a31567ff157435 */ /* 0x002fc600000001ff */
[----:B------:R1:W-:Y:S01]  /*8b90*/  STL.64 [R1+0x8f8], R12 ;  /* 0x0008f80c01007387 */ /* 0x0003e20000100a00 */
[----:B------:R-:W-:Y:S01]  /*8ba0*/  IMAD.MOV.U32 R20, RZ, RZ, -0x4313edd9 ;  /* 0xbcec1227ff147424 */ /* 0x000fe200078e00ff */
[----:B0-----:R-:W-:Y:S02]  /*8bb0*/  HFMA2.MMA R15, -RZ, RZ, -1.826171875, 508.5 ;  /* 0xbf4e5ff2ff0f7435 */ /* 0x001fe400000001ff */
[----:B------:R0:W-:Y:S01]  /*8bc0*/  STL.64 [R1+0x908], R18 ;  /* 0x0009081201007387 */ /* 0x0001e20000100a00 */
[----:B------:R-:W-:Y:S01]  /*8bd0*/  IMAD.MOV.U32 R14, RZ, RZ, -0x4b05c0b0 ;  /* 0xb4fa3f50ff0e7424 */ /* 0x000fe200078e00ff */
[----:B--2---:R-:W-:Y:S01]  /*8be0*/  MOV R8, 0xc3abf25b ;  /* 0xc3abf25b00087802 */ /* 0x004fe20000000f00 */
[----:B------:R-:W-:Y:S01]  /*8bf0*/  IMAD.MOV.U32 R9, RZ, RZ, 0x432bf3b2 ;  /* 0x432bf3b2ff097424 */ /* 0x000fe200078e00ff */
[----:B------:R2:W-:Y:S01]  /*8c00*/  STL.64 [R1+0x8e8], R24 ;  /* 0x0008e81801007387 */ /* 0x0005e20000100a00 */
[----:B-1----:R-:W-:Y:S01]  /*8c10*/  MOV R12, 0xb54c60f7 ;  /* 0xb54c60f7000c7802 */ /* 0x002fe20000000f00 */
[----:B------:R-:W-:-:S02]  /*8c20*/  IMAD.MOV.U32 R13, RZ, RZ, 0x4118a4c2 ;  /* 0x4118a4c2ff0d7424 */ /* 0x000fc400078e00ff */
[----:B------:R1:W-:Y:S01]  /*8c30*/  STL.64 [R1+0x920], R16 ;  /* 0x0009201001007387 */ /* 0x0003e20000100a00 */
[----:B0-----:R-:W-:Y:S01]  /*8c40*/  MOV R18, 0x3f15b76c ;  /* 0x3f15b76c00127802 */ /* 0x001fe20000000f00 */
[----:B------:R-:W-:Y:S02]  /*8c50*/  IMAD.MOV.U32 R19, RZ, RZ, -0x41aa8b03 ;  /* 0xbe5574fdff137424 */ /* 0x000fe400078e00ff */
[----:B------:R0:W-:Y:S01]  /*8c60*/  STL.64 [R1+0x928], R10 ;  /* 0x0009280a01007387 */ /* 0x0001e20000100a00 */
[----:B--2---:R-:W-:-:S03]  /*8c70*/  HFMA2.MMA R24, -RZ, RZ, -2.46875, -0.0004642009735107421875 ;  /* 0xc0f08f9bff187435 */ /* 0x004fc600000001ff */
[----:B------:R2:W-:Y:S01]  /*8c80*/  STL.64 [R1+0x910], R20 ;  /* 0x0009101401007387 */ /* 0x0005e20000100a00 */
[----:B------:R-:W-:Y:S01]  /*8c90*/  MOV R25, 0x40393dd8 ;  /* 0x40393dd800197802 */ /* 0x000fe20000000f00 */
[----:B-1----:R-:W-:Y:S02]  /*8ca0*/  HFMA2.MMA R17, -RZ, RZ, 1.1162109375, -0.000296115875244140625 ;  /* 0x3c778cdaff117435 */ /* 0x002fe400000001ff */
[----:B------:R1:W-:Y:S01]  /*8cb0*/  STL.64 [R1+0x918], R8 ;  /* 0x0009180801007387 */ /* 0x0003e20000100a00 */
[----:B------:R-:W-:Y:S01]  /*8cc0*/  IMAD.MOV.U32 R16, RZ, RZ, -0x42f88f86 ;  /* 0xbd07707aff107424 */ /* 0x000fe200078e00ff */
[----:B0-----:R-:W-:Y:S02]  /*8cd0*/  HFMA2.MMA R10, -RZ, RZ, -4.94140625, 0.0002281665802001953125 ;  /* 0xc4f10b7aff0a7435 */ /* 0x001fe400000001ff */
[----:B------:R0:W-:Y:S01]  /*8ce0*/  STL.64 [R1+0x930], R12 ;  /* 0x0009300c01007387 */ /* 0x0001e20000100a00 */
[----:B------:R-:W-:-:S03]  /*8cf0*/  MOV R11, 0xbe23145e ;  /* 0xbe23145e000b7802 */ /* 0x000fc60000000f00 */
[----:B------:R3:W-:Y:S01]  /*8d00*/  STL.64 [R1+0x940], R14 ;  /* 0x0009400e01007387 */ /* 0x0007e20000100a00 */
[----:B--2---:R-:W-:Y:S01]  /*8d10*/  MOV R20, 0xc477662c ;  /* 0xc477662c00147802 */ /* 0x004fe20000000f00 */
[----:B------:R-:W-:Y:S02]  /*8d20*/  IMAD.MOV.U32 R21, RZ, RZ, 0x450908e3 ;  /* 0x450908e3ff157424 */ /* 0x000fe400078e00ff */
[----:B------:R2:W-:Y:S01]  /*8d30*/  STL.64 [R1+0x948], R18 ;  /* 0x0009481201007387 */ /* 0x0005e20000100a00 */
[----:B-1----:R-:W-:Y:S01]  /*8d40*/  HFMA2.MMA R8, -RZ, RZ, 0.6376953125, -75.125 ;  /* 0x391ad4b2ff087435 */ /* 0x002fe200000001ff */
[----:B------:R-:W-:Y:S01]  /*8d50*/  MOV R9, 0x3d50e5d5 ;  /* 0x3d50e5d500097802 */ /* 0x000fe20000000f00 */
[----:B0-----:R-:W-:Y:S01]  /*8d60*/  HFMA2.MMA R13, -RZ, RZ, -5.0859375, 16480 ;  /* 0xc5167406ff0d7435 */ /* 0x001fe200000001ff */
[----:B------:R-:W-:Y:S01]  /*8d70*/  IMAD.MOV.U32 R12, RZ, RZ, 0x44f49ff4 ;  /* 0x44f49ff4ff0c7424 */ /* 0x000fe200078e00ff */
[----:B------:R0:W-:Y:S01]  /*8d80*/  STL.64 [R1+0x938], R24 ;  /* 0x0009381801007387 */ /* 0x0001e20000100a00 */
[----:B---3--:R-:W-:Y:S01]  /*8d90*/  MOV R14, 0x44abf3ae ;  /* 0x44abf3ae000e7802 */ /* 0x008fe20000000f00 */
[----:B------:R-:W-:-:S02]  /*8da0*/  IMAD.MOV.U32 R15, RZ, RZ, 0x3aa95acb ;  /* 0x3aa95acbff0f7424 */ /* 0x000fc400078e00ff */
[----:B------:R1:W-:Y:S01]  /*8db0*/  STL.64 [R1+0x958], R16 ;  /* 0x0009581001007387 */ /* 0x0003e20000100a00 */
[----:B--2---:R-:W-:Y:S01]  /*8dc0*/  HFMA2.MMA R18, -RZ, RZ, -4.234375, 0.0235443115234375 ;  /* 0xc43c2607ff127435 */ /* 0x004fe200000001ff */
[----:B------:R-:W-:Y:S02]  /*8dd0*/  MOV R19, 0x4436edde ;  /* 0x4436edde00137802 */ /* 0x000fe40000000f00 */
[----:B------:R2:W-:Y:S04]  /*8de0*/  STL.64 [R1+0x960], R20 ;  /* 0x0009601401007387 */ /* 0x0005e80000100a00 */
[----:B------:R3:W-:Y:S01]  /*8df0*/  STL.64 [R1+0x968], R10 ;  /* 0x0009680a01007387 */ /* 0x0007e20000100a00 */
[----:B0-----:R-:W-:Y:S01]  /*8e00*/  HFMA2.MMA R25, -RZ, RZ, -0.447021484375, -0.000134944915771484375 ;  /* 0xb727886cff197435 */ /* 0x001fe200000001ff */
[----:B------:R-:W-:-:S02]  /*8e10*/  IMAD.MOV.U32 R24, RZ, RZ, -0x3c55509c ;  /* 0xc3aaaf64ff187424 */ /* 0x000fc400078e00ff */
[----:B------:R0:W-:Y:S01]  /*8e20*/  STL.64 [R1+0x978], R14 ;  /* 0x0009780e01007387 */ /* 0x0001e20000100a00 */
[----:B-1----:R-:W-:Y:S01]  /*8e30*/  HFMA2.MMA R16, -RZ, RZ, 3.111328125, 1.4609375 ;  /* 0x42393dd8ff107435 */ /* 0x002fe200000001ff */
[----:B------:R-:W-:Y:S01]  /*8e40*/  MOV R17, 0xb704f033 ;  /* 0xb704f03300117802 */ /* 0x000fe20000000f00 */
[----:B--2---:R-:W-:Y:S01]  /*8e50*/  HFMA2.MMA R20, -RZ, RZ, 1.8896484375, -0.00586700439453125 ;  /* 0x3f8f9e02ff147435 */ /* 0x004fe200000001ff */
[----:B------:R1:W-:Y:S01]  /*8e60*/  STL.64 [R1+0x950], R8 ;  /* 0x0009500801007387 */ /* 0x0003e20000100a00 */
[----:B------:R-:W-:Y:S01]  /*8e70*/  MOV R21, 0xbf42b1b0 ;  /* 0xbf42b1b000157802 */ /* 0x000fe20000000f00 */
[----:B---3--:R-:W-:Y:S02]  /*8e80*/  HFMA2.MMA R11, -RZ, RZ, 2.595703125, -11.6328125 ;  /* 0x4131c9d1ff0b7435 */ /* 0x008fe400000001ff */
[----:B------:R2:W-:Y:S01]  /*8e90*/  STL.64 [R1+0x970], R12 ;  /* 0x0009700c01007387 */ /* 0x0005e20000100a00 */
[----:B------:R-:W-:Y:S01]  /*8ea0*/  IMAD.MOV.U32 R10, RZ, RZ, -0x3e97d410 ;  /* 0xc1682bf0ff0a7424 */ /* 0x000fe200078e00ff */
[----:B0-----:R-:W-:-:S02]  /*8eb0*/  HFMA2.MMA R15, -RZ, RZ, 1.5966796875, 2.83718109130859375e-05 ;  /* 0x3e6301dcff0f7435 */ /* 0x001fc400000001ff */
[----:B------:R0:W-:Y:S01]  /*8ec0*/  STL.64 [R1+0x980], R18 ;  /* 0x0009801201007387 */ /* 0x0001e20000100a00 */
[----:B------:R-:W-:Y:S01]  /*8ed0*/  IMAD.MOV.U32 R14, RZ, RZ, 0x3eb9a9a3 ;  /* 0x3eb9a9a3ff0e7424 */ /* 0x000fe200078e00ff */
[----:B-1----:R-:W-:Y:S01]  /*8ee0*/  MOV R8, 0x43059029 ;  /* 0x4305902900087802 */ /* 0x002fe20000000f00 */
[----:B------:R-:W-:Y:S01]  /*8ef0*/  IMAD.MOV.U32 R9, RZ, RZ, -0x3d1e795e ;  /* 0xc2e186a2ff097424 */ /* 0x000fe200078e00ff */
[----:B------:R1:W-:Y:S01]  /*8f00*/  STL.64 [R1+0x988], R24 ;  /* 0x0009881801007387 */ /* 0x0003e20000100a00 */
[----:B--2---:R-:W-:Y:S01]  /*8f10*/  MOV R12, 0xc085691e ;  /* 0xc085691e000c7802 */ /* 0x004fe20000000f00 */
[----:B------:R-:W-:Y:S02]  /*8f20*/  IMAD.MOV.U32 R13, RZ, RZ, 0x3b4b3729 ;  /* 0x3b4b3729ff0d7424 */ /* 0x000fe400078e00ff */
[----:B------:R1:W-:Y:S01]  /*8f30*/  STL.64 [R1+0x990], R8 ;  /* 0x0009900801007387 */ /* 0x0003e20000100a00 */
[----:B0-----:R-:W-:-:S03]  /*8f40*/  MOV R18, 0x3ef9425d ;  /* 0x3ef9425d00127802 */ /* 0x001fc60000000f00 */
        /* <DEDUP_REMOVED lines=8> */
[----:B------:R-:W-:-:S12]  /*8fd0*/  IMAD.MOV.U32 R2, RZ, RZ, RZ ;  /* 0x000000ffff027224 */ /* 0x000fd800078e00ff */
[----:B------:R-:W-:Y:S05]  /*8fe0*/  @P0 BRA `(.L_x_1304) ;  /* 0x0000000400180947 */ /* 0x000fea0003800000 */
[C---:B------:R-:W-:Y:S01]  /*8ff0*/  FADD.FTZ.RZ R2, R7.reuse, 1 ;  /* 0x3f80000007027421 */ /* 0x040fe2000001c000 */
[----:B-1----:R-:W-:Y:S01]  /*9000*/  HFMA2.MMA R10, -RZ, RZ, 1.625, 0 ;  /* 0x3e800000ff0a7435 */ /* 0x002fe200000001ff */
        /* <DEDUP_REMOVED lines=28> */
.L_x_1306:
[----:B------:R-:W-:Y:S05]  /*91d0*/  BSYNC B3 ;  /* 0x0000000000037941 */ /* 0x000fea0003800000 */
.L_x_1305:
[----:B------:R-:W-:-:S04]  /*91e0*/  FADD.FTZ R2, -R7, R2 ;  /* 0x0000000207027221 */ /* 0x000fc80000010100 */
[----:B------:R-:W-:-:S06]  /*91f0*/  FMUL.FTZ R7, R2, -2 ;  /* 0xc000000002077820 */ /* 0x000fcc0000410000 */
[----:B------:R-:W0:Y:S02]  /*9200*/  MUFU.SQRT R7, R7 ;  /* 0x0000000700077308 */ /* 0x000e240000002000 */
[----:B0-----:R-:W-:Y:S01]  /*9210*/  FADD.FTZ R2, -R7, -RZ ;  /* 0x800000ff07027221 */ /* 0x001fe20000010100 */
[----:B------:R-:W-:Y:S06]  /*9220*/  BRA `(.L_x_1304) ;  /* 0x0000000000887947 */ /* 0x000fec0003800000 */
.L_x_1303:
[C---:B------:R-:W-:Y:S01]  /*9230*/  FADD.FTZ.RZ R2, R7.reuse, 1 ;  /* 0x3f80000007027421 */ /* 0x040fe2000001c000 */
[----:B-1----:R-:W-:Y:S01]  /*9240*/  MOV R10, 0x3e800000 ;  /* 0x3e800000000a7802 */ /* 0x002fe20000000f00 */
        /* <DEDUP_REMOVED lines=28> */
.L_x_1308:
[----:B------:R-:W-:Y:S05]  /*9410*/  BSYNC B3 ;  /* 0x0000000000037941 */ /* 0x000fea0003800000 */
.L_x_1307:
[----:B------:R-:W-:-:S04]  /*9420*/  FADD.FTZ R2, -R7, R2 ;  /* 0x0000000207027221 */ /* 0x000fc80000010100 */
[----:B------:R-:W-:-:S06]  /*9430*/  FMUL.FTZ R2, R2, -2 ;  /* 0xc000000002027820 */ /* 0x000fcc0000410000 */
[----:B------:R-:W0:Y:S02]  /*9440*/  MUFU.SQRT R2, R2 ;  /* 0x0000000200027308 */ /* 0x000e240000002000 */
.L_x_1304:
[----:B------:R-:W-:Y:S05]  /*9450*/  BSYNC B2 ;  /* 0x0000000000027941 */ /* 0x000fea0003800000 */
.L_x_1302:
[----:B-1----:R-:W-:Y:S01]  /*9460*/  FMUL.FTZ R10, R5, 0.5 ;  /* 0x3f000000050a7820 */ /* 0x002fe20000410000 */
[----:B------:R-:W-:Y:S01]  /*9470*/  HFMA2.MMA R35, -RZ, RZ, 0, 0 ;  /* 0x00000000ff237435 */ /* 0x000fe200000001ff */
[----:B------:R-:W-:Y:S01]  /*9480*/  BSSY B2, `(.L_x_1309) ;  /* 0x000015f000027945 */ /* 0x000fe20003800000 */
[----:B------:R-:W-:Y:S01]  /*9490*/  HFMA2.MMA R41, -RZ, RZ, 0, 0 ;  /* 0x00000000ff297435 */ /* 0x000fe200000001ff */
[----:B------:R1:W0:Y:S01]  /*94a0*/  MUFU.SQRT R7, R10 ;  /* 0x0000000a00077308 */ /* 0x0002220000002000 */
[----:B------:R-:W-:Y:S01]  /*94b0*/  CS2R R18, SRZ ;  /* 0x0000000000127805 */ /* 0x000fe2000001ff00 */
[----:B------:R-:W-:Y:S01]  /*94c0*/  IMAD.MOV.U32 R21, RZ, RZ, RZ ;  /* 0x000000ffff157224 */ /* 0x000fe200078e00ff */
[----:B------:R-:W-:Y:S02]  /*94d0*/  CS2R R22, SRZ ;  /* 0x0000000000167805 */ /* 0x000fe4000001ff00 */
[----:B------:R-:W-:Y:S02]  /*94e0*/  CS2R R24, SRZ ;  /* 0x0000000000187805 */ /* 0x000fe4000001ff00 */
[----:B------:R-:W-:-:S02]  /*94f0*/  CS2R R26, SRZ ;  /* 0x00000000001a7805 */ /* 0x000fc4000001ff00 */
[----:B------:R-:W-:Y:S02]  /*9500*/  CS2R R28, SRZ ;  /* 0x00000000001c7805 */ /* 0x000fe4000001ff00 */
[----:B------:R-:W-:Y:S01]  /*9510*/  MOV R33, RZ ;  /* 0x000000ff00217202 */ /* 0x000fe20000000f00 */
[----:B------:R-:W-:Y:S01]  /*9520*/  IMAD.MOV.U32 R37, RZ, RZ, RZ ;  /* 0x000000ffff257224 */ /* 0x000fe200078e00ff */
[----:B-1----:R-:W-:Y:S01]  /*9530*/  HFMA2.MMA R10, -RZ, RZ, 0.80126953125, -0.00891876220703125 ;  /* 0x3a69a091ff0a7435 */ /* 0x002fe200000001ff */
[----:B------:R-:W-:Y:S01]  /*9540*/  MOV R39, RZ ;  /* 0x000000ff00277202 */ /* 0x000fe20000000f00 */
[----:B------:R-:W-:Y:S01]  /*9550*/  IMAD.MOV.U32 R43, RZ, RZ, RZ ;  /* 0x000000ffff2b7224 */ /* 0x000fe200078e00ff */
[----:B------:R-:W-:Y:S01]  /*9560*/  MOV R45, RZ ;  /* 0x000000ff002d7202 */ /* 0x000fe20000000f00 */
[----:B0-----:R-:W-:-:S04]  /*9570*/  FMUL.FTZ R7, R7, R2 ;  /* 0x0000000207077220 */ /* 0x001fc80000410000 */
[C---:B------:R-:W-:Y:S01]  /*9580*/  FADD.FTZ R8, -R7.reuse, -RZ ;  /* 0x800000ff07087221 */ /* 0x040fe20000010100 */
[----:B------:R-:W-:Y:S01]  /*9590*/  FSETP.GT.FTZ.AND P1, PT, R7, RZ, PT ;  /* 0x000000ff0700720b */ /* 0x000fe20003f34000 */
[----:B------:R-:W-:Y:S02]  /*95a0*/  IMAD.MOV.U32 R7, RZ, RZ, 0x3f800000 ;  /* 0x3f800000ff077424 */ /* 0x000fe400078e00ff */
[C---:B------:R-:W-:Y:S01]  /*95b0*/  FADD.FTZ R11, |R8|.reuse, 4 ;  /* 0x40800000080b7421 */ /* 0x040fe20000010200 */
[----:B------:R-:W-:-:S03]  /*95c0*/  FADD.FTZ R9, |R8|, -4 ;  /* 0xc080000008097421 */ /* 0x000fc60000010200 */
[----:B------:R0:W1:Y:S02]  /*95d0*/  MUFU.RCP R12, R11 ;  /* 0x0000000b000c7308 */ /* 0x0000640000001000 */
[----:B0-----:R-:W-:Y:S02]  /*95e0*/  IMAD.MOV.U32 R11, RZ, RZ, 0x42fc0000 ;  /* 0x42fc0000ff0b7424 */ /* 0x001fe400078e00ff */
        /* <DEDUP_REMOVED lines=34> */
[----:B------:R-:W-:-:S03]  /*9810*/  FFMA.FTZ R10, |R8|, -R10, R9 ;  /* 0x8000000a080a7223 */ /* 0x000fc60000010209 */
[----:B------:R-:W-:-:S04]  /*9820*/  FMUL.FTZ R14, R13, -2 ;  /* 0xc00000000d0e7820 */ /* 0x000fc80000410000 */
[----:B------:R-:W-:Y:S01]  /*9830*/  FFMA.FTZ R14, |R8|, R14, R15 ;  /* 0x0000000e080e7223 */ /* 0x000fe2000001020f */
[----:B------:R-:W-:Y:S01]  /*9840*/  CS2R R8, SRZ ;  /* 0x0000000000087805 */ /* 0x000fe2000001ff00 */
[----:B0-----:R-:W-:Y:S02]  /*9850*/  FMUL.FTZ R17, R17, R16 ;  /* 0x0000001011117220 */ /* 0x001fe40000410000 */
[----:B------:R-:W-:Y:S02]  /*9860*/  FADD.FTZ R14, -R13, R14 ;  /* 0x0000000e0d0e7221 */ /* 0x000fe40000010100 */
[----:B------:R-:W-:Y:S01]  /*9870*/  FFMA.FTZ R17, R17, R10, R17 ;  /* 0x0000000a11117223 */ /* 0x000fe20000010011 */
[----:B------:R-:W-:Y:S01]  /*9880*/  MOV R10, 0x7f800000 ;  /* 0x7f800000000a7802 */ /* 0x000fe20000000f00 */
[----:B------:R-:W-:Y:S01]  /*9890*/  FFMA.FTZ R14, R12, R14, R13 ;  /* 0x0000000e0c0e7223 */ /* 0x000fe2000001000d */
[----:B------:R-:W-:-:S03]  /*98a0*/  CS2R R12, SRZ ;  /* 0x00000000000c7805 */ /* 0x000fc6000001ff00 */
[----:B------:R-:W-:Y:S01]  /*98b0*/  FMUL.FTZ R20, R14, R17 ;  /* 0x000000110e147220 */ /* 0x000fe20000410000 */
[----:B------:R-:W-:Y:S02]  /*98c0*/  CS2R R14, SRZ ;  /* 0x00000000000e7805 */ /* 0x000fe4000001ff00 */
[----:B------:R-:W-:Y:S02]  /*98d0*/  CS2R R16, SRZ ;  /* 0x0000000000107805 */ /* 0x000fe4000001ff00 */
[----:B------:R-:W-:-:S05]  /*98e0*/  FSEL R20, R20, RZ, !P0 ;  /* 0x000000ff14147208 */ /* 0x000fca0004000000 */
[----:B------:R-:W-:-:S07]  /*98f0*/  @P1 FADD.FTZ R20, -R20, 2 ;  /* 0x4000000014141421 */ /* 0x000fce0000010100 */
.L_x_1313:
[----:B------:R-:W-:-:S05]  /*9900*/  IMAD R32, R8, 0x64, R1 ;  /* 0x0000006408207824 */ /* 0x000fca00078e0201 */
[----:B------:R-:W2:Y:S04]  /*9910*/  LDL R36, [R32+0x4] ;  /* 0x0000040020247983 */ /* 0x000ea80000100800 */
[----:B------:R-:W3:Y:S01]  /*9920*/  LDL R34, [R32] ;  /* 0x0000000020227983 */ /* 0x000ee20000100800 */
[C---:B------:R-:W-:Y:S01]  /*9930*/  ISETP.GE.AND P0, PT, R28.reuse, 0x1, PT ;  /* 0x000000011c00780c */ /* 0x040fe20003f06270 */
[----:B------:R-:W-:Y:S01]  /*9940*/  BSSY B3, `(.L_x_1310) ;  /* 0x0000106000037945 */ /* 0x000fe20003800000 */
[----:B------:R-:W-:Y:S02]  /*9950*/  IADD3 R40, R28, 0x1, RZ ;  /* 0x000000011c287810 */ /* 0x000fe40007ffe0ff */
[----:B------:R-:W-:-:S09]  /*9960*/  FSEL R22, R2, R22, !P0 ;  /* 0x0000001602167208 */ /* 0x000fd20004000000 */
[----:B------:R-:W-:-:S05]  /*9970*/  @P0 IMAD.MOV R40, RZ, RZ, R28 ;  /* 0x000000ffff280224 */ /* 0x000fca00078e021c */
[----:B------:R-:W-:Y:S01]  /*9980*/  MOV R28, R40 ;  /* 0x00000028001c7202 */ /* 0x000fe20000000f00 */
[----:B--2---:R-:W-:-:S04]  /*9990*/  FMUL.FTZ R36, R22, R36 ;  /* 0x0000002416247220 */ /* 0x004fc80000410000 */
[----:B---3--:R-:W-:-:S04]  /*99a0*/  FADD.FTZ R34, R36, R34 ;  /* 0x0000002224227221 */ /* 0x008fc80000010000 */
[----:B------:R-:W-:-:S05]  /*99b0*/  FMUL.FTZ R38, |R34|, 5.9604644775390625e-08 ;  /* 0x3380000022267820 */ /* 0x000fca0000410200 */
[----:B------:R-:W-:-:S13]  /*99c0*/  FSETP.GEU.FTZ.AND P1, PT, |R36|, R38, PT ;  /* 0x000000262400720b */ /* 0x000fda0003f3e200 */
[----:B------:R-:W-:Y:S05]  /*99d0*/  @!P1 BRA `(.L_x_1311) ;  /* 0x0000000c00f09947 */ /* 0x000fea0003800000 */
[----:B------:R-:W2:Y:S01]  /*99e0*/  LDL R36, [R32+0x8] ;  /* 0x0000080020247983 */ /* 0x000ea20000100800 */
[C---:B------:R-:W-:Y:S02]  /*99f0*/  ISETP.GE.AND P0, PT, R28.reuse, 0x2, PT ;  /* 0x000000021c00780c */ /* 0x040fe40003f06270 */
[----:B------:R-:W-:-:S11]  /*9a00*/  IADD3 R40, R28, 0x1, RZ ;  /* 0x000000011c287810 */ /* 0x000fd60007ffe0ff */
[----:B------:R-:W-:Y:S01]  /*9a10*/  @!P0 FMUL.FTZ R18, R22, R2 ;  /* 0x0000000216128220 */ /* 0x000fe20000410000 */
[----:B------:R-:W-:-:S05]  /*9a20*/  @P0 IMAD.MOV R40, RZ, RZ, R28 ;  /* 0x000000ffff280224 */ /* 0x000fca00078e021c */
[----:B------:R-:W-:Y:S01]  /*9a30*/  MOV R28, R40 ;  /* 0x00000028001c7202 */ /* 0x000fe20000000f00 */
[----:B--2---:R-:W-:-:S04]  /*9a40*/  FMUL.FTZ R36, R18, R36 ;  /* 0x0000002412247220 */ /* 0x004fc80000410000 */
[----:B------:R-:W-:-:S04]  /*9a50*/  FADD.FTZ R34, R34, R36 ;  /* 0x0000002422227221 */ /* 0x000fc80000010000 */
        /* <DEDUP_REMOVED lines=244> */
.L_x_1311:
[----:B------:R-:W-:Y:S05]  /*a9a0*/  BSYNC B3 ;  /* 0x0000000000037941 */ /* 0x000fea0003800000 */
.L_x_1310:
        /* <DEDUP_REMOVED lines=12> */
.L_x_1312:
[----:B------:R-:W-:Y:S05]  /*aa70*/  BSYNC B2 ;  /* 0x0000000000027941 */ /* 0x000fea0003800000 */
.L_x_1309:
        /* <DEDUP_REMOVED lines=58> */
[----:B------:R-:W-:Y:S02]  /*ae20*/  @!P0 MOV R10, R14 ;  /* 0x0000000e000a8202 */ /* 0x000fe40000000f00 */
[----:B------:R-:W-:Y:S02]  /*ae30*/  @!P0 SHF.R.S32.HI R11, RZ, 0x1, R0 ;  /* 0x00000001ff0b8819 */ /* 0x000fe40000011400 */
[----:B------:R-:W-:-:S03]  /*ae40*/  FSEL R17, R17, RZ, P1 ;  /* 0x000000ff11117208 */ /* 0x000fc60000800000 */
[----:B------:R-:W-:Y:S01]  /*ae50*/  @!P0 IMAD.IADD R12, R12, 0x1, -R11 ;  /* 0x000000010c0c8824 */ /* 0x000fe200078e0a0b */
[----:B------:R-:W-:-:S04]  /*ae60*/  @!P0 LEA R11, R11, R15, 0x14 ;  /* 0x0000000f0b0b8211 */ /* 0x000fc800078ea0ff */
[----:B------:R-:W-:Y:S01]  /*ae70*/  @!P0 LEA R13, R12, 0x3ff00000, 0x14 ;  /* 0x3ff000000c0d8811 */ /* 0x000fe200078ea0ff */
[----:B------:R-:W-:-:S06]  /*ae80*/  @!P0 IMAD.MOV.U32 R12, RZ, RZ, RZ ;  /* 0x000000ffff0c8224 */ /* 0x000fcc00078e00ff */
[----:B------:R-:W-:-:S11]  /*ae90*/  @!P0 DMUL R16, R10, R12 ;  /* 0x0000000c0a108228 */ /* 0x000fd60000000000 */
.L_x_1315:
[----:B------:R-:W-:Y:S05]  /*aea0*/  BSYNC B2 ;  /* 0x0000000000027941 */ /* 0x000fea0003800000 */
.L_x_1314:
        /* <DEDUP_REMOVED lines=9> */
[----:B------:R-:W-:Y:S02]  /*af40*/  ISETP.GE.U32.AND P0, PT, R14, 0x7ca00000, PT ;  /* 0x7ca000000e00780c */ /* 0x000fe40003f06070 */
[----:B0-----:R-:W-:-:S08]  /*af50*/  DMUL R10, R14, R14 ;  /* 0x0000000e0e0a7228 */ /* 0x001fd00000000000 */
[----:B------:R-:W-:-:S08]  /*af60*/  DFMA R10, R8, -R10, 1 ;  /* 0x3ff00000080a742b */ /* 0x000fd0000000080a */
[----:B------:R-:W-:Y:S02]  /*af70*/  DFMA R12, R10, R12, 0.5 ;  /* 0x3fe000000a0c742b */ /* 0x000fe4000000000c */
[----:B------:R-:W-:-:S08]  /*af80*/  DMUL R10, R14, R10 ;  /* 0x0000000a0e0a7228 */ /* 0x000fd00000000000 */
[----:B------:R-:W-:Y:S02]  /*af90*/  DFMA R18, R12, R10, R14 ;  /* 0x0000000a0c12722b */ /* 0x000fe4000000000e */
[----:B------:R-:W0:Y:S06]  /*afa0*/  F2F.F64.F32 R10, R26 ;  /* 0x0000001a000a7310 */ /* 0x000e2c0000201800 */
[----:B------:R-:W-:Y:S02]  /*afb0*/  DMUL R22, R8, R18 ;  /* 0x0000001208167228 */ /* 0x000fe40000000000 */
[----:B------:R-:W-:-:S02]  /*afc0*/  IADD3 R13, R19, -0x100000, RZ ;  /* 0xfff00000130d7810 */ /* 0x000fc40007ffe0ff */
[----:B------:R-:W-:-:S04]  /*afd0*/  MOV R12, R18 ;  /* 0x00000012000c7202 */ /* 0x000fc80000000f00 */
        /* <DEDUP_REMOVED lines=10> */
[----:B------:R-:W-:Y:S02]  /*b080*/  MOV R11, R23 ;  /* 0x00000017000b7202 */ /* 0x000fe40000000f00 */
[----:B------:R-:W-:-:S07]  /*b090*/  MOV R14, 0xb0b0 ;  /* 0x0000b0b0000e7802 */ /* 0x000fce0000000f00 */
[----:B------:R-:W-:Y:S05]  /*b0a0*/  CALL.REL.NOINC `($__internal_5_$__cuda_sm20_dsqrt_rn_f64_mediumpath_v1) ;  /* 0x000001ec00307944 */ /* 0x000fea0003c00000 */
.L_x_1317:
[----:B------:R-:W-:Y:S05]  /*b0b0*/  BSYNC B2 ;  /* 0x0000000000027941 */ /* 0x000fea0003800000 */
.L_x_1316:
        /* <DEDUP_REMOVED lines=18> */
[----:B------:R-:W-:Y:S05]  /*b1e0*/  CALL.REL.NOINC `($__internal_4_$__cuda_sm20_div_rn_f64_full) ;  /* 0x000001e400747944 */ /* 0x000fea0003c00000 */
[----:B------:R-:W-:Y:S02]  /*b1f0*/  MOV R8, R18 ;  /* 0x0000001200087202 */ /* 0x000fe40000000f00 */
[----:B------:R-:W-:-:S07]  /*b200*/  MOV R9, R19 ;  /* 0x0000001300097202 */ /* 0x000fce0000000f00 */
.L_x_1319:
[----:B------:R-:W-:Y:S05]  /*b210*/  BSYNC B2 ;  /* 0x0000000000027941 */ /* 0x000fea0003800000 */
.L_x_1318:
        /* <DEDUP_REMOVED lines=9> */
.L_x_1278:
[----:B------:R-:W-:Y:S01]  /*b2b0*/  IMAD.MOV.U32 R8, RZ, RZ, -0x41555555 ;  /* 0xbeaaaaabff087424 */ /* 0x000fe200078e00ff */
[----:B------:R-:W-:Y:S01]  /*b2c0*/  MOV R9, 0x3daaaaab ;  /* 0x3daaaaab00097802 */ /* 0x000fe20000000f00 */
[----:B------:R-:W-:Y:S01]  /*b2d0*/  HFMA2.MMA R16, -RZ, RZ, -0.373046875, -163 ;  /* 0xb5f8d918ff107435 */ /* 0x000fe200000001ff */
[----:B------:R-:W-:Y:S01]  /*b2e0*/  IMAD.MOV.U32 R17, RZ, RZ, 0x355eb691 ;  /* 0x355eb691ff117424 */ /* 0x000fe200078e00ff */
[----:B------:R-:W-:Y:S01]  /*b2f0*/  HFMA2.MMA R10, -RZ, RZ, -1.111328125, -0.7294921875 ;  /* 0xbc72b9d6ff0a7435 */ /* 0x000fe200000001ff */
[----:B------:R-:W-:Y:S01]  /*b300*/  IMAD.MOV.U32 R11, RZ, RZ, 0x3a97b426 ;  /* 0x3a97b426ff0b7424 */ /* 0x000fe200078e00ff */
[----:B------:R0:W-:Y:S01]  /*b310*/  STL.64 [R1], R8 ;  /* 0x0000000801007387 */ /* 0x0001e20000100a00 */
        /* <DEDUP_REMOVED lines=19> */
[----:B------:R-:W-:Y:S01]  /*b450*/  BSSY B2, `(.L_x_1320) ;  /* 0x00003de000027945 */ /* 0x000fe20003800000 */
[----:B--2---:R-:W-:Y:S01]  /*b460*/  IMAD.MOV.U32 R10, RZ, RZ, -0x534f1ac8 ;  /* 0xacb0e538ff0a7424 */ /* 0x004fe200078e00ff */
[----:B------:R-:W-:Y:S01]  /*b470*/  MOV R11, 0x29f7cc00 ;  /* 0x29f7cc00000b7802 */ /* 0x000fe20000000f00 */
[----:B------:R2:W-:Y:S01]  /*b480*/  STL.64 [R1+0x40], R8 ;  /* 0x0000400801007387 */ /* 0x0005e20000100a00 */
[----:B------:R-:W-:Y:S01]  /*b490*/  FSETP.GT.FTZ.AND P0, PT, R7, 1, PT ;  /* 0x3f8000000700780b */ /* 0x000fe20003f14000 */
[----:B------:R-:W-:Y:S01]  /*b4a0*/  FMUL.FTZ R2, R23, R0 ;  /* 0x0000000017027220 */ /* 0x000fe20000410000 */
[----:B0-----:R-:W-:Y:S01]  /*b4b0*/  HFMA2.MMA R12, -RZ, RZ, 0.052642822265625, -33.84375 ;  /* 0x2abdd03bff0c7435 */ /* 0x001fe200000001ff */
[----:B------:R-:W-:Y:S01]  /*b4c0*/  IMAD.MOV.U32 R13, RZ, RZ, -0x55e33b21 ;  /* 0xaa1cc4dfff0d7424 */ /* 0x000fe200078e00ff */
[----:B------:R0:W-:Y:S01]  /*b4d0*/  STL.64 [R1+0x60], R16 ;  /* 0x0000601001007387 */ /* 0x0001e20000100a00 */
[----:B-1----:R-:W-:-:S03]  /*b4e0*/  HFMA2.MMA R15, -RZ, RZ, -0.02374267578125, 0.0077667236328125 ;  /* 0xa6141ff4ff0f7435 */ /* 0x002fc600000001ff */
        /* <DEDUP_REMOVED lines=610> */
[----:B------:R0:W-:Y:S01]  /*db10*/  STL.64 [R1+0x6b0], R18 ;  /* 0x0006b01201007387 */ /* 0x0001e20000100a00 */
[----:B-1----:R-:W-:Y:S01]  /*db20*/  MOV R16, 0xb43c3e3f ;  /* 0xb43c3e3f00107802 */ /* 0x002fe20000000f00 */
[----:B------:R-:W-:Y:S02]  /*db30*/  IMAD.MOV.U32 R17, RZ, RZ, 0x3c9d93f6 ;  /* 0x3c9d93f6ff117424 */ /* 0x000fe400078e00ff */
[----:B------:R1:W-:Y:S01]  /*db40*/  STL.64 [R1+0x6d8], R12 ;  /* 0x0006d80c01007387 */ /* 0x0003e20000100a00 */
[----:B--2---:R-:W-:Y:S01]  /*db50*/  HFMA2.MMA R10, -RZ, RZ, -1.1162109375, 0.44384765625 ;  /* 0xbc77371aff0a7435 */ /* 0x004fe200000001ff */
[----:B------:R-:W-:-:S02]  /*db60*/  MOV R11, 0x3bbc182a ;  /* 0x3bbc182a000b7802 */ /* 0x000fc40000000f00 */
[----:B------:R2:W-:Y:S01]  /*db70*/  STL.64 [R1+0x6e8], R14 ;  /* 0x0006e80e01007387 */ /* 0x0005e20000100a00 */
[----:B0-----:R-:W-:Y:S01]  /*db80*/  HFMA2.MMA R19, -RZ, RZ, 0.473876953125, 0.000475406646728515625 ;  /* 0x37950fcaff137435 */ /* 0x001fe200000001ff */
[----:B------:R-:W-:Y:S02]  /*db90*/  IMAD.MOV.U32 R18, RZ, RZ, -0x4798ae61 ;  /* 0xb867519fff127424 */ /* 0x000fe400078e00ff */
[----:B------:R0:W-:Y:S01]  /*dba0*/  STL.64 [R1+0x680], R8 ;  /* 0x0006800801007387 */ /* 0x0001e20000100a00 */
[----:B-1----:R-:W-:Y:S01]  /*dbb0*/  HFMA2.MMA R12, -RZ, RZ, -1.8310546875, -0.73486328125 ;  /* 0xbf53b9e1ff0c7435 */ /* 0x002fe200000001ff */
[----:B------:R-:W-:Y:S02]  /*dbc0*/  MOV R13, 0x3f64be03 ;  /* 0x3f64be03000d7802 */ /* 0x000fe40000000f00 */
[----:B------:R1:W-:Y:S01]  /*dbd0*/  STL.64 [R1+0x6c8], R16 ;  /* 0x0006c81001007387 */ /* 0x0003e20000100a00 */
[----:B--2---:R-:W-:Y:S01]  /*dbe0*/  HFMA2.MMA R15, -RZ, RZ, -0.365234375, 0.14404296875 ;  /* 0xb5d8309cff0f7435 */ /* 0x004fe200000001ff */
[----:B------:R-:W-:-:S02]  /*dbf0*/  IMAD.MOV.U32 R14, RZ, RZ, -0x4119bf9b ;  /* 0xbee64065ff0e7424 */ /* 0x000fc400078e00ff */
[----:B------:R2:W-:Y:S01]  /*dc00*/  STL.64 [R1+0x6d0], R10 ;  /* 0x0006d00a01007387 */ /* 0x0005e20000100a00 */
[----:B0-----:R-:W-:Y:S01]  /*dc10*/  HFMA2.MMA R9, -RZ, RZ, -1.349609375, 2.236328125 ;  /* 0xbd664079ff097435 */ /* 0x001fe200000001ff */
[----:B------:R-:W-:Y:S02]  /*dc20*/  IMAD.MOV.U32 R8, RZ, RZ, 0x3e02b5d2 ;  /* 0x3e02b5d2ff087424 */ /* 0x000fe400078e00ff */
[----:B------:R0:W-:Y:S01]  /*dc30*/  STL.64 [R1+0x6f0], R18 ;  /* 0x0006f01201007387 */ /* 0x0001e20000100a00 */
[----:B-1----:R-:W-:Y:S01]  /*dc40*/  HFMA2.MMA R16, -RZ, RZ, 0.37939453125, -1.3037109375 ;  /* 0x3612bd37ff107435 */ /* 0x002fe200000001ff */
[----:B------:R-:W-:Y:S02]  /*dc50*/  MOV R17, 0xb5335971 ;  /* 0xb533597100117802 */ /* 0x000fe40000000f00 */
[----:B------:R1:W-:Y:S01]  /*dc60*/  STL.64 [R1+0x718], R12 ;  /* 0x0007180c01007387 */ /* 0x0003e20000100a00 */
[----:B--2---:R-:W-:Y:S01]  /*dc70*/  MOV R10, 0x3f885f7f ;  /* 0x3f885f7f000a7802 */ /* 0x004fe20000000f00 */
[----:B------:R-:W-:-:S02]  /*dc80*/  IMAD.MOV.U32 R11, RZ, RZ, 0x3944bb29 ;  /* 0x3944bb29ff0b7424 */ /* 0x000fc400078e00ff */
[----:B------:R2:W-:Y:S01]  /*dc90*/  STL.64 [R1+0x720], R14 ;  /* 0x0007200e01007387 */ /* 0x0005e20000100a00 */
[----:B0-----:R-:W-:Y:S01]  /*dca0*/  MOV R18, 0x3e44f8f2 ;  /* 0x3e44f8f200127802 */ /* 0x001fe20000000f00 */
[----:B------:R-:W-:Y:S02]  /*dcb0*/  IMAD.MOV.U32 R19, RZ, RZ, -0x41d60a1f ;  /* 0xbe29f5e1ff137424 */ /* 0x000fe400078e00ff */
[----:B------:R0:W-:Y:S01]  /*dcc0*/  STL.64 [R1+0x6c0], R8 ;  /* 0x0006c00801007387 */ /* 0x0001e20000100a00 */
[----:B-1----:R-:W-:Y:S01]  /*dcd0*/  HFMA2.MMA R13, -RZ, RZ, 0.057769775390625, -50528 ;  /* 0x2b65fa2bff0d7435 */ /* 0x002fe200000001ff */
[----:B------:R-:W-:Y:S02]  /*dce0*/  IMAD.MOV.U32 R12, RZ, RZ, 0x39ba53bc ;  /* 0x39ba53bcff0c7424 */ /* 0x000fe400078e00ff */
[----:B------:R1:W-:Y:S01]  /*dcf0*/  STL.64 [R1+0x648], R20 ;  /* 0x0006481401007387 */ /* 0x0003e20000100a00 */
[----:B--2---:R-:W-:Y:S01]  /*dd00*/  HFMA2.MMA R14, -RZ, RZ, -0.47021484375, -4.7028064727783203125e-05 ;  /* 0xb7868315ff0e7435 */ /* 0x004fe200000001ff */
[----:B------:R-:W-:-:S02]  /*dd10*/  MOV R15, 0x2860a0bf ;  /* 0x2860a0bf000f7802 */ /* 0x000fc40000000f00 */
[----:B------:R2:W-:Y:S01]  /*dd20*/  STL.64 [R1+0x700], R16 ;  /* 0x0007001001007387 */ /* 0x0005e20000100a00 */
[----:B0-----:R-:W-:Y:S01]  /*dd30*/  MOV R8, 0x292edd8c ;  /* 0x292edd8c00087802 */ /* 0x001fe20000000f00 */
[----:B------:R-:W-:Y:S02]  /*dd40*/  IMAD.MOV.U32 R9, RZ, RZ, -0x4992c2cf ;  /* 0xb66d3d31ff097424 */ /* 0x000fe400078e00ff */
[----:B------:R0:W-:Y:S01]  /*dd50*/  STL.64 [R1+0x710], R10 ;  /* 0x0007100a01007387 */ /* 0x0001e20000100a00 */
[----:B-1----:R-:W-:-:S03]  /*dd60*/  HFMA2.MMA R21, -RZ, RZ, -0.38671875, 1.546875 ;  /* 0xb6303e30ff157435 */ /* 0x002fc600000001ff */
[----:B------:R1:W-:Y:S01]  /*dd70*/  STL.64 [R1+0x728], R18 ;  /* 0x0007281201007387 */ /* 0x0003e20000100a00 */
[----:B------:R-:W-:Y:S01]  /*dd80*/  IMAD.MOV.U32 R20, RZ, RZ, 0x368d5ef3 ;  /* 0x368d5ef3ff147424 */ /* 0x000fe200078e00ff */
[----:B--2---:R-:W-:Y:S01]  /*dd90*/  MOV R16, 0xbbc3f089 ;  /* 0xbbc3f08900107802 */ /* 0x004fe20000000f00 */
[----:B------:R-:W-:Y:S01]  /*dda0*/  IMAD.MOV.U32 R17, RZ, RZ, -0x5107c933 ;  /* 0xaef836cdff117424 */ /* 0x000fe200078e00ff */
[----:B------:R2:W-:Y:S01]  /*ddb0*/  STL.64 [R1+0x670], R24 ;  /* 0x0006701801007387 */ /* 0x0005e20000100a00 */
[----:B0-----:R-:W-:Y:S01]  /*ddc0*/  HFMA2.MMA R10, -RZ, RZ, 0.8466796875, -22.078125 ;  /* 0x3ac6cd85ff0a7435 */ /* 0x001fe200000001ff */
[----:B------:R-:W-:Y:S02]  /*ddd0*/  MOV R11, 0xba895876 ;  /* 0xba895876000b7802 */ /* 0x000fe40000000f00 */
[----:B------:R0:W-:Y:S01]  /*dde0*/  STL.64 [R1+0x6f8], R8 ;  /* 0x0006f80801007387 */ /* 0x0001e20000100a00 */
[----:B-1----:R-:W-:-:S03]  /*ddf0*/  HFMA2.MMA R19, -RZ, RZ, 1.9580078125, 308.25 ;  /* 0x3fd55cd1ff137435 */ /* 0x002fc600000001ff */
[----:B------:R1:W-:Y:S01]  /*de00*/  STL.64 [R1+0x750], R12 ;  /* 0x0007500c01007387 */ /* 0x0003e20000100a00 */
[----:B------:R-:W-:-:S03]  /*de10*/  IMAD.MOV.U32 R18, RZ, RZ, 0x365283b7 ;  /* 0x365283b7ff127424 */ /* 0x000fc600078e00ff */
[----:B------:R3:W-:Y:S01]  /*de20*/  STL.64 [R1+0x760], R14 ;  /* 0x0007600e01007387 */ /* 0x0007e20000100a00 */
[----:B--2---:R-:W-:Y:S01]  /*de30*/  HFMA2.MMA R24, -RZ, RZ, 0.5068359375, -4.30859375 ;  /* 0x380ec44fff187435 */ /* 0x004fe200000001ff */
[----:B------:R-:W-:Y:S01]  /*de40*/  MOV R25, 0xbe0d26d1 ;  /* 0xbe0d26d100197802 */ /* 0x000fe20000000f00 */
[----:B0-----:R-:W-:Y:S01]  /*de50*/  HFMA2.MMA R9, -RZ, RZ, 1.12890625, -13600 ;  /* 0x3c84f2a4ff097435 */ /* 0x001fe200000001ff */
[----:B------:R0:W-:Y:S01]  /*de60*/  STL.64 [R1+0x740], R16 ;  /* 0x0007401001007387 */ /* 0x0001e20000100a00 */
[----:B------:R-:W-:Y:S01]  /*de70*/  IMAD.MOV.U32 R8, RZ, RZ, -0x43502000 ;  /* 0xbcafe000ff087424 */ /* 0x000fe200078e00ff */
[----:B-1----:R-:W-:Y:S01]  /*de80*/  HFMA2.MMA R12, -RZ, RZ, 0.355224609375, -8.9824199676513671875e-05 ;  /* 0x35af85e3ff0c7435 */ /* 0x002fe200000001ff */
[----:B------:R-:W-:Y:S01]  /*de90*/  MOV R13, 0xbe83e808 ;  /* 0xbe83e808000d7802 */ /* 0x000fe20000000f00 */
[----:B------:R1:W-:Y:S01]  /*dea0*/  STL.64 [R1+0x690], R20 ;  /* 0x0006901401007387 */ /* 0x0003e20000100a00 */
[----:B---3--:R-:W-:Y:S01]  /*deb0*/  HFMA2.MMA R15, -RZ, RZ, -1.4169921875, 13232 ;  /* 0xbdab7276ff0f7435 */ /* 0x008fe200000001ff */
[----:B------:R-:W-:-:S02]  /*dec0*/  IMAD.MOV.U32 R14, RZ, RZ, 0x3e580a4b ;  /* 0x3e580a4bff0e7424 */ /* 0x000fc400078e00ff */
[----:B------:R2:W-:Y:S01]  /*ded0*/  STL.64 [R1+0x748], R10 ;  /* 0x0007480a01007387 */ /* 0x0005e20000100a00 */
[----:B0-----:R-:W-:Y:S01]  /*dee0*/  HFMA2.MMA R16, -RZ, RZ, 2.279296875, 6.03199005126953125e-05 ;  /* 0x408f03f4ff107435 */ /* 0x001fe200000001ff */
[----:B------:R-:W-:Y:S02]  /*def0*/  MOV R17, 0xc02ca841 ;  /* 0xc02ca84100117802 */ /* 0x000fe40000000f00 */
[----:B------:R0:W-:Y:S01]  /*df00*/  STL.64 [R1+0x768], R18 ;  /* 0x0007681201007387 */ /* 0x0001e20000100a00 */
[----:B-1----:R-:W-:Y:S01]  /*df10*/  MOV R20, 0x3a8dcf9e ;  /* 0x3a8dcf9e00147802 */ /* 0x002fe20000000f00 */
[----:B------:R-:W-:Y:S02]  /*df20*/  IMAD.MOV.U32 R21, RZ, RZ, -0x463c0f77 ;  /* 0xb9c3f089ff157424 */ /* 0x000fe400078e00ff */
[----:B------:R1:W-:Y:S01]  /*df30*/  STL.64 [R1+0x6b8], R24 ;  /* 0x0006b81801007387 */ /* 0x0003e20000100a00 */
[----:B--2---:R-:W-:Y:S01]  /*df40*/  MOV R10, 0xbfbf34b7 ;  /* 0xbfbf34b7000a7802 */ /* 0x004fe20000000f00 */
[----:B------:R-:W-:-:S02]  /*df50*/  IMAD.MOV.U32 R11, RZ, RZ, 0x3f30567c ;  /* 0x3f30567cff0b7424 */ /* 0x000fc400078e00ff */
[----:B------:R2:W-:Y:S01]  /*df60*/  STL.64 [R1+0x738], R8 ;  /* 0x0007380801007387 */ /* 0x0005e20000100a00 */
[----:B0-----:R-:W-:Y:S01]  /*df70*/  MOV R18, 0xb205ddc4 ;  /* 0xb205ddc400127802 */ /* 0x001fe20000000f00 */
[----:B------:R-:W-:Y:S02]  /*df80*/  IMAD.MOV.U32 R19, RZ, RZ, 0x3cc6cd86 ;  /* 0x3cc6cd86ff137424 */ /* 0x000fe400078e00ff */
[----:B------:R0:W-:Y:S01]  /*df90*/  STL.64 [R1+0x790], R12 ;  /* 0x0007900c01007387 */ /* 0x0001e20000100a00 */
[----:B-1----:R-:W-:-:S03]  /*dfa0*/  HFMA2.MMA R25, -RZ, RZ, -1.923828125, 0.025543212890625 ;  /* 0xbfb2268aff197435 */ /* 0x002fc600000001ff */
[----:B------:R1:W-:Y:S01]  /*dfb0*/  STL.64 [R1+0x798], R14 ;  /* 0x0007980e01007387 */ /* 0x0003e20000100a00 */
[----:B------:R-:W-:Y:S01]  /*dfc0*/  IMAD.MOV.U32 R24, RZ, RZ, 0x3f39715e ;  /* 0x3f39715eff187424 */ /* 0x000fe200078e00ff */
[----:B--2---:R-:W-:Y:S01]  /*dfd0*/  MOV R8, 0x3deeafd0 ;  /* 0x3deeafd000087802 */ /* 0x004fe20000000f00 */
[----:B------:R-:W-:Y:S01]  /*dfe0*/  IMAD.MOV.U32 R9, RZ, RZ, -0x3faaf44c ;  /* 0xc0550bb4ff097424 */ /* 0x000fe200078e00ff */
[----:B------:R2:W-:Y:S01]  /*dff0*/  STL.64 [R1+0x6e0], R20 ;  /* 0x0006e01401007387 */ /* 0x0005e20000100a00 */
[----:B0-----:R-:W-:-:S03]  /*e000*/  HFMA2.MMA R13, -RZ, RZ, 0.468505859375, 37952 ;  /* 0x377f78a2ff0d7435 */ /* 0x001fc600000001ff */
[----:B------:R0:W-:Y:S01]  /*e010*/  STL.64 [R1+0x778], R16 ;  /* 0x0007781001007387 */ /* 0x0001e20000100a00 */
[----:B------:R-:W-:Y:S01]  /*e020*/  IMAD.MOV.U32 R12, RZ, RZ, -0x47b5e41f ;  /* 0xb84a1be1ff0c7424 */ /* 0x000fe200078e00ff */
[----:B-1----:R-:W-:Y:S02]  /*e030*/  HFMA2.MMA R14, -RZ, RZ, -2.5859375, -0.0101165771484375 ;  /* 0xc12ca12eff0e7435 */ /* 0x002fe400000001ff */
[----:B------:R1:W-:Y:S01]  /*e040*/  STL.64 [R1+0x788], R10 ;  /* 0x0007880a01007387 */ /* 0x0003e20000100a00 */
[----:B------:R-:W-:Y:S01]  /*e050*/  MOV R15, 0xbabc1e2d ;  /* 0xbabc1e2d000f7802 */ /* 0x000fe20000000f00 */
[----:B--2---:R-:W-:Y:S02]  /*e060*/  HFMA2.MMA R20, -RZ, RZ, 1.3876953125, 0.000747203826904296875 ;  /* 0x3d8d121fff147435 */ /* 0x004fe400000001ff */
[----:B------:R2:W-:Y:S01]  /*e070*/  STL.64 [R1+0x7a0], R18 ;  /* 0x0007a01201007387 */ /* 0x0005e20000100a00 */
[----:B------:R-:W-:Y:S02]  /*e080*/  MOV R21, 0x326ef93b ;  /* 0x326ef93b00157802 */ /* 0x000fe40000000f00 */
[----:B0-----:R-:W-:Y:S01]  /*e090*/  MOV R16, 0x3a8a6d7f ;  /* 0x3a8a6d7f00107802 */ /* 0x001fe20000000f00 */
[----:B------:R-:W-:Y:S01]  /*e0a0*/  IMAD.MOV.U32 R17, RZ, RZ, -0x46470bc4 ;  /* 0xb9b8f43cff117424 */ /* 0x000fe200078e00ff */
[----:B------:R0:W-:Y:S01]  /*e0b0*/  STL.64 [R1+0x770], R8 ;  /* 0x0007700801007387 */ /* 0x0001e20000100a00 */
[----:B-1----:R-:W-:Y:S01]  /*e0c0*/  HFMA2.MMA R10, -RZ, RZ, 0.045440673828125, 4296 ;  /* 0x29d16c32ff0a7435 */ /* 0x002fe200000001ff */
[----:B------:R-:W-:-:S02]  /*e0d0*/  MOV R11, 0x389de2c9 ;  /* 0x389de2c9000b7802 */ /* 0x000fc40000000f00 */
[----:B------:R1:W-:Y:S01]  /*e0e0*/  STL.64 [R1+0x708], R24 ;  /* 0x0007081801007387 */ /* 0x0003e20000100a00 */
[----:B--2---:R-:W-:Y:S01]  /*e0f0*/  HFMA2.MMA R19, -RZ, RZ, -2.576171875, 24.15625 ;  /* 0xc1274e0aff137435 */ /* 0x004fe200000001ff */
[----:B------:R-:W-:Y:S02]  /*e100*/  IMAD.MOV.U32 R18, RZ, RZ, 0x4113bbe2 ;  /* 0x4113bbe2ff127424 */ /* 0x000fe400078e00ff */
[----:B------:R2:W-:Y:S01]  /*e110*/  STL.64 [R1+0x7b8], R16 ;  /* 0x0007b81001007387 */ /* 0x0005e20000100a00 */
[----:B0-----:R-:W-:-:S03]  /*e120*/  HFMA2.MMA R9, -RZ, RZ, -0.84912109375, -587 ;  /* 0xbacbe096ff097435 */ /* 0x001fc600000001ff */
[----:B------:R0:W-:Y:S01]  /*e130*/  STL.64 [R1+0x7c8], R12 ;  /* 0x0007c80c01007387 */ /* 0x0001e20000100a00 */
[----:B------:R-:W-:Y:S01]  /*e140*/  IMAD.MOV.U32 R8, RZ, RZ, 0x2e596624 ;  /* 0x2e596624ff087424 */ /* 0x000fe200078e00ff */
[----:B-1----:R-:W-:Y:S02]  /*e150*/  MOV R24, 0xb8a31a12 ;  /* 0xb8a31a1200187802 */ /* 0x002fe40000000f00 */
[----:B------:R1:W-:Y:S01]  /*e160*/  STL.64 [R1+0x7d8], R14 ;  /* 0x0007d80e01007387 */ /* 0x0003e20000100a00 */
[----:B------:R-:W-:Y:S01]  /*e170*/  IMAD.MOV.U32 R25, RZ, RZ, 0x3852efff ;  /* 0x3852efffff197424 */ /* 0x000fe200078e00ff */
[----:B--2---:R-:W-:Y:S02]  /*e180*/  HFMA2.MMA R16, -RZ, RZ, -2.0703125, -772.5 ;  /* 0xc024e209ff107435 */ /* 0x004fe400000001ff */
[----:B------:R2:W-:Y:S01]  /*e190*/  STL.64 [R1+0x730], R20 ;  /* 0x0007301401007387 */ /* 0x0005e20000100a00 */
[----:B------:R-:W-:Y:S01]  /*e1a0*/  MOV R17, 0x40148713 ;  /* 0x4014871300117802 */ /* 0x000fe20000000f00 */
[----:B0-----:R-:W-:-:S02]  /*e1b0*/  HFMA2.MMA R12, -RZ, RZ, 1.4541015625, -0.0060577392578125 ;  /* 0x3dd19e34ff0c7435 */ /* 0x001fc400000001ff */
[----:B------:R0:W-:Y:S01]  /*e1c0*/  STL.64 [R1+0x7c0], R10 ;  /* 0x0007c00a01007387 */ /* 0x0001e20000100a00 */
[----:B------:R-:W-:Y:S01]  /*e1d0*/  MOV R13, 0x3067cdc6 ;  /* 0x3067cdc6000d7802 */ /* 0x000fe20000000f00 */
[----:B-1----:R-:W-:Y:S01]  /*e1e0*/  HFMA2.MMA R15, -RZ, RZ, 1.16015625, 771.5 ;  /* 0x3ca46207ff0f7435 */ /* 0x002fe200000001ff */
[----:B------:R-:W-:Y:S01]  /*e1f0*/  IMAD.MOV.U32 R14, RZ, RZ, -0x431aa357 ;  /* 0xbce55ca9ff0e7424 */ /* 0x000fe200078e00ff */
[----:B------:R1:W-:Y:S01]  /*e200*/  STL.64 [R1+0x7e0], R18 ;  /* 0x0007e01201007387 */ /* 0x0003e20000100a00 */
[----:B--2---:R-:W-:Y:S01]  /*e210*/  HFMA2.MMA R21, -RZ, RZ, 1.94140625, -55168 ;  /* 0x3fc4fabcff157435 */ /* 0x004fe200000001ff */
        /* <DEDUP_REMOVED lines=8> */
[----:B--2---:R-:W-:-:S03]  /*e2a0*/  HFMA2.MMA R24, -RZ, RZ, -1.1416015625, -6136 ;  /* 0xbc91edfeff187435 */ /* 0x004fc600000001ff */
[----:B------:R2:W-:Y:S01]  /*e2b0*/  STL.64 [R1+0x800], R10 ;  /* 0x0008000a01007387 */ /* 0x0005e20000100a00 */
[----:B------:R-:W-:Y:S02]  /*e2c0*/  MOV R25, 0x3bd19e34 ;  /* 0x3bd19e3400197802 */ /* 0x000fe40000000f00 */
[----:B0-----:R-:W-:Y:S01]  /*e2d0*/  MOV R8, 0x40b05672 ;  /* 0x40b0567200087802 */ /* 0x001fe20000000f00 */
[----:B------:R-:W-:Y:S01]  /*e2e0*/  IMAD.MOV.U32 R9, RZ, RZ, 0x3749bc93 ;  /* 0x3749bc93ff097424 */ /* 0x000fe200078e00ff */
[----:B------:R0:W-:Y:S01]  /*e2f0*/  STL.64 [R1+0x808], R12 ;  /* 0x0008080c01007387 */ /* 0x0001e20000100a00 */
[----:B-1----:R-:W-:-:S03]  /*e300*/  MOV R16, 0xb8a018c8 ;  /* 0xb8a018c800107802 */ /* 0x002fc60000000f00 */
[----:B------:R1:W-:Y:S01]  /*e310*/  STL.64 [R1+0x810], R14 ;  /* 0x0008100e01007387 */ /* 0x0003e20000100a00 */
[----:B------:R-:W-:Y:S01]  /*e320*/  IMAD.MOV.U32 R17, RZ, RZ, -0x3e77192e ;  /* 0xc188e6d2ff117424 */ /* 0x000fe200078e00ff */
[----:B--2---:R-:W-:Y:S02]  /*e330*/  HFMA2.MMA R10, -RZ, RZ, -1.8896484375, 26704 ;  /* 0xbf8f7685ff0a7435 */ /* 0x004fe400000001ff */
[----:B------:R2:W-:Y:S01]  /*e340*/  STL.64 [R1+0x780], R20 ;  /* 0x0007801401007387 */ /* 0x0005e20000100a00 */
[----:B------:R-:W-:Y:S01]  /*e350*/  MOV R11, 0x42148722 ;  /* 0x42148722000b7802 */ /* 0x000fe20000000f00 */
[----:B0-----:R-:W-:Y:S02]  /*e360*/  HFMA2.MMA R13, -RZ, RZ, 3.0078125, 0.99951171875 ;  /* 0x42043bffff0d7435 */ /* 0x001fe400000001ff */
[----:B------:R0:W-:Y:S01]  /*e370*/  STL.64 [R1+0x818], R18 ;  /* 0x0008181201007387 */ /* 0x0001e20000100a00 */
[----:B------:R-:W-:Y:S01]  /*e380*/  IMAD.MOV.U32 R12, RZ, RZ, -0x3daece92 ;  /* 0xc251316eff0c7424 */ /* 0x000fe200078e00ff */
[----:B-1----:R-:W-:Y:S01]  /*e390*/  HFMA2.MMA R14, -RZ, RZ, 2.826171875, 0.0019626617431640625 ;  /* 0x41a71805ff0e7435 */ /* 0x002fe200000001ff */
[----:B------:R-:W-:Y:S01]  /*e3a0*/  MOV R15, 0xc120bb34 ;  /* 0xc120bb34000f7802 */ /* 0x000fe20000000f00 */
[----:B------:R1:W-:Y:S01]  /*e3b0*/  STL.64 [R1+0x7e8], R8 ;  /* 0x0007e80801007387 */ /* 0x0003e20000100a00 */
[----:B--2---:R-:W-:Y:S01]  /*e3c0*/  MOV R20, 0xc0d3cd74 ;  /* 0xc0d3cd7400147802 */ /* 0x004fe20000000f00 */
[----:B------:R-:W-:-:S02]  /*e3d0*/  IMAD.MOV.U32 R21, RZ, RZ, 0x41565e26 ;  /* 0x41565e26ff157424 */ /* 0x000fc400078e00ff */
[----:B------:R2:W-:Y:S01]  /*e3e0*/  STL.64 [R1+0x7a8], R24 ;  /* 0x0007a81801007387 */ /* 0x0005e20000100a00 */
[----:B0-----:R-:W-:Y:S01]  /*e3f0*/  HFMA2.MMA R19, -RZ, RZ, 2.25390625, 28240 ;  /* 0x408276e5ff137435 */ /* 0x001fe200000001ff */
[----:B------:R-:W-:Y:S02]  /*e400*/  IMAD.MOV.U32 R18, RZ, RZ, -0x48b2aad3 ;  /* 0xb74d552dff127424 */ /* 0x000fe400078e00ff */
[----:B------:R0:W-:Y:S01]  /*e410*/  STL.64 [R1+0x830], R16 ;  /* 0x0008301001007387 */ /* 0x0001e20000100a00 */
[----:B-1----:R-:W-:Y:S01]  /*e420*/  HFMA2.MMA R9, -RZ, RZ, -0.09967041015625, -0.000908374786376953125 ;  /* 0xae619371ff097435 */ /* 0x002fe200000001ff */
[----:B------:R-:W-:Y:S02]  /*e430*/  IMAD.MOV.U32 R8, RZ, RZ, 0x39bf9a7a ;  /* 0x39bf9a7aff087424 */ /* 0x000fe400078e00ff */
[----:B------:R1:W-:Y:S01]  /*e440*/  STL.64 [R1+0x7d0], R20 ;  /* 0x0007d01401007387 */ /* 0x0003e20000100a00 */
[----:B--2---:R-:W-:Y:S01]  /*e450*/  HFMA2.MMA R25, -RZ, RZ, -0.2454833984375, 0.384765625 ;  /* 0xb3db3628ff197435 */ /* 0x004fe200000001ff */
[----:B------:R-:W-:-:S02]  /*e460*/  IMAD.MOV.U32 R24, RZ, RZ, -0x407f6a28 ;  /* 0xbf8095d8ff187424 */ /* 0x000fc400078e00ff */
[----:B------:R2:W-:Y:S01]  /*e470*/  STL.64 [R1+0x838], R10 ;  /* 0x0008380a01007387 */ /* 0x0005e20000100a00 */
[----:B0-----:R-:W-:-:S03]  /*e480*/  HFMA2.MMA R16, -RZ, RZ, 0.2374267578125, 1.6318359375 ;  /* 0x33993e87ff107435 */ /* 0x001fc600000001ff */
[----:B------:R0:W-:Y:S01]  /*e490*/  STL.64 [R1+0x840], R12 ;  /* 0x0008400c01007387 */ /* 0x0001e20000100a00 */
[----:B------:R-:W-:-:S03]  /*e4a0*/  MOV R17, 0xbee55ca9 ;  /* 0xbee55ca900117802 */ /* 0x000fc60000000f00 */
[----:B------:R3:W-:Y:S01]  /*e4b0*/  STL.64 [R1+0x850], R14 ;  /* 0x0008500e01007387 */ /* 0x0007e20000100a00 */
[----:B-1----:R-:W-:Y:S01]  /*e4c0*/  HFMA2.MMA R20, -RZ, RZ, 0.85595703125, 0.00191211700439453125 ;  /* 0x3ad917d5ff147435 */ /* 0x002fe200000001ff */
[----:B------:R-:W-:Y:S02]  /*e4d0*/  MOV R21, 0xba914409 ;  /* 0xba91440900157802 */ /* 0x000fe40000000f00 */
[----:B--2---:R-:W-:Y:S01]  /*e4e0*/  MOV R10, 0xaf9f2cae ;  /* 0xaf9f2cae000a7802 */ /* 0x004fe20000000f00 */
[----:B------:R-:W-:Y:S01]  /*e4f0*/  IMAD.MOV.U32 R11, RZ, RZ, 0x3d07aee5 ;  /* 0x3d07aee5ff0b7424 */ /* 0x000fe200078e00ff */
[----:B------:R1:W-:Y:S01]  /*e500*/  STL.64 [R1+0x858], R18 ;  /* 0x0008581201007387 */ /* 0x0003e20000100a00 */
[----:B0-----:R-:W-:Y:S01]  /*e510*/  HFMA2.MMA R12, -RZ, RZ, -1.185546875, -0.0413818359375 ;  /* 0xbcbea94cff0c7435 */ /* 0x001fe200000001ff */
[----:B------:R-:W-:Y:S02]  /*e520*/  MOV R13, 0x3c03ba34 ;  /* 0x3c03ba34000d7802 */ /* 0x000fe40000000f00 */
[----:B------:R0:W-:Y:S01]  /*e530*/  STL.64 [R1+0x828], R8 ;  /* 0x0008280801007387 */ /* 0x0001e20000100a00 */
[----:B---3--:R-:W-:Y:S01]  /*e540*/  HFMA2.MMA R15, -RZ, RZ, -0.8671875, 0.02020263671875 ;  /* 0xbaf0252cff0f7435 */ /* 0x008fe200000001ff */
[----:B------:R-:W-:-:S02]  /*e550*/  IMAD.MOV.U32 R14, RZ, RZ, -0x4f5e1faa ;  /* 0xb0a1e056ff0e7424 */ /* 0x000fc400078e00ff */
[----:B------:R2:W-:Y:S01]  /*e560*/  STL.64 [R1+0x7f8], R24 ;  /* 0x0007f81801007387 */ /* 0x0005e20000100a00 */
[----:B-1----:R-:W-:Y:S01]  /*e570*/  MOV R18, 0x3a9eb4a8 ;  /* 0x3a9eb4a800127802 */ /* 0x002fe20000000f00 */
[----:B------:R-:W-:Y:S02]  /*e580*/  IMAD.MOV.U32 R19, RZ, RZ, -0x463102eb ;  /* 0xb9cefd15ff137424 */ /* 0x000fe400078e00ff */
[----:B------:R1:W-:Y:S01]  /*e590*/  STL.64 [R1+0x868], R16 ;  /* 0x0008681001007387 */ /* 0x0003e20000100a00 */
[----:B0-----:R-:W-:Y:S01]  /*e5a0*/  MOV R8, 0xc05e5091 ;  /* 0xc05e509100087802 */ /* 0x001fe20000000f00 */
[----:B------:R-:W-:Y:S02]  /*e5b0*/  IMAD.MOV.U32 R9, RZ, RZ, 0x3fb76a6c ;  /* 0x3fb76a6cff097424 */ /* 0x000fe400078e00ff */
[----:B------:R0:W-:Y:S01]  /*e5c0*/  STL.64 [R1+0x878], R10 ;  /* 0x0008780a01007387 */ /* 0x0001e20000100a00 */
[----:B--2---:R-:W-:Y:S01]  /*e5d0*/  MOV R24, 0x3b2278e6 ;  /* 0x3b2278e600187802 */ /* 0x004fe20000000f00 */
[----:B------:R-:W-:-:S02]  /*e5e0*/  IMAD.MOV.U32 R25, RZ, RZ, -0x3e5b1ce4 ;  /* 0xc1a4e31cff197424 */ /* 0x000fc400078e00ff */
[----:B------:R2:W-:Y:S01]  /*e5f0*/  STL.64 [R1+0x820], R20 ;  /* 0x0008201401007387 */ /* 0x0005e20000100a00 */
[----:B-1----:R-:W-:Y:S01]  /*e600*/  MOV R16, 0xc2f75477 ;  /* 0xc2f7547700107802 */ /* 0x002fe20000000f00 */
[----:B------:R-:W-:Y:S02]  /*e610*/  IMAD.MOV.U32 R17, RZ, RZ, 0x431234f7 ;  /* 0x431234f7ff117424 */ /* 0x000fe400078e00ff */
[----:B------:R1:W-:Y:S01]  /*e620*/  STL.64 [R1+0x880], R12 ;  /* 0x0008800c01007387 */ /* 0x0003e20000100a00 */
[----:B0-----:R-:W-:Y:S01]  /*e630*/  HFMA2.MMA R10, -RZ, RZ, -3.3125, -0.8974609375 ;  /* 0xc2a0bb2eff0a7435 */ /* 0x001fe200000001ff */
[----:B------:R-:W-:Y:S02]  /*e640*/  MOV R11, 0xb8ec22de ;  /* 0xb8ec22de000b7802 */ /* 0x000fe40000000f00 */
[----:B------:R0:W-:Y:S01]  /*e650*/  STL.64 [R1+0x888], R14 ;  /* 0x0008880e01007387 */ /* 0x0001e20000100a00 */
[----:B--2---:R-:W-:Y:S01]  /*e660*/  HFMA2.MMA R21, -RZ, RZ, -1.501953125, 0.0002357959747314453125 ;  /* 0xbe020bbaff157435 */ /* 0x004fe200000001ff */
[----:B------:R-:W-:-:S02]  /*e670*/  IMAD.MOV.U32 R20, RZ, RZ, 0x3eaea827 ;  /* 0x3eaea827ff147424 */ /* 0x000fc400078e00ff */
[----:B------:R2:W-:Y:S01]  /*e680*/  STL.64 [R1+0x890], R18 ;  /* 0x0008901201007387 */ /* 0x0005e20000100a00 */
[----:B-1----:R-:W-:-:S03]  /*e690*/  HFMA2.MMA R13, -RZ, RZ, -3.046875, -118.1875 ;  /* 0xc218d763ff0d7435 */ /* 0x002fc600000001ff */
[----:B------:R1:W-:Y:S01]  /*e6a0*/  STL.64 [R1+0x860], R8 ;  /* 0x0008600801007387 */ /* 0x0003e20000100a00 */
[----:B------:R-:W-:Y:S01]  /*e6b0*/  IMAD.MOV.U32 R12, RZ, RZ, 0x4223149e ;  /* 0x4223149eff0c7424 */ /* 0x000fe200078e00ff */
[----:B0-----:R-:W-:Y:S01]  /*e6c0*/  HFMA2.MMA R14, -RZ, RZ, -2.390625, -0.15869140625 ;  /* 0xc0c8b114ff0e7435 */ /* 0x001fe200000001ff */
[----:B------:R-:W-:Y:S01]  /*e6d0*/  MOV R15, 0x40a3bda5 ;  /* 0x40a3bda5000f7802 */ /* 0x000fe20000000f00 */
[----:B------:R0:W-:Y:S01]  /*e6e0*/  STL.64 [R1+0x848], R24 ;  /* 0x0008481801007387 */ /* 0x0001e20000100a00 */
[----:B--2---:R-:W-:Y:S01]  /*e6f0*/  HFMA2.MMA R19, -RZ, RZ, -0.177001953125, 0.003421783447265625 ;  /* 0xb1aa1b02ff137435 */ /* 0x004fe200000001ff */
[----:B------:R-:W-:Y:S02]  /*e700*/  IMAD.MOV.U32 R18, RZ, RZ, -0x3ffdf446 ;  /* 0xc0020bbaff127424 */ /* 0x000fe400078e00ff */
[----:B------:R2:W-:Y:S01]  /*e710*/  STL.64 [R1+0x8a8], R16 ;  /* 0x0008a81001007387 */ /* 0x0005e20000100a00 */
[----:B-1----:R-:W-:Y:S01]  /*e720*/  HFMA2.MMA R9, -RZ, RZ, 1.09375, 130.875 ;  /* 0x3c605817ff097435 */ /* 0x002fe200000001ff */
[----:B------:R-:W-:-:S02]  /*e730*/  IMAD.MOV.U32 R8, RZ, RZ, 0x430437bf ;  /* 0x430437bfff087424 */ /* 0x000fc400078e00ff */
[----:B------:R1:W-:Y:S01]  /*e740*/  STL.64 [R1+0x8b0], R10 ;  /* 0x0008b00a01007387 */ /* 0x0003e20000100a00 */
[----:B0-----:R-:W-:Y:S01]  /*e750*/  HFMA2.MMA R24, -RZ, RZ, 3.287109375, -7.8515625 ;  /* 0x4293c7daff187435 */ /* 0x001fe200000001ff */
[----:B------:R-:W-:Y:S02]  /*e760*/  MOV R25, 0xc31ccd29 ;  /* 0xc31ccd2900197802 */ /* 0x000fe40000000f00 */
[----:B------:R0:W-:Y:S01]  /*e770*/  STL.64 [R1+0x870], R20 ;  /* 0x0008701401007387 */ /* 0x0001e20000100a00 */
[----:B--2---:R-:W-:Y:S01]  /*e780*/  HFMA2.MMA R16, -RZ, RZ, 1.53515625, -0.037109375 ;  /* 0x3e24a8c0ff107435 */ /* 0x004fe200000001ff */
[----:B------:R-:W-:Y:S02]  /*e790*/  MOV R17, 0xb2d4762c ;  /* 0xb2d4762c00117802 */ /* 0x000fe40000000f00 */
[----:B------:R2:W-:Y:S01]  /*e7a0*/  STL.64 [R1+0x8b8], R12 ;  /* 0x0008b80c01007387 */ /* 0x0005e20000100a00 */
[----:B-1----:R-:W-:Y:S01]  /*e7b0*/  MOV R10, 0xbc1b3dcf ;  /* 0xbc1b3dcf000a7802 */ /* 0x002fe20000000f00 */
[----:B------:R-:W-:-:S02]  /*e7c0*/  IMAD.MOV.U32 R11, RZ, RZ, 0x36d76ab6 ;  /* 0x36d76ab6ff0b7424 */ /* 0x000fc400078e00ff */
[----:B------:R1:W-:Y:S01]  /*e7d0*/  STL.64 [R1+0x8c8], R14 ;  /* 0x0008c80e01007387 */ /* 0x0003e20000100a00 */
[----:B0-----:R-:W-:-:S03]  /*e7e0*/  MOV R20, 0x41898fd1 ;  /* 0x41898fd100147802 */ /* 0x001fc60000000f00 */
[----:B------:R0:W-:Y:S01]  /*e7f0*/  STL.64 [R1+0x8d0], R18 ;  /* 0x0008d01201007387 */ /* 0x0001e20000100a00 */
[----:B------:R-:W-:Y:S01]  /*e800*/  IMAD.MOV.U32 R21, RZ, RZ, 0x357b0a41 ;  /* 0x357b0a41ff157424 */ /* 0x000fe200078e00ff */
[----:B--2---:R-:W-:Y:S02]  /*e810*/  HFMA2.MMA R12, -RZ, RZ, 0.88037109375, 3.943359375 ;  /* 0x3b0b43e3ff0c7435 */ /* 0x004fe400000001ff */
[----:B------:R2:W-:Y:S01]  /*e820*/  STL.64 [R1+0x8a0], R8 ;  /* 0x0008a00801007387 */ /* 0x0005e20000100a00 */
[----:B------:R-:W-:Y:S01]  /*e830*/  MOV R13, 0x43542b1a ;  /* 0x43542b1a000d7802 */ /* 0x000fe20000000f00 */
[----:B-1----:R-:W-:Y:S01]  /*e840*/  IMAD.MOV.U32 R14, RZ, RZ, 0x4151b9cf ;  /* 0x4151b9cfff0e7424 */ /* 0x002fe200078e00ff */
[----:B------:R-:W-:Y:S01]  /*e850*/  MOV R15, 0xc3f87dce ;  /* 0xc3f87dce000f7802 */ /* 0x000fe20000000f00 */
[----:B------:R1:W-:Y:S01]  /*e860*/  STL.64 [R1+0x898], R24 ;  /* 0x0008981801007387 */ /* 0x0003e20000100a00 */
[----:B0-----:R-:W-:Y:S01]  /*e870*/  HFMA2.MMA R18, -RZ, RZ, 4.2109375, -23.28125 ;  /* 0x4436cdd2ff127435 */ /* 0x001fe200000001ff */
[----:B------:R-:W-:-:S02]  /*e880*/  IMAD.MOV.U32 R19, RZ, RZ, -0x3c0eee4f ;  /* 0xc3f111b1ff137424 */ /* 0x000fc400078e00ff */
[----:B------:R0:W-:Y:S01]  /*e890*/  STL.64 [R1+0x8e0], R16 ;  /* 0x0008e01001007387 */ /* 0x0001e20000100a00 */
[----:B--2---:R-:W-:Y:S01]  /*e8a0*/  MOV R8, 0x3f18a4c1 ;  /* 0x3f18a4c100087802 */ /* 0x004fe20000000f00 */
[----:B------:R-:W-:Y:S02]  /*e8b0*/  IMAD.MOV.U32 R9, RZ, RZ, -0x411d96f5 ;  /* 0xbee2690bff097424 */ /* 0x000fe400078e00ff */
[----:B------:R2:W-:Y:S01]  /*e8c0*/  STL.64 [R1+0x8f0], R10 ;  /* 0x0008f00a01007387 */ /* 0x0005e20000100a00 */
[----:B-1----:R-:W-:-:S03]  /*e8d0*/  HFMA2.MMA R25, -RZ, RZ, 1.22265625, 0.01502227783203125 ;  /* 0x3ce423b1ff197435 */ /* 0x002fc600000001ff */
[----:B------:R1:W-:Y:S01]  /*e8e0*/  STL.64 [R1+0x8c0], R20 ;  /* 0x0008c01401007387 */ /* 0x0003e20000100a00 */
[----:B------:R-:W-:Y:S01]  /*e8f0*/  IMAD.MOV.U32 R24, RZ, RZ, -0x42dae672 ;  /* 0xbd25198eff187424 */ /* 0x000fe200078e00ff */
[----:B0-----:R-:W-:Y:S02]  /*e900*/  HFMA2.MMA R16, -RZ, RZ, 0.63427734375, 0.2242431640625 ;  /* 0x3913332dff107435 */ /* 0x001fe400000001ff */
[----:B------:R0:W-:Y:S01]  /*e910*/  STL.64 [R1+0x900], R14 ;  /* 0x0009000e01007387 */ /* 0x0001e20000100a00 */
[----:B------:R-:W-:Y:S01]  /*e920*/  IMAD.MOV.U32 R17, RZ, RZ, -0x3d697b2d ;  /* 0xc29684d3ff117424 */ /* 0x000fe200078e00ff */
[----:B--2---:R-:W-:Y:S01]  /*e930*/  HFMA2.MMA R11, -RZ, RZ, -2.943359375, -0.00110340118408203125 ;  /* 0xc1e39485ff0b7435 */ /* 0x004fe200000001ff */
[----:B------:R-:W-:Y:S01]  /*e940*/  MOV R10, 0x42850a16 ;  /* 0x42850a16000a7802 */ /* 0x000fe20000000f00 */
[----:B------:R2:W-:Y:S01]  /*e950*/  STL.64 [R1+0x8d8], R8 ;  /* 0x0008d80801007387 */ /* 0x0005e20000100a00 */
[----:B-1----:R-:W-:-:S03]  /*e960*/  HFMA2.MMA R21, -RZ, RZ, 3.818359375, 0.00131893157958984375 ;  /* 0x43a31567ff157435 */ /* 0x002fc600000001ff */
[----:B------:R1:W-:Y:S01]  /*e970*/  STL.64 [R1+0x8f8], R12 ;  /* 0x0008f80c01007387 */ /* 0x0003e20000100a00 */
[----:B------:R-:W-:Y:S01]  /*e980*/  MOV R20, 0xbcec1227 ;  /* 0xbcec122700147802 */ /* 0x000fe20000000f00 */
[----:B0-----:R-:W-:Y:S02]  /*e990*/  HFMA2.MMA R15, -RZ, RZ, -1.826171875, 508.5 ;  /* 0xbf4e5ff2ff0f7435 */ /* 0x001fe400000001ff */
[----:B------:R0:W-:Y:S01]  /*e9a0*/  STL.64 [R1+0x908], R18 ;  /* 0x0009081201007387 */ /* 0x0001e20000100a00 */
[----:B------:R-:W-:Y:S01]  /*e9b0*/  MOV R14, 0xb4fa3f50 ;  /* 0xb4fa3f50000e7802 */ /* 0x000fe20000000f00 */
[----:B--2---:R-:W-:Y:S01]  /*e9c0*/  IMAD.MOV.U32 R8, RZ, RZ, -0x3c540da5 ;  /* 0xc3abf25bff087424 */ /* 0x004fe200078e00ff */
[----:B------:R-:W-:Y:S01]  /*e9d0*/  MOV R9, 0x432bf3b2 ;  /* 0x432bf3b200097802 */ /* 0x000fe20000000f00 */
[----:B------:R2:W-:Y:S01]  /*e9e0*/  STL.64 [R1+0x8e8], R24 ;  /* 0x0008e81801007387 */ /* 0x0005e20000100a00 */
[----:B-1----:R-:W-:Y:S01]  /*e9f0*/  IMAD.MOV.U32 R12, RZ, RZ, -0x4ab39f09 ;  /* 0xb54c60f7ff0c7424 */ /* 0x002fe200078e00ff */
[----:B------:R-:W-:-:S02]  /*ea00*/  MOV R13, 0x4118a4c2 ;  /* 0x4118a4c2000d7802 */ /* 0x000fc40000000f00 */
[----:B------:R1:W-:Y:S01]  /*ea10*/  STL.64 [R1+0x920], R16 ;  /* 0x0009201001007387 */ /* 0x0003e20000100a00 */
[----:B0-----:R-:W-:Y:S01]  /*ea20*/  IMAD.MOV.U32 R18, RZ, RZ, 0x3f15b76c ;  /* 0x3f15b76cff127424 */ /* 0x001fe200078e00ff */
[----:B------:R-:W-:Y:S02]  /*ea30*/  MOV R19, 0xbe5574fd ;  /* 0xbe5574fd00137802 */ /* 0x000fe40000000f00 */
[----:B------:R0:W-:Y:S01]  /*ea40*/  STL.64 [R1+0x928], R10 ;  /* 0x0009280a01007387 */ /* 0x0001e20000100a00 */
[----:B--2---:R-:W-:-:S03]  /*ea50*/  HFMA2.MMA R24, -RZ, RZ, -2.46875, -0.0004642009735107421875 ;  /* 0xc0f08f9bff187435 */ /* 0x004fc600000001ff */
[----:B------:R2:W-:Y:S01]  /*ea60*/  STL.64 [R1+0x910], R20 ;  /* 0x0009101401007387 */ /* 0x0005e20000100a00 */
[----:B------:R-:W-:Y:S01]  /*ea70*/  IMAD.MOV.U32 R25, RZ, RZ, 0x40393dd8 ;  /* 0x40393dd8ff197424 */ /* 0x000fe200078e00ff */
[----:B-1----:R-:W-:Y:S02]  /*ea80*/  HFMA2.MMA R17, -RZ, RZ, 1.1162109375, -0.000296115875244140625 ;  /* 0x3c778cdaff117435 */ /* 0x002fe400000001ff */
[----:B------:R1:W-:Y:S01]  /*ea90*/  STL.64 [R1+0x918], R8 ;  /* 0x0009180801007387 */ /* 0x0003e20000100a00 */
[----:B------:R-:W-:Y:S01]  /*eaa0*/  MOV R16, 0xbd07707a ;  /* 0xbd07707a00107802 */ /* 0x000fe20000000f00 */
[----:B0-----:R-:W-:Y:S02]  /*eab0*/  HFMA2.MMA R10, -RZ, RZ, -4.94140625, 0.0002281665802001953125 ;  /* 0xc4f10b7aff0a7435 */ /* 0x001fe400000001ff */
[----:B------:R0:W-:Y:S01]  /*eac0*/  STL.64 [R1+0x930], R12 ;  /* 0x0009300c01007387 */ /* 0x0001e20000100a00 */
[----:B------:R-:W-:-:S03]  /*ead0*/  IMAD.MOV.U32 R11, RZ, RZ, -0x41dceba2 ;  /* 0xbe23145eff0b7424 */ /* 0x000fc600078e00ff */
[----:B------:R3:W-:Y:S01]  /*eae0*/  STL.64 [R1+0x940], R14 ;  /* 0x0009400e01007387 */ /* 0x0007e20000100a00 */
[----:B--2---:R-:W-:Y:S01]  /*eaf0*/  IMAD.MOV.U32 R20, RZ, RZ, -0x3b8899d4 ;  /* 0xc477662cff147424 */ /* 0x004fe200078e00ff */
[----:B------:R-:W-:Y:S02]  /*eb00*/  MOV R21, 0x450908e3 ;  /* 0x450908e300157802 */ /* 0x000fe40000000f00 */
[----:B------:R2:W-:Y:S01]  /*eb10*/  STL.64 [R1+0x948], R18 ;  /* 0x0009481201007387 */ /* 0x0005e20000100a00 */
[----:B-1----:R-:W-:Y:S01]  /*eb20*/  HFMA2.MMA R8, -RZ, RZ, 0.6376953125, -75.125 ;  /* 0x391ad4b2ff087435 */ /* 0x002fe200000001ff */
[----:B------:R-:W-:Y:S01]  /*eb30*/  IMAD.MOV.U32 R9, RZ, RZ, 0x3d50e5d5 ;  /* 0x3d50e5d5ff097424 */ /* 0x000fe200078e00ff */
[----:B0-----:R-:W-:Y:S01]  /*eb40*/  HFMA2.MMA R13, -RZ, RZ, -5.0859375, 16480 ;  /* 0xc5167406ff0d7435 */ /* 0x001fe200000001ff */
[----:B------:R-:W-:Y:S01]  /*eb50*/  MOV R12, 0x44f49ff4 ;  /* 0x44f49ff4000c7802 */ /* 0x000fe20000000f00 */
[----:B------:R0:W-:Y:S01]  /*eb60*/  STL.64 [R1+0x938], R24 ;  /* 0x0009381801007387 */ /* 0x0001e20000100a00 */
[----:B---3--:R-:W-:Y:S01]  /*eb70*/  IMAD.MOV.U32 R14, RZ, RZ, 0x44abf3ae ;  /* 0x44abf3aeff0e7424 */ /* 0x008fe200078e00ff */
[----:B------:R-:W-:-:S02]  /*eb80*/  MOV R15, 0x3aa95acb ;  /* 0x3aa95acb000f7802 */ /* 0x000fc40000000f00 */
[----:B------:R1:W-:Y:S01]  /*eb90*/  STL.64 [R1+0x958], R16 ;  /* 0x0009581001007387 */ /* 0x0003e20000100a00 */
[----:B--2---:R-:W-:Y:S01]  /*eba0*/  HFMA2.MMA R18, -RZ, RZ, -4.234375, 0.0235443115234375 ;  /* 0xc43c2607ff127435 */ /* 0x004fe200000001ff */
[----:B------:R-:W-:Y:S02]  /*ebb0*/  IMAD.MOV.U32 R19, RZ, RZ, 0x4436edde ;  /* 0x4436eddeff137424 */ /* 0x000fe400078e00ff */
[----:B------:R2:W-:Y:S04]  /*ebc0*/  STL.64 [R1+0x960], R20 ;  /* 0x0009601401007387 */ /* 0x0005e80000100a00 */
[----:B------:R3:W-:Y:S01]  /*ebd0*/  STL.64 [R1+0x968], R10 ;  /* 0x0009680a01007387 */ /* 0x0007e20000100a00 */
[----:B0-----:R-:W-:Y:S01]  /*ebe0*/  HFMA2.MMA R25, -RZ, RZ, -0.447021484375, -0.000134944915771484375 ;  /* 0xb727886cff197435 */ /* 0x001fe200000001ff */
[----:B------:R-:W-:-:S02]  /*ebf0*/  MOV R24, 0xc3aaaf64 ;  /* 0xc3aaaf6400187802 */ /* 0x000fc40000000f00 */
[----:B------:R0:W-:Y:S01]  /*ec00*/  STL.64 [R1+0x978], R14 ;  /* 0x0009780e01007387 */ /* 0x0001e20000100a00 */
[----:B-1----:R-:W-:Y:S01]  /*ec10*/  HFMA2.MMA R16, -RZ, RZ, 3.111328125, 1.4609375 ;  /* 0x42393dd8ff107435 */ /* 0x002fe200000001ff */
[----:B------:R-:W-:Y:S01]  /*ec20*/  IMAD.MOV.U32 R17, RZ, RZ, -0x48fb0fcd ;  /* 0xb704f033ff117424 */ /* 0x000fe200078e00ff */
[----:B--2---:R-:W-:Y:S01]  /*ec30*/  HFMA2.MMA R20, -RZ, RZ, 1.8896484375, -0.00586700439453125 ;  /* 0x3f8f9e02ff147435 */ /* 0x004fe200000001ff */
[----:B------:R1:W-:Y:S01]  /*ec40*/  STL.64 [R1+0x950], R8 ;  /* 0x0009500801007387 */ /* 0x0003e20000100a00 */
[----:B------:R-:W-:Y:S01]  /*ec50*/  IMAD.MOV.U32 R21, RZ, RZ, -0x40bd4e50 ;  /* 0xbf42b1b0ff157424 */ /* 0x000fe200078e00ff */
[----:B---3--:R-:W-:Y:S02]  /*ec60*/  HFMA2.MMA R11, -RZ, RZ, 2.595703125, -11.6328125 ;  /* 0x4131c9d1ff0b7435 */ /* 0x008fe400000001ff */
[----:B------:R2:W-:Y:S01]  /*ec70*/  STL.64 [R1+0x970], R12 ;  /* 0x0009700c01007387 */ /* 0x0005e20000100a00 */
[----:B------:R-:W-:Y:S01]  /*ec80*/  MOV R10, 0xc1682bf0 ;  /* 0xc1682bf0000a7802 */ /* 0x000fe20000000f00 */
[----:B0-----:R-:W-:-:S02]  /*ec90*/  HFMA2.MMA R15, -RZ, RZ, 1.5966796875, 2.83718109130859375e-05 ;  /* 0x3e6301dcff0f7435 */ /* 0x001fc400000001ff */
[----:B------:R0:W-:Y:S01]  /*eca0*/  STL.64 [R1+0x980], R18 ;  /* 0x0009801201007387 */ /* 0x0001e20000100a00 */
[----:B------:R-:W-:Y:S01]  /*ecb0*/  MOV R14, 0x3eb9a9a3 ;  /* 0x3eb9a9a3000e7802 */ /* 0x000fe20000000f00 */
[----:B-1----:R-:W-:Y:S01]  /*ecc0*/  IMAD.MOV.U32 R8, RZ, RZ, 0x43059029 ;  /* 0x43059029ff087424 */ /* 0x002fe200078e00ff */
[----:B------:R-:W-:Y:S01]  /*ecd0*/  MOV R9, 0xc2e186a2 ;  /* 0xc2e186a200097802 */ /* 0x000fe20000000f00 */
[----:B------:R1:W-:Y:S01]  /*ece0*/  STL.64 [R1+0x988], R24 ;  /* 0x0009881801007387 */ /* 0x0003e20000100a00 */
[----:B--2---:R-:W-:Y:S01]  /*ecf0*/  IMAD.MOV.U32 R12, RZ, RZ, -0x3f7a96e2 ;  /* 0xc085691eff0c7424 */ /* 0x004fe200078e00ff */
[----:B------:R-:W-:Y:S02]  /*ed00*/  MOV R13, 0x3b4b3729 ;  /* 0x3b4b3729000d7802 */ /* 0x000fe40000000f00 */
        /* <DEDUP_REMOVED lines=12> */
[C---:B------:R-:W-:Y:S01]  /*edd0*/  FADD.FTZ.RZ R7, R2.reuse, 1 ;  /* 0x3f80000002077421 */ /* 0x040fe2000001c000 */
[----:B-1----:R-:W-:Y:S01]  /*ede0*/  IMAD.MOV.U32 R10, RZ, RZ, 0x3e800000 ;  /* 0x3e800000ff0a7424 */ /* 0x002fe200078e00ff */
        /* <DEDUP_REMOVED lines=28> */
.L_x_1324:
[----:B------:R-:W-:Y:S05]  /*efb0*/  BSYNC B3 ;  /* 0x0000000000037941 */ /* 0x000fea0003800000 */
.L_x_1323:
[----:B------:R-:W-:-:S04]  /*efc0*/  FADD.FTZ R2, -R2, R7 ;  /* 0x0000000702027221 */ /* 0x000fc80000010100 */
[----:B------:R-:W-:-:S06]  /*efd0*/  FMUL.FTZ R2, R2, -2 ;  /* 0xc000000002027820 */ /* 0x000fcc0000410000 */
[----:B------:R-:W0:Y:S02]  /*efe0*/  MUFU.SQRT R2, R2 ;  /* 0x0000000200027308 */ /* 0x000e240000002000 */
[----:B0-----:R-:W-:Y:S01]  /*eff0*/  FADD.FTZ R43, -R2, -RZ ;  /* 0x800000ff022b7221 */ /* 0x001fe20000010100 */
[----:B------:R-:W-:Y:S06]  /*f000*/  BRA `(.L_x_1322) ;  /* 0x0000000000887947 */ /* 0x000fec0003800000 */
.L_x_1321:
[C---:B------:R-:W-:Y:S01]  /*f010*/  FADD.FTZ.RZ R7, R2.reuse, 1 ;  /* 0x3f80000002077421 */ /* 0x040fe2000001c000 */
[----:B-1----:R-:W-:Y:S01]  /*f020*/  MOV R10, 0x3e800000 ;  /* 0x3e800000000a7802 */ /* 0x002fe20000000f00 */
        /* <DEDUP_REMOVED lines=28> */
.L_x_1326:
[----:B------:R-:W-:Y:S05]  /*f1f0*/  BSYNC B3 ;  /* 0x0000000000037941 */ /* 0x000fea0003800000 */
.L_x_1325:
[----:B------:R-:W-:-:S04]  /*f200*/  FADD.FTZ R2, -R2, R7 ;  /* 0x0000000702027221 */ /* 0x000fc80000010100 */
[----:B------:R-:W-:-:S04]  /*f210*/  FMUL.FTZ R2, R2, -2 ;  /* 0xc000000002027820 */ /* 0x000fc80000410000 */
[----:B------:R0:W1:Y:S03]  /*f220*/  MUFU.SQRT R43, R2 ;  /* 0x00000002002b7308 */ /* 0x0000660000002000 */
.L_x_1322:
[----:B------:R-:W-:Y:S05]  /*f230*/  BSYNC B2 ;  /* 0x0000000000027941 */ /* 0x000fea0003800000 */
.L_x_1320:
[----:B-1----:R-:W-:Y:S01]  /*f240*/  FMUL.FTZ R13, R5, 0.5 ;  /* 0x3f000000050d7820 */ /* 0x002fe20000410000 */
[----:B------:R-:W-:Y:S01]  /*f250*/  MOV R14, 0x40000000 ;  /* 0x40000000000e7802 */ /* 0x000fe20000000f00 */
[----:B------:R-:W-:Y:S01]  /*f260*/  HFMA2.MMA R32, -RZ, RZ, 0, 0 ;  /* 0x00000000ff207435 */ /* 0x000fe200000001ff */
[----:B------:R-:W-:Y:S01]  /*f270*/  BSSY B2, `(.L_x_1327) ;  /* 0x000015b000027945 */ /* 0x000fe20003800000 */
[----:B0-----:R0:W1:Y:S01]  /*f280*/  MUFU.SQRT R2, R13 ;  /* 0x0000000d00027308 */ /* 0x0010620000002000 */
[----:B------:R-:W-:Y:S02]  /*f290*/  CS2R R18, SRZ ;  /* 0x0000000000127805 */ /* 0x000fe4000001ff00 */
[----:B------:R-:W-:Y:S02]  /*f2a0*/  CS2R R20, SRZ ;  /* 0x0000000000147805 */ /* 0x000fe4000001ff00 */
[----:B------:R-:W-:Y:S02]  /*f2b0*/  CS2R R22, SRZ ;  /* 0x0000000000167805 */ /* 0x000fe4000001ff00 */
[----:B------:R-:W-:-:S02]  /*f2c0*/  CS2R R24, SRZ ;  /* 0x0000000000187805 */ /* 0x000fc4000001ff00 */
[----:B------:R-:W-:Y:S02]  /*f2d0*/  CS2R R26, SRZ ;  /* 0x00000000001a7805 */ /* 0x000fe4000001ff00 */
[----:B------:R-:W-:Y:S02]  /*f2e0*/  CS2R R28, SRZ ;  /* 0x00000000001c7805 */ /* 0x000fe4000001ff00 */
[----:B------:R-:W-:Y:S02]  /*f2f0*/  CS2R R34, SRZ ;  /* 0x0000000000227805 */ /* 0x000fe4000001ff00 */
[----:B------:R-:W-:Y:S01]  /*f300*/  CS2R R36, SRZ ;  /* 0x0000000000247805 */ /* 0x000fe2000001ff00 */
[----:B0-----:R-:W-:Y:S02]  /*f310*/  IMAD.MOV.U32 R13, RZ, RZ, 0x3a69a091 ;  /* 0x3a69a091ff0d7424 */ /* 0x001fe400078e00ff */
[----:B-1----:R-:W-:-:S04]  /*f320*/  FMUL.FTZ R2, R2, R43 ;  /* 0x0000002b02027220 */ /* 0x002fc80000410000 */
[C---:B------:R-:W-:Y:S01]  /*f330*/  FADD.FTZ R7, -R2.reuse, -RZ ;  /* 0x800000ff02077221 */ /* 0x040fe20000010100 */
[----:B------:R-:W-:Y:S02]  /*f340*/  FSETP.GT.FTZ.AND P1, PT, R2, RZ, PT ;  /* 0x000000ff0200720b */ /* 0x000fe40003f34000 */
[----:B------:R-:W-:Y:S01]  /*f350*/  MOV R2, RZ ;  /* 0x000000ff00027202 */ /* 0x000fe20000000f00 */
        /* <DEDUP_REMOVED lines=23> */
[----:B------:R-:W0:Y:S01]  /*f4d0*/  MUFU.RCP R11, R10 ;  /* 0x0000000a000b7308 */ /* 0x000e220000001000 */
[----:B------:R-:W-:Y:S01]  /*f4e0*/  FFMA.FTZ R9, R12, R9, -0.10099056363105773926 ;  /* 0xbdced4240c097423 */ /* 0x000fe20000010009 */
[C---:B------:R-:W-:Y:S01]  /*f4f0*/  FADD.FTZ R16, R13.reuse, 12583039 ;  /* 0x4b40007f0d107421 */ /* 0x040fe20000010000 */
[----:B------:R-:W-:-:S02]  /*f500*/  FFMA.FTZ R14, R13, 1.9046542121259335545e-09, R14 ;  /* 0x3102e3080d0e7823 */ /* 0x000fc4000001000e */
[----:B------:R-:W-:Y:S01]  /*f510*/  FFMA.FTZ R9, R12, R9, 0.06809400022029876709 ;  /* 0x3d8b74de0c097423 */ /* 0x000fe20000010009 */
[----:B------:R-:W-:Y:S02]  /*f520*/  IMAD.SHL.U32 R16, R16, 0x800000, RZ ;  /* 0x0080000010107824 */ /* 0x000fe400078e00ff */
[----:B------:R-:W-:Y:S01]  /*f530*/  FMUL.FTZ R15, R14, 1.4426950216293334961 ;  /* 0x3fb8aa3b0e0f7820 */ /* 0x000fe20000410000 */
[----:B------:R-:W-:-:S04]  /*f540*/  FFMA.FTZ R9, R12, R9, 0.015377387404441833496 ;  /* 0x3c7bf1700c097423 */ /* 0x000fc80000010009 */
[C---:B------:R-:W-:Y:S01]  /*f550*/  FFMA.FTZ R9, R12.reuse, R9, -0.1396210789680480957 ;  /* 0xbe0ef8d40c097423 */ /* 0x040fe20000010009 */
[----:B------:R-:W1:Y:S03]  /*f560*/  MUFU.EX2 R15, R15 ;  /* 0x0000000f000f7308 */ /* 0x000e660000000800 */
[----:B------:R-:W-:Y:S01]  /*f570*/  FFMA.FTZ R12, R12, R9, 1.232995152473449707 ;  /* 0x3f9dd2c90c0c7423 */ /* 0x000fe20000010009 */
[----:B------:R-:W-:-:S03]  /*f580*/  FADD.FTZ R9, |R7|, -RZ ;  /* 0x800000ff07097221 */ /* 0x000fc60000010200 */
[----:B0-----:R-:W-:Y:S01]  /*f590*/  FMUL.FTZ R14, R12, R11 ;  /* 0x0000000b0c0e7220 */ /* 0x001fe20000410000 */
[----:B------:R-:W-:Y:S01]  /*f5a0*/  FFMA.FTZ R9, |R7|, -R9, R8 ;  /* 0x8000000907097223 */ /* 0x000fe20000010208 */
[----:B------:R-:W-:Y:S02]  /*f5b0*/  IMAD.MOV.U32 R8, RZ, RZ, RZ ;  /* 0x000000ffff087224 */ /* 0x000fe400078e00ff */
[----:B------:R-:W-:-:S04]  /*f5c0*/  FMUL.FTZ R13, R14, -2 ;  /* 0xc00000000e0d7820 */ /* 0x000fc80000410000 */
[----:B------:R-:W-:Y:S01]  /*f5d0*/  FFMA.FTZ R13, |R7|, R13, R12 ;  /* 0x0000000d070d7223 */ /* 0x000fe2000001020c */
[----:B------:R-:W-:Y:S01]  /*f5e0*/  HFMA2.MMA R7, -RZ, RZ, 1.875, 0 ;  /* 0x3f800000ff077435 */ /* 0x000fe200000001ff */
[----:B-1----:R-:W-:Y:S02]  /*f5f0*/  FMUL.FTZ R16, R16, R15 ;  /* 0x0000000f10107220 */ /* 0x002fe40000410000 */
[----:B------:R-:W-:Y:S02]  /*f600*/  FADD.FTZ R13, -R14, R13 ;  /* 0x0000000d0e0d7221 */ /* 0x000fe40000010100 */
[----:B------:R-:W-:Y:S01]  /*f610*/  FFMA.FTZ R16, R16, R9, R16 ;  /* 0x0000000910107223 */ /* 0x000fe20000010010 */
[----:B------:R-:W-:Y:S01]  /*f620*/  MOV R9, 0x7f800000 ;  /* 0x7f80000000097802 */ /* 0x000fe20000000f00 */
[----:B------:R-:W-:Y:S01]  /*f630*/  FFMA.FTZ R13, R11, R13, R14 ;  /* 0x0000000d0b0d7223 */ /* 0x000fe2000001000e */
[----:B------:R-:W-:Y:S02]  /*f640*/  CS2R R10, SRZ ;  /* 0x00000000000a7805 */ /* 0x000fe4000001ff00 */
[----:B------:R-:W-:Y:S01]  /*f650*/  CS2R R14, SRZ ;  /* 0x00000000000e7805 */ /* 0x000fe2000001ff00 */
[----:B------:R-:W-:Y:S01]  /*f660*/  FMUL.FTZ R33, R13, R16 ;  /* 0x000000100d217220 */ /* 0x000fe20000410000 */
[----:B------:R-:W-:-:S02]  /*f670*/  CS2R R12, SRZ ;  /* 0x00000000000c7805 */ /* 0x000fc4000001ff00 */
[----:B------:R-:W-:Y:S02]  /*f680*/  CS2R R16, SRZ ;  /* 0x0000000000107805 */ /* 0x000fe4000001ff00 */
[----:B------:R-:W-:-:S05]  /*f690*/  FSEL R33, R33, RZ, !P0 ;  /* 0x000000ff21217208 */ /* 0x000fca0004000000 */
[----:B------:R-:W-:-:S07]  /*f6a0*/  @P1 FADD.FTZ R33, -R33, 2 ;  /* 0x4000000021211421 */ /* 0x000fce0000010100 */
.L_x_1331:
[----:B------:R-:W-:-:S05]  /*f6b0*/  IMAD R38, R8, 0x64, R1 ;  /* 0x0000006408267824 */ /* 0x000fca00078e0201 */
[----:B------:R-:W2:Y:S04]  /*f6c0*/  LDL R39, [R38+0x4] ;  /* 0x0000040026277983 */ /* 0x000ea80000100800 */
[----:B------:R-:W3:Y:S01]  /*f6d0*/  LDL R40, [R38] ;  /* 0x0000000026287983 */ /* 0x000ee20000100800 */
[C---:B------:R-:W-:Y:S01]  /*f6e0*/  ISETP.GE.AND P0, PT, R37.reuse, 0x1, PT ;  /* 0x000000012500780c */ /* 0x040fe20003f06270 */
[----:B------:R-:W-:Y:S01]  /*f6f0*/  VIADD R41, R37, 0x1 ;  /* 0x0000000125297836 */ /* 0x000fe20000000000 */
[----:B------:R-:W-:Y:S02]  /*f700*/  BSSY B3, `(.L_x_1328) ;  /* 0x0000105000037945 */ /* 0x000fe40003800000 */
[----:B------:R-:W-:-:S09]  /*f710*/  FSEL R34, R43, R34, !P0 ;  /* 0x000000222b227208 */ /* 0x000fd20004000000 */
[----:B------:R-:W-:-:S04]  /*f720*/  @P0 IADD3 R41, R37, RZ, RZ ;  /* 0x000000ff25290210 */ /* 0x000fc80007ffe0ff */
[----:B------:R-:W-:Y:S01]  /*f730*/  MOV R37, R41 ;  /* 0x0000002900257202 */ /* 0x000fe20000000f00 */
[----:B--2---:R-:W-:-:S04]  /*f740*/  FMUL.FTZ R39, R34, R39 ;  /* 0x0000002722277220 */ /* 0x004fc80000410000 */
[----:B---3--:R-:W-:-:S04]  /*f750*/  FADD.FTZ R40, R39, R40 ;  /* 0x0000002827287221 */ /* 0x008fc80000010000 */
[----:B------:R-:W-:-:S05]  /*f760*/  FMUL.FTZ R42, |R40|, 5.9604644775390625e-08 ;  /* 0x33800000282a7820 */ /* 0x000fca0000410200 */
[----:B------:R-:W-:-:S13]  /*f770*/  FSETP.GEU.FTZ.AND P1, PT, |R39|, R42, PT ;  /* 0x0000002a2700720b */ /* 0x000fda0003f3e200 */
[----:B------:R-:W-:Y:S05]  /*f780*/  @!P1 BRA `(.L_x_1329) ;  /* 0x0000000c00f09947 */ /* 0x000fea0003800000 */
[----:B------:R-:W2:Y:S01]  /*f790*/  LDL R39, [R38+0x8] ;  /* 0x0000080026277983 */ /* 0x000ea20000100800 */
[C---:B------:R-:W-:Y:S01]  /*f7a0*/  ISETP.GE.AND P0, PT, R37.reuse, 0x2, PT ;  /* 0x000000022500780c */ /* 0x040fe20003f06270 */
[----:B------:R-:W-:-:S12]  /*f7b0*/  VIADD R41, R37, 0x1 ;  /* 0x0000000125297836 */ /* 0x000fd80000000000 */
[----:B------:R-:W-:Y:S01]  /*f7c0*/  @!P0 FMUL.FTZ R32, R34, R43 ;  /* 0x0000002b22208220 */ /* 0x000fe20000410000 */
[----:B------:R-:W-:-:S04]  /*f7d0*/  @P0 IADD3 R41, R37, RZ, RZ ;  /* 0x000000ff25290210 */ /* 0x000fc80007ffe0ff */
[----:B------:R-:W-:Y:S01]  /*f7e0*/  MOV R37, R41 ;  /* 0x0000002900257202 */ /* 0x000fe20000000f00 */
[----:B--2---:R-:W-:-:S04]  /*f7f0*/  FMUL.FTZ R39, R32, R39 ;  /* 0x0000002720277220 */ /* 0x004fc80000410000 */
[----:B------:R-:W-:-:S04]  /*f800*/  FADD.FTZ R40, R40, R39 ;  /* 0x0000002728287221 */ /* 0x000fc80000010000 */
        /* <DEDUP_REMOVED lines=244> */
.L_x_1329:
[----:B------:R-:W-:Y:S05]  /*10750*/  BSYNC B3 ;  /* 0x0000000000037941 */ /* 0x000fea0003800000 */
.L_x_1328:
        /* <DEDUP_REMOVED lines=12> */
.L_x_1330:
[----:B------:R-:W-:Y:S05]  /*10820*/  BSYNC B2 ;  /* 0x0000000000027941 */ /* 0x000fea0003800000 */
.L_x_1327:
        /* <DEDUP_REMOVED lines=66> */
.L_x_1333:
[----:B------:R-:W-:Y:S05]  /*10c50*/  BSYNC B2 ;  /* 0x0000000000027941 */ /* 0x000fea0003800000 */
.L_x_1332:
        /* <DEDUP_REMOVED lines=26> */
[----:B------:R-:W-:Y:S02]  /*10e00*/  MOV R12, R22 ;  /* 0x00000016000c7202 */ /* 0x000fe40000000f00 */
[----:B------:R-:W-:Y:S02]  /*10e10*/  MOV R10, R20 ;  /* 0x00000014000a7202 */ /* 0x000fe40000000f00 */
[----:B------:R-:W-:Y:S02]  /*10e20*/  MOV R11, R21 ;  /* 0x00000015000b7202 */ /* 0x000fe40000000f00 */
[----:B------:R-:W-:Y:S02]  /*10e30*/  MOV R19, R13 ;  /* 0x0000000d00137202 */ /* 0x000fe40000000f00 */
[----:B------:R-:W-:-:S07]  /*10e40*/  MOV R14, 0x10e60 ;  /* 0x00010e60000e7802 */ /* 0x000fce0000000f00 */
[----:B------:R-:W-:Y:S05]  /*10e50*/  CALL.REL.NOINC `($__internal_5_$__cuda_sm20_dsqrt_rn_f64_mediumpath_v1) ;  /* 0x0000018c00c47944 */ /* 0x000fea0003c00000 */
.L_x_1335:
[----:B------:R-:W-:Y:S05]  /*10e60*/  BSYNC B2 ;  /* 0x0000000000027941 */ /* 0x000fea0003800000 */
.L_x_1334:
        /* <DEDUP_REMOVED lines=18> */
[----:B------:R-:W-:Y:S05]  /*10f90*/  CALL.REL.NOINC `($__internal_4_$__cuda_sm20_div_rn_f64_full) ;  /* 0x0000018800087944 */ /* 0x000fea0003c00000 */
[----:B------:R-:W-:Y:S01]  /*10fa0*/  MOV R8, R18 ;  /* 0x0000001200087202 */ /* 0x000fe20000000f00 */
[----:B------:R-:W-:-:S07]  /*10fb0*/  IMAD.MOV.U32 R9, RZ, RZ, R19 ;  /* 0x000000ffff097224 */ /* 0x000fce00078e0013 */
.L_x_1337:
[----:B------:R-:W-:Y:S05]  /*10fc0*/  BSYNC B2 ;  /* 0x0000000000027941 */ /* 0x000fea0003800000 */
.L_x_1336:
        /* <DEDUP_REMOVED lines=9> */
.L_x_1277:
[----:B------:R-:W-:Y:S02]  /*11060*/  FSETP.GT.FTZ.AND P0, PT, R2, RZ, PT ;  /* 0x000000ff0200720b */ /* 0x000fe40003f14000 */
[----:B------:R-:W-:-:S04]  /*11070*/  MOV R0, 0x3f800000 ;  /* 0x3f80000000007802 */ /* 0x000fc80000000f00 */
[----:B------:R-:W-:-:S07]  /*11080*/  FSEL R0, R0, +QNAN , P0 ;  /* 0x7fc0000000007808 */ /* 0x000fce0000000000 */
.L_x_1276:
[----:B------:R-:W-:Y:S05]  /*11090*/  BSYNC B0 ;  /* 0x0000000000007941 */ /* 0x000fea0003800000 */
.L_x_1275:
[----:B------:R-:W-:-:S06]  /*110a0*/  HFMA2.MMA R5, -RZ, RZ, 0, 0 ;  /* 0x00000000ff057435 */ /* 0x000fcc00000001ff */
[----:B------:R-:W-:Y:S05]  /*110b0*/  RET.REL.NODEC R4 `(_ZN2at6native18elementwise_kernelILi128ELi2EZNS0_22gpu_kernel_impl_nocastIN48_GLOBAL__N__08322988_15_IGammaKernel_cu_cb51a28d10CalcIgammaIfEEEEvRNS_18TensorIteratorBaseERKT_EUliE_EEviT1_) ;  /* 0xfffffeec04d07950 */ /* 0x000fea0003c3ffff */
        .type           $_ZN2at6native18elementwise_kernelILi128ELi2EZNS0_22gpu_kernel_impl_nocastIN48_GLOBAL__N__08322988_15_IGammaKernel_cu_cb51a28d10CalcIgammaIfEEEEvRNS_18TensorIteratorBaseERKT_EUliE_EEviT1_$_ZN46_INTERNAL_08322988_15_IGammaKernel_cu_cb51a28d48_GLOBAL__N__08322988_15_IGammaKernel_cu_cb51a28d12calc_igammacIfEET_S2_S2_,@function
        .size           $_ZN2at6native18elementwise_kernelILi128ELi2EZNS0_22gpu_kernel_impl_nocastIN48_GLOBAL__N__08322988_15_IGammaKernel_cu_cb51a28d10CalcIgammaIfEEEEvRNS_18TensorIteratorBaseERKT_EUliE_EEviT1_$_ZN46_INTERNAL_08322988_15_IGammaKernel_cu_cb51a28d48_GLOBAL__N__08322988_15_IGammaKernel_cu_cb51a28d12calc_igammacIfEET_S2_S2_,($__internal_4_$__cuda_sm20_div_rn_f64_full - $_ZN2at6native18elementwise_kernelILi128ELi2EZNS0_22gpu_kernel_impl_nocastIN48_GLOBAL__N__08322988_15_IGammaKernel_cu_cb51a28d10CalcIgammaIfEEEEvRNS_18TensorIteratorBaseERKT_EUliE_EEviT1_$_ZN46_INTERNAL_08322988_15_IGammaKernel_cu_cb51a28d48_GLOBAL__N__08322988_15_IGammaKernel_cu_cb51a28d12calc_igammacIfEET_S2_S2_)
$_ZN2at6native18elementwise_kernelILi128ELi2EZNS0_22gpu_kernel_impl_nocastIN48_GLOBAL__N__08322988_15_IGammaKernel_cu_cb51a28d10CalcIgammaIfEEEEvRNS_18TensorIteratorBaseERKT_EUliE_EEviT1_$_ZN46_INTERNAL_08322988_15_IGammaKernel_cu_cb51a28d48_GLOBAL__N__08322988_15_IGammaKernel_cu_cb51a28d12calc_igammacIfEET_S2_S2_:
        /* <DEDUP_REMOVED lines=8> */
[----:B------:R-:W-:Y:S02]  /*11140*/  FSETP.NEU.FTZ.AND P0, PT, R28, RZ, PT ;  /* 0x000000ff1c00720b */ /* 0x000fe40003f1d000 */
[----:B------:R-:W-:-:S11]  /*11150*/  MOV R7, 0x3f800000 ;  /* 0x3f80000000077802 */ /* 0x000fd60000000f00 */
        /* <DEDUP_REMOVED lines=13> */
[----:B------:R-:W-:Y:S01]  /*11230*/  FSETP.GT.FTZ.AND P0, PT, R5, 20, PT ;  /* 0x41a000000500780b */ /* 0x000fe20003f14000 */
[----:B0-----:R-:W-:-:S05]  /*11240*/  FMUL.FTZ R8, |R36|, R7 ;  /* 0x0000000724087220 */ /* 0x001fca0000410200 */
[----:B------:R-:W-:Y:S02]  /*11250*/  FSETP.GEU.FTZ.AND P2, PT, R8, 0.30000001192092895508, PT ;  /* 0x3e99999a0800780b */ /* 0x000fe40003f5e000 */
[----:B------:R-:W-:Y:S02]  /*11260*/  IADD3 R8, R1, 0x9f8, RZ ;  /* 0x000009f801087810 */ /* 0x000fe40007ffe0ff */
[----:B------:R-:W-:-:S13]  /*11270*/  PLOP3.LUT P0, PT, P2, P0, P1, 0x4, 0x0 ;  /* 0x000000000000781c */ /* 0x000fda0001700014 */
[----:B------:R-:W-:Y:S05]  /*11280*/  @P0 BRA `(.L_x_1341) ;  /* 0x0000012400c40947 */ /* 0x000fea0003800000 */
[C---:B------:R-:W-:Y:S01]  /*11290*/  FSETP.GT.FTZ.AND P0, PT, R5.reuse, 200, PT ;  /* 0x434800000500780b */ /* 0x040fe20003f14000 */
[----:B------:R-:W-:Y:S01]  /*112a0*/  BSSY B4, `(.L_x_1342) ;  /* 0x000000b000047945 */ /* 0x000fe20003800000 */
[----:B------:R-:W-:Y:S01]  /*112b0*/  IADD3 R27, R8, 0x9c4, RZ ;  /* 0x000009c4081b7810 */ /* 0x000fe20007ffe0ff */
[----:B------:R-:W-:-:S10]  /*112c0*/  FADD.FTZ R33, |R5|, -RZ ;  /* 0x800000ff05217221 */ /* 0x000fd40000010200 */
        /* <DEDUP_REMOVED lines=8> */
.L_x_1343:
[----:B------:R-:W-:Y:S05]  /*11350*/  BSYNC B4 ;  /* 0x0000000000047941 */ /* 0x000fea0003800000 */
.L_x_1342:
[----:B------:R-:W-:Y:S01]  /*11360*/  FMUL.FTZ R20, R28, 1 ;  /* 0x3f8000001c147820 */ /* 0x000fe20000410000 */
[----:B------:R-:W-:Y:S01]  /*11370*/  IMAD.MOV.U32 R10, RZ, RZ, -0x66666666 ;  /* 0x9999999aff0a7424 */ /* 0x000fe200078e00ff */
[----:B------:R-:W-:-:S04]  /*11380*/  MOV R11, 0x3ff19999 ;  /* 0x3ff19999000b7802 */ /* 0x000fc80000000f00 */
        /* <DEDUP_REMOVED lines=28> */
[----:B------:R-:W-:Y:S05]  /*11550*/  CALL.REL.NOINC `($__internal_4_$__cuda_sm20_div_rn_f64_full) ;  /* 0x0000018000987944 */ /* 0x000fea0003c00000 */
[----:B------:R-:W-:Y:S01]  /*11560*/  MOV R10, R18 ;  /* 0x00000012000a7202 */ /* 0x000fe20000000f00 */
[----:B------:R-:W-:-:S07]  /*11570*/  IMAD.MOV.U32 R11, RZ, RZ, R19 ;  /* 0x000000ffff0b7224 */ /* 0x000fce00078e0013 */
.L_x_1348:
[----:B------:R-:W-:Y:S05]  /*11580*/  BSYNC B4 ;  /* 0x0000000000047941 */ /* 0x000fea0003800000 */
.L_x_1347:
[----:B------:R-:W-:-:S06]  /*11590*/  FMUL.FTZ R12, R5, 1 ;  /* 0x3f800000050c7820 */ /* 0x000fcc0000410000 */
[----:B------:R-:W0:Y:S02]  /*115a0*/  F2F.F64.F32 R12, R12 ;  /* 0x0000000c000c7310 */ /* 0x000e240000201800 */
[----:B0-----:R-:W-:-:S14]  /*115b0*/  DSETP.GEU.AND P0, PT, R10, R12, PT ;  /* 0x0000000c0a00722a */ /* 0x001fdc0003f0e000 */
[----:B------:R-:W-:Y:S05]  /*115c0*/  @!P0 BRA `(.L_x_1349) ;  /* 0x0000001c008c8947 */ /* 0x000fea0003800000 */
[----:B------:R-:W-:Y:S01]  /*115d0*/  BSSY B3, `(.L_x_1350) ;  /* 0x0000012000037945 */ /* 0x000fe20003800000 */
[----:B------:R-:W-:Y:S01]  /*115e0*/  FADD.FTZ R28, -R28, -RZ ;  /* 0x800000ff1c1c7221 */ /* 0x000fe20000010100 */
[----:B------:R-:W-:Y:S01]  /*115f0*/  MOV R0, 0x1 ;  /* 0x0000000100007802 */ /* 0x000fe20000000f00 */
[----:B------:R-:W-:Y:S01]  /*11600*/  IMAD.MOV.U32 R7, RZ, RZ, RZ ;  /* 0x000000ffff077224 */ /* 0x000fe200078e00ff */
[----:B------:R-:W-:-:S07]  /*11610*/  MOV R8, 0x3f800000 ;  /* 0x3f80000000087802 */ /* 0x000fce0000000f00 */
.L_x_1351:
        /* <DEDUP_REMOVED lines=14> */
.L_x_1350:
        /* <DEDUP_REMOVED lines=49> */
.L_x_1354:
        /* <DEDUP_REMOVED lines=13> */
.L_x_1353:
        /* <DEDUP_REMOVED lines=15> */
.L_x_1356:
        /* <DEDUP_REMOVED lines=16> */
.L_x_1357:
        /* <DEDUP_REMOVED lines=36> */
.L_x_1355:
[----:B------:R-:W-:Y:S05]  /*11f10*/  BSYNC B3 ;  /* 0x0000000000037941 */ /* 0x000fea0003800000 */
.L_x_1352:
        /* <DEDUP_REMOVED lines=35> */
[----:B------:R-:W-:-:S05]  /*12150*/  @!P0 FMUL.FTZ R0, R0, 8388608 ;  /* 0x4b00000000008820 */ /* 0x000fca0000410000 */
[----:B------:R-:W-:-:S04]  /*12160*/  IADD3 R9, R0, -0x3f2aaaab, RZ ;  /* 0xc0d5555500097810 */ /* 0x000fc80007ffe0ff */
        /* <DEDUP_REMOVED lines=24> */
.L_x_1360:
        /* <DEDUP_REMOVED lines=26> */
.L_x_1359:
[----:B------:R-:W-:Y:S05]  /*12490*/  BSYNC B3 ;  /* 0x0000000000037941 */ /* 0x000fea0003800000 */
.L_x_1358:
        /* <DEDUP_REMOVED lines=45> */
.L_x_1363:
        /* <DEDUP_REMOVED lines=13> */
.L_x_1362:
        /* <DEDUP_REMOVED lines=15> */
.L_x_1365:
        /* <DEDUP_REMOVED lines=16> */
.L_x_1366:
        /* <DEDUP_REMOVED lines=36> */
.L_x_1364:
[----:B------:R-:W-:Y:S05]  /*12c70*/  BSYNC B3 ;  /* 0x0000000000037941 */ /* 0x000fea0003800000 */
.L_x_1361:
        /* <DEDUP_REMOVED lines=61> */
.L_x_1369:
        /* <DEDUP_REMOVED lines=27> */
.L_x_1368:
[----:B------:R-:W-:Y:S05]  /*13200*/  BSYNC B3 ;  /* 0x0000000000037941 */ /* 0x000fea0003800000 */
.L_x_1367:
[CC--:B------:R-:W-:Y:S01]  /*13210*/  FFMA.FTZ R10, R5.reuse, R38.reuse, -R10 ;  /* 0x00000026050a7223 */ /* 0x0c0fe2000001080a */
[----:B------:R-:W-:Y:S02]  /*13220*/  IMAD.MOV.U32 R13, RZ, RZ, 0x3ab5ebe6 ;  /* 0x3ab5ebe6ff0d7424 */ /* 0x000fe400078e00ff */
[----:B------:R-:W-:Y:S01]  /*13230*/  FFMA.FTZ R5, R5, R38, -R0 ;  /* 0x0000002605057223 */ /* 0x000fe20000010800 */
[C---:B------:R-:W-:Y:S01]  /*13240*/  FMUL.FTZ R8, R10.reuse, 1.4426950216293334961 ;  /* 0x3fb8aa3b0a087820 */ /* 0x040fe20000410000 */
[C---:B------:R-:W-:Y:S02]  /*13250*/  FSETP.GEU.FTZ.AND P0, PT, |R10|.reuse, 0.40999999642372131348, PT ;  /* 0x3ed1eb850a00780b */ /* 0x040fe40003f1e200 */
[----:B------:R-:W-:Y:S01]  /*13260*/  FMUL.FTZ R5, R5, 1.4426950216293334961 ;  /* 0x3fb8aa3b05057820 */ /* 0x000fe20000410000 */
[----:B------:R-:W-:Y:S02]  /*13270*/  FSETP.NEU.FTZ.AND P2, PT, R10, RZ, PT ;  /* 0x000000ff0a00720b */ /* 0x000fe40003f5d000 */
[----:B------:R-:W0:Y:S02]  /*13280*/  FRND R8, R8 ;  /* 0x0000000800087307 */ /* 0x000e240000201000 */
[----:B0-----:R-:W-:-:S06]  /*13290*/  FSEL R9, R8, RZ, P0 ;  /* 0x000000ff08097208 */ /* 0x001fcc0000000000 */
[----:B------:R-:W-:Y:S01]  /*132a0*/  MUFU.EX2 R8, R5 ;  /* 0x0000000500087308 */ /* 0x000fe20000000800 */
        /* <DEDUP_REMOVED lines=21> */
.L_x_1349:
        /* <DEDUP_REMOVED lines=12> */
[----:B------:R-:W-:Y:S01]  /*134c0*/  VIADD R0, R8, 0x9f4 ;  /* 0x000009f408007836 */ /* 0x000fe20000000000 */
        /* <DEDUP_REMOVED lines=15> */
[----:B------:R2:W-:Y:S01]  /*135c0*/  STL.64 [R1+0xa08], R14 ;  /* 0x000a080e01007387 */ /* 0x0005e20000100a00 */
[----:B------:R-:W-:Y:S01]  /*135d0*/  MOV R24, 0x4ca4b97f ;  /* 0x4ca4b97f00187802 */ /* 0x000fe20000000f00 */
[----:B------:R-:W-:Y:S01]  /*135e0*/  IMAD.MOV.U32 R35, RZ, RZ, 0x4b4b8b8f ;  /* 0x4b4b8b8fff237424 */ /* 0x000fe200078e00ff */
[----:B------:R-:W-:Y:S01]  /*135f0*/  MOV R33, 0x48ae85e0 ;  /* 0x48ae85e000217802 */ /* 0x000fe20000000f00 */
[----:B------:R-:W-:Y:S01]  /*13600*/  STL.64 [R1+0xa00], R12 ;  /* 0x000a000c01007387 */ /* 0x000fe20000100a00 */
[----:B0-----:R-:W-:-:S02]  /*13610*/  MOV R17, 0x1 ;  /* 0x0000000100117802 */ /* 0x001fc40000000f00 */
[----:B------:R-:W-:Y:S01]  /*13620*/  @P0 MOV R17, 0xffffffff ;  /* 0xffffffff00110802 */ /* 0x000fe20000000f00 */
[----:B------:R0:W-:Y:S01]  /*13630*/  STL.64 [R1+0xa18], R18 ;  /* 0x000a181201007387 */ /* 0x0001e20000100a00 */
[----:B-1----:R-:W-:Y:S02]  /*13640*/  MOV R10, 0x42840000 ;  /* 0x42840000000a7802 */ /* 0x002fe40000000f00 */
[----:B------:R-:W-:Y:S01]  /*13650*/  SHF.L.U32 R0, R17, 0x2, RZ ;  /* 0x0000000211007819 */ /* 0x000fe200000006ff */
[----:B------:R1:W-:Y:S01]  /*13660*/  STL.64 [R1+0xa20], R24 ;  /* 0x000a201801007387 */ /* 0x0003e20000100a00 */
[----:B------:R-:W-:Y:S02]  /*13670*/  MOV R11, 0x44f0a000 ;  /* 0x44f0a000000b7802 */ /* 0x000fe40000000f00 */
[----:B------:R-:W-:Y:S01]  /*13680*/  IADD3 R7, R7, R0, RZ ;  /* 0x0000000007077210 */ /* 0x000fe20007ffe0ff */
[----:B------:R-:W-:Y:S01]  /*13690*/  STL.64 [R1+0x13c8], R32 ;  /* 0x0013c82001007387 */ /* 0x000fe20000100a00 */
[----:B--2---:R-:W-:-:S02]  /*136a0*/  MOV R14, 0x4c2f75b4 ;  /* 0x4c2f75b4000e7802 */ /* 0x004fc40000000f00 */
[----:B------:R-:W-:Y:S01]  /*136b0*/  MOV R15, 0x4cc8c38c ;  /* 0x4cc8c38c000f7802 */ /* 0x000fe20000000f00 */
[----:B------:R2:W-:Y:S01]  /*136c0*/  STL.64 [R1+0x13c0], R10 ;  /* 0x0013c00a01007387 */ /* 0x0005e20000100a00 */
[----:B------:R-:W-:Y:S01]  /*136d0*/  IMAD.IADD R9, R7, 0x1, R0 ;  /* 0x0000000107097824 */ /* 0x000fe200078e0200 */
[----:B------:R-:W-:Y:S01]  /*136e0*/  MOV R34, 0x4a20fbd8 ;  /* 0x4a20fbd800227802 */ /* 0x000fe20000000f00 */
[----:B0-----:R-:W-:Y:S01]  /*136f0*/  IMAD.MOV.U32 R19, RZ, RZ, 0x4ce5eb4c ;  /* 0x4ce5eb4cff137424 */ /* 0x001fe200078e00ff */
[----:B------:R0:W-:Y:S01]  /*13700*/  STL.64 [R1+0x13d8], R14 ;  /* 0x0013d80e01007387 */ /* 0x0001e20000100a00 */
[----:B------:R-:W-:Y:S01]  /*13710*/  MOV R18, 0x4d0fed36 ;  /* 0x4d0fed3600127802 */ /* 0x000fe20000000f00 */
[----:B-1----:R-:W-:Y:S01]  /*13720*/  IMAD.MOV.U32 R25, RZ, RZ, RZ ;  /* 0x000000ffff197224 */ /* 0x002fe200078e00ff */
[----:B------:R-:W-:Y:S01]  /*13730*/  MOV R24, 0x4c184540 ;  /* 0x4c18454000187802 */ /* 0x000fe20000000f00 */
[----:B------:R1:W-:Y:S01]  /*13740*/  STL.64 [R1+0x13d0], R34 ;  /* 0x0013d02201007387 */ /* 0x0003e20000100a00 */
[----:B------:R-:W-:-:S02]  /*13750*/  MOV R12, 0x4c5914c6 ;  /* 0x4c5914c6000c7802 */ /* 0x000fc40000000f00 */
[----:B--2---:R-:W-:Y:S01]  /*13760*/  MOV R10, RZ ;  /* 0x000000ff000a7202 */ /* 0x004fe20000000f00 */
[----:B------:R2:W-:Y:S01]  /*13770*/  STL.64 [R1+0x13e0], R18 ;  /* 0x0013e01201007387 */ /* 0x0005e20000100a00 */
[----:B------:R-:W-:Y:S01]  /*13780*/  @P0 MOV R10, 0xc ;  /* 0x0000000c000a0802 */ /* 0x000fe20000000f00 */
[----:B0-----:R-:W-:Y:S01]  /*13790*/  IMAD.MOV.U32 R14, RZ, RZ, 0x3f800000 ;  /* 0x3f800000ff0e7424 */ /* 0x001fe200078e00ff */
[-C--:B------:R-:W-:Y:S01]  /*137a0*/  IADD3 R15, R9, R0.reuse, RZ ;  /* 0x00000000090f7210 */ /* 0x080fe20007ffe0ff */
[----:B------:R0:W-:Y:S02]  /*137b0*/  STL.64 [R1+0x13e8], R24 ;  /* 0x0013e81801007387 */ /* 0x0001e40000100a00 */
[----:B------:R-:W-:Y:S01]  /*137c0*/  IMAD.IADD R17, R10, 0x1, R17 ;  /* 0x000000010a117824 */ /* 0x000fe200078e0211 */
[----:B------:R-:W-:Y:S01]  /*137d0*/  IADD3 R13, R15, R0, RZ ;  /* 0x000000000f0d7210 */ /* 0x000fe20007ffe0ff */
[----:B------:R3:W-:Y:S04]  /*137e0*/  STL [R1+0xa28], R12 ;  /* 0x000a280c01007387 */ /* 0x0007e80000100800 */
[----:B------:R4:W-:Y:S01]  /*137f0*/  STL [R1+0x13bc], R14 ;  /* 0x0013bc0e01007387 */ /* 0x0009e20000100800 */
[----:B------:R-:W-:-:S03]  /*13800*/  LEA R17, R17, R8, 0x2 ;  /* 0x0000000811117211 */ /* 0x000fc600078e10ff */
[----:B------:R-:W5:Y:S01]  /*13810*/  LDL R7, [R7] ;  /* 0x0000000007077983 */ /* 0x000f620000100800 */
[----:B------:R-:W-:-:S03]  /*13820*/  IMAD.IADD R11, R13, 0x1, R0 ;  /* 0x000000010d0b7824 */ /* 0x000fc600078e0200 */
[----:B------:R-:W5:Y:S01]  /*13830*/  LDL R9, [R9] ;  /* 0x0000000009097983 */ /* 0x000f620000100800 */
[----:B------:R-:W-:-:S03]  /*13840*/  IADD3 R45, R0, R17, RZ ;  /* 0x00000011002d7210 */ /* 0x000fc60007ffe0ff */
[----:B------:R-:W5:Y:S01]  /*13850*/  LDL R10, [R15] ;  /* 0x000000000f0a7983 */ /* 0x000f620000100800 */
[-C--:B------:R-:W-:Y:S01]  /*13860*/  IADD3 R41, R11, R0.reuse, RZ ;  /* 0x000000000b297210 */ /* 0x080fe20007ffe0ff */
[--C-:B------:R-:W-:Y:S02]  /*13870*/  IMAD.IADD R39, R45, 0x1, R0.reuse ;  /* 0x000000012d277824 */ /* 0x100fe400078e0200 */
[----:B------:R-:W5:Y:S01]  /*13880*/  LDL R43, [R13] ;  /* 0x000000000d2b7983 */ /* 0x000f620000100800 */
[-C--:B------:R-:W-:Y:S02]  /*13890*/  IADD3 R37, R41, R0.reuse, RZ ;  /* 0x0000000029257210 */ /* 0x080fe40007ffe0ff */
[-C--:B-1----:R-:W-:Y:S01]  /*138a0*/  IADD3 R35, R39, R0.reuse, RZ ;  /* 0x0000000027237210 */ /* 0x082fe20007ffe0ff */
[----:B--2---:R1:W2:Y:S04]  /*138b0*/  LDL R18, [R17] ;  /* 0x0000000011127983 */ /* 0x0042a80000100800 */
[----:B------:R3:W2:Y:S01]  /*138c0*/  LDL R16, [R11] ;  /* 0x000000000b107983 */ /* 0x0006a20000100800 */
[----:B------:R-:W-:Y:S01]  /*138d0*/  IMAD.IADD R33, R37, 0x1, R0 ;  /* 0x0000000125217824 */ /* 0x000fe200078e0200 */
[----:B------:R-:W-:-:S02]  /*138e0*/  IADD3 R29, R35, R0, RZ ;  /* 0x00000000231d7210 */ /* 0x000fc40007ffe0ff */
[----:B------:R-:W2:Y:S04]  /*138f0*/  LDL R45, [R45] ;  /* 0x000000002d2d7983 */ /* 0x000ea80000100800 */
[----:B------:R-:W2:Y:S01]  /*13900*/  LDL R41, [R41] ;  /* 0x0000000029297983 */ /* 0x000ea20000100800 */
[-C--:B------:R-:W-:Y:S01]  /*13910*/  IADD3 R27, R33, R0.reuse, RZ ;  /* 0x00000000211b7210 */ /* 0x080fe20007ffe0ff */
[----:B0-----:R-:W-:Y:S02]  /*13920*/  IMAD.IADD R25, R29, 0x1, R0 ;  /* 0x000000011d197824 */ /* 0x001fe400078e0200 */
[----:B------:R-:W2:Y:S04]  /*13930*/  LDL R39, [R39] ;  /* 0x0000000027277983 */ /* 0x000ea80000100800 */
[----:B------:R-:W2:Y:S01]  /*13940*/  LDL R37, [R37] ;  /* 0x0000000025257983 */ /* 0x000ea20000100800 */
[----:B------:R-:W-:-:S03]  /*13950*/  IADD3 R23, R27, R0, RZ ;  /* 0x000000001b177210 */ /* 0x000fc60007ffe0ff */
[----:B------:R-:W2:Y:S01]  /*13960*/  LDL R35, [R35] ;  /* 0x0000000023237983 */ /* 0x000ea20000100800 */
[----:B-1----:R-:W-:-:S03]  /*13970*/  IADD3 R17, R25, R0, RZ ;  /* 0x0000000019117210 */ /* 0x002fc60007ffe0ff */
[----:B------:R-:W2:Y:S01]  /*13980*/  LDL R33, [R33] ;  /* 0x0000000021217983 */ /* 0x000ea20000100800 */
[----:B------:R-:W-:-:S03]  /*13990*/  IMAD.IADD R19, R23, 0x1, R0 ;  /* 0x0000000117137824 */ /* 0x000fc600078e0200 */
[----:B------:R-:W2:Y:S01]  /*139a0*/  LDL R29, [R29] ;  /* 0x000000001d1d7983 */ /* 0x000ea20000100800 */
[----:B---3--:R-:W-:-:S03]  /*139b0*/  IADD3 R11, R17, R0, RZ ;  /* 0x00000000110b7210 */ /* 0x008fc60007ffe0ff */
[----:B------:R-:W3:Y:S01]  /*139c0*/  LDL R27, [R27] ;  /* 0x000000001b1b7983 */ /* 0x000ee20000100800 */
[----:B------:R-:W-:-:S03]  /*139d0*/  IADD3 R15, R19, R0, RZ ;  /* 0x00000000130f7210 */ /* 0x000fc60007ffe0ff */
[----:B------:R-:W3:Y:S04]  /*139e0*/  LDL R25, [R25] ;  /* 0x0000000019197983 */ /* 0x000ee80000100800 */
[----:B------:R-:W3:Y:S01]  /*139f0*/  LDL R23, [R23] ;  /* 0x0000000017177983 */ /* 0x000ee20000100800 */
[----:B------:R-:W-:-:S03]  /*13a00*/  IMAD.IADD R32, R11, 0x1, R0 ;  /* 0x000000010b207824 */ /* 0x000fc600078e0200 */
[----:B------:R-:W3:Y:S04]  /*13a10*/  LDL R17, [R17] ;  /* 0x0000000011117983 */ /* 0x000ee80000100800 */
[----:B------:R-:W3:Y:S01]  /*13a20*/  LDL R19, [R19] ;  /* 0x0000000013137983 */ /* 0x000ee20000100800 */
[----:B------:R-:W-:-:S03]  /*13a30*/  IADD3 R8, R32, R0, RZ ;  /* 0x0000000020087210 */ /* 0x000fc60007ffe0ff */
[----:B------:R-:W3:Y:S04]  /*13a40*/  LDL R11, [R11] ;  /* 0x000000000b0b7983 */ /* 0x000ee80000100800 */
[----:B------:R-:W3:Y:S01]  /*13a50*/  LDL R15, [R15] ;  /* 0x000000000f0f7983 */ /* 0x000ee20000100800 */
[----:B------:R-:W-:-:S03]  /*13a60*/  IADD3 R26, R8, R0, RZ ;  /* 0x00000000081a7210 */ /* 0x000fc60007ffe0ff */
[----:B------:R-:W3:Y:S02]  /*13a70*/  LDL R12, [R32] ;  /* 0x00000000200c7983 */ /* 0x000ee40000100800 */
[----:B------:R-:W-:Y:S02]  /*13a80*/  IMAD.IADD R13, R26, 0x1, R0 ;  /* 0x000000011a0d7824 */ /* 0x000fe400078e0200 */
[----:B------:R-:W3:Y:S04]  /*13a90*/  LDL R8, [R8] ;  /* 0x0000000008087983 */ /* 0x000ee80000100800 */
[----:B------:R-:W3:Y:S04]  /*13aa0*/  LDL R0, [R26] ;  /* 0x000000001a007983 */ /* 0x000ee80000100800 */
[----:B------:R-:W3:Y:S01]  /*13ab0*/  LDL R13, [R13] ;  /* 0x000000000d0d7983 */ /* 0x000ee20000100800 */
[----:B----4-:R-:W-:-:S02]  /*13ac0*/  MOV R14, R5 ;  /* 0x00000005000e7202 */ /* 0x010fc40000000f00 */
[----:B------:R-:W-:-:S04]  /*13ad0*/  FSET.BF.LEU.FTZ.AND R24, |R5|, 1, PT ;  /* 0x3f8000000518780a */ /* 0x000fc8000381b200 */
[----:B------:R-:W5:Y:S02]  /*13ae0*/  @P0 MUFU.RCP R14, R5 ;  /* 0x00000005000e0308 */ /* 0x000f640000001000 */
[-C--:B-----5:R-:W-:Y:S01]  /*13af0*/  FFMA.FTZ R24, R24, R14.reuse, R7 ;  /* 0x0000000e18187223 */ /* 0x0a0fe20000010007 */
[----:B------:R-:W-:Y:S01]  /*13b00*/  MOV R7, 0x3bc6a26b ;  /* 0x3bc6a26b00077802 */ /* 0x000fe20000000f00 */
[----:B------:R-:W-:Y:S02]  /*13b10*/  @P0 IMAD.MOV.U32 R7, RZ, RZ, 0x4c5914c6 ;  /* 0x4c5914c6ff070424 */ /* 0x000fe400078e00ff */
[----:B------:R-:W-:-:S04]  /*13b20*/  FFMA.FTZ R9, R24, R14, R9 ;  /* 0x0000000e18097223 */ /* 0x000fc80000010009 */
[----:B------:R-:W-:-:S04]  /*13b30*/  FFMA.FTZ R10, R9, R14, R10 ;  /* 0x0000000e090a7223 */ /* 0x000fc8000001000a */
[-C--:B------:R-:W-:Y:S01]  /*13b40*/  FFMA.FTZ R43, R10, R14.reuse, R43 ;  /* 0x0000000e0a2b7223 */ /* 0x080fe2000001002b */
[----:B--2---:R-:W-:Y:S02]  /*13b50*/  FFMA.FTZ R18, R14, R7, R18 ;  /* 0x000000070e127223 */ /* 0x004fe40000010012 */
        /* <DEDUP_REMOVED lines=12> */
[-C--:B---3--:R-:W-:Y:S01]  /*13c20*/  FFMA.FTZ R16, R16, R14.reuse, R27 ;  /* 0x0000000e10107223 */ /* 0x088fe2000001001b */
[----:B------:R-:W-:-:S03]  /*13c30*/  FFMA.FTZ R18, R18, R14, R25 ;  /* 0x0000000e12127223 */ /* 0x000fc60000010019 */
[-C--:B------:R-:W-:Y:S01]  /*13c40*/  FFMA.FTZ R16, R16, R14.reuse, R23 ;  /* 0x0000000e10107223 */ /* 0x080fe20000010017 */
[----:B------:R-:W-:-:S03]  /*13c50*/  FFMA.FTZ R18, R18, R14, R17 ;  /* 0x0000000e12127223 */ /* 0x000fc60000010011 */
[-C--:B------:R-:W-:Y:S01]  /*13c60*/  FFMA.FTZ R16, R16, R14.reuse, R19 ;  /* 0x0000000e10107223 */ /* 0x080fe20000010013 */
[----:B------:R-:W-:-:S03]  /*13c70*/  FFMA.FTZ R11, R18, R14, R11 ;  /* 0x0000000e120b7223 */ /* 0x000fc6000001000b */
[-C--:B------:R-:W-:Y:S01]  /*13c80*/  FFMA.FTZ R10, R16, R14.reuse, R15 ;  /* 0x0000000e100a7223 */ /* 0x080fe2000001000f */
[----:B------:R-:W-:Y:S01]  /*13c90*/  FFMA.FTZ R11, R11, R14, R12 ;  /* 0x0000000e0b0b7223 */ /* 0x000fe2000001000c */
[----:B------:R-:W-:-:S04]  /*13ca0*/  FADD.FTZ R12, R7, -0.5 ;  /* 0xbf000000070c7421 */ /* 0x000fc80000010000 */
[----:B------:R-:W1:Y:S01]  /*13cb0*/  MUFU.RCP R10, R10 ;  /* 0x0000000a000a7308 */ /* 0x000e620000001000 */
[----:B------:R-:W-:Y:S01]  /*13cc0*/  FFMA.FTZ R11, R11, R14, R8 ;  /* 0x0000000e0b0b7223 */ /* 0x000fe20000010008 */
[----:B------:R-:W-:-:S03]  /*13cd0*/  FMUL.FTZ R7, R12, 0.36787945032119750977 ;  /* 0x3ebc5ab20c077820 */ /* 0x000fc60000410000 */
[----:B------:R-:W-:-:S03]  /*13ce0*/  FFMA.FTZ R0, R11, R14, R0 ;  /* 0x0000000e0b007223 */ /* 0x000fc60000010000 */
[----:B------:R-:W-:Y:S01]  /*13cf0*/  MUFU.SQRT R7, R7 ;  /* 0x0000000700077308 */ /* 0x000fe20000002000 */
        /* <DEDUP_REMOVED lines=51> */
.L_x_1374:
[----:B------:R-:W-:Y:S05]  /*14030*/  BSYNC B3 ;  /* 0x0000000000037941 */ /* 0x000fea0003800000 */
.L_x_1373:
[----:B------:R-:W-:Y:S01]  /*14040*/  UMOV UR8, 0xc0000000 ;  /* 0xc000000000087882 */ /* 0x000fe20000000000 */
[----:B------:R-:W-:Y:S01]  /*14050*/  UMOV UR9, 0x40161945 ;  /* 0x4016194500097882 */ /* 0x000fe20000000000 */
[----:B------:R-:W-:Y:S01]  /*14060*/  FADD.FTZ R0, -R0, R7 ;  /* 0x0000000700007221 */ /* 0x000fe20000010100 */
[----:B------:R-:W-:Y:S01]  /*14070*/  DMUL R18, R20, -UR8 ;  /* 0x8000000814127c28 */ /* 0x000fe20008000000 */
        /* <DEDUP_REMOVED lines=10> */
[----:B------:R-:W-:Y:S02]  /*14120*/  MOV R16, R18 ;  /* 0x0000001200107202 */ /* 0x000fe40000000f00 */
[----:B------:R-:W-:Y:S02]  /*14130*/  MOV R17, R19 ;  /* 0x0000001300117202 */ /* 0x000fe40000000f00 */
[----:B------:R-:W-:-:S07]  /*14140*/  MOV R0, 0x14160 ;  /* 0x0001416000007802 */ /* 0x000fce0000000f00 */
[----:B------:R-:W-:Y:S05]  /*14150*/  CALL.REL.NOINC `($__internal_4_$__cuda_sm20_div_rn_f64_full) ;  /* 0x0000015400987944 */ /* 0x000fea0003c00000 */
[----:B------:R-:W-:Y:S01]  /*14160*/  IMAD.MOV.U32 R10, RZ, RZ, R18 ;  /* 0x000000ffff0a7224 */ /* 0x000fe200078e0012 */
[----:B------:R-:W-:-:S07]  /*14170*/  MOV R11, R19 ;  /* 0x00000013000b7202 */ /* 0x000fce0000000f00 */
.L_x_1376:
[----:B------:R-:W-:Y:S05]  /*14180*/  BSYNC B5 ;  /* 0x0000000000057941 */ /* 0x000fea0003800000 */
.L_x_1375:
        /* <DEDUP_REMOVED lines=55> */
[----:B------:R-:W-:-:S04]  /*14500*/  @!P0 SHF.R.S32.HI R11, RZ, 0x1, R0 ;  /* 0x00000001ff0b8819 */ /* 0x000fc80000011400 */
[----:B------:R-:W-:Y:S01]  /*14510*/  @!P0 IADD3 R10, R10, -R11, RZ ;  /* 0x8000000b0a0a8210 */ /* 0x000fe20007ffe0ff */
[----:B------:R-:W-:-:S03]  /*14520*/  @!P0 IMAD R11, R11, 0x100000, R13 ;  /* 0x001000000b0b8824 */ /* 0x000fc600078e020d */
[----:B------:R-:W-:Y:S02]  /*14530*/  @!P0 LEA R13, R10, 0x3ff00000, 0x14 ;  /* 0x3ff000000a0d8811 */ /* 0x000fe400078ea0ff */
[----:B------:R-:W-:Y:S02]  /*14540*/  @!P0 MOV R10, R12 ;  /* 0x0000000c000a8202 */ /* 0x000fe40000000f00 */
[----:B------:R-:W-:-:S06]  /*14550*/  @!P0 MOV R12, RZ ;  /* 0x000000ff000c8202 */ /* 0x000fcc0000000f00 */
[----:B------:R-:W-:-:S11]  /*14560*/  @!P0 DMUL R8, R10, R12 ;  /* 0x0000000c0a088228 */ /* 0x000fd60000000000 */
.L_x_1378:
[----:B------:R-:W-:Y:S05]  /*14570*/  BSYNC B3 ;  /* 0x0000000000037941 */ /* 0x000fea0003800000 */
.L_x_1377:
[----:B0-----:R-:W-:Y:S01]  /*14580*/  DMUL R14, R14, R8 ;  /* 0x000000080e0e7228 */ /* 0x001fe20000000000 */
[----:B------:R-:W-:Y:S01]  /*14590*/  UMOV UR8, 0xf0000000 ;  /* 0xf000000000087882 */ /* 0x000fe20000000000 */
[----:B------:R-:W-:-:S04]  /*145a0*/  UMOV UR9, 0x380fffff ;  /* 0x380fffff00097882 */ /* 0x000fc80000000000 */
[----:B------:R-:W0:Y:S02]  /*145b0*/  F2F.F32.F64 R8, R14 ;  /* 0x0000000e00087310 */ /* 0x000e240000301000 */
[----:B------:R-:W-:-:S14]  /*145c0*/  DSETP.GEU.AND P0, PT, |R14|, UR8, PT ;  /* 0x000000080e007e2a */ /* 0x000fdc000bf0e200 */
[----:B0-----:R-:W-:Y:S01]  /*145d0*/  @!P0 FMUL R8, R8, 1.175494350822287508e-38 ;  /* 0x0080000008088820 */ /* 0x001fe20000400000 */
[----:B------:R-:W-:Y:S06]  /*145e0*/  BRA `(.L_x_1379) ;  /* 0x0000000c009c7947 */ /* 0x000fec0003800000 */
.L_x_1372:
        /* <DEDUP_REMOVED lines=10> */
.L_x_1371:
        /* <DEDUP_REMOVED lines=45> */
.L_x_1382:
        /* <DEDUP_REMOVED lines=13> */
.L_x_1381:
        /* <DEDUP_REMOVED lines=15> */
.L_x_1384:
        /* <DEDUP_REMOVED lines=16> */
.L_x_1385:
        /* <DEDUP_REMOVED lines=36> */
.L_x_1383:
[----:B------:R-:W-:Y:S05]  /*14e60*/  BSYNC B3 ;  /* 0x0000000000037941 */ /* 0x000fea0003800000 */
.L_x_1380:
        /* <DEDUP_REMOVED lines=12> */
[----:B------:R-:W-:Y:S02]  /*14f30*/  HFMA2.MMA R14, -RZ, RZ, 1.541015625, -0.052001953125 ;  /* 0x3e2aaaa8ff0e7435 */ /* 0x000fe400000001ff */
[----:B------:R-:W-:Y:S01]  /*14f40*/  HFMA2.MMA R9, -RZ, RZ, -0.66259765625, 2.662109375 ;  /* 0xb94d4153ff097435 */ /* 0x000fe200000001ff */
[----:B------:R-:W0:Y:S08]  /*14f50*/  F2I.NTZ R15, R0 ;  /* 0x00000000000f7305 */ /* 0x000e300000203100 */
[----:B------:R-:W1:Y:S01]  /*14f60*/  FRND R10, R0 ;  /* 0x00000000000a7307 */ /* 0x000e620000201000 */
[----:B0-----:R-:W-:-:S02]  /*14f70*/  LOP3.LUT P1, RZ, R15, 0x1, RZ, 0xc0, !PT ;  /* 0x000000010fff7812 */ /* 0x001fc4000782c0ff */
[----:B------:R-:W-:Y:S01]  /*14f80*/  LOP3.LUT P0, RZ, R15, 0x2, RZ, 0xc0, !PT ;  /* 0x000000020fff7812 */ /* 0x000fe2000780c0ff */
[----:B-1----:R-:W-:-:S04]  /*14f90*/  FFMA.FTZ R10, -R10, 0.5, |R5| ;  /* 0x3f0000000a0a7823 */ /* 0x002fc80000010505 */
[----:B------:R-:W-:Y:S01]  /*14fa0*/  FMUL.FTZ R11, R10, 3.1415927410125732422 ;  /* 0x40490fdb0a0b7820 */ /* 0x000fe20000410000 */
[----:B------:R-:W-:-:S05]  /*14fb0*/  MOV R10, 0x3c0885e4 ;  /* 0x3c0885e4000a7802 */ /* 0x000fca0000000f00 */
[----:B------:R-:W-:Y:S02]  /*14fc0*/  @P1 IMAD.MOV.U32 R12, RZ, RZ, 0x37cbac00 ;  /* 0x37cbac00ff0c1424 */ /* 0x000fe400078e00ff */
[C---:B------:R-:W-:Y:S01]  /*14fd0*/  FMUL.FTZ R13, R11.reuse, R11 ;  /* 0x0000000b0b0d7220 */ /* 0x040fe20000410000 */
[----:B------:R-:W-:Y:S02]  /*14fe0*/  FSEL R10, R10, 0.041666727513074874878, !P1 ;  /* 0x3d2aaabb0a0a7808 */ /* 0x000fe40004800000 */
[----:B------:R-:W-:Y:S01]  /*14ff0*/  FSEL R0, R11, 1, !P1 ;  /* 0x3f8000000b007808 */ /* 0x000fe20004800000 */
[----:B------:R-:W-:Y:S01]  /*15000*/  @P1 FFMA.FTZ R9, R13, R12, -0.0013887860113754868507 ;  /* 0xbab607ed0d091423 */ /* 0x000fe2000001000c */
[----:B------:R-:W-:-:S03]  /*15010*/  FSEL R12, -R14, -0.4999999701976776123, !P1 ;  /* 0xbeffffff0e0c7808 */ /* 0x000fc60004800100 */
        /* <DEDUP_REMOVED lines=34> */
.L_x_1388:
        /* <DEDUP_REMOVED lines=27> */
.L_x_1387:
[----:B------:R-:W-:Y:S05]  /*153f0*/  BSYNC B3 ;  /* 0x0000000000037941 */ /* 0x000fea0003800000 */
.L_x_1386:
[----:B------:R-:W-:Y:S01]  /*15400*/  FFMA.FTZ R7, R5, R38, -R28 ;  /* 0x0000002605077223 */ /* 0x000fe2000001081c */
[----:B------:R-:W-:-:S03]  /*15410*/  MOV R8, RZ ;  /* 0x000000ff00087202 */ /* 0x000fc60000000f00 */
[----:B------:R-:W-:-:S05]  /*15420*/  FADD.FTZ R0, R7, -R0 ;  /* 0x8000000007007221 */ /* 0x000fca0000010000 */
[----:B------:R-:W-:-:S13]  /*15430*/  FSETP.GEU.FTZ.AND P0, PT, R0, -88.72283935546875, PT ;  /* 0xc2b172180000780b */ /* 0x000fda0003f1e000 */
[----:B------:R-:W-:-:S04]  /*15440*/  @P0 FMUL.FTZ R0, R0, 1.4426950216293334961 ;  /* 0x3fb8aa3b00000820 */ /* 0x000fc80000410000 */
[----:B------:R0:W1:Y:S03]  /*15450*/  @P0 MUFU.EX2 R8, R0 ;  /* 0x0000000000080308 */ /* 0x0000660000000800 */
.L_x_1379:
[----:B------:R-:W-:Y:S05]  /*15460*/  BSYNC B4 ;  /* 0x0000000000047941 */ /* 0x000fea0003800000 */
.L_x_1370:
[----:B-1----:R-:W-:Y:S01]  /*15470*/  FSETP.NEU.FTZ.AND P0, PT, R8, RZ, PT ;  /* 0x000000ff0800720b */ /* 0x002fe20003f1d000 */
[----:B------:R-:W-:Y:S01]  /*15480*/  BSSY B3, `(.L_x_1389) ;  /* 0x0000016000037945 */ /* 0x000fe20003800000 */
[----:B------:R-:W-:-:S11]  /*15490*/  IMAD.MOV.U32 R7, RZ, RZ, RZ ;  /* 0x000000ffff077224 */ /* 0x000fd600078e00ff */
[----:B------:R-:W-:Y:S05]  /*154a0*/  @!P0 BRA `(.L_x_1390) ;  /* 0x00000000004c8947 */ /* 0x000fea0003800000 */
[----:B0-----:R-:W-:Y:S01]  /*154b0*/  HFMA2.MMA R0, -RZ, RZ, 0, 0 ;  /* 0x00000000ff007435 */ /* 0x001fe200000001ff */
[----:B------:R-:W-:Y:S01]  /*154c0*/  BSSY B4, `(.L_x_1391) ;  /* 0x000000e000047945 */ /* 0x000fe20003800000 */
[----:B------:R-:W-:Y:S01]  /*154d0*/  HFMA2.MMA R10, -RZ, RZ, 1.875, 0 ;  /* 0x3f800000ff0a7435 */ /* 0x000fe200000001ff */
[----:B------:R-:W-:Y:S01]  /*154e0*/  MOV R7, 0x3f800000 ;  /* 0x3f80000000077802 */ /* 0x000fe20000000f00 */
[----:B------:R-:W-:-:S09]  /*154f0*/  IMAD.MOV.U32 R9, RZ, RZ, R5 ;  /* 0x000000ffff097224 */ /* 0x000fd200078e0005 */
.L_x_1392:
        /* <DEDUP_REMOVED lines=11> */
.L_x_1391:
[----:B------:R-:W0:Y:S01]  /*155b0*/  MUFU.RCP R0, R5 ;  /* 0x0000000500007308 */ /* 0x000e220000001000 */
[----:B------:R-:W-:-:S04]  /*155c0*/  FMUL.FTZ R7, R10, R8 ;  /* 0x000000080a077220 */ /* 0x000fc80000410000 */
[----:B0-----:R-:W-:-:S07]  /*155d0*/  FMUL.FTZ R7, R7, R0 ;  /* 0x0000000007077220 */ /* 0x001fce0000410000 */
.L_x_1390:
[----:B------:R-:W-:Y:S05]  /*155e0*/  BSYNC B3 ;  /* 0x0000000000037941 */ /* 0x000fea0003800000 */
.L_x_1389:
[----:B------:R-:W-:Y:S01]  /*155f0*/  FADD.FTZ R7, -R7, 1 ;  /* 0x3f80000007077421 */ /* 0x000fe20000010100 */
[----:B------:R-:W-:Y:S06]  /*15600*/  BRA `(.L_x_1339) ;  /* 0x0000014000587947 */ /* 0x000fec0003800000 */
.L_x_1346:
        /* <DEDUP_REMOVED lines=8> */
[----:B------:R-:W-:Y:S02]  /*15690*/  MOV R8, 0x3f800000 ;  /* 0x3f80000000087802 */ /* 0x000fe40000000f00 */
[----:B------:R-:W-:-:S07]  /*156a0*/  MOV R7, RZ ;  /* 0x000000ff00077202 */ /* 0x000fce0000000f00 */
.L_x_1395:
        /* <DEDUP_REMOVED lines=14> */
.L_x_1394:
        /* <DEDUP_REMOVED lines=39> */
[C---:B------:R-:W-:Y:S01]  /*15a00*/  FADD.FTZ R11, |R9|.reuse, -0.5 ;  /* 0xbf000000090b7421 */ /* 0x040fe20000010200 */
[----:B------:R-:W-:Y:S02]  /*15a10*/  FSEL R8, R8, -INF , P0 ;  /* 0xff80000008087808 */ /* 0x000fe40000000000 */
[----:B------:R-:W-:Y:S01]  /*15a20*/  FFMA.FTZ R14, R14, R13, 0.91893851757049560547 ;  /* 0x3f6b3f8e0e0e7423 */ /* 0x000fe2000001000d */
[----:B------:R-:W-:Y:S02]  /*15a30*/  FSETP.NEU.FTZ.AND P0, PT, |R9|, +INF , PT ;  /* 0x7f8000000900780b */ /* 0x000fe40003f1d200 */
[----:B------:R-:W-:-:S04]  /*15a40*/  FMUL.FTZ R11, R8, R11 ;  /* 0x0000000b080b7220 */ /* 0x000fc80000410000 */
[----:B------:R-:W-:Y:S01]  /*15a50*/  FADD.FTZ R14, R11, R14 ;  /* 0x0000000e0b0e7221 */ /* 0x000fe20000010000 */
[----:B------:R-:W-:-:S04]  /*15a60*/  FADD.FTZ R11, -R0, R11 ;  /* 0x0000000b000b7221 */ /* 0x000fc80000010100 */
[----:B------:R-:W-:-:S05]  /*15a70*/  FADD.FTZ R11, R11, R14 ;  /* 0x0000000e0b0b7221 */ /* 0x000fca0000010000 */
[----:B------:R-:W-:Y:S01]  /*15a80*/  FSEL R8, R0, R11, !P0 ;  /* 0x0000000b00087208 */ /* 0x000fe20004000000 */
[----:B------:R-:W-:Y:S06]  /*15a90*/  BRA `(.L_x_1399) ;  /* 0x0000000400407947 */ /* 0x000fec0003800000 */
.L_x_1398:
        /* <DEDUP_REMOVED lines=13> */
.L_x_1397:
        /* <DEDUP_REMOVED lines=15> */
.L_x_1400:
        /* <DEDUP_REMOVED lines=16> */
.L_x_1401:
        /* <DEDUP_REMOVED lines=36> */
.L_x_1399:
[----:B------:R-:W-:Y:S05]  /*15fa0*/  BSYNC B3 ;  /* 0x0000000000037941 */ /* 0x000fea0003800000 */
.L_x_1396:
        /* <DEDUP_REMOVED lines=61> */
.L_x_1404:
        /* <DEDUP_REMOVED lines=26> */
.L_x_1403:
[----:B------:R-:W-:Y:S05]  /*16520*/  BSYNC B3 ;  /* 0x0000000000037941 */ /* 0x000fea0003800000 */
.L_x_1402:
        /* <DEDUP_REMOVED lines=45> */
.L_x_1407:
        /* <DEDUP_REMOVED lines=13> */
.L_x_1406:
        /* <DEDUP_REMOVED lines=15> */
.L_x_1409:
        /* <DEDUP_REMOVED lines=16> */
.L_x_1410:
        /* <DEDUP_REMOVED lines=36> */
.L_x_1408:
[----:B------:R-:W-:Y:S05]  /*16d00*/  BSYNC B3 ;  /* 0x0000000000037941 */ /* 0x000fea0003800000 */
.L_x_1405:
        /* <DEDUP_REMOVED lines=25> */
[C---:B------:R-:W-:Y:S01]  /*16ea0*/  @P1 FFMA.FTZ R11, R15.reuse, R14, -0.0013887860113754868507 ;  /* 0xbab607ed0f0b1423 */ /* 0x040fe2000001000e */
[----:B------:R-:W-:Y:S02]  /*16eb0*/  FSEL R14, -R16, -0.4999999701976776123, !P1 ;  /* 0xbeffffff100e7808 */ /* 0x000fe40004800100 */
[----:B------:R-:W-:Y:S01]  /*16ec0*/  MOV R13, 0x3e055027 ;  /* 0x3e055027000d7802 */ /* 0x000fe20000000f00 */
[C---:B------:R-:W-:Y:S01]  /*16ed0*/  FFMA.FTZ R11, R15.reuse, R11, R12 ;  /* 0x0000000b0f0b7223 */ /* 0x040fe2000001000c */
[----:B------:R-:W-:-:S03]  /*16ee0*/  FFMA.FTZ R12, R15, R0, RZ ;  /* 0x000000000f0c7223 */ /* 0x000fc600000100ff */
[----:B------:R-:W-:-:S04]  /*16ef0*/  FFMA.FTZ R11, R15, R11, R14 ;  /* 0x0000000b0f0b7223 */ /* 0x000fc8000001000e */
[----:B------:R-:W-:-:S04]  /*16f00*/  FFMA.FTZ R0, R11, R12, R0 ;  /* 0x0000000c0b007223 */ /* 0x000fc80000010000 */
        /* <DEDUP_REMOVED lines=29> */
.L_x_1413:
        /* <DEDUP_REMOVED lines=27> */
.L_x_1412:
[----:B------:R-:W-:Y:S05]  /*17290*/  BSYNC B3 ;  /* 0x0000000000037941 */ /* 0x000fea0003800000 */
.L_x_1411:
[----:B------:R-:W0:Y:S01]  /*172a0*/  MUFU.LG2 R28, R28 ;  /* 0x0000001c001c7308 */ /* 0x000e220000000c00 */
[----:B------:R-:W-:Y:S01]  /*172b0*/  MOV R13, 0x3ab5ebe6 ;  /* 0x3ab5ebe6000d7802 */ /* 0x000fe20000000f00 */
[----:B0-----:R-:W-:-:S04]  /*172c0*/  FMUL.FTZ R14, R28, 0.69314718246459960938 ;  /* 0x3f3172181c0e7820 */ /* 0x001fc80000410000 */
[CC--:B------:R-:W-:Y:S01]  /*172d0*/  FFMA.FTZ R10, R5.reuse, R14.reuse, -R10 ;  /* 0x0000000e050a7223 */ /* 0x0c0fe2000001080a */
[----:B------:R-:W-:-:S03]  /*172e0*/  FFMA.FTZ R5, R5, R14, -R0 ;  /* 0x0000000e05057223 */ /* 0x000fc60000010800 */
[C---:B------:R-:W-:Y:S01]  /*172f0*/  FMUL.FTZ R8, R10.reuse, 1.4426950216293334961 ;  /* 0x3fb8aa3b0a087820 */ /* 0x040fe20000410000 */
[C---:B------:R-:W-:Y:S01]  /*17300*/  FSETP.GEU.FTZ.AND P0, PT, |R10|.reuse, 0.40999999642372131348, PT ;  /* 0x3ed1eb850a00780b */ /* 0x040fe20003f1e200 */
[----:B------:R-:W-:Y:S01]  /*17310*/  FMUL.FTZ R5, R5, 1.4426950216293334961 ;  /* 0x3fb8aa3b05057820 */ /* 0x000fe20000410000 */
[----:B------:R-:W-:-:S03]  /*17320*/  FSETP.NEU.FTZ.AND P2, PT, R10, RZ, PT ;  /* 0x000000ff0a00720b */ /* 0x000fc60003f5d000 */
        /* <DEDUP_REMOVED lines=24> */
.L_x_1393:
        /* <DEDUP_REMOVED lines=23> */
[----:B------:R-:W-:Y:S01]  /*17620*/  MOV R14, 0x45d95fff ;  /* 0x45d95fff000e7802 */ /* 0x000fe20000000f00 */
[----:B0-----:R-:W-:Y:S01]  /*17630*/  VIADD R0, R8, 0x9f4 ;  /* 0x000009f408007836 */ /* 0x001fe20000000000 */
[----:B------:R-:W-:Y:S01]  /*17640*/  MOV R15, 0x47946fa6 ;  /* 0x47946fa6000f7802 */ /* 0x000fe20000000f00 */
[----:B------:R-:W-:Y:S01]  /*17650*/  STL.64 [R1+0xa10], R16 ;  /* 0x000a101001007387 */ /* 0x000fe20000100a00 */
[----:B------:R-:W-:Y:S01]  /*17660*/  MOV R22, 0x4ca4b97f ;  /* 0x4ca4b97f00167802 */ /* 0x000fe20000000f00 */
[----:B------:R-:W-:Y:S01]  /*17670*/  IMAD.MOV.U32 R32, RZ, RZ, 0x42840000 ;  /* 0x42840000ff207424 */ /* 0x000fe200078e00ff */
[----:B------:R-:W-:Y:S01]  /*17680*/  SEL R9, R0, R27, P0 ;  /* 0x0000001b00097207 */ /* 0x000fe20000000000 */
[----:B------:R0:W-:Y:S01]  /*17690*/  STL.64 [R1+0xa00], R12 ;  /* 0x000a000c01007387 */ /* 0x0001e20000100a00 */
[----:B-1----:R-:W-:Y:S01]  /*176a0*/  MOV R19, 0x1 ;  /* 0x0000000100137802 */ /* 0x002fe20000000f00 */
[----:B------:R-:W-:Y:S01]  /*176b0*/  IMAD.MOV.U32 R35, RZ, RZ, 0x48ae85e0 ;  /* 0x48ae85e0ff237424 */ /* 0x000fe200078e00ff */
[----:B------:R-:W-:Y:S01]  /*176c0*/  @P0 MOV R19, 0xffffffff ;  /* 0xffffffff00130802 */ /* 0x000fe20000000f00 */
[----:B------:R-:W-:Y:S01]  /*176d0*/  STL.64 [R1+0xa08], R14 ;  /* 0x000a080e01007387 */ /* 0x000fe20000100a00 */
[----:B------:R-:W-:Y:S01]  /*176e0*/  MOV R23, 0x4cc5f8af ;  /* 0x4cc5f8af00177802 */ /* 0x000fe20000000f00 */
[----:B------:R-:W-:Y:S01]  /*176f0*/  IMAD.MOV.U32 R27, RZ, RZ, 0x4cc8c38c ;  /* 0x4cc8c38cff1b7424 */ /* 0x000fe200078e00ff */
[----:B--2---:R-:W-:Y:S01]  /*17700*/  MOV R10, 0x4a20fbd8 ;  /* 0x4a20fbd8000a7802 */ /* 0x004fe20000000f00 */
[----:B------:R-:W-:Y:S01]  /*17710*/  IMAD.SHL.U32 R0, R19, 0x4, RZ ;  /* 0x0000000413007824 */ /* 0x000fe200078e00ff */
[----:B------:R-:W-:Y:S01]  /*17720*/  MOV R11, 0x4b4b8b8f ;  /* 0x4b4b8b8f000b7802 */ /* 0x000fe20000000f00 */
[----:B------:R1:W-:Y:S01]  /*17730*/  STL.64 [R1+0xa20], R22 ;  /* 0x000a201601007387 */ /* 0x0003e20000100a00 */
[----:B------:R-:W-:Y:S01]  /*17740*/  MOV R33, 0x44f0a000 ;  /* 0x44f0a00000217802 */ /* 0x000fe20000000f00 */
[----:B0-----:R-:W-:Y:S01]  /*17750*/  IMAD.MOV.U32 R12, RZ, RZ, RZ ;  /* 0x000000ffff0c7224 */ /* 0x001fe200078e00ff */
[-C--:B------:R-:W-:Y:S01]  /*17760*/  IADD3 R9, R9, R0.reuse, RZ ;  /* 0x0000000009097210 */ /* 0x080fe20007ffe0ff */
[----:B------:R-:W-:Y:S01]  /*17770*/  IMAD.MOV.U32 R39, RZ, RZ, 0x4ce5eb4c ;  /* 0x4ce5eb4cff277424 */ /* 0x000fe200078e00ff */
[----:B------:R-:W-:Y:S01]  /*17780*/  MOV R34, 0x46ff3c00 ;  /* 0x46ff3c0000227802 */ /* 0x000fe20000000f00 */
[----:B------:R0:W-:Y:S01]  /*17790*/  STL.64 [R1+0x13d0], R10 ;  /* 0x0013d00a01007387 */ /* 0x0001e20000100a00 */
[----:B------:R-:W-:-:S02]  /*177a0*/  IADD3 R17, R9, R0, RZ ;  /* 0x0000000009117210 */ /* 0x000fc40007ffe0ff */
[----:B------:R-:W-:Y:S01]  /*177b0*/  MOV R26, 0x4c2f75b4 ;  /* 0x4c2f75b4001a7802 */ /* 0x000fe20000000f00 */
[----:B------:R-:W-:Y:S01]  /*177c0*/  STL.64 [R1+0x13c0], R32 ;  /* 0x0013c02001007387 */ /* 0x000fe20000100a00 */
[----:B------:R-:W-:Y:S02]  /*177d0*/  MOV R38, 0x4d0fed36 ;  /* 0x4d0fed3600267802 */ /* 0x000fe40000000f00 */
[----:B-1----:R-:W-:Y:S01]  /*177e0*/  MOV R22, 0x4c184540 ;  /* 0x4c18454000167802 */ /* 0x002fe20000000f00 */
[----:B------:R-:W-:Y:S01]  /*177f0*/  STL.64 [R1+0x13c8], R34 ;  /* 0x0013c82201007387 */ /* 0x000fe20000100a00 */
[----:B------:R-:W-:Y:S02]  /*17800*/  MOV R23, RZ ;  /* 0x000000ff00177202 */ /* 0x000fe40000000f00 */
[----:B------:R-:W-:Y:S02]  /*17810*/  MOV R14, 0x4c5914c6 ;  /* 0x4c5914c6000e7802 */ /* 0x000fe40000000f00 */
[----:B------:R-:W-:Y:S01]  /*17820*/  @P0 MOV R12, 0xc ;  /* 0x0000000c000c0802 */ /* 0x000fe20000000f00 */
[----:B0-----:R-:W-:Y:S01]  /*17830*/  IMAD.IADD R11, R17, 0x1, R0 ;  /* 0x00000001110b7824 */ /* 0x001fe200078e0200 */
[----:B------:R-:W-:Y:S02]  /*17840*/  STL.64 [R1+0x13d8], R26 ;  /* 0x0013d81a01007387 */ /* 0x000fe40000100a00 */
[----:B------:R-:W-:-:S02]  /*17850*/  IADD3 R19, R12, R19, RZ ;  /* 0x000000130c137210 */ /* 0x000fc40007ffe0ff */
[----:B------:R0:W-:Y:S01]  /*17860*/  STL.64 [R1+0x13e0], R38 ;  /* 0x0013e02601007387 */ /* 0x0001e20000100a00 */
[----:B------:R-:W-:-:S03]  /*17870*/  IADD3 R15, R11, R0, RZ ;  /* 0x000000000b0f7210 */ /* 0x000fc60007ffe0ff */
[----:B------:R1:W-:Y:S04]  /*17880*/  STL.64 [R1+0x13e8], R22 ;  /* 0x0013e81601007387 */ /* 0x0003e80000100a00 */
[----:B------:R2:W-:Y:S01]  /*17890*/  STL [R1+0xa28], R14 ;  /* 0x000a280e01007387 */ /* 0x0005e20000100800 */
[----:B------:R-:W-:-:S03]  /*178a0*/  IMAD.U32 R19, R19, 0x4, R8 ;  /* 0x0000000413137824 */ /* 0x000fc600078e0008 */
[----:B------:R-:W3:Y:S01]  /*178b0*/  LDL R9, [R9] ;  /* 0x0000000009097983 */ /* 0x000ee20000100800 */
[----:B------:R-:W-:-:S03]  /*178c0*/  IADD3 R13, R15, R0, RZ ;  /* 0x000000000f0d7210 */ /* 0x000fc60007ffe0ff */
[----:B------:R-:W4:Y:S01]  /*178d0*/  LDL R10, [R17] ;  /* 0x00000000110a7983 */ /* 0x000f220000100800 */
[----:B0-----:R-:W-:Y:S01]  /*178e0*/  IADD3 R39, R0, R19, RZ ;  /* 0x0000001300277210 */ /* 0x001fe20007ffe0ff */
[----:B------:R-:W-:Y:S02]  /*178f0*/  IMAD.IADD R35, R13, 0x1, R0 ;  /* 0x000000010d237824 */ /* 0x000fe400078e0200 */
[----:B------:R-:W5:Y:S01]  /*17900*/  LDL R11, [R11] ;  /* 0x000000000b0b7983 */ /* 0x000f620000100800 */
[----:B------:R-:W-:-:S03]  /*17910*/  IADD3 R33, R39, R0, RZ ;  /* 0x0000000027217210 */ /* 0x000fc60007ffe0ff */
[----:B------:R-:W5:Y:S01]  /*17920*/  LDL R37, [R15] ;  /* 0x000000000f257983 */ /* 0x000f620000100800 */
[-C--:B------:R-:W-:Y:S01]  /*17930*/  IADD3 R29, R35, R0.reuse, RZ ;  /* 0x00000000231d7210 */ /* 0x080fe20007ffe0ff */
[----:B------:R-:W-:Y:S02]  /*17940*/  IMAD.IADD R27, R33, 0x1, R0 ;  /* 0x00000001211b7824 */ /* 0x000fe400078e0200 */
[----:B------:R0:W5:Y:S01]  /*17950*/  LDL R43, [R19] ;  /* 0x00000000132b7983 */ /* 0x0001620000100800 */
[----:B-1----:R-:W-:-:S03]  /*17960*/  IADD3 R23, R29, R0, RZ ;  /* 0x000000001d177210 */ /* 0x002fc60007ffe0ff */
[----:B------:R1:W5:Y:S01]  /*17970*/  LDL R41, [R13] ;  /* 0x000000000d297983 */ /* 0x0003620000100800 */
[----:B------:R-:W-:-:S03]  /*17980*/  IADD3 R25, R27, R0, RZ ;  /* 0x000000001b197210 */ /* 0x000fc60007ffe0ff */
[----:B------:R-:W5:Y:S04]  /*17990*/  LDL R39, [R39] ;  /* 0x0000000027277983 */ /* 0x000f680000100800 */
[----:B------:R-:W5:Y:S01]  /*179a0*/  LDL R35, [R35] ;  /* 0x0000000023237983 */ /* 0x000f620000100800 */
[----:B0-----:R-:W-:Y:S01]  /*179b0*/  IMAD.IADD R19, R23, 0x1, R0 ;  /* 0x0000000117137824 */ /* 0x001fe200078e0200 */
[-C--:B-1----:R-:W-:Y:S02]  /*179c0*/  IADD3 R13, R25, R0.reuse, RZ ;  /* 0x00000000190d7210 */ /* 0x082fe40007ffe0ff */
[----:B------:R-:W5:Y:S04]  /*179d0*/  LDL R33, [R33] ;  /* 0x0000000021217983 */ /* 0x000f680000100800 */
[----:B------:R-:W5:Y:S01]  /*179e0*/  LDL R29, [R29] ;  /* 0x000000001d1d7983 */ /* 0x000f620000100800 */
[----:B------:R-:W-:-:S03]  /*179f0*/  IADD3 R17, R19, R0, RZ ;  /* 0x0000000013117210 */ /* 0x000fc60007ffe0ff */
[----:B------:R-:W5:Y:S01]  /*17a00*/  LDL R27, [R27] ;  /* 0x000000001b1b7983 */ /* 0x000f620000100800 */
[----:B------:R-:W-:-:S03]  /*17a10*/  IMAD.IADD R15, R13, 0x1, R0 ;  /* 0x000000010d0f7824 */ /* 0x000fc600078e0200 */
[----:B------:R-:W5:Y:S01]  /*17a20*/  LDL R23, [R23] ;  /* 0x0000000017177983 */ /* 0x000f620000100800 */
[----:B------:R-:W-:-:S03]  /*17a30*/  IADD3 R45, R17, R0, RZ ;  /* 0x00000000112d7210 */ /* 0x000fc60007ffe0ff */
[----:B------:R-:W5:Y:S04]  /*17a40*/  LDL R22, [R25] ;  /* 0x0000000019167983 */ /* 0x000f680000100800 */
[----:B------:R-:W5:Y:S01]  /*17a50*/  LDL R19, [R19] ;  /* 0x0000000013137983 */ /* 0x000f620000100800 */
[-C--:B------:R-:W-:Y:S01]  /*17a60*/  IADD3 R8, R15, R0.reuse, RZ ;  /* 0x000000000f087210 */ /* 0x080fe20007ffe0ff */
[----:B--2---:R-:W-:Y:S02]  /*17a70*/  IMAD.IADD R14, R45, 0x1, R0 ;  /* 0x000000012d0e7824 */ /* 0x004fe400078e0200 */
[----:B------:R0:W2:Y:S04]  /*17a80*/  LDL R18, [R13] ;  /* 0x000000000d127983 */ /* 0x0000a80000100800 */
[----:B------:R-:W2:Y:S01]  /*17a90*/  LDL R17, [R17] ;  /* 0x0000000011117983 */ /* 0x000ea20000100800 */
[----:B------:R-:W-:-:S03]  /*17aa0*/  IADD3 R32, R8, R0, RZ ;  /* 0x0000000008207210 */ /* 0x000fc60007ffe0ff */
[----:B------:R-:W2:Y:S04]  /*17ab0*/  LDL R15, [R15] ;  /* 0x000000000f0f7983 */ /* 0x000ea80000100800 */
[----:B------:R-:W2:Y:S01]  /*17ac0*/  LDL R16, [R45] ;  /* 0x000000002d107983 */ /* 0x000ea20000100800 */
[----:B0-----:R-:W-:-:S03]  /*17ad0*/  IADD3 R13, R32, R0, RZ ;  /* 0x00000000200d7210 */ /* 0x001fc60007ffe0ff */
[----:B------:R-:W2:Y:S04]  /*17ae0*/  LDL R8, [R8] ;  /* 0x0000000008087983 */ /* 0x000ea80000100800 */
[----:B------:R-:W2:Y:S01]  /*17af0*/  LDL R14, [R14] ;  /* 0x000000000e0e7983 */ /* 0x000ea20000100800 */
[----:B------:R-:W-:-:S03]  /*17b00*/  IMAD.IADD R34, R13, 0x1, R0 ;  /* 0x000000010d227824 */ /* 0x000fc600078e0200 */
[----:B------:R0:W2:Y:S02]  /*17b10*/  LDL R12, [R32] ;  /* 0x00000000200c7983 */ /* 0x0000a40000100800 */
[----:B------:R-:W-:Y:S02]  /*17b20*/  IADD3 R25, R34, R0, RZ ;  /* 0x0000000022197210 */ /* 0x000fe40007ffe0ff */
[----:B------:R-:W2:Y:S04]  /*17b30*/  LDL R13, [R13] ;  /* 0x000000000d0d7983 */ /* 0x000ea80000100800 */
[----:B------:R-:W2:Y:S04]  /*17b40*/  LDL R0, [R34] ;  /* 0x0000000022007983 */ /* 0x000ea80000100800 */
[----:B------:R-:W2:Y:S01]  /*17b50*/  LDL R25, [R25] ;  /* 0x0000000019197983 */ /* 0x000ea20000100800 */
[----:B------:R-:W-:Y:S01]  /*17b60*/  MOV R26, R5 ;  /* 0x00000005001a7202 */ /* 0x000fe20000000f00 */
[----:B------:R-:W-:Y:S01]  /*17b70*/  @P0 IMAD.MOV.U32 R26, RZ, RZ, R7 ;  /* 0x000000ffff1a0224 */ /* 0x000fe200078e0007 */
[----:B------:R-:W-:-:S02]  /*17b80*/  FSET.BF.LEU.FTZ.AND R38, |R5|, 1, PT ;  /* 0x3f8000000526780a */ /* 0x000fc4000381b200 */
[----:B------:R-:W-:Y:S02]  /*17b90*/  MOV R7, 0x3bc6a26b ;  /* 0x3bc6a26b00077802 */ /* 0x000fe40000000f00 */
[----:B------:R-:W-:Y:S01]  /*17ba0*/  @P0 MOV R7, 0x4c5914c6 ;  /* 0x4c5914c600070802 */ /* 0x000fe20000000f00 */
[----:B---3--:R-:W-:-:S04]  /*17bb0*/  FFMA.FTZ R9, R38, R26, R9 ;  /* 0x0000001a26097223 */ /* 0x008fc80000010009 */
[----:B----4-:R-:W-:-:S04]  /*17bc0*/  FFMA.FTZ R10, R9, R26, R10 ;  /* 0x0000001a090a7223 */ /* 0x010fc8000001000a */
[----:B-----5:R-:W-:-:S04]  /*17bd0*/  FFMA.FTZ R10, R10, R26, R11 ;  /* 0x0000001a0a0a7223 */ /* 0x020fc8000001000b */
[-C--:B0-----:R-:W-:Y:S01]  /*17be0*/  FFMA.FTZ R32, R10, R26.reuse, R37 ;  /* 0x0000001a0a207223 */ /* 0x081fe20000010025 */
        /* <DEDUP_REMOVED lines=13> */
[----:B--2---:R-:W-:-:S04]  /*17cc0*/  FFMA.FTZ R18, R27, R26, R18 ;  /* 0x0000001a1b127223 */ /* 0x004fc80000010012 */
[----:B------:R-:W0:Y:S01]  /*17cd0*/  @P0 MUFU.EX2 R19, R19 ;  /* 0x0000001300130308 */ /* 0x000e220000000800 */
        /* <DEDUP_REMOVED lines=11> */
[----:B------:R-:W-:Y:S01]  /*17d90*/  FFMA.FTZ R10, R0, R26, R25 ;  /* 0x0000001a000a7223 */ /* 0x000fe20000010019 */
[----:B------:R-:W-:Y:S03]  /*17da0*/  MUFU.SQRT R8, R9 ;  /* 0x0000000900087308 */ /* 0x000fe60000002000 */
        /* <DEDUP_REMOVED lines=11> */
[----:B------:R-:W-:Y:S02]  /*17e60*/  IMAD.MOV.U32 R16, RZ, RZ, 0x3d39bf78 ;  /* 0x3d39bf78ff107424 */ /* 0x000fe400078e00ff */
[----:B------:R-:W-:Y:S01]  /*17e70*/  FADD.FTZ R7, R36, 0.5 ;  /* 0x3f00000024077421 */ /* 0x000fe20000010000 */
[----:B------:R-:W-:Y:S01]  /*17e80*/  BSSY B3, `(.L_x_1417) ;  /* 0x0000025000037945 */ /* 0x000fe20003800000 */
[----:B------:R-:W1:Y:S02]  /*17e90*/  F2F.F64.F32 R14, R14 ;  /* 0x0000000e000e7310 */ /* 0x000e640000201800 */
[----:B0-----:R-:W-:-:S04]  /*17ea0*/  FMUL.FTZ R0, R7, R0 ;  /* 0x0000000007007220 */ /* 0x001fc80000410000 */
[C---:B------:R-:W-:Y:S01]  /*17eb0*/  FADD.FTZ.RZ R7, R0.reuse, 1 ;  /* 0x3f80000000077421 */ /* 0x040fe2000001c000 */
[----:B------:R-:W-:Y:S01]  /*17ec0*/  ISETP.GE.U32.AND P0, PT, R0, 0x7f800000, PT ;  /* 0x7f8000000000780c */ /* 0x000fe20003f06070 */
[----:B-1----:R-:W0:Y:S02]  /*17ed0*/  MUFU.RCP64H R11, R15 ;  /* 0x0000000f000b7308 */ /* 0x002e240000001800 */
        /* <DEDUP_REMOVED lines=31> */
.L_x_1418:
[----:B------:R-:W-:Y:S05]  /*180d0*/  BSYNC B3 ;  /* 0x0000000000037941 */ /* 0x000fea0003800000 */
.L_x_1417:
        /* <DEDUP_REMOVED lines=14> */
[----:B------:R-:W-:Y:S01]  /*181c0*/  IMAD.MOV.U32 R16, RZ, RZ, R18 ;  /* 0x000000ffff107224 */ /* 0x000fe200078e0012 */
[----:B------:R-:W-:Y:S02]  /*181d0*/  MOV R17, R19 ;  /* 0x0000001300117202 */ /* 0x000fe40000000f00 */
[----:B------:R-:W-:-:S07]  /*181e0*/  MOV R0, 0x18200 ;  /* 0x0001820000007802 */ /* 0x000fce0000000f00 */
[----:B------:R-:W-:Y:S05]  /*181f0*/  CALL.REL.NOINC `($__internal_4_$__cuda_sm20_div_rn_f64_full) ;  /* 0x0000011400707944 */ /* 0x000fea0003c00000 */
[----:B------:R-:W-:Y:S01]  /*18200*/  MOV R10, R18 ;  /* 0x00000012000a7202 */ /* 0x000fe20000000f00 */
[----:B------:R-:W-:-:S07]  /*18210*/  IMAD.MOV.U32 R11, RZ, RZ, R19 ;  /* 0x000000ffff0b7224 */ /* 0x000fce00078e0013 */
.L_x_1420:
[----:B------:R-:W-:Y:S05]  /*18220*/  BSYNC B5 ;  /* 0x0000000000057941 */ /* 0x000fea0003800000 */
.L_x_1419:
[----:B------:R-:W-:Y:S01]  /*18230*/  DADD R20, R20, R10 ;  /* 0x0000000014147229 */ /* 0x000fe2000000000a */
[----:B------:R-:W-:Y:S01]  /*18240*/  UMOV UR8, 0xfefa39ef ;  /* 0xfefa39ef00087882 */ /* 0x000fe20000000000 */
[----:B------:R-:W-:Y:S01]  /*18250*/  HFMA2.MMA R11, -RZ, RZ, 1.9912109375, 0.00128841400146484375 ;  /* 0x3ff71547ff0b7435 */ /* 0x000fe200000001ff */
[----:B------:R-:W-:Y:S01]  /*18260*/  MOV R10, 0x652b82fe ;  /* 0x652b82fe000a7802 */ /* 0x000fe20000000f00 */
[----:B------:R-:W-:Y:S01]  /*18270*/  UMOV UR9, 0x3fe62e42 ;  /* 0x3fe62e4200097882 */ /* 0x000fe20000000000 */
[----:B------:R-:W-:Y:S05]  /*18280*/  BSSY B3, `(.L_x_1421) ;  /* 0x0000039000037945 */ /* 0x000fea0003800000 */
        /* <DEDUP_REMOVED lines=50> */
[----:B------:R-:W-:Y:S02]  /*185b0*/  @!P0 IADD3 R10, R10, -R11, RZ ;  /* 0x8000000b0a0a8210 */ /* 0x000fe40007ffe0ff */
[----:B------:R-:W-:Y:S02]  /*185c0*/  @!P0 LEA R11, R11, R13, 0x14 ;  /* 0x0000000d0b0b8211 */ /* 0x000fe400078ea0ff */
[----:B------:R-:W-:Y:S01]  /*185d0*/  @!P0 LEA R13, R10, 0x3ff00000, 0x14 ;  /* 0x3ff000000a0d8811 */ /* 0x000fe200078ea0ff */
[----:B------:R-:W-:Y:S01]  /*185e0*/  @!P0 IMAD.MOV.U32 R10, RZ, RZ, R12 ;  /* 0x000000ffff0a8224 */ /* 0x000fe200078e000c */
[----:B------:R-:W-:-:S06]  /*185f0*/  @!P0 MOV R12, RZ ;  /* 0x000000ff000c8202 */ /* 0x000fcc0000000f00 */
[----:B------:R-:W-:-:S11]  /*18600*/  @!P0 DMUL R8, R10, R12 ;  /* 0x0000000c0a088228 */ /* 0x000fd60000000000 */
.L_x_1422:
[----:B------:R-:W-:Y:S05]  /*18610*/  BSYNC B3 ;  /* 0x0000000000037941 */ /* 0x000fea0003800000 */
.L_x_1421:
[----:B0-----:R-:W-:Y:S01]  /*18620*/  DMUL R14, R14, R8 ;  /* 0x000000080e0e7228 */ /* 0x001fe20000000000 */
[----:B------:R-:W-:Y:S01]  /*18630*/  UMOV UR8, 0xf0000000 ;  /* 0xf000000000087882 */ /* 0x000fe20000000000 */
[----:B------:R-:W-:-:S04]  /*18640*/  UMOV UR9, 0x380fffff ;  /* 0x380fffff00097882 */ /* 0x000fc80000000000 */
[----:B------:R-:W0:Y:S02]  /*18650*/  F2F.F32.F64 R8, R14 ;  /* 0x0000000e00087310 */ /* 0x000e240000301000 */
[----:B------:R-:W-:-:S14]  /*18660*/  DSETP.GEU.AND P0, PT, |R14|, UR8, PT ;  /* 0x000000080e007e2a */ /* 0x000fdc000bf0e200 */
[----:B0-----:R-:W-:Y:S01]  /*18670*/  @!P0 FMUL R8, R8, 1.175494350822287508e-38 ;  /* 0x0080000008088820 */ /* 0x001fe20000400000 */
[----:B------:R-:W-:Y:S06]  /*18680*/  BRA `(.L_x_1423) ;  /* 0x0000000c00a47947 */ /* 0x000fec0003800000 */
.L_x_1416:
        /* <DEDUP_REMOVED lines=10> */
.L_x_1415:
        /* <DEDUP_REMOVED lines=9> */
[----:B------:R-:W-:Y:S01]  /*187c0*/  IMAD.MOV.U32 R12, RZ, RZ, 0x3a4be755 ;  /* 0x3a4be755ff0c7424 */ /* 0x000fe200078e00ff */
        /* <DEDUP_REMOVED lines=35> */
.L_x_1426:
        /* <DEDUP_REMOVED lines=13> */
.L_x_1425:
        /* <DEDUP_REMOVED lines=15> */
.L_x_1428:
        /* <DEDUP_REMOVED lines=16> */
.L_x_1429:
        /* <DEDUP_REMOVED lines=36> */
.L_x_1427:
[----:B------:R-:W-:Y:S05]  /*18f00*/  BSYNC B3 ;  /* 0x0000000000037941 */ /* 0x000fea0003800000 */
.L_x_1424:
        /* <DEDUP_REMOVED lines=12> */
[----:B------:R-:W-:Y:S02]  /*18fd0*/  IMAD.MOV.U32 R14, RZ, RZ, 0x3e2aaaa8 ;  /* 0x3e2aaaa8ff0e7424 */ /* 0x000fe400078e00ff */
[----:B------:R-:W-:Y:S01]  /*18fe0*/  IMAD.MOV.U32 R9, RZ, RZ, -0x46b2bead ;  /* 0xb94d4153ff097424 */ /* 0x000fe200078e00ff */
[----:B------:R-:W0:Y:S08]  /*18ff0*/  F2I.NTZ R15, R0 ;  /* 0x00000000000f7305 */ /* 0x000e300000203100 */
[----:B------:R-:W1:Y:S01]  /*19000*/  FRND R10, R0 ;  /* 0x00000000000a7307 */ /* 0x000e620000201000 */
[----:B0-----:R-:W-:-:S02]  /*19010*/  LOP3.LUT P1, RZ, R15, 0x1, RZ, 0xc0, !PT ;  /* 0x000000010fff7812 */ /* 0x001fc4000782c0ff */
[----:B------:R-:W-:Y:S01]  /*19020*/  LOP3.LUT P0, RZ, R15, 0x2, RZ, 0xc0, !PT ;  /* 0x000000020fff7812 */ /* 0x000fe2000780c0ff */
[----:B-1----:R-:W-:-:S04]  /*19030*/  FFMA.FTZ R10, -R10, 0.5, |R5| ;  /* 0x3f0000000a0a7823 */ /* 0x002fc80000010505 */
[----:B------:R-:W-:Y:S01]  /*19040*/  FMUL.FTZ R11, R10, 3.1415927410125732422 ;  /* 0x40490fdb0a0b7820 */ /* 0x000fe20000410000 */
[----:B------:R-:W-:-:S05]  /*19050*/  HFMA2.MMA R10, -RZ, RZ, 1.0078125, -8.98838043212890625e-05 ;  /* 0x3c0885e4ff0a7435 */ /* 0x000fca00000001ff */
[----:B------:R-:W-:Y:S01]  /*19060*/  @P1 MOV R12, 0x37cbac00 ;  /* 0x37cbac00000c1802 */ /* 0x000fe20000000f00 */
[C---:B------:R-:W-:Y:S01]  /*19070*/  FMUL.FTZ R13, R11.reuse, R11 ;  /* 0x0000000b0b0d7220 */ /* 0x040fe20000410000 */
[----:B------:R-:W-:-:S03]  /*19080*/  FSEL R0, R11, 1, !P1 ;  /* 0x3f8000000b007808 */ /* 0x000fc60004800000 */
[----:B------:R-:W-:Y:S01]  /*19090*/  @P1 FFMA.FTZ R9, R13, R12, -0.0013887860113754868507 ;  /* 0xbab607ed0d091423 */ /* 0x000fe2000001000c */
[----:B------:R-:W-:Y:S02]  /*190a0*/  FSEL R12, -R14, -0.4999999701976776123, !P1 ;  /* 0xbeffffff0e0c7808 */ /* 0x000fe40004800100 */
[----:B------:R-:W-:-:S05]  /*190b0*/  FSEL R10, R10, 0.041666727513074874878, !P1 ;  /* 0x3d2aaabb0a0a7808 */ /* 0x000fca0004800000 */
[C---:B------:R-:W-:Y:S01]  /*190c0*/  FFMA.FTZ R9, R13.reuse, R9, R10 ;  /* 0x000000090d097223 */ /* 0x040fe2000001000a */
[----:B------:R-:W-:-:S03]  /*190d0*/  FFMA.FTZ R10, R13, R0, RZ ;  /* 0x000000000d0a7223 */ /* 0x000fc600000100ff */
        /* <DEDUP_REMOVED lines=32> */
.L_x_1432:
[C---:B------:R-:W-:Y:S01]  /*192e0*/  FMUL.FTZ R0, |R5|.reuse, 8388608 ;  /* 0x4b00000005007820 */ /* 0x040fe20000410200 */
[----:B------:R-:W-:Y:S01]  /*192f0*/  FSETP.GEU.FTZ.AND P0, PT, |R5|, 1.175494350822287508e-38, PT ;  /* 0x008000000500780b */ /* 0x000fe20003f1e200 */
[----:B------:R-:W-:-:S03]  /*19300*/  IMAD.MOV.U32 R9, RZ, RZ, 0x3e055027 ;  /* 0x3e055027ff097424 */ /* 0x000fc600078e00ff */
[----:B------:R-:W-:Y:S02]  /*19310*/  FSEL R33, R0, R33, !P0 ;  /* 0x0000002100217208 */ /* 0x000fe40004000000 */
[----:B------:R-:W-:Y:S02]  /*19320*/  FSEL R11, RZ, -23, P0 ;  /* 0xc1b80000ff0b7808 */ /* 0x000fe40000000000 */
        /* <DEDUP_REMOVED lines=22> */
.L_x_1431:
[----:B------:R-:W-:Y:S05]  /*19490*/  BSYNC B3 ;  /* 0x0000000000037941 */ /* 0x000fea0003800000 */
.L_x_1430:
[----:B------:R-:W0:Y:S01]  /*194a0*/  MUFU.LG2 R7, R28 ;  /* 0x0000001c00077308 */ /* 0x000e220000000c00 */
[----:B------:R-:W-:Y:S01]  /*194b0*/  HFMA2.MMA R8, -RZ, RZ, 0, 0 ;  /* 0x00000000ff087435 */ /* 0x000fe200000001ff */
[----:B0-----:R-:W-:-:S04]  /*194c0*/  FMUL.FTZ R7, R7, 0.69314718246459960938 ;  /* 0x3f31721807077820 */ /* 0x001fc80000410000 */
[----:B------:R-:W-:-:S04]  /*194d0*/  FFMA.FTZ R7, R5, R7, -R28 ;  /* 0x0000000705077223 */ /* 0x000fc8000001081c */
[----:B------:R-:W-:-:S05]  /*194e0*/  FADD.FTZ R0, R7, -R0 ;  /* 0x8000000007007221 */ /* 0x000fca0000010000 */
[----:B------:R-:W-:-:S13]  /*194f0*/  FSETP.GEU.FTZ.AND P0, PT, R0, -88.72283935546875, PT ;  /* 0xc2b172180000780b */ /* 0x000fda0003f1e000 */
[----:B------:R-:W-:-:S04]  /*19500*/  @P0 FMUL.FTZ R0, R0, 1.4426950216293334961 ;  /* 0x3fb8aa3b00000820 */ /* 0x000fc80000410000 */
[----:B------:R0:W1:Y:S03]  /*19510*/  @P0 MUFU.EX2 R8, R0 ;  /* 0x0000000000080308 */ /* 0x0000660000000800 */
.L_x_1423:
[----:B------:R-:W-:Y:S05]  /*19520*/  BSYNC B4 ;  /* 0x0000000000047941 */ /* 0x000fea0003800000 */
.L_x_1414:
[----:B-1----:R-:W-:Y:S01]  /*19530*/  FSETP.NEU.FTZ.AND P0, PT, R8, RZ, PT ;  /* 0x000000ff0800720b */ /* 0x002fe20003f1d000 */
[----:B------:R-:W-:Y:S01]  /*19540*/  BSSY B3, `(.L_x_1433) ;  /* 0x0000016000037945 */ /* 0x000fe20003800000 */
[----:B------:R-:W-:-:S11]  /*19550*/  MOV R7, RZ ;  /* 0x000000ff00077202 */ /* 0x000fd60000000f00 */
[----:B------:R-:W-:Y:S05]  /*19560*/  @!P0 BRA `(.L_x_1434) ;  /* 0x00000000004c8947 */ /* 0x000fea0003800000 */
[----:B------:R-:W-:Y:S01]  /*19570*/  HFMA2.MMA R7, -RZ, RZ, 1.875, 0 ;  /* 0x3f800000ff077435 */ /* 0x000fe200000001ff */
[----:B------:R-:W-:Y:S01]  /*19580*/  BSSY B4, `(.L_x_1435) ;  /* 0x000000e000047945 */ /* 0x000fe20003800000 */
[----:B0-----:R-:W-:Y:S01]  /*19590*/  IMAD.MOV.U32 R0, RZ, RZ, RZ ;  /* 0x000000ffff007224 */ /* 0x001fe200078e00ff */
[----:B------:R-:W-:Y:S01]  /*195a0*/  MOV R9, R5 ;  /* 0x0000000500097202 */ /* 0x000fe20000000f00 */
[----:B------:R-:W-:-:S07]  /*195b0*/  IMAD.MOV.U32 R10, RZ, RZ, 0x3f800000 ;  /* 0x3f800000ff0a7424 */ /* 0x000fce00078e00ff */
.L_x_1436:
        /* <DEDUP_REMOVED lines=11> */
.L_x_1435:
[----:B------:R-:W0:Y:S01]  /*19670*/  MUFU.RCP R0, R5 ;  /* 0x0000000500007308 */ /* 0x000e220000001000 */
[----:B------:R-:W-:-:S04]  /*19680*/  FMUL.FTZ R7, R10, R8 ;  /* 0x000000080a077220 */ /* 0x000fc80000410000 */
[----:B0-----:R-:W-:-:S07]  /*19690*/  FMUL.FTZ R7, R7, R0 ;  /* 0x0000000007077220 */ /* 0x001fce0000410000 */
.L_x_1434:
[----:B------:R-:W-:Y:S05]  /*196a0*/  BSYNC B3 ;  /* 0x0000000000037941 */ /* 0x000fea0003800000 */
.L_x_1433:
[----:B------:R-:W-:Y:S01]  /*196b0*/  FADD.FTZ R7, -R7, 1 ;  /* 0x3f80000007077421 */ /* 0x000fe20000010100 */
[----:B------:R-:W-:Y:S06]  /*196c0*/  BRA `(.L_x_1339) ;  /* 0x0000010000287947 */ /* 0x000fec0003800000 */
.L_x_1345:
        /* <DEDUP_REMOVED lines=17> */
[----:B------:R-:W-:Y:S01]  /*197e0*/  MOV R10, 0x3bc6a26b ;  /* 0x3bc6a26b000a7802 */ /* 0x000fe20000000f00 */
[----:B------:R-:W-:Y:S01]  /*197f0*/  IMAD.MOV.U32 R11, RZ, RZ, 0x3f0284fc ;  /* 0x3f0284fcff0b7424 */ /* 0x000fe200078e00ff */
[----:B------:R-:W-:Y:S01]  /*19800*/  MOV R17, 0x47946fa6 ;  /* 0x47946fa600117802 */ /* 0x000fe20000000f00 */
[----:B------:R1:W-:Y:S01]  /*19810*/  STL.64 [R1+0xa10], R18 ;  /* 0x000a101201007387 */ /* 0x0003e20000100a00 */
[----:B------:R-:W-:Y:S01]  /*19820*/  IMAD.MOV.U32 R16, RZ, RZ, 0x45d95fff ;  /* 0x45d95fffff107424 */ /* 0x000fe200078e00ff */
[----:B------:R-:W-:Y:S01]  /*19830*/  MOV R12, 0x419c28d0 ;  /* 0x419c28d0000c7802 */ /* 0x000fe20000000f00 */
[----:B------:R-:W-:Y:S01]  /*19840*/  IMAD.MOV.U32 R24, RZ, RZ, 0x4ca4b97f ;  /* 0x4ca4b97fff187424 */ /* 0x000fe200078e00ff */
[----:B------:R-:W-:Y:S01]  /*19850*/  MOV R13, 0x43e0f8e7 ;  /* 0x43e0f8e7000d7802 */ /* 0x000fe20000000f00 */
[----:B------:R2:W-:Y:S01]  /*19860*/  STL.64 [R1+0x9f8], R10 ;  /* 0x0009f80a01007387 */ /* 0x0005e20000100a00 */
[----:B0-----:R-:W-:Y:S01]  /*19870*/  IADD3 R0, R8, 0x9f4, RZ ;  /* 0x000009f408007810 */ /* 0x001fe20007ffe0ff */
[----:B------:R-:W-:Y:S01]  /*19880*/  IMAD.MOV.U32 R33, RZ, RZ, 0x44f0a000 ;  /* 0x44f0a000ff217424 */ /* 0x000fe200078e00ff */
[----:B------:R-:W-:Y:S01]  /*19890*/  MOV R22, 0x4b5edd0a ;  /* 0x4b5edd0a00167802 */ /* 0x000fe20000000f00 */
[----:B------:R0:W-:Y:S01]  /*198a0*/  STL.64 [R1+0xa08], R16 ;  /* 0x000a081001007387 */ /* 0x0001e20000100a00 */
[----:B------:R-:W-:Y:S01]  /*198b0*/  SEL R9, R0, R27, P0 ;  /* 0x0000001b00097207 */ /* 0x000fe20000000000 */
[----:B------:R-:W-:Y:S01]  /*198c0*/  IMAD.MOV.U32 R26, RZ, RZ, 0x4d0fed36 ;  /* 0x4d0fed36ff1a7424 */ /* 0x000fe200078e00ff */
[----:B------:R-:W-:Y:S01]  /*198d0*/  MOV R23, 0x4c255322 ;  /* 0x4c25532200177802 */ /* 0x000fe20000000f00 */
[----:B-1----:R-:W-:Y:S01]  /*198e0*/  IMAD.MOV.U32 R19, RZ, RZ, 0x1 ;  /* 0x00000001ff137424 */ /* 0x002fe200078e00ff */
[----:B------:R-:W-:Y:S01]  /*198f0*/  @P0 MOV R19, 0xffffffff ;  /* 0xffffffff00130802 */ /* 0x000fe20000000f00 */
[----:B------:R1:W-:Y:S01]  /*19900*/  STL.64 [R1+0xa00], R12 ;  /* 0x000a000c01007387 */ /* 0x0003e20000100a00 */
[----:B------:R-:W-:Y:S01]  /*19910*/  MOV R25, 0x4cc5f8af ;  /* 0x4cc5f8af00197802 */ /* 0x000fe20000000f00 */
[----:B--2---:R-:W-:Y:S01]  /*19920*/  IMAD.MOV.U32 R10, RZ, RZ, 0x4a20fbd8 ;  /* 0x4a20fbd8ff0a7424 */ /* 0x004fe200078e00ff */
[----:B------:R-:W-:Y:S01]  /*19930*/  SHF.L.U32 R0, R19, 0x2, RZ ;  /* 0x0000000213007819 */ /* 0x000fe200000006ff */
[----:B------:R2:W-:Y:S01]  /*19940*/  STL.64 [R1+0xa18], R22 ;  /* 0x000a181601007387 */ /* 0x0005e20000100a00 */
[----:B------:R-:W-:Y:S01]  /*19950*/  MOV R11, 0x4b4b8b8f ;  /* 0x4b4b8b8f000b7802 */ /* 0x000fe20000000f00 */
[----:B0-----:R-:W-:Y:S01]  /*19960*/  IMAD.MOV.U32 R16, RZ, RZ, 0x4c5914c6 ;  /* 0x4c5914c6ff107424 */ /* 0x001fe200078e00ff */
[----:B------:R-:W-:Y:S01]  /*19970*/  IADD3 R9, R9, R0, RZ ;  /* 0x0000000009097210 */ /* 0x000fe20007ffe0ff */
[----:B------:R0:W-:Y:S01]  /*19980*/  STL.64 [R1+0xa20], R24 ;  /* 0x000a201801007387 */ /* 0x0001e20000100a00 */
[----:B------:R-:W-:-:S02]  /*19990*/  MOV R32, 0x42840000 ;  /* 0x4284000000207802 */ /* 0x000fc40000000f00 */
[----:B------:R-:W-:Y:S01]  /*199a0*/  MOV R34, 0x46ff3c00 ;  /* 0x46ff3c0000227802 */ /* 0x000fe20000000f00 */
[----:B------:R-:W-:Y:S01]  /*199b0*/  IMAD.IADD R17, R9, 0x1, R0 ;  /* 0x0000000109117824 */ /* 0x000fe200078e0200 */
[----:B-1----:R-:W-:Y:S01]  /*199c0*/  MOV R12, RZ ;  /* 0x000000ff000c7202 */ /* 0x002fe20000000f00 */
[----:B------:R1:W-:Y:S01]  /*199d0*/  STL.64 [R1+0x13d0], R10 ;  /* 0x0013d00a01007387 */ /* 0x0003e20000100a00 */
[----:B------:R-:W-:Y:S02]  /*199e0*/  @P0 MOV R12, 0xc ;  /* 0x0000000c000c0802 */ /* 0x000fe40000000f00 */
[----:B------:R-:W-:Y:S01]  /*199f0*/  MOV R35, 0x48ae85e0 ;  /* 0x48ae85e000237802 */ /* 0x000fe20000000f00 */
[----:B------:R-:W-:Y:S01]  /*19a00*/  STL.64 [R1+0x13c0], R32 ;  /* 0x0013c02001007387 */ /* 0x000fe20000100a00 */
[----:B--2---:R-:W-:Y:S01]  /*19a10*/  MOV R22, 0x4c2f75b4 ;  /* 0x4c2f75b400167802 */ /* 0x004fe20000000f00 */
[----:B0-----:R-:W-:Y:S01]  /*19a20*/  IMAD.MOV.U32 R24, RZ, RZ, 0x4c184540 ;  /* 0x4c184540ff187424 */ /* 0x001fe200078e00ff */
[----:B------:R-:W-:Y:S01]  /*19a30*/  MOV R23, 0x4cc8c38c ;  /* 0x4cc8c38c00177802 */ /* 0x000fe20000000f00 */
[----:B------:R-:W-:Y:S01]  /*19a40*/  STL [R1+0xa28], R16 ;  /* 0x000a281001007387 */ /* 0x000fe20000100800 */
[----:B------:R-:W-:-:S02]  /*19a50*/  MOV R27, 0x4ce5eb4c ;  /* 0x4ce5eb4c001b7802 */ /* 0x000fc40000000f00 */
[----:B------:R-:W-:Y:S02]  /*19a60*/  MOV R25, RZ ;  /* 0x000000ff00197202 */ /* 0x000fe40000000f00 */
[-C--:B-1----:R-:W-:Y:S01]  /*19a70*/  IADD3 R11, R17, R0.reuse, RZ ;  /* 0x00000000110b7210 */ /* 0x082fe20007ffe0ff */
[----:B------:R-:W-:Y:S01]  /*19a80*/  IMAD.IADD R19, R12, 0x1, R19 ;  /* 0x000000010c137824 */ /* 0x000fe200078e0213 */
[----:B------:R0:W-:Y:S02]  /*19a90*/  STL.64 [R1+0x13c8], R34 ;  /* 0x0013c82201007387 */ /* 0x0001e40000100a00 */
[----:B------:R-:W-:Y:S02]  /*19aa0*/  IADD3 R15, R11, R0, RZ ;  /* 0x000000000b0f7210 */ /* 0x000fe40007ffe0ff */
[----:B------:R-:W-:Y:S04]  /*19ab0*/  STL.64 [R1+0x13d8], R22 ;  /* 0x0013d81601007387 */ /* 0x000fe80000100a00 */
[----:B------:R1:W-:Y:S04]  /*19ac0*/  STL.64 [R1+0x13e0], R26 ;  /* 0x0013e01a01007387 */ /* 0x0003e80000100a00 */
[----:B------:R2:W-:Y:S01]  /*19ad0*/  STL.64 [R1+0x13e8], R24 ;  /* 0x0013e81801007387 */ /* 0x0005e20000100a00 */
[----:B------:R-:W-:-:S03]  /*19ae0*/  LEA R19, R19, R8, 0x2 ;  /* 0x0000000813137211 */ /* 0x000fc600078e10ff */
[----:B------:R-:W3:Y:S01]  /*19af0*/  LDL R9, [R9] ;  /* 0x0000000009097983 */ /* 0x000ee20000100800 */
[----:B------:R-:W-:-:S03]  /*19b00*/  IMAD.IADD R13, R15, 0x1, R0 ;  /* 0x000000010f0d7824 */ /* 0x000fc600078e0200 */
[----:B------:R-:W4:Y:S01]  /*19b10*/  LDL R10, [R17] ;  /* 0x00000000110a7983 */ /* 0x000f220000100800 */
[----:B------:R-:W-:-:S03]  /*19b20*/  IADD3 R39, R0, R19, RZ ;  /* 0x0000001300277210 */ /* 0x000fc60007ffe0ff */
[----:B------:R-:W5:Y:S01]  /*19b30*/  LDL R11, [R11] ;  /* 0x000000000b0b7983 */ /* 0x000f620000100800 */
[-C--:B0-----:R-:W-:Y:S01]  /*19b40*/  IADD3 R35, R13, R0.reuse, RZ ;  /* 0x000000000d237210 */ /* 0x081fe20007ffe0ff */
[--C-:B------:R-:W-:Y:S02]  /*19b50*/  IMAD.IADD R33, R39, 0x1, R0.reuse ;  /* 0x0000000127217824 */ /* 0x100fe400078e0200 */
[----:B------:R0:W5:Y:S01]  /*19b60*/  LDL R37, [R15] ;  /* 0x000000000f257983 */ /* 0x0001620000100800 */
[-C--:B------:R-:W-:Y:S02]  /*19b70*/  IADD3 R29, R35, R0.reuse, RZ ;  /* 0x00000000231d7210 */ /* 0x080fe40007ffe0ff */
[-C--:B-1----:R-:W-:Y:S01]  /*19b80*/  IADD3 R27, R33, R0.reuse, RZ ;  /* 0x00000000211b7210 */ /* 0x082fe20007ffe0ff */
[----:B------:R1:W5:Y:S04]  /*19b90*/  LDL R43, [R19] ;  /* 0x00000000132b7983 */ /* 0x0003680000100800 */
[----:B------:R1:W5:Y:S01]  /*19ba0*/  LDL R41, [R13] ;  /* 0x000000000d297983 */ /* 0x0003620000100800 */
[----:B0-----:R-:W-:Y:S01]  /*19bb0*/  IMAD.IADD R15, R29, 0x1, R0 ;  /* 0x000000011d0f7824 */ /* 0x001fe200078e0200 */
[----:B------:R-:W-:-:S02]  /*19bc0*/  IADD3 R23, R27, R0, RZ ;  /* 0x000000001b177210 */ /* 0x000fc40007ffe0ff */
[----:B------:R-:W5:Y:S04]  /*19bd0*/  LDL R39, [R39] ;  /* 0x0000000027277983 */ /* 0x000f680000100800 */
[----:B------:R-:W5:Y:S01]  /*19be0*/  LDL R35, [R35] ;  /* 0x0000000023237983 */ /* 0x000f620000100800 */
[-C--:B--2---:R-:W-:Y:S01]  /*19bf0*/  IADD3 R25, R15, R0.reuse, RZ ;  /* 0x000000000f197210 */ /* 0x084fe20007ffe0ff */
[----:B-1----:R-:W-:Y:S02]  /*19c00*/  IMAD.IADD R19, R23, 0x1, R0 ;  /* 0x0000000117137824 */ /* 0x002fe400078e0200 */
[----:B------:R-:W2:Y:S04]  /*19c10*/  LDL R33, [R33] ;  /* 0x0000000021217983 */ /* 0x000ea80000100800 */
[----:B------:R-:W2:Y:S01]  /*19c20*/  LDL R29, [R29] ;  /* 0x000000001d1d7983 */ /* 0x000ea20000100800 */
[----:B------:R-:W-:-:S03]  /*19c30*/  IADD3 R13, R25, R0, RZ ;  /* 0x00000000190d7210 */ /* 0x000fc60007ffe0ff */
[----:B------:R-:W2:Y:S01]  /*19c40*/  LDL R27, [R27] ;  /* 0x000000001b1b7983 */ /* 0x000ea20000100800 */
[----:B------:R-:W-:-:S03]  /*19c50*/  IADD3 R16, R19, R0, RZ ;  /* 0x0000000013107210 */ /* 0x000fc60007ffe0ff */
[----:B------:R0:W2:Y:S01]  /*19c60*/  LDL R24, [R15] ;  /* 0x000000000f187983 */ /* 0x0000a20000100800 */
[----:B------:R-:W-:-:S03]  /*19c70*/  IMAD.IADD R17, R13, 0x1, R0 ;  /* 0x000000010d117824 */ /* 0x000fc600078e0200 */
[----:B------:R-:W2:Y:S01]  /*19c80*/  LDL R23, [R23] ;  /* 0x0000000017177983 */ /* 0x000ea20000100800 */
[----:B------:R-:W-:-:S03]  /*19c90*/  IADD3 R8, R16, R0, RZ ;  /* 0x0000000010087210 */ /* 0x000fc60007ffe0ff */
[----:B------:R1:W2:Y:S01]  /*19ca0*/  LDL R22, [R25] ;  /* 0x0000000019167983 */ /* 0x0002a20000100800 */
[----:B0-----:R-:W-:-:S03]  /*19cb0*/  IADD3 R15, R17, R0, RZ ;  /* 0x00000000110f7210 */ /* 0x001fc60007ffe0ff */
[----:B------:R-:W2:Y:S04]  /*19cc0*/  LDL R19, [R19] ;  /* 0x0000000013137983 */ /* 0x000ea80000100800 */
[----:B------:R-:W2:Y:S01]  /*19cd0*/  LDL R18, [R13] ;  /* 0x000000000d127983 */ /* 0x000ea20000100800 */
[----:B------:R-:W-:-:S03]  /*19ce0*/  IMAD.IADD R34, R8, 0x1, R0 ;  /* 0x0000000108227824 */ /* 0x000fc600078e0200 */
[----:B------:R-:W2:Y:S04]  /*19cf0*/  LDL R16, [R16] ;  /* 0x0000000010107983 */ /* 0x000ea80000100800 */
[----:B------:R-:W2:Y:S01]  /*19d00*/  LDL R17, [R17] ;  /* 0x0000000011117983 */ /* 0x000ea20000100800 */
[----:B------:R-:W-:-:S03]  /*19d10*/  IADD3 R32, R34, R0, RZ ;  /* 0x0000000022207210 */ /* 0x000fc60007ffe0ff */
[----:B------:R-:W2:Y:S04]  /*19d20*/  LDL R8, [R8] ;  /* 0x0000000008087983 */ /* 0x000ea80000100800 */
[----:B------:R-:W2:Y:S01]  /*19d30*/  LDL R15, [R15] ;  /* 0x000000000f0f7983 */ /* 0x000ea20000100800 */
[----:B------:R-:W-:-:S03]  /*19d40*/  IADD3 R45, R32, R0, RZ ;  /* 0x00000000202d7210 */ /* 0x000fc60007ffe0ff */
[----:B------:R-:W2:Y:S02]  /*19d50*/  LDL R12, [R34] ;  /* 0x00000000220c7983 */ /* 0x000ea40000100800 */
[----:B-1----:R-:W-:Y:S02]  /*19d60*/  IMAD.IADD R25, R45, 0x1, R0 ;  /* 0x000000012d197824 */ /* 0x002fe400078e0200 */
[----:B------:R0:W2:Y:S04]  /*19d70*/  LDL R13, [R32] ;  /* 0x00000000200d7983 */ /* 0x0000a80000100800 */
[----:B------:R-:W2:Y:S04]  /*19d80*/  LDL R0, [R45] ;  /* 0x000000002d007983 */ /* 0x000ea80000100800 */
[----:B------:R-:W2:Y:S01]  /*19d90*/  LDL R25, [R25] ;  /* 0x0000000019197983 */ /* 0x000ea20000100800 */
[----:B------:R-:W-:-:S02]  /*19da0*/  MOV R26, R5 ;  /* 0x00000005001a7202 */ /* 0x000fc40000000f00 */
[----:B------:R-:W-:Y:S01]  /*19db0*/  @P0 MOV R26, R7 ;  /* 0x00000007001a0202 */ /* 0x000fe20000000f00 */
[----:B------:R-:W-:Y:S01]  /*19dc0*/  IMAD.MOV.U32 R7, RZ, RZ, 0x3bc6a26b ;  /* 0x3bc6a26bff077424 */ /* 0x000fe200078e00ff */
[----:B------:R-:W-:Y:S02]  /*19dd0*/  FSET.BF.LEU.FTZ.AND R38, |R5|, 1, PT ;  /* 0x3f8000000526780a */ /* 0x000fe4000381b200 */
[----:B------:R-:W-:-:S03]  /*19de0*/  @P0 MOV R7, 0x4c5914c6 ;  /* 0x4c5914c600070802 */ /* 0x000fc60000000f00 */
        /* <DEDUP_REMOVED lines=9> */
[----:B--2---:R-:W-:-:S03]  /*19e80*/  FFMA.FTZ R10, R10, R26, R33 ;  /* 0x0000001a0a0a7223 */ /* 0x004fc60000010021 */
[-C--:B------:R-:W-:Y:S01]  /*19e90*/  FFMA.FTZ R29, R32, R26.reuse, R29 ;  /* 0x0000001a201d7223 */ /* 0x080fe2000001001d */
[----:B------:R-:W-:-:S03]  /*19ea0*/  FFMA.FTZ R10, R10, R26, R27 ;  /* 0x0000001a0a0a7223 */ /* 0x000fc6000001001b */
[-C--:B------:R-:W-:Y:S01]  /*19eb0*/  FFMA.FTZ R29, R29, R26.reuse, R24 ;  /* 0x0000001a1d1d7223 */ /* 0x080fe20000010018 */
[----:B------:R-:W-:-:S03]  /*19ec0*/  FFMA.FTZ R10, R10, R26, R23 ;  /* 0x0000001a0a0a7223 */ /* 0x000fc60000010017 */
[-C--:B------:R-:W-:Y:S01]  /*19ed0*/  FFMA.FTZ R29, R29, R26.reuse, R22 ;  /* 0x0000001a1d1d7223 */ /* 0x080fe20000010016 */
[----:B0-----:R-:W-:Y:S01]  /*19ee0*/  @P0 FMUL.FTZ R22, RZ, R7 ;  /* 0x00000007ff160220 */ /* 0x001fe20000410000 */
[----:B------:R-:W-:Y:S01]  /*19ef0*/  FADD.FTZ R7, R5, 6.0246801376342773438 ;  /* 0x40c0ca2e05077421 */ /* 0x000fe20000010000 */
[-C--:B------:R-:W-:Y:S01]  /*19f00*/  FFMA.FTZ R19, R10, R26.reuse, R19 ;  /* 0x0000001a0a137223 */ /* 0x080fe20000010013 */
[----:B------:R-:W-:-:S03]  /*19f10*/  FFMA.FTZ R18, R29, R26, R18 ;  /* 0x0000001a1d127223 */ /* 0x000fc60000010012 */
[-C--:B------:R-:W-:Y:S01]  /*19f20*/  FFMA.FTZ R19, R19, R26.reuse, R16 ;  /* 0x0000001a13137223 */ /* 0x080fe20000010010 */
        /* <DEDUP_REMOVED lines=62> */
.L_x_1442:
[----:B------:R-:W-:Y:S05]  /*1a310*/  BSYNC B3 ;  /* 0x0000000000037941 */ /* 0x000fea0003800000 */
.L_x_1441:
        /* <DEDUP_REMOVED lines=20> */
.L_x_1444:
[----:B------:R-:W-:Y:S05]  /*1a460*/  BSYNC B5 ;  /* 0x0000000000057941 */ /* 0x000fea0003800000 */
.L_x_1443:
        /* <DEDUP_REMOVED lines=62> */
.L_x_1446:
[----:B------:R-:W-:Y:S05]  /*1a850*/  BSYNC B3 ;  /* 0x0000000000037941 */ /* 0x000fea0003800000 */
.L_x_1445:
[----:B0-----:R-:W-:Y:S01]  /*1a860*/  DMUL R14, R14, R8 ;  /* 0x000000080e0e7228 */ /* 0x001fe20000000000 */
[----:B------:R-:W-:Y:S01]  /*1a870*/  UMOV UR8, 0xf0000000 ;  /* 0xf000000000087882 */ /* 0x000fe20000000000 */
[----:B------:R-:W-:-:S04]  /*1a880*/  UMOV UR9, 0x380fffff ;  /* 0x380fffff00097882 */ /* 0x000fc80000000000 */
[----:B------:R-:W0:Y:S02]  /*1a890*/  F2F.F32.F64 R8, R14 ;  /* 0x0000000e00087310 */ /* 0x000e240000301000 */
[----:B------:R-:W-:-:S14]  /*1a8a0*/  DSETP.GEU.AND P0, PT, |R14|, UR8, PT ;  /* 0x000000080e007e2a */ /* 0x000fdc000bf0e200 */
[----:B0-----:R-:W-:Y:S01]  /*1a8b0*/  @!P0 FMUL R8, R8, 1.175494350822287508e-38 ;  /* 0x0080000008088820 */ /* 0x001fe20000400000 */
[----:B------:R-:W-:Y:S06]  /*1a8c0*/  BRA `(.L_x_1447) ;  /* 0x0000000c00a47947 */ /* 0x000fec0003800000 */
.L_x_1440:
        /* <DEDUP_REMOVED lines=10> */
.L_x_1439:
        /* <DEDUP_REMOVED lines=45> */
.L_x_1450:
        /* <DEDUP_REMOVED lines=13> */
.L_x_1449:
        /* <DEDUP_REMOVED lines=15> */
.L_x_1452:
        /* <DEDUP_REMOVED lines=16> */
.L_x_1453:
        /* <DEDUP_REMOVED lines=36> */
.L_x_1451:
[----:B------:R-:W-:Y:S05]  /*1b140*/  BSYNC B3 ;  /* 0x0000000000037941 */ /* 0x000fea0003800000 */
.L_x_1448:
        /* <DEDUP_REMOVED lines=20> */
[----:B------:R-:W-:-:S05]  /*1b290*/  IMAD.MOV.U32 R10, RZ, RZ, 0x3c0885e4 ;  /* 0x3c0885e4ff0a7424 */ /* 0x000fca00078e00ff */
[----:B------:R-:W-:Y:S01]  /*1b2a0*/  @P1 MOV R12, 0x37cbac00 ;  /* 0x37cbac00000c1802 */ /* 0x000fe20000000f00 */
[C---:B------:R-:W-:Y:S01]  /*1b2b0*/  FMUL.FTZ R13, R11.reuse, R11 ;  /* 0x0000000b0b0d7220 */ /* 0x040fe20000410000 */
[----:B------:R-:W-:Y:S02]  /*1b2c0*/  FSEL R0, R11, 1, !P1 ;  /* 0x3f8000000b007808 */ /* 0x000fe40004800000 */
[----:B------:R-:W-:Y:S01]  /*1b2d0*/  FSEL R10, R10, 0.041666727513074874878, !P1 ;  /* 0x3d2aaabb0a0a7808 */ /* 0x000fe20004800000 */
        /* <DEDUP_REMOVED lines=36> */
.L_x_1456:
        /* <DEDUP_REMOVED lines=27> */
.L_x_1455:
[----:B------:R-:W-:Y:S05]  /*1b6d0*/  BSYNC B3 ;  /* 0x0000000000037941 */ /* 0x000fea0003800000 */
.L_x_1454:
        /* <DEDUP_REMOVED lines=8> */
.L_x_1447:
[----:B------:R-:W-:Y:S05]  /*1b760*/  BSYNC B4 ;  /* 0x0000000000047941 */ /* 0x000fea0003800000 */
.L_x_1438:
[----:B-1----:R-:W-:Y:S02]  /*1b770*/  FSETP.NEU.FTZ.AND P0, PT, R8, RZ, PT ;  /* 0x000000ff0800720b */ /* 0x002fe40003f1d000 */
[----:B------:R-:W-:-:S11]  /*1b780*/  MOV R7, RZ ;  /* 0x000000ff00077202 */ /* 0x000fd60000000f00 */
[----:B------:R-:W-:Y:S05]  /*1b790*/  @!P0 BRA `(.L_x_1339) ;  /* 0x000000dc00f48947 */ /* 0x000fea0003800000 */
[----:B------:R-:W-:Y:S01]  /*1b7a0*/  FADD.FTZ R5, -R5, 1 ;  /* 0x3f80000005057421 */ /* 0x000fe20000010100 */
[C---:B------:R-:W-:Y:S01]  /*1b7b0*/  FADD.FTZ R10, R28.reuse, 1 ;  /* 0x3f8000001c0a7421 */ /* 0x040fe20000010000 */
[----:B------:R-:W-:Y:S01]  /*1b7c0*/  HFMA2.MMA R12, -RZ, RZ, 0, 0 ;  /* 0x00000000ff0c7435 */ /* 0x000fe200000001ff */
[----:B------:R-:W-:Y:S01]  /*1b7d0*/  BSSY B3, `(.L_x_1457) ;  /* 0x0000026000037945 */ /* 0x000fe20003800000 */
[----:B0-----:R-:W-:Y:S01]  /*1b7e0*/  FADD.FTZ R0, R28, R5 ;  /* 0x000000051c007221 */ /* 0x001fe20000010000 */
[----:B------:R-:W-:Y:S01]  /*1b7f0*/  IMAD.MOV.U32 R11, RZ, RZ, RZ ;  /* 0x000000ffff0b7224 */ /* 0x000fe200078e00ff */
[----:B------:R-:W-:Y:S02]  /*1b800*/  MOV R13, 0x3f800000 ;  /* 0x3f800000000d7802 */ /* 0x000fe40000000f00 */
[----:B------:R-:W-:-:S04]  /*1b810*/  FADD.FTZ R7, R0, 1 ;  /* 0x3f80000000077421 */ /* 0x000fc80000010000 */
[----:B------:R-:W-:-:S04]  /*1b820*/  FMUL.FTZ R0, R28, R7 ;  /* 0x000000071c007220 */ /* 0x000fc80000410000 */
[----:B------:R-:W0:Y:S02]  /*1b830*/  MUFU.RCP R9, R0 ;  /* 0x0000000000097308 */ /* 0x000e240000001000 */
[----:B0-----:R-:W-:-:S07]  /*1b840*/  FMUL.FTZ R9, R10, R9 ;  /* 0x000000090a097220 */ /* 0x001fce0000410000 */
.L_x_1458:
        /* <DEDUP_REMOVED lines=9> */
[----:B------:R-:W-:Y:S01]  /*1b8e0*/  FFMA.FTZ R14, R10, R7, -R13 ;  /* 0x000000070a0e7223 */ /* 0x000fe2000001080d */
[----:B------:R-:W-:-:S03]  /*1b8f0*/  MOV R13, 0x3f800000 ;  /* 0x3f800000000d7802 */ /* 0x000fc60000000f00 */
[----:B------:R-:W-:Y:S02]  /*1b900*/  FSETP.NEU.FTZ.AND P1, PT, R15, RZ, PT ;  /* 0x000000ff0f00720b */ /* 0x000fe40003f3d000 */
[----:B------:R-:W-:-:S11]  /*1b910*/  FSETP.GT.FTZ.AND P2, PT, |R14|, 16777216, PT ;  /* 0x4b8000000e00780b */ /* 0x000fd60003f54200 */
[----:B------:R0:W1:Y:S02]  /*1b920*/  @P1 MUFU.RCP R17, R15 ;  /* 0x0000000f00111308 */ /* 0x0000640000001000 */
[----:B------:R-:W-:Y:S01]  /*1b930*/  @P2 FMUL.FTZ R0, R0, 5.9604644775390625e-08 ;  /* 0x3380000000002820 */ /* 0x000fe20000410000 */
[----:B------:R-:W-:-:S04]  /*1b940*/  @P2 FMUL.FTZ R10, R10, 5.9604644775390625e-08 ;  /* 0x338000000a0a2820 */ /* 0x000fc80000410000 */
[----:B------:R-:W-:Y:S01]  /*1b950*/  MOV R28, R0 ;  /* 0x00000000001c7202 */ /* 0x000fe20000000f00 */
[----:B0-----:R-:W-:-:S05]  /*1b960*/  @P2 FMUL.FTZ R15, R15, 5.9604644775390625e-08 ;  /* 0x338000000f0f2820 */ /* 0x001fca0000410000 */
[----:B------:R-:W-:Y:S01]  /*1b970*/  MOV R0, R15 ;  /* 0x0000000f00007202 */ /* 0x000fe20000000f00 */
[C---:B-1----:R-:W-:Y:S01]  /*1b980*/  @P1 FMUL.FTZ R16, R14.reuse, R17 ;  /* 0x000000110e101220 */ /* 0x042fe20000410000 */
[----:B------:R-:W-:-:S03]  /*1b990*/  @P2 FMUL.FTZ R14, R14, 5.9604644775390625e-08 ;  /* 0x338000000e0e2820 */ /* 0x000fc60000410000 */
[----:B------:R-:W0:Y:S01]  /*1b9a0*/  @P1 MUFU.RCP R18, R16 ;  /* 0x0000001000121308 */ /* 0x000e220000001000 */
[----:B------:R-:W-:Y:S01]  /*1b9b0*/  @P1 FADD.FTZ R17, R9, -R16 ;  /* 0x8000001009111221 */ /* 0x000fe20000010000 */
[----:B------:R-:W-:-:S03]  /*1b9c0*/  @P1 MOV R9, R16 ;  /* 0x0000001000091202 */ /* 0x000fc60000000f00 */
[----:B0-----:R-:W-:-:S04]  /*1b9d0*/  @P1 FMUL.FTZ R17, R17, R18 ;  /* 0x0000001211111220 */ /* 0x001fc80000410000 */
[----:B------:R-:W-:-:S05]  /*1b9e0*/  @P1 FADD.FTZ R13, |R17|, -RZ ;  /* 0x800000ff110d1221 */ /* 0x000fca0000010200 */
[----:B------:R-:W-:Y:S01]  /*1b9f0*/  FSETP.GTU.FTZ.AND P0, PT, R13, 5.9604644775390625e-08, PT ;  /* 0x338000000d00780b */ /* 0x000fe20003f1c000 */
[----:B------:R-:W-:Y:S01]  /*1ba00*/  IMAD.MOV.U32 R13, RZ, RZ, R10 ;  /* 0x000000ffff0d7224 */ /* 0x000fe200078e000a */
[----:B------:R-:W-:-:S11]  /*1ba10*/  MOV R10, R14 ;  /* 0x0000000e000a7202 */ /* 0x000fd60000000f00 */
[----:B------:R-:W-:Y:S05]  /*1ba20*/  @P0 BRA P3, `(.L_x_1458) ;  /* 0xfffffffc00880947 */ /* 0x000fea000183ffff */
[----:B------:R-:W-:Y:S05]  /*1ba30*/  BSYNC B3 ;  /* 0x0000000000037941 */ /* 0x000fea0003800000 */
.L_x_1457:
[----:B------:R-:W-:Y:S01]  /*1ba40*/  FMUL.FTZ R7, R9, R8 ;  /* 0x0000000809077220 */ /* 0x000fe20000410000 */
[----:B------:R-:W-:Y:S06]  /*1ba50*/  BRA `(.L_x_1339) ;  /* 0x000000dc00447947 */ /* 0x000fec0003800000 */
.L_x_1437:
        /* <DEDUP_REMOVED lines=8> */
[----:B------:R-:W-:Y:S01]  /*1bae0*/  STL [R1+0x13bc], R0 ;  /* 0x0013bc0001007387 */ /* 0x000fe20000100800 */
        /* <DEDUP_REMOVED lines=8> */
[----:B------:R-:W-:Y:S01]  /*1bb70*/  @P0 IADD3 R27, R8, 0x9f4, RZ ;  /* 0x000009f4081b0810 */ /* 0x000fe20007ffe0ff */
[----:B------:R-:W-:Y:S01]  /*1bb80*/  IMAD.MOV.U32 R38, RZ, RZ, 0x4d0fed36 ;  /* 0x4d0fed36ff267424 */ /* 0x000fe200078e00ff */
[----:B------:R-:W-:Y:S01]  /*1bb90*/  MOV R22, 0x4b5edd0a ;  /* 0x4b5edd0a00167802 */ /* 0x000fe20000000f00 */
[----:B------:R2:W-:Y:S01]  /*1bba0*/  STL.64 [R1+0x9f8], R10 ;  /* 0x0009f80a01007387 */ /* 0x0005e20000100a00 */
[----:B------:R-:W-:-:S02]  /*1bbb0*/  MOV R24, 0x4ca4b97f ;  /* 0x4ca4b97f00187802 */ /* 0x000fc40000000f00 */
[----:B------:R-:W-:Y:S01]  /*1bbc0*/  MOV R25, 0x4cc5f8af ;  /* 0x4cc5f8af00197802 */ /* 0x000fe20000000f00 */
[----:B0-----:R-:W-:Y:S01]  /*1bbd0*/  IMAD.MOV.U32 R19, RZ, RZ, 0x1 ;  /* 0x00000001ff137424 */ /* 0x001fe200078e00ff */
[----:B------:R-:W-:Y:S01]  /*1bbe0*/  @P0 MOV R19, 0xffffffff ;  /* 0xffffffff00130802 */ /* 0x000fe20000000f00 */
[----:B------:R0:W-:Y:S01]  /*1bbf0*/  STL.64 [R1+0xa08], R16 ;  /* 0x000a081001007387 */ /* 0x0001e20000100a00 */
[----:B------:R-:W-:Y:S02]  /*1bc00*/  MOV R33, 0x44f0a000 ;  /* 0x44f0a00000217802 */ /* 0x000fe40000000f00 */
[----:B-1----:R-:W-:Y:S01]  /*1bc10*/  MOV R12, 0x4a20fbd8 ;  /* 0x4a20fbd8000c7802 */ /* 0x002fe20000000f00 */
[----:B------:R-:W-:Y:S01]  /*1bc20*/  IMAD.SHL.U32 R0, R19, 0x4, RZ ;  /* 0x0000000413007824 */ /* 0x000fe200078e00ff */
[----:B------:R-:W-:Y:S01]  /*1bc30*/  MOV R13, 0x4b4b8b8f ;  /* 0x4b4b8b8f000d7802 */ /* 0x000fe20000000f00 */
[----:B--2---:R-:W-:Y:S01]  /*1bc40*/  IMAD.MOV.U32 R11, RZ, RZ, 0x48ae85e0 ;  /* 0x48ae85e0ff0b7424 */ /* 0x004fe200078e00ff */
[----:B------:R-:W-:Y:S01]  /*1bc50*/  MOV R10, 0x46ff3c00 ;  /* 0x46ff3c00000a7802 */ /* 0x000fe20000000f00 */
[----:B------:R1:W-:Y:S01]  /*1bc60*/  STL.64 [R1+0xa18], R22 ;  /* 0x000a181601007387 */ /* 0x0003e20000100a00 */
[----:B------:R-:W-:-:S02]  /*1bc70*/  IADD3 R9, R27, R0, RZ ;  /* 0x000000001b097210 */ /* 0x000fc40007ffe0ff */
[----:B------:R-:W-:Y:S01]  /*1bc80*/  MOV R34, 0x4c2f75b4 ;  /* 0x4c2f75b400227802 */ /* 0x000fe20000000f00 */
[----:B------:R2:W-:Y:S01]  /*1bc90*/  STL.64 [R1+0x13d0], R12 ;  /* 0x0013d00c01007387 */ /* 0x0005e20000100a00 */
[----:B0-----:R-:W-:Y:S02]  /*1bca0*/  IADD3 R17, R9, R0, RZ ;  /* 0x0000000009117210 */ /* 0x001fe40007ffe0ff */
[----:B------:R-:W-:Y:S01]  /*1bcb0*/  MOV R35, 0x4cc8c38c ;  /* 0x4cc8c38c00237802 */ /* 0x000fe20000000f00 */
[----:B------:R0:W-:Y:S01]  /*1bcc0*/  STL.64 [R1+0x13c8], R10 ;  /* 0x0013c80a01007387 */ /* 0x0001e20000100a00 */
[----:B------:R-:W-:Y:S02]  /*1bcd0*/  MOV R39, 0x4ce5eb4c ;  /* 0x4ce5eb4c00277802 */ /* 0x000fe40000000f00 */
[----:B------:R-:W-:Y:S01]  /*1bce0*/  MOV R16, 0x4c5914c6 ;  /* 0x4c5914c600107802 */ /* 0x000fe20000000f00 */
[----:B-1----:R-:W-:Y:S01]  /*1bcf0*/  IMAD.MOV.U32 R22, RZ, RZ, 0x4c184540 ;  /* 0x4c184540ff167424 */ /* 0x002fe200078e00ff */
[----:B------:R-:W-:Y:S01]  /*1bd00*/  MOV R23, RZ ;  /* 0x000000ff00177202 */ /* 0x000fe20000000f00 */
[----:B------:R-:W-:Y:S01]  /*1bd10*/  STL.64 [R1+0xa20], R24 ;  /* 0x000a201801007387 */ /* 0x000fe20000100a00 */
[----:B--2---:R-:W-:Y:S01]  /*1bd20*/  IMAD.MOV.U32 R12, RZ, RZ, RZ ;  /* 0x000000ffff0c7224 */ /* 0x004fe200078e00ff */
[----:B------:R-:W-:-:S02]  /*1bd30*/  @P0 MOV R12, 0xc ;  /* 0x0000000c000c0802 */ /* 0x000fc40000000f00 */
[----:B------:R-:W-:Y:S01]  /*1bd40*/  STL.64 [R1+0x13c0], R32 ;  /* 0x0013c02001007387 */ /* 0x000fe20000100a00 */
[----:B0-----:R-:W-:Y:S01]  /*1bd50*/  IMAD.IADD R11, R17, 0x1, R0 ;  /* 0x00000001110b7824 */ /* 0x001fe200078e0200 */
[----:B------:R-:W-:Y:S02]  /*1bd60*/  IADD3 R19, R12, R19, RZ ;  /* 0x000000130c137210 */ /* 0x000fe40007ffe0ff */
[----:B------:R-:W-:Y:S04]  /*1bd70*/  STL.64 [R1+0x13d8], R34 ;  /* 0x0013d82201007387 */ /* 0x000fe80000100a00 */
        /* <DEDUP_REMOVED lines=12> */
[----:B------:R0:W5:Y:S01]  /*1be40*/  LDL R37, [R15] ;  /* 0x000000000f257983 */ /* 0x0001620000100800 */
[-C--:B------:R-:W-:Y:S01]  /*1be50*/  IADD3 R29, R35, R0.reuse, RZ ;  /* 0x00000000231d7210 */ /* 0x080fe20007ffe0ff */
[----:B------:R-:W-:Y:S02]  /*1be60*/  IMAD.IADD R27, R33, 0x1, R0 ;  /* 0x00000001211b7824 */ /* 0x000fe400078e0200 */
[----:B------:R2:W5:Y:S04]  /*1be70*/  LDL R43, [R19] ;  /* 0x00000000132b7983 */ /* 0x0005680000100800 */
[----:B------:R2:W5:Y:S01]  /*1be80*/  LDL R41, [R13] ;  /* 0x000000000d297983 */ /* 0x0005620000100800 */
[----:B0-----:R-:W-:-:S03]  /*1be90*/  IADD3 R15, R29, R0, RZ ;  /* 0x000000001d0f7210 */ /* 0x001fc60007ffe0ff */
[----:B------:R-:W5:Y:S01]  /*1bea0*/  LDL R39, [R39] ;  /* 0x0000000027277983 */ /* 0x000f620000100800 */
[----:B-1----:R-:W-:-:S03]  /*1beb0*/  IADD3 R23, R27, R0, RZ ;  /* 0x000000001b177210 */ /* 0x002fc60007ffe0ff */
[----:B------:R-:W5:Y:S01]  /*1bec0*/  LDL R35, [R35] ;  /* 0x0000000023237983 */ /* 0x000f620000100800 */
[----:B------:R-:W-:Y:S01]  /*1bed0*/  IMAD.IADD R25, R15, 0x1, R0 ;  /* 0x000000010f197824 */ /* 0x000fe200078e0200 */
[-C--:B--2---:R-:W-:Y:S02]  /*1bee0*/  IADD3 R19, R23, R0.reuse, RZ ;  /* 0x0000000017137210 */ /* 0x084fe40007ffe0ff */
[----:B------:R-:W2:Y:S04]  /*1bef0*/  LDL R33, [R33] ;  /* 0x0000000021217983 */ /* 0x000ea80000100800 */
[----:B------:R-:W2:Y:S01]  /*1bf00*/  LDL R29, [R29] ;  /* 0x000000001d1d7983 */ /* 0x000ea20000100800 */
[----:B------:R-:W-:-:S03]  /*1bf10*/  IADD3 R13, R25, R0, RZ ;  /* 0x00000000190d7210 */ /* 0x000fc60007ffe0ff */
[----:B------:R-:W2:Y:S01]  /*1bf20*/  LDL R27, [R27] ;  /* 0x000000001b1b7983 */ /* 0x000ea20000100800 */
[----:B------:R-:W-:-:S03]  /*1bf30*/  IMAD.IADD R16, R19, 0x1, R0 ;  /* 0x0000000113107824 */ /* 0x000fc600078e0200 */
[----:B------:R0:W2:Y:S01]  /*1bf40*/  LDL R24, [R15] ;  /* 0x000000000f187983 */ /* 0x0000a20000100800 */
[----:B------:R-:W-:-:S03]  /*1bf50*/  IADD3 R17, R13, R0, RZ ;  /* 0x000000000d117210 */ /* 0x000fc60007ffe0ff */
[----:B------:R-:W2:Y:S04]  /*1bf60*/  LDL R23, [R23] ;  /* 0x0000000017177983 */ /* 0x000ea80000100800 */
[----:B------:R1:W2:Y:S01]  /*1bf70*/  LDL R22, [R25] ;  /* 0x0000000019167983 */ /* 0x0002a20000100800 */
[-C--:B------:R-:W-:Y:S01]  /*1bf80*/  IADD3 R8, R16, R0.reuse, RZ ;  /* 0x0000000010087210 */ /* 0x080fe20007ffe0ff */
[----:B0-----:R-:W-:Y:S02]  /*1bf90*/  IMAD.IADD R15, R17, 0x1, R0 ;  /* 0x00000001110f7824 */ /* 0x001fe400078e0200 */
[----:B------:R-:W2:Y:S04]  /*1bfa0*/  LDL R19, [R19] ;  /* 0x0000000013137983 */ /* 0x000ea80000100800 */
[----:B------:R-:W2:Y:S01]  /*1bfb0*/  LDL R18, [R13] ;  /* 0x000000000d127983 */ /* 0x000ea20000100800 */
[----:B------:R-:W-:-:S03]  /*1bfc0*/  IADD3 R34, R8, R0, RZ ;  /* 0x0000000008227210 */ /* 0x000fc60007ffe0ff */
[----:B------:R-:W2:Y:S04]  /*1bfd0*/  LDL R16, [R16] ;  /* 0x0000000010107983 */ /* 0x000ea80000100800 */
[----:B------:R-:W2:Y:S01]  /*1bfe0*/  LDL R17, [R17] ;  /* 0x0000000011117983 */ /* 0x000ea20000100800 */
[----:B------:R-:W-:-:S03]  /*1bff0*/  IADD3 R32, R34, R0, RZ ;  /* 0x0000000022207210 */ /* 0x000fc60007ffe0ff */
[----:B------:R-:W2:Y:S04]  /*1c000*/  LDL R8, [R8] ;  /* 0x0000000008087983 */ /* 0x000ea80000100800 */
[----:B------:R-:W2:Y:S01]  /*1c010*/  LDL R15, [R15] ;  /* 0x000000000f0f7983 */ /* 0x000ea20000100800 */
[----:B------:R-:W-:-:S03]  /*1c020*/  IMAD.IADD R45, R32, 0x1, R0 ;  /* 0x00000001202d7824 */ /* 0x000fc600078e0200 */
[----:B------:R-:W2:Y:S02]  /*1c030*/  LDL R12, [R34] ;  /* 0x00000000220c7983 */ /* 0x000ea40000100800 */
[----:B-1----:R-:W-:Y:S02]  /*1c040*/  IADD3 R25, R45, R0, RZ ;  /* 0x000000002d197210 */ /* 0x002fe40007ffe0ff */
[----:B------:R0:W2:Y:S04]  /*1c050*/  LDL R13, [R32] ;  /* 0x00000000200d7983 */ /* 0x0000a80000100800 */
        /* <DEDUP_REMOVED lines=89> */
.L_x_1463:
[----:B------:R-:W-:Y:S05]  /*1c5f0*/  BSYNC B3 ;  /* 0x0000000000037941 */ /* 0x000fea0003800000 */
.L_x_1462:
        /* <DEDUP_REMOVED lines=20> */
.L_x_1465:
[----:B------:R-:W-:Y:S05]  /*1c740*/  BSYNC B5 ;  /* 0x0000000000057941 */ /* 0x000fea0003800000 */
.L_x_1464:
        /* <DEDUP_REMOVED lines=62> */
.L_x_1467:
[----:B------:R-:W-:Y:S05]  /*1cb30*/  BSYNC B3 ;  /* 0x0000000000037941 */ /* 0x000fea0003800000 */
.L_x_1466:
[----:B0-----:R-:W-:Y:S01]  /*1cb40*/  DMUL R14, R14, R8 ;  /* 0x000000080e0e7228 */ /* 0x001fe20000000000 */
[----:B------:R-:W-:Y:S01]  /*1cb50*/  UMOV UR8, 0xf0000000 ;  /* 0xf000000000087882 */ /* 0x000fe20000000000 */
[----:B------:R-:W-:-:S04]  /*1cb60*/  UMOV UR9, 0x380fffff ;  /* 0x380fffff00097882 */ /* 0x000fc80000000000 */
[----:B------:R-:W0:Y:S02]  /*1cb70*/  F2F.F32.F64 R8, R14 ;  /* 0x0000000e00087310 */ /* 0x000e240000301000 */
[----:B------:R-:W-:-:S14]  /*1cb80*/  DSETP.GEU.AND P0, PT, |R14|, UR8, PT ;  /* 0x000000080e007e2a */ /* 0x000fdc000bf0e200 */
[----:B0-----:R-:W-:Y:S01]  /*1cb90*/  @!P0 FMUL R8, R8, 1.175494350822287508e-38 ;  /* 0x0080000008088820 */ /* 0x001fe20000400000 */
[----:B------:R-:W-:Y:S06]  /*1cba0*/  BRA `(.L_x_1468) ;  /* 0x0000000c00a07947 */ /* 0x000fec0003800000 */
.L_x_1461:
        /* <DEDUP_REMOVED lines=10> */
.L_x_1460:
        /* <DEDUP_REMOVED lines=45> */
.L_x_1471:
        /* <DEDUP_REMOVED lines=13> */
.L_x_1470:
        /* <DEDUP_REMOVED lines=15> */
.L_x_1473:
        /* <DEDUP_REMOVED lines=16> */
.L_x_1474:
        /* <DEDUP_REMOVED lines=36> */
.L_x_1472:
[----:B------:R-:W-:Y:S05]  /*1d420*/  BSYNC B3 ;  /* 0x0000000000037941 */ /* 0x000fea0003800000 */
.L_x_1469:
        /* <DEDUP_REMOVED lines=23> */
[----:B------:R-:W-:Y:S01]  /*1d5a0*/  FSEL R0, R11, 1, !P1 ;  /* 0x3f8000000b007808 */ /* 0x000fe20004800000 */
[----:B------:R-:W-:Y:S02]  /*1d5b0*/  IMAD.MOV.U32 R11, RZ, RZ, 0x3e055027 ;  /* 0x3e055027ff0b7424 */ /* 0x000fe400078e00ff */
[----:B------:R-:W-:Y:S01]  /*1d5c0*/  @P1 FFMA.FTZ R9, R13, R12, -0.0013887860113754868507 ;  /* 0xbab607ed0d091423 */ /* 0x000fe2000001000c */
[----:B------:R-:W-:Y:S02]  /*1d5d0*/  FSEL R12, -R14, -0.4999999701976776123, !P1 ;  /* 0xbeffffff0e0c7808 */ /* 0x000fe40004800100 */
[----:B------:R-:W-:-:S05]  /*1d5e0*/  FSEL R10, R10, 0.041666727513074874878, !P1 ;  /* 0x3d2aaabb0a0a7808 */ /* 0x000fca0004800000 */
        /* <DEDUP_REMOVED lines=33> */
.L_x_1477:
        /* <DEDUP_REMOVED lines=26> */
.L_x_1476:
[----:B------:R-:W-:Y:S05]  /*1d9a0*/  BSYNC B3 ;  /* 0x0000000000037941 */ /* 0x000fea0003800000 */
.L_x_1475:
        /* <DEDUP_REMOVED lines=8> */
.L_x_1468:
[----:B------:R-:W-:Y:S05]  /*1da30*/  BSYNC B4 ;  /* 0x0000000000047941 */ /* 0x000fea0003800000 */
.L_x_1459:
        /* <DEDUP_REMOVED lines=9> */
.L_x_1481:
        /* <DEDUP_REMOVED lines=11> */
.L_x_1480:
[----:B------:R-:W0:Y:S01]  /*1db80*/  MUFU.RCP R0, R5 ;  /* 0x0000000500007308 */ /* 0x000e220000001000 */
[----:B------:R-:W-:-:S04]  /*1db90*/  FMUL.FTZ R7, R10, R8 ;  /* 0x000000080a077220 */ /* 0x000fc80000410000 */
[----:B0-----:R-:W-:-:S07]  /*1dba0*/  FMUL.FTZ R7, R7, R0 ;  /* 0x0000000007077220 */ /* 0x001fce0000410000 */
.L_x_1479:
[----:B------:R-:W-:Y:S05]  /*1dbb0*/  BSYNC B3 ;  /* 0x0000000000037941 */ /* 0x000fea0003800000 */
.L_x_1478:
[----:B------:R-:W-:Y:S01]  /*1dbc0*/  FADD.FTZ R7, -R7, 1 ;  /* 0x3f80000007077421 */ /* 0x000fe20000010100 */
[----:B------:R-:W-:Y:S06]  /*1dbd0*/  BRA `(.L_x_1339) ;  /* 0x000000b800e47947 */ /* 0x000fec0003800000 */
.L_x_1344:
        /* <DEDUP_REMOVED lines=20> */
[----:B------:R0:W-:Y:S01]  /*1dd20*/  STL.64 [R1+0x9f8], R10 ;  /* 0x0009f80a01007387 */ /* 0x0001e20000100a00 */
[----:B------:R-:W-:Y:S01]  /*1dd30*/  IMAD.MOV.U32 R23, RZ, RZ, -0x4e696f34 ;  /* 0xb19690ccff177424 */ /* 0x000fe200078e00ff */
[----:B-1----:R-:W-:Y:S01]  /*1dd40*/  MOV R17, 0xa6141ff4 ;  /* 0xa6141ff400117802 */ /* 0x002fe20000000f00 */
[----:B------:R-:W-:Y:S01]  /*1dd50*/  IMAD.MOV.U32 R16, RZ, RZ, 0x2900827e ;  /* 0x2900827eff107424 */ /* 0x000fe200078e00ff */
[----:B------:R1:W-:Y:S01]  /*1dd60*/  STL.64 [R1+0xa00], R12 ;  /* 0x000a000c01007387 */ /* 0x0003e20000100a00 */
[----:B------:R-:W-:Y:S01]  /*1dd70*/  MOV R0, 0x3ef9425d ;  /* 0x3ef9425d00007802 */ /* 0x000fe20000000f00 */
[----:B--2---:R-:W-:Y:S01]  /*1dd80*/  HFMA2.MMA R18, -RZ, RZ, -0.027557373046875, 72.625 ;  /* 0xa70e548aff127435 */ /* 0x004fe200000001ff */
[----:B------:R-:W-:Y:S01]  /*1dd90*/  IMAD.MOV.U32 R19, RZ, RZ, -0x450d462a ;  /* 0xbaf2b9d6ff137424 */ /* 0x000fe200078e00ff */
[----:B------:R2:W-:Y:S01]  /*1dda0*/  STL.64 [R1+0xa48], R14 ;  /* 0x000a480e01007387 */ /* 0x0005e20000100a00 */
[-C--:B------:R-:W-:Y:S01]  /*1ddb0*/  FMUL.FTZ R28, R28, R7.reuse ;  /* 0x000000071c1c7220 */ /* 0x080fe20000410000 */
[----:B------:R-:W-:Y:S01]  /*1ddc0*/  BSSY B3, `(.L_x_1482) ;  /* 0x00003da000037945 */ /* 0x000fe20003800000 */
[----:B------:R-:W-:Y:S01]  /*1ddd0*/  FMUL.FTZ R36, R36, R7 ;  /* 0x0000000724247220 */ /* 0x000fe20000410000 */
[----:B------:R3:W-:Y:S01]  /*1dde0*/  STL.64 [R1+0xa50], R16 ;  /* 0x000a501001007387 */ /* 0x0007e20000100a00 */
[----:B0-----:R-:W-:Y:S01]  /*1ddf0*/  IMAD.MOV.U32 R10, RZ, RZ, -0x517fc7ac ;  /* 0xae803854ff0a7424 */ /* 0x001fe200078e00ff */
[----:B------:R-:W-:Y:S01]  /*1de00*/  MOV R11, 0x2dd64a3b ;  /* 0x2dd64a3b000b7802 */ /* 0x000fe20000000f00 */
[----:B-1----:R-:W-:Y:S01]  /*1de10*/  HFMA2.MMA R12, -RZ, RZ, -0.0732421875, -1336 ;  /* 0xacb0e538ff0c7435 */ /* 0x002fe200000001ff */
[----:B------:R-:W-:Y:S01]  /*1de20*/  IMAD.MOV.U32 R13, RZ, RZ, 0x29f7cc00 ;  /* 0x29f7cc00ff0d7424 */ /* 0x000fe200078e00ff */
[----:B------:R0:W-:Y:S01]  /*1de30*/  STL.64 [R1+0xa58], R18 ;  /* 0x000a581201007387 */ /* 0x0001e20000100a00 */
[----:B------:R-:W-:Y:S01]  /*1de40*/  FSETP.GT.FTZ.AND P0, PT, R28, 1, PT ;  /* 0x3f8000001c00780b */ /* 0x000fe20003f14000 */
[----:B--2---:R-:W-:Y:S01]  /*1de50*/  HFMA2.MMA R14, -RZ, RZ, -0.2332763671875, 0.000720977783203125 ;  /* 0xb37711e8ff0e7435 */ /* 0x004fe200000001ff */
[----:B------:R-:W-:Y:S01]  /*1de60*/  IMAD.MOV.U32 R15, RZ, RZ, 0x324d53d2 ;  /* 0x324d53d2ff0f7424 */ /* 0x000fe200078e00ff */
[----:B------:R1:W-:Y:S01]  /*1de70*/  STL.64 [R1+0xa20], R20 ;  /* 0x000a201401007387 */ /* 0x0003e20000100a00 */
[----:B---3--:R-:W-:Y:S01]  /*1de80*/  HFMA2.MMA R17, -RZ, RZ, -0.141845703125, -0.201904296875 ;  /* 0xb08ab276ff117435 */ /* 0x008fe200000001ff */
[----:B------:R-:W-:-:S02]  /*1de90*/  MOV R16, 0xad9a4fde ;  /* 0xad9a4fde00107802 */ /* 0x000fc40000000f00 */
[----:B------:R2:W-:Y:S04]  /*1dea0*/  STL.64 [R1+0xa38], R10 ;  /* 0x000a380a01007387 */ /* 0x0005e80000100a00 */
[----:B------:R3:W-:Y:S01]  /*1deb0*/  STL.64 [R1+0xa88], R14 ;  /* 0x000a880e01007387 */ /* 0x0007e20000100a00 */
[----:B0-----:R-:W-:Y:S01]  /*1dec0*/  IMAD.MOV.U32 R18, RZ, RZ, 0x2fe4da1a ;  /* 0x2fe4da1aff127424 */ /* 0x001fe200078e00ff */
[----:B------:R-:W-:Y:S02]  /*1ded0*/  MOV R19, 0xaebc5283 ;  /* 0xaebc528300137802 */ /* 0x000fe40000000f00 */
[----:B------:R0:W-:Y:S01]  /*1dee0*/  STL.64 [R1+0xa90], R16 ;  /* 0x000a901001007387 */ /* 0x0001e20000100a00 */
[----:B-1----:R-:W-:Y:S01]  /*1def0*/  HFMA2.MMA R21, -RZ, RZ, 0.89697265625, 533.5 ;  /* 0x3b2d602bff157435 */ /* 0x002fe200000001ff */
[----:B------:R-:W-:Y:S01]  /*1df00*/  MOV R20, 0xbb638e39 ;  /* 0xbb638e3900147802 */ /* 0x000fe20000000f00 */
[----:B--2---:R-:W-:Y:S01]  /*1df10*/  IMAD.MOV.U32 R10, RZ, RZ, -0x457e3585 ;  /* 0xba81ca7bff0a7424 */ /* 0x004fe200078e00ff */
[----:B------:R-:W-:Y:S01]  /*1df20*/  MOV R11, 0x3957c1a2 ;  /* 0x3957c1a2000b7802 */ /* 0x000fe20000000f00 */
[----:B------:R1:W-:Y:S01]  /*1df30*/  STL.64 [R1+0xa40], R12 ;  /* 0x000a400c01007387 */ /* 0x0003e20000100a00 */
[----:B---3--:R-:W-:Y:S01]  /*1df40*/  HFMA2.MMA R15, -RZ, RZ, -0.89794921875, -0.650390625 ;  /* 0xbb2fb934ff0f7435 */ /* 0x008fe200000001ff */
[----:B------:R-:W-:-:S02]  /*1df50*/  MOV R14, 0x3b877322 ;  /* 0x3b877322000e7802 */ /* 0x000fc40000000f00 */
[----:B------:R2:W-:Y:S01]  /*1df60*/  STL.64 [R1+0xa98], R18 ;  /* 0x000a981201007387 */ /* 0x0005e20000100a00 */
[----:B0-----:R-:W-:Y:S01]  /*1df70*/  HFMA2.MMA R16, -RZ, RZ, -0.60986328125, 0.046630859375 ;  /* 0xb8e129f8ff107435 */ /* 0x001fe200000001ff */
[----:B------:R-:W-:Y:S02]  /*1df80*/  IMAD.MOV.U32 R17, RZ, RZ, 0x385dfa1f ;  /* 0x385dfa1fff117424 */ /* 0x000fe400078e00ff */
        /* <DEDUP_REMOVED lines=570> */
[----:B------:R1:W-:Y:S01]  /*20330*/  STL.64 [R1+0x1070], R16 ;  /* 0x0010701001007387 */ /* 0x0003e20000100a00 */
[----:B--2---:R-:W-:-:S03]  /*20340*/  HFMA2.MMA R11, -RZ, RZ, 0.56494140625, 33664 ;  /* 0x3885781cff0b7435 */ /* 0x004fc600000001ff */
[----:B------:R2:W-:Y:S01]  /*20350*/  STL.64 [R1+0x1080], R18 ;  /* 0x0010801201007387 */ /* 0x0005e20000100a00 */
[----:B------:R-:W-:Y:S01]  /*20360*/  MOV R10, 0xb8c8fffe ;  /* 0xb8c8fffe000a7802 */ /* 0x000fe20000000f00 */
[----:B0-----:R-:W-:Y:S02]  /*20370*/  IMAD.MOV.U32 R14, RZ, RZ, -0x4be1d735 ;  /* 0xb41e28cbff0e7424 */ /* 0x001fe400078e00ff */
[----:B------:R0:W-:Y:S01]  /*20380*/  STL.64 [R1+0x1090], R12 ;  /* 0x0010900c01007387 */ /* 0x0001e20000100a00 */
[----:B------:R-:W-:Y:S01]  /*20390*/  MOV R15, 0xbe4cbe7e ;  /* 0xbe4cbe7e000f7802 */ /* 0x000fe20000000f00 */
[----:B-1----:R-:W-:Y:S01]  /*203a0*/  HFMA2.MMA R16, -RZ, RZ, -1.115234375, -0.0924072265625 ;  /* 0xbc76adeaff107435 */ /* 0x002fe200000001ff */
[----:B------:R-:W-:Y:S01]  /*203b0*/  IMAD.MOV.U32 R17, RZ, RZ, 0x3ebaba46 ;  /* 0x3ebaba46ff117424 */ /* 0x000fe200078e00ff */
[----:B------:R1:W-:Y:S01]  /*203c0*/  STL.64 [R1+0x1060], R20 ;  /* 0x0010601401007387 */ /* 0x0003e20000100a00 */
[----:B--2---:R-:W-:Y:S01]  /*203d0*/  HFMA2.MMA R19, -RZ, RZ, 1.1533203125, -0.00097179412841796875 ;  /* 0x3c9d93f6ff137435 */ /* 0x004fe200000001ff */
[----:B------:R-:W-:-:S02]  /*203e0*/  MOV R18, 0xb43c3e3f ;  /* 0xb43c3e3f00127802 */ /* 0x000fc40000000f00 */
[----:B------:R2:W-:Y:S01]  /*203f0*/  STL.64 [R1+0x1078], R10 ;  /* 0x0010780a01007387 */ /* 0x0005e20000100a00 */
[----:B0-----:R-:W-:Y:S01]  /*20400*/  IMAD.MOV.U32 R12, RZ, RZ, -0x4388c8e6 ;  /* 0xbc77371aff0c7424 */ /* 0x001fe200078e00ff */
[----:B------:R-:W-:Y:S02]  /*20410*/  MOV R13, 0x3bbc182a ;  /* 0x3bbc182a000d7802 */ /* 0x000fe40000000f00 */
[----:B------:R0:W-:Y:S01]  /*20420*/  STL.64 [R1+0x1098], R14 ;  /* 0x0010980e01007387 */ /* 0x0001e20000100a00 */
[----:B-1----:R-:W-:-:S03]  /*20430*/  HFMA2.MMA R21, -RZ, RZ, 1.6328125, 1742 ;  /* 0x3e8866ceff157435 */ /* 0x002fc600000001ff */
[----:B------:R1:W-:Y:S01]  /*20440*/  STL.64 [R1+0x10a0], R16 ;  /* 0x0010a01001007387 */ /* 0x0003e20000100a00 */
[----:B------:R-:W-:-:S03]  /*20450*/  MOV R20, 0xbeedbf89 ;  /* 0xbeedbf8900147802 */ /* 0x000fc60000000f00 */
[----:B------:R3:W-:Y:S01]  /*20460*/  STL.64 [R1+0x10c8], R12 ;  /* 0x0010c80c01007387 */ /* 0x0007e20000100a00 */
[----:B--2---:R-:W-:Y:S01]  /*20470*/  HFMA2.MMA R10, -RZ, RZ, 1.501953125, -0.36376953125 ;  /* 0x3e02b5d2ff0a7435 */ /* 0x004fe200000001ff */
[----:B------:R-:W-:Y:S01]  /*20480*/  IMAD.MOV.U32 R11, RZ, RZ, -0x4299bf87 ;  /* 0xbd664079ff0b7424 */ /* 0x000fe200078e00ff */
[----:B0-----:R-:W-:Y:S01]  /*20490*/  MOV R14, 0x3091fe30 ;  /* 0x3091fe30000e7802 */ /* 0x001fe20000000f00 */
[----:B------:R-:W-:Y:S01]  /*204a0*/  IMAD.MOV.U32 R15, RZ, RZ, -0x45370000 ;  /* 0xbac90000ff0f7424 */ /* 0x000fe200078e00ff */
[----:B------:R0:W-:Y:S01]  /*204b0*/  STL.64 [R1+0x10c0], R18 ;  /* 0x0010c01201007387 */ /* 0x0001e20000100a00 */
[----:B-1----:R-:W-:Y:S01]  /*204c0*/  HFMA2.MMA R17, -RZ, RZ, 0.5859375, -0.417724609375 ;  /* 0x38b0b6afff117435 */ /* 0x002fe200000001ff */
[----:B------:R-:W-:Y:S02]  /*204d0*/  IMAD.MOV.U32 R16, RZ, RZ, -0x53172e8b ;  /* 0xace8d175ff107424 */ /* 0x000fe400078e00ff */
[----:B------:R1:W-:Y:S01]  /*204e0*/  STL.64 [R1+0x10a8], R20 ;  /* 0x0010a81401007387 */ /* 0x0003e20000100a00 */
[----:B---3--:R-:W-:Y:S01]  /*204f0*/  HFMA2.MMA R12, -RZ, RZ, 1.8828125, 479.75 ;  /* 0x3f885f7fff0c7435 */ /* 0x008fe200000001ff */
[----:B------:R-:W-:-:S02]  /*20500*/  MOV R13, 0x3944bb29 ;  /* 0x3944bb29000d7802 */ /* 0x000fc40000000f00 */
[----:B------:R2:W-:Y:S01]  /*20510*/  STL.64 [R1+0x10d0], R14 ;  /* 0x0010d00e01007387 */ /* 0x0005e20000100a00 */
[----:B0-----:R-:W-:Y:S01]  /*20520*/  HFMA2.MMA R19, -RZ, RZ, -0.324951171875, 174.125 ;  /* 0xb5335971ff137435 */ /* 0x001fe200000001ff */
[----:B------:R-:W-:Y:S02]  /*20530*/  IMAD.MOV.U32 R18, RZ, RZ, 0x3612bd37 ;  /* 0x3612bd37ff127424 */ /* 0x000fe400078e00ff */
[----:B------:R0:W-:Y:S01]  /*20540*/  STL.64 [R1+0x10b8], R10 ;  /* 0x0010b80a01007387 */ /* 0x0001e20000100a00 */
[----:B-1----:R-:W-:Y:S01]  /*20550*/  MOV R20, 0xb867519f ;  /* 0xb867519f00147802 */ /* 0x002fe20000000f00 */
[----:B------:R-:W-:Y:S02]  /*20560*/  IMAD.MOV.U32 R21, RZ, RZ, 0x37950fca ;  /* 0x37950fcaff157424 */ /* 0x000fe400078e00ff */
[----:B------:R1:W-:Y:S01]  /*20570*/  STL.64 [R1+0x10e0], R16 ;  /* 0x0010e01001007387 */ /* 0x0003e20000100a00 */
[----:B--2---:R-:W-:Y:S01]  /*20580*/  HFMA2.MMA R15, -RZ, RZ, 1.84765625, -1.5029296875 ;  /* 0x3f64be03ff0f7435 */ /* 0x004fe200000001ff */
[----:B------:R-:W-:-:S02]  /*20590*/  IMAD.MOV.U32 R14, RZ, RZ, -0x40ac461f ;  /* 0xbf53b9e1ff0e7424 */ /* 0x000fc400078e00ff */
[----:B------:R2:W-:Y:S01]  /*205a0*/  STL.64 [R1+0x1108], R12 ;  /* 0x0011080c01007387 */ /* 0x0005e20000100a00 */
[----:B0-----:R-:W-:-:S03]  /*205b0*/  HFMA2.MMA R10, -RZ, RZ, 0.04046630859375, -355 ;  /* 0x292edd8cff0a7435 */ /* 0x001fc600000001ff */
[----:B------:R0:W-:Y:S01]  /*205c0*/  STL.64 [R1+0x10f8], R18 ;  /* 0x0010f81201007387 */ /* 0x0001e20000100a00 */
[----:B------:R-:W-:Y:S02]  /*205d0*/  MOV R11, 0xb66d3d31 ;  /* 0xb66d3d31000b7802 */ /* 0x000fe40000000f00 */
[----:B-1----:R-:W-:Y:S01]  /*205e0*/  MOV R16, 0xbee64065 ;  /* 0xbee6406500107802 */ /* 0x002fe20000000f00 */
[----:B------:R-:W-:Y:S01]  /*205f0*/  IMAD.MOV.U32 R17, RZ, RZ, -0x4a27cf64 ;  /* 0xb5d8309cff117424 */ /* 0x000fe200078e00ff */
[----:B------:R1:W-:Y:S01]  /*20600*/  STL.64 [R1+0x1040], R22 ;  /* 0x0010401601007387 */ /* 0x0003e20000100a00 */
[----:B--2---:R-:W-:Y:S01]  /*20610*/  HFMA2.MMA R13, -RZ, RZ, -0.81689453125, 142.75 ;  /* 0xba895876ff0d7435 */ /* 0x004fe200000001ff */
[----:B------:R-:W-:Y:S02]  /*20620*/  IMAD.MOV.U32 R12, RZ, RZ, 0x3ac6cd85 ;  /* 0x3ac6cd85ff0c7424 */ /* 0x000fe400078e00ff */
[----:B------:R2:W-:Y:S01]  /*20630*/  STL.64 [R1+0x10e8], R20 ;  /* 0x0010e81401007387 */ /* 0x0005e20000100a00 */
[----:B0-----:R-:W-:Y:S01]  /*20640*/  HFMA2.MMA R18, -RZ, RZ, -0.97021484375, -9288 ;  /* 0xbbc3f089ff127435 */ /* 0x001fe200000001ff */
[----:B------:R-:W-:-:S02]  /*20650*/  MOV R19, 0xaef836cd ;  /* 0xaef836cd00137802 */ /* 0x000fc40000000f00 */
[----:B------:R0:W-:Y:S01]  /*20660*/  STL.64 [R1+0x1110], R14 ;  /* 0x0011100e01007387 */ /* 0x0001e20000100a00 */
[----:B-1----:R-:W-:-:S03]  /*20670*/  HFMA2.MMA R22, -RZ, RZ, 0.409423828125, 444.75 ;  /* 0x368d5ef3ff167435 */ /* 0x002fc600000001ff */
[----:B------:R1:W-:Y:S01]  /*20680*/  STL.64 [R1+0x1118], R16 ;  /* 0x0011181001007387 */ /* 0x0003e20000100a00 */
[----:B------:R-:W-:Y:S01]  /*20690*/  IMAD.MOV.U32 R23, RZ, RZ, -0x49cfc1d0 ;  /* 0xb6303e30ff177424 */ /* 0x000fe200078e00ff */
[----:B--2---:R-:W-:Y:S01]  /*206a0*/  HFMA2.MMA R20, -RZ, RZ, 1.56640625, -40512 ;  /* 0x3e44f8f2ff147435 */ /* 0x004fe200000001ff */
[----:B------:R-:W-:Y:S01]  /*206b0*/  MOV R21, 0xbe29f5e1 ;  /* 0xbe29f5e100157802 */ /* 0x000fe20000000f00 */
[----:B------:R2:W-:Y:S01]  /*206c0*/  STL.64 [R1+0x10f0], R10 ;  /* 0x0010f00a01007387 */ /* 0x0005e20000100a00 */
[----:B0-----:R-:W-:Y:S01]  /*206d0*/  MOV R14, 0x39ba53bc ;  /* 0x39ba53bc000e7802 */ /* 0x001fe20000000f00 */
[----:B------:R-:W-:Y:S02]  /*206e0*/  IMAD.MOV.U32 R15, RZ, RZ, 0x2b65fa2b ;  /* 0x2b65fa2bff0f7424 */ /* 0x000fe400078e00ff */
[----:B------:R0:W-:Y:S01]  /*206f0*/  STL.64 [R1+0x1140], R12 ;  /* 0x0011400c01007387 */ /* 0x0001e20000100a00 */
[----:B-1----:R-:W-:Y:S01]  /*20700*/  HFMA2.MMA R17, -RZ, RZ, 0.0341796875, -0.00926971435546875 ;  /* 0x2860a0bfff117435 */ /* 0x002fe200000001ff */
[----:B------:R-:W-:-:S02]  /*20710*/  IMAD.MOV.U32 R16, RZ, RZ, -0x48797ceb ;  /* 0xb7868315ff107424 */ /* 0x000fc400078e00ff */
[----:B------:R1:W-:Y:S01]  /*20720*/  STL.64 [R1+0x1138], R18 ;  /* 0x0011381201007387 */ /* 0x0003e20000100a00 */
[----:B--2---:R-:W-:Y:S01]  /*20730*/  MOV R10, 0xbcafe000 ;  /* 0xbcafe000000a7802 */ /* 0x004fe20000000f00 */
[----:B------:R-:W-:Y:S02]  /*20740*/  IMAD.MOV.U32 R11, RZ, RZ, 0x3c84f2a4 ;  /* 0x3c84f2a4ff0b7424 */ /* 0x000fe400078e00ff */
[----:B------:R2:W-:Y:S01]  /*20750*/  STL.64 [R1+0x1068], R24 ;  /* 0x0010681801007387 */ /* 0x0005e20000100a00 */
[----:B0-----:R-:W-:Y:S01]  /*20760*/  HFMA2.MMA R12, -RZ, RZ, -1.9365234375, 0.294677734375 ;  /* 0xbfbf34b7ff0c7435 */ /* 0x001fe200000001ff */
[----:B------:R-:W-:Y:S02]  /*20770*/  MOV R13, 0x3f30567c ;  /* 0x3f30567c000d7802 */ /* 0x000fe40000000f00 */
[----:B------:R0:W-:Y:S01]  /*20780*/  STL.64 [R1+0x1088], R22 ;  /* 0x0010881601007387 */ /* 0x0001e20000100a00 */
[----:B-1----:R-:W-:Y:S01]  /*20790*/  HFMA2.MMA R19, -RZ, RZ, -2.0859375, -0.033233642578125 ;  /* 0xc02ca841ff137435 */ /* 0x002fe200000001ff */
[----:B------:R-:W-:-:S02]  /*207a0*/  IMAD.MOV.U32 R18, RZ, RZ, 0x408f03f4 ;  /* 0x408f03f4ff127424 */ /* 0x000fc400078e00ff */
[----:B------:R1:W-:Y:S01]  /*207b0*/  STL.64 [R1+0x1120], R20 ;  /* 0x0011201401007387 */ /* 0x0003e20000100a00 */
[----:B--2---:R-:W-:-:S03]  /*207c0*/  IMAD.MOV.U32 R24, RZ, RZ, 0x380ec44f ;  /* 0x380ec44fff187424 */ /* 0x004fc600078e00ff */
[----:B------:R2:W-:Y:S01]  /*207d0*/  STL.64 [R1+0x1148], R14 ;  /* 0x0011480e01007387 */ /* 0x0005e20000100a00 */
[----:B------:R-:W-:Y:S01]  /*207e0*/  MOV R25, 0xbe0d26d1 ;  /* 0xbe0d26d100197802 */ /* 0x000fe20000000f00 */
[----:B0-----:R-:W-:Y:S02]  /*207f0*/  HFMA2.MMA R22, -RZ, RZ, 0.81884765625, -30.46875 ;  /* 0x3a8dcf9eff167435 */ /* 0x001fe400000001ff */
[----:B------:R0:W-:Y:S01]  /*20800*/  STL.64 [R1+0x1130], R10 ;  /* 0x0011300a01007387 */ /* 0x0001e20000100a00 */
[----:B------:R-:W-:Y:S02]  /*20810*/  MOV R23, 0xb9c3f089 ;  /* 0xb9c3f08900177802 */ /* 0x000fe40000000f00 */
[----:B-1----:R-:W-:Y:S01]  /*20820*/  MOV R20, 0x365283b7 ;  /* 0x365283b700147802 */ /* 0x002fe20000000f00 */
[----:B------:R-:W-:Y:S01]  /*20830*/  IMAD.MOV.U32 R21, RZ, RZ, 0x3fd55cd1 ;  /* 0x3fd55cd1ff157424 */ /* 0x000fe200078e00ff */
[----:B------:R1:W-:Y:S01]  /*20840*/  STL.64 [R1+0x1158], R16 ;  /* 0x0011581001007387 */ /* 0x0003e20000100a00 */
[----:B--2---:R-:W-:Y:S01]  /*20850*/  HFMA2.MMA R15, -RZ, RZ, -1.6279296875, -2064 ;  /* 0xbe83e808ff0f7435 */ /* 0x004fe200000001ff */
[----:B------:R-:W-:-:S02]  /*20860*/  IMAD.MOV.U32 R14, RZ, RZ, 0x35af85e3 ;  /* 0x35af85e3ff0e7424 */ /* 0x000fc400078e00ff */
[----:B------:R2:W-:Y:S01]  /*20870*/  STL.64 [R1+0x1180], R12 ;  /* 0x0011800c01007387 */ /* 0x0005e20000100a00 */
[----:B0-----:R-:W-:Y:S01]  /*20880*/  HFMA2.MMA R10, -RZ, RZ, 1.482421875, -0.1220703125 ;  /* 0x3deeafd0ff0a7435 */ /* 0x001fe200000001ff */
[----:B------:R-:W-:Y:S02]  /*20890*/  MOV R11, 0xc0550bb4 ;  /* 0xc0550bb4000b7802 */ /* 0x000fe40000000f00 */
[----:B------:R0:W-:Y:S01]  /*208a0*/  STL.64 [R1+0x10b0], R24 ;  /* 0x0010b01801007387 */ /* 0x0001e20000100a00 */
[----:B-1----:R-:W-:Y:S01]  /*208b0*/  MOV R16, 0x3e580a4b ;  /* 0x3e580a4b00107802 */ /* 0x002fe20000000f00 */
[----:B------:R-:W-:Y:S02]  /*208c0*/  IMAD.MOV.U32 R17, RZ, RZ, -0x42548d8a ;  /* 0xbdab7276ff117424 */ /* 0x000fe400078e00ff */
[----:B------:R1:W-:Y:S01]  /*208d0*/  STL.64 [R1+0x1160], R20 ;  /* 0x0011601401007387 */ /* 0x0003e20000100a00 */
[----:B--2---:R-:W-:Y:S01]  /*208e0*/  HFMA2.MMA R13, -RZ, RZ, 0.57666015625, -868.5 ;  /* 0x389de2c9ff0d7435 */ /* 0x004fe200000001ff */
[----:B------:R-:W-:-:S02]  /*208f0*/  IMAD.MOV.U32 R12, RZ, RZ, 0x29d16c32 ;  /* 0x29d16c32ff0c7424 */ /* 0x000fc400078e00ff */
[----:B------:R2:W-:Y:S01]  /*20900*/  STL.64 [R1+0x1170], R18 ;  /* 0x0011701201007387 */ /* 0x0005e20000100a00 */
[----:B0-----:R-:W-:Y:S01]  /*20910*/  MOV R24, 0x3f39715e ;  /* 0x3f39715e00187802 */ /* 0x001fe20000000f00 */
[----:B------:R-:W-:Y:S02]  /*20920*/  IMAD.MOV.U32 R25, RZ, RZ, -0x404dd976 ;  /* 0xbfb2268aff197424 */ /* 0x000fe400078e00ff */
[----:B------:R0:W-:Y:S01]  /*20930*/  STL.64 [R1+0x10d8], R22 ;  /* 0x0010d81601007387 */ /* 0x0001e20000100a00 */
[----:B-1----:R-:W-:-:S03]  /*20940*/  HFMA2.MMA R20, -RZ, RZ, -0.1881103515625, -369 ;  /* 0xb205ddc4ff147435 */ /* 0x002fc600000001ff */
[----:B------:R1:W-:Y:S01]  /*20950*/  STL.64 [R1+0x1188], R14 ;  /* 0x0011880e01007387 */ /* 0x0003e20000100a00 */
[----:B------:R-:W-:Y:S01]  /*20960*/  MOV R21, 0x3cc6cd86 ;  /* 0x3cc6cd8600157802 */ /* 0x000fe20000000f00 */
[----:B--2---:R-:W-:Y:S02]  /*20970*/  HFMA2.MMA R18, -RZ, RZ, 0.8173828125, 5628 ;  /* 0x3a8a6d7fff127435 */ /* 0x004fe400000001ff */
[----:B------:R2:W-:Y:S01]  /*20980*/  STL.64 [R1+0x1190], R16 ;  /* 0x0011901001007387 */ /* 0x0005e20000100a00 */
[----:B------:R-:W-:Y:S01]  /*20990*/  MOV R19, 0xb9b8f43c ;  /* 0xb9b8f43c00137802 */ /* 0x000fe20000000f00 */
[----:B0-----:R-:W-:Y:S02]  /*209a0*/  HFMA2.MMA R23, -RZ, RZ, 0.200927734375, -42848 ;  /* 0x326ef93bff177435 */ /* 0x001fe400000001ff */
[----:B------:R0:W-:Y:S01]  /*209b0*/  STL.64 [R1+0x1168], R10 ;  /* 0x0011680a01007387 */ /* 0x0001e20000100a00 */
[----:B------:R-:W-:Y:S01]  /*209c0*/  IMAD.MOV.U32 R22, RZ, RZ, 0x3d8d121f ;  /* 0x3d8d121fff167424 */ /* 0x000fe200078e00ff */
[----:B-1----:R-:W-:Y:S01]  /*209d0*/  MOV R14, 0xb84a1be1 ;  /* 0xb84a1be1000e7802 */ /* 0x002fe20000000f00 */
[----:B------:R-:W-:Y:S01]  /*209e0*/  IMAD.MOV.U32 R15, RZ, RZ, 0x377f78a2 ;  /* 0x377f78a2ff0f7424 */ /* 0x000fe200078e00ff */
[----:B------:R1:W-:Y:S01]  /*209f0*/  STL.64 [R1+0x1100], R24 ;  /* 0x0011001801007387 */ /* 0x0003e20000100a00 */
[----:B--2---:R-:W-:Y:S01]  /*20a00*/  HFMA2.MMA R17, -RZ, RZ, -0.841796875, 0.006031036376953125 ;  /* 0xbabc1e2dff117435 */ /* 0x004fe200000001ff */
[----:B------:R-:W-:-:S02]  /*20a10*/  IMAD.MOV.U32 R16, RZ, RZ, -0x3ed35ed2 ;  /* 0xc12ca12eff107424 */ /* 0x000fc400078e00ff */
[----:B------:R2:W-:Y:S01]  /*20a20*/  STL.64 [R1+0x11b8], R12 ;  /* 0x0011b80c01007387 */ /* 0x0005e20000100a00 */
[----:B0-----:R-:W-:Y:S01]  /*20a30*/  MOV R10, 0x2e596624 ;  /* 0x2e596624000a7802 */ /* 0x001fe20000000f00 */
[----:B------:R-:W-:Y:S02]  /*20a40*/  IMAD.MOV.U32 R11, RZ, RZ, -0x45341f6a ;  /* 0xbacbe096ff0b7424 */ /* 0x000fe400078e00ff */
[----:B------:R0:W-:Y:S01]  /*20a50*/  STL.64 [R1+0x1198], R20 ;  /* 0x0011981401007387 */ /* 0x0001e20000100a00 */
[----:B-1----:R-:W-:-:S03]  /*20a60*/  HFMA2.MMA R24, -RZ, RZ, -0.57958984375, 0.002964019775390625 ;  /* 0xb8a31a12ff187435 */ /* 0x002fc600000001ff */
[----:B------:R1:W-:Y:S01]  /*20a70*/  STL.64 [R1+0x11b0], R18 ;  /* 0x0011b01201007387 */ /* 0x0003e20000100a00 */
[----:B------:R-:W-:Y:S01]  /*20a80*/  MOV R25, 0x3852efff ;  /* 0x3852efff00197802 */ /* 0x000fe20000000f00 */
[----:B--2---:R-:W-:Y:S02]  /*20a90*/  HFMA2.MMA R12, -RZ, RZ, 1.6689453125, -16040 ;  /* 0x3eadf3d5ff0c7435 */ /* 0x004fe400000001ff */
[----:B------:R2:W-:Y:S01]  /*20aa0*/  STL.64 [R1+0x11c0], R14 ;  /* 0x0011c00e01007387 */ /* 0x0005e20000100a00 */
[----:B------:R-:W-:Y:S02]  /*20ab0*/  MOV R13, 0xbe88cf1e ;  /* 0xbe88cf1e000d7802 */ /* 0x000fe40000000f00 */
[----:B0-----:R-:W-:Y:S01]  /*20ac0*/  MOV R20, 0x4113bbe2 ;  /* 0x4113bbe200147802 */ /* 0x001fe20000000f00 */
[----:B------:R-:W-:Y:S01]  /*20ad0*/  IMAD.MOV.U32 R21, RZ, RZ, -0x3ed8b1f6 ;  /* 0xc1274e0aff157424 */ /* 0x000fe200078e00ff */
[----:B------:R0:W-:Y:S01]  /*20ae0*/  STL.64 [R1+0x1128], R22 ;  /* 0x0011281601007387 */ /* 0x0001e20000100a00 */
[----:B-1----:R-:W-:Y:S01]  /*20af0*/  HFMA2.MMA R19, -RZ, RZ, 2.0390625, -0.00010794401168823242188 ;  /* 0x40148713ff137435 */ /* 0x002fe200000001ff */
[----:B------:R-:W-:-:S02]  /*20b00*/  IMAD.MOV.U32 R18, RZ, RZ, -0x3fdb1df7 ;  /* 0xc024e209ff127424 */ /* 0x000fc400078e00ff */
[----:B------:R1:W-:Y:S01]  /*20b10*/  STL.64 [R1+0x11a8], R10 ;  /* 0x0011a80a01007387 */ /* 0x0003e20000100a00 */
[----:B--2---:R-:W-:Y:S01]  /*20b20*/  HFMA2.MMA R15, -RZ, RZ, 0.1375732421875, -23.09375 ;  /* 0x3067cdc6ff0f7435 */ /* 0x004fe200000001ff */
[----:B------:R-:W-:Y:S02]  /*20b30*/  IMAD.MOV.U32 R14, RZ, RZ, 0x3dd19e34 ;  /* 0x3dd19e34ff0e7424 */ /* 0x000fe400078e00ff */
[----:B------:R2:W-:Y:S01]  /*20b40*/  STL.64 [R1+0x11d0], R16 ;  /* 0x0011d01001007387 */ /* 0x0005e20000100a00 */
[----:B0-----:R-:W-:Y:S01]  /*20b50*/  MOV R22, 0xb9885993 ;  /* 0xb988599300167802 */ /* 0x001fe20000000f00 */
[----:B------:R-:W-:Y:S02]  /*20b60*/  IMAD.MOV.U32 R23, RZ, RZ, 0x3fc4fabc ;  /* 0x3fc4fabcff177424 */ /* 0x000fe400078e00ff */
[----:B------:R0:W-:Y:S01]  /*20b70*/  STL.64 [R1+0x1150], R24 ;  /* 0x0011501801007387 */ /* 0x0001e20000100a00 */
[----:B-1----:R-:W-:Y:S01]  /*20b80*/  HFMA2.MMA R10, -RZ, RZ, 2.34375, 103.125 ;  /* 0x40b05672ff0a7435 */ /* 0x002fe200000001ff */
[----:B------:R-:W-:-:S02]  /*20b90*/  MOV R11, 0x3749bc93 ;  /* 0x3749bc93000b7802 */ /* 0x000fc40000000f00 */
[----:B------:R1:W-:Y:S01]  /*20ba0*/  STL.64 [R1+0x11d8], R20 ;  /* 0x0011d81401007387 */ /* 0x0003e20000100a00 */
[----:B--2---:R-:W-:Y:S01]  /*20bb0*/  MOV R16, 0xbce55ca9 ;  /* 0xbce55ca900107802 */ /* 0x004fe20000000f00 */
[----:B------:R-:W-:Y:S02]  /*20bc0*/  IMAD.MOV.U32 R17, RZ, RZ, 0x3ca46207 ;  /* 0x3ca46207ff117424 */ /* 0x000fe400078e00ff */
[----:B------:R2:W-:Y:S01]  /*20bd0*/  STL.64 [R1+0x11f8], R12 ;  /* 0x0011f80c01007387 */ /* 0x0005e20000100a00 */
[----:B0-----:R-:W-:-:S03]  /*20be0*/  HFMA2.MMA R25, -RZ, RZ, 0.97705078125, -0.0060577392578125 ;  /* 0x3bd19e34ff197435 */ /* 0x001fc600000001ff */
[----:B------:R0:W-:Y:S01]  /*20bf0*/  STL.64 [R1+0x1178], R22 ;  /* 0x0011781601007387 */ /* 0x0001e20000100a00 */
[----:B------:R-:W-:Y:S01]  /*20c00*/  IMAD.MOV.U32 R24, RZ, RZ, -0x436e1202 ;  /* 0xbc91edfeff187424 */ /* 0x000fe200078e00ff */
[----:B-1----:R-:W-:Y:S02]  /*20c10*/  HFMA2.MMA R20, -RZ, RZ, -0.98779296875, 0.1654052734375 ;  /* 0xbbe7314bff147435 */ /* 0x002fe400000001ff */
[----:B------:R1:W-:Y:S01]  /*20c20*/  STL.64 [R1+0x11e8], R18 ;  /* 0x0011e81201007387 */ /* 0x0003e20000100a00 */
[----:B------:R-:W-:Y:S01]  /*20c30*/  MOV R21, 0x2c0887f7 ;  /* 0x2c0887f700157802 */ /* 0x000fe20000000f00 */
[----:B--2---:R-:W-:Y:S02]  /*20c40*/  HFMA2.MMA R13, -RZ, RZ, 3.0390625, -0.00010883808135986328125 ;  /* 0x42148722ff0d7435 */ /* 0x004fe400000001ff */
[----:B------:R2:W-:Y:S01]  /*20c50*/  STL.64 [R1+0x1200], R14 ;  /* 0x0012000e01007387 */ /* 0x0005e20000100a00 */
[----:B------:R-:W-:-:S03]  /*20c60*/  IMAD.MOV.U32 R12, RZ, RZ, -0x4070897b ;  /* 0xbf8f7685ff0c7424 */ /* 0x000fc600078e00ff */
[----:B------:R3:W-:Y:S01]  /*20c70*/  STL.64 [R1+0x1208], R16 ;  /* 0x0012081001007387 */ /* 0x0007e20000100a00 */
[----:B0-----:R-:W-:Y:S01]  /*20c80*/  HFMA2.MMA R22, -RZ, RZ, -2.412109375, -21.8125 ;  /* 0xc0d3cd74ff167435 */ /* 0x001fe200000001ff */
[----:B------:R-:W-:Y:S01]  /*20c90*/  MOV R23, 0x41565e26 ;  /* 0x41565e2600177802 */ /* 0x000fe20000000f00 */
[----:B-1----:R-:W-:Y:S01]  /*20ca0*/  HFMA2.MMA R18, -RZ, RZ, -0.578125, 0.0023345947265625 ;  /* 0xb8a018c8ff127435 */ /* 0x002fe200000001ff */
[----:B------:R0:W-:Y:S01]  /*20cb0*/  STL.64 [R1+0x11e0], R10 ;  /* 0x0011e00a01007387 */ /* 0x0001e20000100a00 */
[----:B------:R-:W-:Y:S02]  /*20cc0*/  MOV R19, 0xc188e6d2 ;  /* 0xc188e6d200137802 */ /* 0x000fe40000000f00 */
[----:B--2---:R-:W-:Y:S01]  /*20cd0*/  MOV R14, 0xc251316e ;  /* 0xc251316e000e7802 */ /* 0x004fe20000000f00 */
[----:B------:R-:W-:Y:S01]  /*20ce0*/  IMAD.MOV.U32 R15, RZ, RZ, 0x42043bff ;  /* 0x42043bffff0f7424 */ /* 0x000fe200078e00ff */
[----:B------:R1:W-:Y:S01]  /*20cf0*/  STL.64 [R1+0x11a0], R24 ;  /* 0x0011a01801007387 */ /* 0x0003e20000100a00 */
[----:B---3--:R-:W-:Y:S01]  /*20d00*/  HFMA2.MMA R16, -RZ, RZ, 2.826171875, 0.0019626617431640625 ;  /* 0x41a71805ff107435 */ /* 0x008fe200000001ff */
[----:B------:R-:W-:-:S02]  /*20d10*/  IMAD.MOV.U32 R17, RZ, RZ, -0x3edf44cc ;  /* 0xc120bb34ff117424 */ /* 0x000fc400078e00ff */
[----:B------:R2:W-:Y:S01]  /*20d20*/  STL.64 [R1+0x1210], R20 ;  /* 0x0012101401007387 */ /* 0x0005e20000100a00 */
[----:B0-----:R-:W-:Y:S01]  /*20d30*/  MOV R10, 0x39bf9a7a ;  /* 0x39bf9a7a000a7802 */ /* 0x001fe20000000f00 */
[----:B------:R-:W-:Y:S02]  /*20d40*/  IMAD.MOV.U32 R11, RZ, RZ, -0x519e6c8f ;  /* 0xae619371ff0b7424 */ /* 0x000fe400078e00ff */
[----:B------:R0:W-:Y:S01]  /*20d50*/  STL.64 [R1+0x1230], R12 ;  /* 0x0012300c01007387 */ /* 0x0001e20000100a00 */
[----:B-1----:R-:W-:-:S03]  /*20d60*/  MOV R24, 0xbf8095d8 ;  /* 0xbf8095d800187802 */ /* 0x002fc60000000f00 */
[----:B------:R1:W-:Y:S01]  /*20d70*/  STL.64 [R1+0x1238], R14 ;  /* 0x0012380e01007387 */ /* 0x0003e20000100a00 */
[----:B------:R-:W-:Y:S01]  /*20d80*/  IMAD.MOV.U32 R25, RZ, RZ, -0x4c24c9d8 ;  /* 0xb3db3628ff197424 */ /* 0x000fe200078e00ff */
[----:B--2---:R-:W-:Y:S02]  /*20d90*/  HFMA2.MMA R21, -RZ, RZ, 2.25390625, 28240 ;  /* 0x408276e5ff157435 */ /* 0x004fe400000001ff */
[----:B------:R2:W-:Y:S01]  /*20da0*/  STL.64 [R1+0x11c8], R22 ;  /* 0x0011c81601007387 */ /* 0x0005e20000100a00 */
[----:B------:R-:W-:Y:S01]  /*20db0*/  MOV R20, 0xb74d552d ;  /* 0xb74d552d00147802 */ /* 0x000fe20000000f00 */
[----:B0-----:R-:W-:Y:S02]  /*20dc0*/  HFMA2.MMA R13, -RZ, RZ, 1.2568359375, -0.10772705078125 ;  /* 0x3d07aee5ff0d7435 */ /* 0x001fe400000001ff */
[----:B------:R0:W-:Y:S01]  /*20dd0*/  STL.64 [R1+0x1220], R10 ;  /* 0x0012200a01007387 */ /* 0x0001e20000100a00 */
[----:B------:R-:W-:Y:S02]  /*20de0*/  MOV R12, 0xaf9f2cae ;  /* 0xaf9f2cae000c7802 */ /* 0x000fe40000000f00 */
[----:B-1----:R-:W-:Y:S01]  /*20df0*/  MOV R14, 0xbcbea94c ;  /* 0xbcbea94c000e7802 */ /* 0x002fe20000000f00 */
[----:B------:R-:W-:Y:S01]  /*20e00*/  IMAD.MOV.U32 R15, RZ, RZ, 0x3c03ba34 ;  /* 0x3c03ba34ff0f7424 */ /* 0x000fe200078e00ff */
[----:B------:R1:W-:Y:S01]  /*20e10*/  STL.64 [R1+0x1228], R18 ;  /* 0x0012281201007387 */ /* 0x0003e20000100a00 */
[----:B--2---:R-:W-:Y:S01]  /*20e20*/  HFMA2.MMA R23, -RZ, RZ, -0.82080078125, 4.03515625 ;  /* 0xba914409ff177435 */ /* 0x004fe200000001ff */
[----:B------:R-:W-:-:S02]  /*20e30*/  IMAD.MOV.U32 R22, RZ, RZ, 0x3ad917d5 ;  /* 0x3ad917d5ff167424 */ /* 0x000fc400078e00ff */
[----:B------:R2:W-:Y:S01]  /*20e40*/  STL.64 [R1+0x1248], R16 ;  /* 0x0012481001007387 */ /* 0x0005e20000100a00 */
[----:B0-----:R-:W-:Y:S01]  /*20e50*/  MOV R10, 0xc05e5091 ;  /* 0xc05e5091000a7802 */ /* 0x001fe20000000f00 */
[----:B------:R-:W-:Y:S02]  /*20e60*/  IMAD.MOV.U32 R11, RZ, RZ, 0x3fb76a6c ;  /* 0x3fb76a6cff0b7424 */ /* 0x000fe400078e00ff */
[----:B------:R0:W-:Y:S01]  /*20e70*/  STL.64 [R1+0x11f0], R24 ;  /* 0x0011f01801007387 */ /* 0x0001e20000100a00 */
[----:B-1----:R-:W-:Y:S01]  /*20e80*/  HFMA2.MMA R18, -RZ, RZ, 0.2374267578125, 1.6318359375 ;  /* 0x33993e87ff127435 */ /* 0x002fe200000001ff */
[----:B------:R-:W-:Y:S02]  /*20e90*/  MOV R19, 0xbee55ca9 ;  /* 0xbee55ca900137802 */ /* 0x000fe40000000f00 */
[----:B------:R1:W-:Y:S01]  /*20ea0*/  STL.64 [R1+0x1278], R14 ;  /* 0x0012780e01007387 */ /* 0x0003e20000100a00 */
[----:B--2---:R-:W-:Y:S01]  /*20eb0*/  HFMA2.MMA R16, -RZ, RZ, -0.1446533203125, -555 ;  /* 0xb0a1e056ff107435 */ /* 0x004fe200000001ff */
[----:B------:R-:W-:-:S02]  /*20ec0*/  MOV R17, 0xbaf0252c ;  /* 0xbaf0252c00117802 */ /* 0x000fc40000000f00 */
[----:B------:R2:W-:Y:S01]  /*20ed0*/  STL.64 [R1+0x1250], R20 ;  /* 0x0012501401007387 */ /* 0x0005e20000100a00 */
[----:B0-----:R-:W-:-:S03]  /*20ee0*/  HFMA2.MMA R24, -RZ, RZ, 0.8916015625, 40128 ;  /* 0x3b2278e6ff187435 */ /* 0x001fc600000001ff */
[----:B------:R0:W-:Y:S01]  /*20ef0*/  STL.64 [R1+0x1258], R10 ;  /* 0x0012580a01007387 */ /* 0x0001e20000100a00 */
[----:B------:R-:W-:Y:S01]  /*20f00*/  MOV R25, 0xc1a4e31c ;  /* 0xc1a4e31c00197802 */ /* 0x000fe20000000f00 */
[----:B-1----:R-:W-:Y:S02]  /*20f10*/  HFMA2.MMA R15, -RZ, RZ, -3.046875, -118.1875 ;  /* 0xc218d763ff0f7435 */ /* 0x002fe400000001ff */
[----:B------:R1:W-:Y:S01]  /*20f20*/  STL.64 [R1+0x1270], R12 ;  /* 0x0012700c01007387 */ /* 0x0003e20000100a00 */
[----:B------:R-:W-:Y:S01]  /*20f30*/  MOV R14, 0x4223149e ;  /* 0x4223149e000e7802 */ /* 0x000fe20000000f00 */
[----:B--2---:R-:W-:Y:S02]  /*20f40*/  HFMA2.MMA R20, -RZ, RZ, 0.8271484375, -0.291015625 ;  /* 0x3a9eb4a8ff147435 */ /* 0x004fe400000001ff */
[----:B------:R2:W-:Y:S01]  /*20f50*/  STL.64 [R1+0x1218], R22 ;  /* 0x0012181601007387 */ /* 0x0005e20000100a00 */
[----:B------:R-:W-:Y:S01]  /*20f60*/  IMAD.MOV.U32 R21, RZ, RZ, -0x463102eb ;  /* 0xb9cefd15ff157424 */ /* 0x000fe200078e00ff */
[----:B0-----:R-:W-:Y:S01]  /*20f70*/  MOV R10, 0x430437bf ;  /* 0x430437bf000a7802 */ /* 0x001fe20000000f00 */
[----:B------:R-:W-:Y:S01]  /*20f80*/  IMAD.MOV.U32 R11, RZ, RZ, 0x3c605817 ;  /* 0x3c605817ff0b7424 */ /* 0x000fe200078e00ff */
[----:B------:R0:W-:Y:S01]  /*20f90*/  STL.64 [R1+0x1260], R18 ;  /* 0x0012601201007387 */ /* 0x0001e20000100a00 */
[----:B-1----:R-:W-:-:S03]  /*20fa0*/  HFMA2.MMA R12, -RZ, RZ, -3.3125, -0.8974609375 ;  /* 0xc2a0bb2eff0c7435 */ /* 0x002fc600000001ff */
[----:B------:R1:W-:Y:S01]  /*20fb0*/  STL.64 [R1+0x1280], R16 ;  /* 0x0012801001007387 */ /* 0x0003e20000100a00 */
[----:B------:R-:W-:Y:S01]  /*20fc0*/  IMAD.MOV.U32 R13, RZ, RZ, -0x4713dd22 ;  /* 0xb8ec22deff0d7424 */ /* 0x000fe200078e00ff */
[----:B--2---:R-:W-:Y:S01]  /*20fd0*/  HFMA2.MMA R22, -RZ, RZ, 1.669921875, -0.032440185546875 ;  /* 0x3eaea827ff167435 */ /* 0x004fe200000001ff */
[----:B------:R-:W-:Y:S01]  /*20fe0*/  IMAD.MOV.U32 R23, RZ, RZ, -0x41fdf446 ;  /* 0xbe020bbaff177424 */ /* 0x000fe200078e00ff */
[----:B------:R2:W-:Y:S01]  /*20ff0*/  STL.64 [R1+0x1240], R24 ;  /* 0x0012401801007387 */ /* 0x0005e20000100a00 */
[----:B0-----:R-:W-:Y:S01]  /*21000*/  HFMA2.MMA R18, -RZ, RZ, -3.482421875, 71.4375 ;  /* 0xc2f75477ff127435 */ /* 0x001fe200000001ff */
[----:B------:R-:W-:Y:S02]  /*21010*/  MOV R19, 0x431234f7 ;  /* 0x431234f700137802 */ /* 0x000fe40000000f00 */
[----:B------:R0:W-:Y:S01]  /*21020*/  STL.64 [R1+0x1298], R10 ;  /* 0x0012980a01007387 */ /* 0x0001e20000100a00 */
[----:B-1----:R-:W-:Y:S01]  /*21030*/  HFMA2.MMA R16, -RZ, RZ, -2.390625, -0.15869140625 ;  /* 0xc0c8b114ff107435 */ /* 0x002fe200000001ff */
[----:B------:R-:W-:-:S02]  /*21040*/  MOV R17, 0x40a3bda5 ;  /* 0x40a3bda500117802 */ /* 0x000fc40000000f00 */
[----:B------:R1:W-:Y:S01]  /*21050*/  STL.64 [R1+0x12b0], R14 ;  /* 0x0012b00e01007387 */ /* 0x0003e20000100a00 */
[----:B--2---:R-:W-:-:S03]  /*21060*/  HFMA2.MMA R25, -RZ, RZ, -3.5546875, -20.640625 ;  /* 0xc31ccd29ff197435 */ /* 0x004fc600000001ff */
[----:B------:R2:W-:Y:S01]  /*21070*/  STL.64 [R1+0x1288], R20 ;  /* 0x0012881401007387 */ /* 0x0005e20000100a00 */
[----:B------:R-:W-:Y:S01]  /*21080*/  MOV R24, 0x4293c7da ;  /* 0x4293c7da00187802 */ /* 0x000fe20000000f00 */
[----:B0-----:R-:W-:Y:S02]  /*21090*/  HFMA2.MMA R11, -RZ, RZ, -1.720703125, 2582 ;  /* 0xbee2690bff0b7435 */ /* 0x001fe400000001ff */
[----:B------:R0:W-:Y:S01]  /*210a0*/  STL.64 [R1+0x12a8], R12 ;  /* 0x0012a80c01007387 */ /* 0x0001e20000100a00 */
[----:B------:R-:W-:Y:S01]  /*210b0*/  MOV R10, 0x3f18a4c1 ;  /* 0x3f18a4c1000a7802 */ /* 0x000fe20000000f00 */
[----:B-1----:R-:W-:Y:S01]  /*210c0*/  HFMA2.MMA R15, -RZ, RZ, 3.6640625, 0.05548095703125 ;  /* 0x43542b1aff0f7435 */ /* 0x002fe200000001ff */
[----:B------:R-:W-:Y:S01]  /*210d0*/  MOV R14, 0x3b0b43e3 ;  /* 0x3b0b43e3000e7802 */ /* 0x000fe20000000f00 */
[----:B------:R1:W-:Y:S01]  /*210e0*/  STL.64 [R1+0x1268], R22 ;  /* 0x0012681601007387 */ /* 0x0003e20000100a00 */
[----:B--2---:R-:W-:Y:S01]  /*210f0*/  HFMA2.MMA R20, -RZ, RZ, -2.00390625, 0.0002357959747314453125 ;  /* 0xc0020bbaff147435 */ /* 0x004fe200000001ff */
[----:B------:R-:W-:-:S02]  /*21100*/  IMAD.MOV.U32 R21, RZ, RZ, -0x4e55e4fe ;  /* 0xb1aa1b02ff157424 */ /* 0x000fc400078e00ff */
[----:B------:R2:W-:Y:S01]  /*21110*/  STL.64 [R1+0x12a0], R18 ;  /* 0x0012a01201007387 */ /* 0x0005e20000100a00 */
[----:B0-----:R-:W-:-:S03]  /*21120*/  HFMA2.MMA R12, -RZ, RZ, -1.0263671875, 1.4521484375 ;  /* 0xbc1b3dcfff0c7435 */ /* 0x001fc600000001ff */
[----:B------:R0:W-:Y:S01]  /*21130*/  STL.64 [R1+0x12c0], R16 ;  /* 0x0012c01001007387 */ /* 0x0001e20000100a00 */
[----:B------:R-:W-:Y:S01]  /*21140*/  IMAD.MOV.U32 R13, RZ, RZ, 0x36d76ab6 ;  /* 0x36d76ab6ff0d7424 */ /* 0x000fe200078e00ff */
[----:B-1----:R-:W-:Y:S01]  /*21150*/  MOV R22, 0x41898fd1 ;  /* 0x41898fd100167802 */ /* 0x002fe20000000f00 */
[----:B------:R-:W-:Y:S01]  /*21160*/  IMAD.MOV.U32 R23, RZ, RZ, 0x357b0a41 ;  /* 0x357b0a41ff177424 */ /* 0x000fe200078e00ff */
[----:B------:R1:W-:Y:S01]  /*21170*/  STL.64 [R1+0x1290], R24 ;  /* 0x0012901801007387 */ /* 0x0003e20000100a00 */
[----:B--2---:R-:W-:Y:S01]  /*21180*/  MOV R18, 0x3e24a8c0 ;  /* 0x3e24a8c000127802 */ /* 0x004fe20000000f00 */
[----:B------:R-:W-:Y:S02]  /*21190*/  IMAD.MOV.U32 R19, RZ, RZ, -0x4d2b89d4 ;  /* 0xb2d4762cff137424 */ /* 0x000fe400078e00ff */
[----:B------:R2:W-:Y:S01]  /*211a0*/  STL.64 [R1+0x12d0], R10 ;  /* 0x0012d00a01007387 */ /* 0x0005e20000100a00 */
[----:B0-----:R-:W-:Y:S01]  /*211b0*/  MOV R16, 0x4151b9cf ;  /* 0x4151b9cf00107802 */ /* 0x001fe20000000f00 */
[----:B------:R-:W-:-:S02]  /*211c0*/  IMAD.MOV.U32 R17, RZ, RZ, -0x3c078232 ;  /* 0xc3f87dceff117424 */ /* 0x000fc400078e00ff */
[----:B------:R0:W-:Y:S01]  /*211d0*/  STL.64 [R1+0x12f0], R14 ;  /* 0x0012f00e01007387 */ /* 0x0001e20000100a00 */
[----:B-1----:R-:W-:-:S03]  /*211e0*/  HFMA2.MMA R24, -RZ, RZ, -1.2861328125, 0.002712249755859375 ;  /* 0xbd25198eff187435 */ /* 0x002fc600000001ff */
[----:B------:R1:W-:Y:S01]  /*211f0*/  STL.64 [R1+0x12b8], R22 ;  /* 0x0012b81601007387 */ /* 0x0003e20000100a00 */
[----:B------:R-:W-:Y:S01]  /*21200*/  MOV R25, 0x3ce423b1 ;  /* 0x3ce423b100197802 */ /* 0x000fe20000000f00 */
[----:B--2---:R-:W-:Y:S02]  /*21210*/  HFMA2.MMA R11, -RZ, RZ, 3.583984375, -15760 ;  /* 0x432bf3b2ff0b7435 */ /* 0x004fe400000001ff */
[----:B------:R2:W-:Y:S01]  /*21220*/  STL.64 [R1+0x12c8], R20 ;  /* 0x0012c81401007387 */ /* 0x0005e20000100a00 */
[----:B------:R-:W-:Y:S01]  /*21230*/  MOV R10, 0xc3abf25b ;  /* 0xc3abf25b000a7802 */ /* 0x000fe20000000f00 */
[----:B0-----:R-:W-:Y:S02]  /*21240*/  HFMA2.MMA R14, -RZ, RZ, -0.3310546875, 635.5 ;  /* 0xb54c60f7ff0e7435 */ /* 0x001fe400000001ff */
[----:B------:R0:W-:Y:S01]  /*21250*/  STL.64 [R1+0x12d8], R18 ;  /* 0x0012d81201007387 */ /* 0x0001e20000100a00 */
[----:B------:R-:W-:-:S03]  /*21260*/  IMAD.MOV.U32 R15, RZ, RZ, 0x4118a4c2 ;  /* 0x4118a4c2ff0f7424 */ /* 0x000fc600078e00ff */
[----:B------:R3:W-:Y:S01]  /*21270*/  STL.64 [R1+0x12e8], R12 ;  /* 0x0012e80c01007387 */ /* 0x0007e20000100a00 */
[----:B-1----:R-:W-:Y:S01]  /*21280*/  HFMA2.MMA R22, -RZ, RZ, -1.23046875, 0.000751018524169921875 ;  /* 0xbcec1227ff167435 */ /* 0x002fe200000001ff */
[----:B------:R-:W-:Y:S02]  /*21290*/  IMAD.MOV.U32 R23, RZ, RZ, 0x43a31567 ;  /* 0x43a31567ff177424 */ /* 0x000fe400078e00ff */
[----:B------:R1:W-:Y:S01]  /*212a0*/  STL.64 [R1+0x12f8], R16 ;  /* 0x0012f81001007387 */ /* 0x0003e20000100a00 */
[----:B--2---:R-:W-:Y:S01]  /*212b0*/  HFMA2.MMA R20, -RZ, RZ, 4.2109375, -23.28125 ;  /* 0x4436cdd2ff147435 */ /* 0x004fe200000001ff */
[----:B------:R-:W-:Y:S02]  /*212c0*/  MOV R21, 0xc3f111b1 ;  /* 0xc3f111b100157802 */ /* 0x000fe40000000f00 */
[----:B0-----:R-:W-:Y:S01]  /*212d0*/  MOV R18, 0x3913332d ;  /* 0x3913332d00127802 */ /* 0x001fe20000000f00 */
[----:B------:R-:W-:Y:S01]  /*212e0*/  IMAD.MOV.U32 R19, RZ, RZ, -0x3d697b2d ;  /* 0xc29684d3ff137424 */ /* 0x000fe200078e00ff */
[----:B------:R0:W-:Y:S01]  /*212f0*/  STL.64 [R1+0x12e0], R24 ;  /* 0x0012e01801007387 */ /* 0x0001e20000100a00 */
[----:B---3--:R-:W-:Y:S01]  /*21300*/  HFMA2.MMA R12, -RZ, RZ, 3.259765625, 0.0001857280731201171875 ;  /* 0x42850a16ff0c7435 */ /* 0x008fe200000001ff */
[----:B------:R-:W-:-:S02]  /*21310*/  MOV R13, 0xc1e39485 ;  /* 0xc1e39485000d7802 */ /* 0x000fc40000000f00 */
[----:B------:R2:W-:Y:S01]  /*21320*/  STL.64 [R1+0x1310], R10 ;  /* 0x0013100a01007387 */ /* 0x0005e20000100a00 */
[----:B-1----:R-:W-:Y:S01]  /*21330*/  MOV R16, 0xb4fa3f50 ;  /* 0xb4fa3f5000107802 */ /* 0x002fe20000000f00 */
[----:B------:R-:W-:Y:S02]  /*21340*/  IMAD.MOV.U32 R17, RZ, RZ, -0x40b1a00e ;  /* 0xbf4e5ff2ff117424 */ /* 0x000fe400078e00ff */
[----:B------:R1:W-:Y:S04]  /*21350*/  STL.64 [R1+0x1318], R18 ;  /* 0x0013181201007387 */ /* 0x0003e80000100a00 */
[----:B------:R3:W-:Y:S01]  /*21360*/  STL.64 [R1+0x1328], R14 ;  /* 0x0013280e01007387 */ /* 0x0007e20000100a00 */
[----:B0-----:R-:W-:Y:S01]  /*21370*/  HFMA2.MMA R25, -RZ, RZ, 2.111328125, 1.4609375 ;  /* 0x40393dd8ff197435 */ /* 0x001fe200000001ff */
[----:B------:R-:W-:-:S02]  /*21380*/  MOV R24, 0xc0f08f9b ;  /* 0xc0f08f9b00187802 */ /* 0x000fc40000000f00 */
[----:B------:R0:W-:Y:S01]  /*21390*/  STL.64 [R1+0x1338], R16 ;  /* 0x0013381001007387 */ /* 0x0001e20000100a00 */
[----:B--2---:R-:W-:Y:S01]  /*213a0*/  HFMA2.MMA R10, -RZ, RZ, 0.6376953125, -75.125 ;  /* 0x391ad4b2ff0a7435 */ /* 0x004fe200000001ff */
[----:B------:R-:W-:Y:S01]  /*213b0*/  IMAD.MOV.U32 R11, RZ, RZ, 0x3d50e5d5 ;  /* 0x3d50e5d5ff0b7424 */ /* 0x000fe200078e00ff */
[----:B-1----:R-:W-:Y:S01]  /*213c0*/  HFMA2.MMA R19, -RZ, RZ, 1.1162109375, -0.000296115875244140625 ;  /* 0x3c778cdaff137435 */ /* 0x002fe200000001ff */
[----:B------:R1:W-:Y:S01]  /*213d0*/  STL.64 [R1+0x1300], R20 ;  /* 0x0013001401007387 */ /* 0x0003e20000100a00 */
[----:B------:R-:W-:Y:S01]  /*213e0*/  MOV R18, 0xbd07707a ;  /* 0xbd07707a00127802 */ /* 0x000fe20000000f00 */
[----:B---3--:R-:W-:Y:S02]  /*213f0*/  HFMA2.MMA R14, -RZ, RZ, 4.953125, -0.0077667236328125 ;  /* 0x44f49ff4ff0e7435 */ /* 0x008fe400000001ff */
[----:B------:R2:W-:Y:S01]  /*21400*/  STL.64 [R1+0x1308], R22 ;  /* 0x0013081601007387 */ /* 0x0005e20000100a00 */
[----:B------:R-:W-:Y:S01]  /*21410*/  IMAD.MOV.U32 R15, RZ, RZ, -0x3ae98bfa ;  /* 0xc5167406ff0f7424 */ /* 0x000fe200078e00ff */
[----:B0-----:R-:W-:-:S02]  /*21420*/  HFMA2.MMA R17, -RZ, RZ, 0.83251953125, 217.375 ;  /* 0x3aa95acbff117435 */ /* 0x001fc400000001ff */
[----:B------:R0:W-:Y:S01]  /*21430*/  STL.64 [R1+0x1320], R12 ;  /* 0x0013200c01007387 */ /* 0x0001e20000100a00 */
[----:B------:R-:W-:Y:S01]  /*21440*/  MOV R16, 0x44abf3ae ;  /* 0x44abf3ae00107802 */ /* 0x000fe20000000f00 */
[----:B-1----:R-:W-:Y:S01]  /*21450*/  HFMA2.MMA R20, -RZ, RZ, 1.7705078125, -0.4638671875 ;  /* 0x3f15b76cff147435 */ /* 0x002fe200000001ff */
[----:B------:R-:W-:Y:S01]  /*21460*/  MOV R21, 0xbe5574fd ;  /* 0xbe5574fd00157802 */ /* 0x000fe20000000f00 */
[----:B------:R1:W-:Y:S01]  /*21470*/  STL.64 [R1+0x1330], R24 ;  /* 0x0013301801007387 */ /* 0x0003e20000100a00 */
[----:B--2---:R-:W-:Y:S01]  /*21480*/  MOV R22, 0xc477662c ;  /* 0xc477662c00167802 */ /* 0x004fe20000000f00 */
[----:B------:R-:W-:Y:S02]  /*21490*/  IMAD.MOV.U32 R23, RZ, RZ, 0x450908e3 ;  /* 0x450908e3ff177424 */ /* 0x000fe400078e00ff */
[----:B------:R2:W-:Y:S01]  /*214a0*/  STL.64 [R1+0x1348], R10 ;  /* 0x0013480a01007387 */ /* 0x0005e20000100a00 */
[----:B0-----:R-:W-:Y:S01]  /*214b0*/  HFMA2.MMA R12, -RZ, RZ, -4.94140625, 0.0002281665802001953125 ;  /* 0xc4f10b7aff0c7435 */ /* 0x001fe200000001ff */
[----:B------:R-:W-:-:S02]  /*214c0*/  MOV R13, 0xbe23145e ;  /* 0xbe23145e000d7802 */ /* 0x000fc40000000f00 */
[----:B------:R0:W-:Y:S04]  /*214d0*/  STL.64 [R1+0x1350], R18 ;  /* 0x0013501201007387 */ /* 0x0001e80000100a00 */
[----:B------:R3:W-:Y:S01]  /*214e0*/  STL.64 [R1+0x1358], R22 ;  /* 0x0013581601007387 */ /* 0x0007e20000100a00 */
[----:B-1----:R-:W-:Y:S01]  /*214f0*/  HFMA2.MMA R24, -RZ, RZ, -3.83203125, -0.115478515625 ;  /* 0xc3aaaf64ff187435 */ /* 0x002fe200000001ff */
[----:B------:R-:W-:Y:S02]  /*21500*/  MOV R25, 0xb727886c ;  /* 0xb727886c00197802 */ /* 0x000fe40000000f00 */
[----:B------:R1:W-:Y:S01]  /*21510*/  STL.64 [R1+0x1368], R14 ;  /* 0x0013680e01007387 */ /* 0x0003e20000100a00 */
[----:B--2---:R-:W-:Y:S01]  /*21520*/  HFMA2.MMA R10, -RZ, RZ, 3.509765625, -0.000507831573486328125 ;  /* 0x43059029ff0a7435 */ /* 0x004fe200000001ff */
[----:B------:R-:W-:-:S02]  /*21530*/  IMAD.MOV.U32 R11, RZ, RZ, -0x3d1e795e ;  /* 0xc2e186a2ff0b7424 */ /* 0x000fc400078e00ff */
[----:B------:R2:W-:Y:S01]  /*21540*/  STL.64 [R1+0x1370], R16 ;  /* 0x0013701001007387 */ /* 0x0005e20000100a00 */
[----:B0-----:R-:W-:Y:S01]  /*21550*/  HFMA2.MMA R19, -RZ, RZ, -0.4384765625, -8600 ;  /* 0xb704f033ff137435 */ /* 0x001fe200000001ff */
[----:B------:R-:W-:Y:S01]  /*21560*/  MOV R18, 0x42393dd8 ;  /* 0x42393dd800127802 */ /* 0x000fe20000000f00 */
[----:B---3--:R-:W-:Y:S01]  /*21570*/  HFMA2.MMA R22, -RZ, RZ, 1.8896484375, -0.00586700439453125 ;  /* 0x3f8f9e02ff167435 */ /* 0x008fe200000001ff */
[----:B------:R0:W-:Y:S01]  /*21580*/  STL.64 [R1+0x1340], R20 ;  /* 0x0013401401007387 */ /* 0x0001e20000100a00 */
[----:B------:R-:W-:Y:S01]  /*21590*/  IMAD.MOV.U32 R23, RZ, RZ, -0x40bd4e50 ;  /* 0xbf42b1b0ff177424 */ /* 0x000fe200078e00ff */
[----:B-1----:R-:W-:Y:S02]  /*215a0*/  HFMA2.MMA R14, -RZ, RZ, -2.259765625, 2620 ;  /* 0xc085691eff0e7435 */ /* 0x002fe400000001ff */
[----:B------:R1:W-:Y:S01]  /*215b0*/  STL.64 [R1+0x1360], R12 ;  /* 0x0013600c01007387 */ /* 0x0003e20000100a00 */
[----:B------:R-:W-:Y:S01]  /*215c0*/  MOV R15, 0x3b4b3729 ;  /* 0x3b4b3729000f7802 */ /* 0x000fe20000000f00 */
[----:B--2---:R-:W-:Y:S01]  /*215d0*/  HFMA2.MMA R17, -RZ, RZ, 1.5966796875, 2.83718109130859375e-05 ;  /* 0x3e6301dcff117435 */ /* 0x004fe200000001ff */
[----:B------:R-:W-:Y:S01]  /*215e0*/  MOV R16, 0x3eb9a9a3 ;  /* 0x3eb9a9a300107802 */ /* 0x000fe20000000f00 */
[----:B------:R2:W-:Y:S01]  /*215f0*/  STL.64 [R1+0x1380], R24 ;  /* 0x0013801801007387 */ /* 0x0005e20000100a00 */
[----:B0-----:R-:W-:Y:S01]  /*21600*/  MOV R20, 0xc43c2607 ;  /* 0xc43c260700147802 */ /* 0x001fe20000000f00 */
[----:B------:R-:W-:-:S02]  /*21610*/  IMAD.MOV.U32 R21, RZ, RZ, 0x4436edde ;  /* 0x4436eddeff157424 */ /* 0x000fc400078e00ff */
[----:B------:R2:W-:Y:S01]  /*21620*/  STL.64 [R1+0x1388], R10 ;  /* 0x0013880a01007387 */ /* 0x0005e20000100a00 */
[----:B-1----:R-:W-:Y:S01]  /*21630*/  MOV R12, 0xc1682bf0 ;  /* 0xc1682bf0000c7802 */ /* 0x002fe20000000f00 */
        /* <DEDUP_REMOVED lines=12> */
[C---:B--2---:R-:W-:Y:S01]  /*21700*/  FADD.FTZ.RZ R0, R36.reuse, 1 ;  /* 0x3f80000024007421 */ /* 0x044fe2000001c000 */
[----:B------:R-:W-:Y:S01]  /*21710*/  HFMA2.MMA R11, -RZ, RZ, 1.625, 0 ;  /* 0x3e800000ff0b7435 */ /* 0x000fe200000001ff */
[----:B------:R-:W-:Y:S01]  /*21720*/  IMAD.MOV.U32 R13, RZ, RZ, 0x3d39bf78 ;  /* 0x3d39bf78ff0d7424 */ /* 0x000fe200078e00ff */
[----:B------:R-:W-:Y:S01]  /*21730*/  ISETP.GE.U32.AND P0, PT, R36, 0x7f800000, PT ;  /* 0x7f8000002400780c */ /* 0x000fe20003f06070 */
        /* <DEDUP_REMOVED lines=26> */
.L_x_1486:
[----:B------:R-:W-:Y:S05]  /*218e0*/  BSYNC B5 ;  /* 0x0000000000057941 */ /* 0x000fea0003800000 */
.L_x_1485:
[----:B------:R-:W-:-:S04]  /*218f0*/  FADD.FTZ R9, -R36, R9 ;  /* 0x0000000924097221 */ /* 0x000fc80000010100 */
[----:B------:R-:W-:-:S06]  /*21900*/  FMUL.FTZ R0, R9, -2 ;  /* 0xc000000009007820 */ /* 0x000fcc0000410000 */
[----:B------:R-:W0:Y:S02]  /*21910*/  MUFU.SQRT R0, R0 ;  /* 0x0000000000007308 */ /* 0x000e240000002000 */
[----:B0-----:R-:W-:Y:S01]  /*21920*/  FADD.FTZ R9, -R0, -RZ ;  /* 0x800000ff00097221 */ /* 0x001fe20000010100 */
[----:B------:R-:W-:Y:S06]  /*21930*/  BRA `(.L_x_1484) ;  /* 0x0000000000887947 */ /* 0x000fec0003800000 */
.L_x_1483:
        /* <DEDUP_REMOVED lines=30> */
.L_x_1488:
[----:B------:R-:W-:Y:S05]  /*21b20*/  BSYNC B5 ;  /* 0x0000000000057941 */ /* 0x000fea0003800000 */
.L_x_1487:
[----:B------:R-:W-:-:S04]  /*21b30*/  FADD.FTZ R9, -R36, R9 ;  /* 0x0000000924097221 */ /* 0x000fc80000010100 */
[----:B------:R-:W-:-:S06]  /*21b40*/  FMUL.FTZ R9, R9, -2 ;  /* 0xc000000009097820 */ /* 0x000fcc0000410000 */
[----:B------:R-:W0:Y:S02]  /*21b50*/  MUFU.SQRT R9, R9 ;  /* 0x0000000900097308 */ /* 0x000e240000002000 */
.L_x_1484:
[----:B------:R-:W-:Y:S05]  /*21b60*/  BSYNC B3 ;  /* 0x0000000000037941 */ /* 0x000fea0003800000 */
.L_x_1482:
[----:B--2---:R-:W-:Y:S01]  /*21b70*/  FMUL.FTZ R10, R5, 0.5 ;  /* 0x3f000000050a7820 */ /* 0x004fe20000410000 */
[----:B------:R-:W-:Y:S01]  /*21b80*/  MOV R17, 0x40000000 ;  /* 0x4000000000117802 */ /* 0x000fe20000000f00 */
[----:B------:R-:W-:Y:S01]  /*21b90*/  HFMA2.MMA R26, -RZ, RZ, 0, 0 ;  /* 0x00000000ff1a7435 */ /* 0x000fe200000001ff */
[----:B------:R-:W-:Y:S01]  /*21ba0*/  BSSY B3, `(.L_x_1489) ;  /* 0x000015c000037945 */ /* 0x000fe20003800000 */
[----:B------:R1:W0:Y:S01]  /*21bb0*/  MUFU.SQRT R0, R10 ;  /* 0x0000000a00007308 */ /* 0x0002220000002000 */
[----:B------:R-:W-:Y:S01]  /*21bc0*/  HFMA2.MMA R42, -RZ, RZ, 0, 0 ;  /* 0x00000000ff2a7435 */ /* 0x000fe200000001ff */
[----:B------:R-:W-:Y:S02]  /*21bd0*/  CS2R R18, SRZ ;  /* 0x0000000000127805 */ /* 0x000fe4000001ff00 */
[----:B------:R-:W-:Y:S02]  /*21be0*/  CS2R R20, SRZ ;  /* 0x0000000000147805 */ /* 0x000fe4000001ff00 */
[----:B------:R-:W-:-:S02]  /*21bf0*/  CS2R R22, SRZ ;  /* 0x0000000000167805 */ /* 0x000fc4000001ff00 */
[----:B------:R-:W-:Y:S02]  /*21c00*/  CS2R R24, SRZ ;  /* 0x0000000000187805 */ /* 0x000fe4000001ff00 */
[----:B------:R-:W-:Y:S02]  /*21c10*/  CS2R R28, SRZ ;  /* 0x00000000001c7805 */ /* 0x000fe4000001ff00 */
[----:B------:R-:W-:Y:S02]  /*21c20*/  CS2R R32, SRZ ;  /* 0x0000000000207805 */ /* 0x000fe4000001ff00 */
[----:B------:R-:W-:Y:S01]  /*21c30*/  CS2R R34, SRZ ;  /* 0x0000000000227805 */ /* 0x000fe2000001ff00 */
[----:B-1----:R-:W-:Y:S01]  /*21c40*/  HFMA2.MMA R10, -RZ, RZ, 0.80126953125, -0.00891876220703125 ;  /* 0x3a69a091ff0a7435 */ /* 0x002fe200000001ff */
[----:B------:R-:W-:Y:S01]  /*21c50*/  CS2R R36, SRZ ;  /* 0x0000000000247805 */ /* 0x000fe2000001ff00 */
[----:B------:R-:W-:Y:S01]  /*21c60*/  IMAD.MOV.U32 R38, RZ, RZ, RZ ;  /* 0x000000ffff267224 */ /* 0x000fe200078e00ff */
[----:B------:R-:W-:-:S02]  /*21c70*/  MOV R40, RZ ;  /* 0x000000ff00287202 */ /* 0x000fc40000000f00 */
[----:B------:R-:W-:Y:S01]  /*21c80*/  MOV R44, RZ ;  /* 0x000000ff002c7202 */ /* 0x000fe20000000f00 */
[----:B0-----:R-:W-:-:S04]  /*21c90*/  FMUL.FTZ R0, R0, R9 ;  /* 0x0000000900007220 */ /* 0x001fc80000410000 */
[C---:B------:R-:W-:Y:S01]  /*21ca0*/  FADD.FTZ R12, |R0|.reuse, 4 ;  /* 0x40800000000c7421 */ /* 0x040fe20000010200 */
[C---:B------:R-:W-:Y:S01]  /*21cb0*/  FADD.FTZ R11, |R0|.reuse, -4 ;  /* 0xc0800000000b7421 */ /* 0x040fe20000010200 */
        /* <DEDUP_REMOVED lines=10> */
[----:B------:R-:W-:Y:S02]  /*21d60*/  IMAD.MOV.U32 R13, RZ, RZ, 0x42fc0000 ;  /* 0x42fc0000ff0d7424 */ /* 0x000fe400078e00ff */
[----:B------:R-:W-:Y:S01]  /*21d70*/  FFMA.FTZ R12, |R0|, R17, 1 ;  /* 0x3f800000000c7423 */ /* 0x000fe20000010211 */
[----:B------:R-:W-:-:S04]  /*21d80*/  FFMA.FTZ R10, R15, R10, 0.0070457882247865200043 ;  /* 0x3be6e05b0f0a7423 */ /* 0x000fc8000001000a */
[C---:B------:R-:W-:Y:S01]  /*21d90*/  FFMA.FTZ R10, R15.reuse, R10, -0.015866896137595176697 ;  /* 0xbc81fb4b0f0a7423 */ /* 0x040fe2000001000a */
[----:B------:R-:W1:Y:S01]  /*21da0*/  MUFU.RCP R12, R12 ;  /* 0x0000000c000c7308 */ /* 0x000e620000001000 */
[----:B0-----:R-:W-:Y:S02]  /*21db0*/  FSETP.GT.FTZ.AND P0, PT, |R14|, 126, PT ;  /* 0x42fc00000e00780b */ /* 0x001fe40003f14200 */
[----:B------:R-:W-:Y:S01]  /*21dc0*/  FFMA.FTZ R10, R15, R10, 0.036429625004529953003 ;  /* 0x3d15373b0f0a7423 */ /* 0x000fe2000001000a */
[----:B------:R-:W-:-:S03]  /*21dd0*/  LOP3.LUT R13, R13, 0x80000000, R14, 0xb8, !PT ;  /* 0x800000000d0d7812 */ /* 0x000fc600078eb80e */
[----:B------:R-:W-:Y:S01]  /*21de0*/  FFMA.FTZ R10, R15, R10, -0.066643431782722473145 ;  /* 0xbd887c5a0f0a7423 */ /* 0x000fe2000001000a */
[----:B------:R-:W-:Y:S02]  /*21df0*/  FSEL R14, R13, R14, P0 ;  /* 0x0000000e0d0e7208 */ /* 0x000fe40000000000 */
[----:B------:R-:W-:Y:S01]  /*21e00*/  FSETP.GT.FTZ.AND P0, PT, |R0|, 10.05500030517578125, PT ;  /* 0x4120e1480000780b */ /* 0x000fe20003f14200 */
[C---:B------:R-:W-:Y:S02]  /*21e10*/  FFMA.FTZ R10, R15.reuse, R10, 0.093814529478549957275 ;  /* 0x3dc021d50f0a7423 */ /* 0x040fe4000001000a */
[C---:B------:R-:W-:Y:S01]  /*21e20*/  FFMA.FTZ R13, R14.reuse, -0.69314718246459960938, -R11 ;  /* 0xbf3172180e0d7823 */ /* 0x040fe2000001080b */
[C---:B------:R-:W-:Y:S01]  /*21e30*/  FADD.FTZ R17, R14.reuse, 12583039 ;  /* 0x4b40007f0e117421 */ /* 0x040fe20000010000 */
[----:B------:R-:W-:Y:S02]  /*21e40*/  FFMA.FTZ R10, R15, R10, -0.10099056363105773926 ;  /* 0xbdced4240f0a7423 */ /* 0x000fe4000001000a */
[----:B------:R-:W-:-:S02]  /*21e50*/  FFMA.FTZ R13, R14, 1.9046542121259335545e-09, R13 ;  /* 0x3102e3080e0d7823 */ /* 0x000fc4000001000d */
[----:B------:R-:W-:Y:S01]  /*21e60*/  FFMA.FTZ R10, R15, R10, 0.06809400022029876709 ;  /* 0x3d8b74de0f0a7423 */ /* 0x000fe2000001000a */
[----:B------:R-:W-:Y:S01]  /*21e70*/  SHF.L.U32 R17, R17, 0x17, RZ ;  /* 0x0000001711117819 */ /* 0x000fe200000006ff */
[----:B------:R-:W-:Y:S02]  /*21e80*/  FMUL.FTZ R16, R13, 1.4426950216293334961 ;  /* 0x3fb8aa3b0d107820 */ /* 0x000fe40000410000 */
[----:B------:R-:W-:-:S04]  /*21e90*/  FFMA.FTZ R10, R15, R10, 0.015377387404441833496 ;  /* 0x3c7bf1700f0a7423 */ /* 0x000fc8000001000a */
[C---:B------:R-:W-:Y:S01]  /*21ea0*/  FFMA.FTZ R10, R15.reuse, R10, -0.1396210789680480957 ;  /* 0xbe0ef8d40f0a7423 */ /* 0x040fe2000001000a */
[----:B------:R-:W0:Y:S03]  /*21eb0*/  MUFU.EX2 R16, R16 ;  /* 0x0000001000107308 */ /* 0x000e260000000800 */
[----:B------:R-:W-:Y:S01]  /*21ec0*/  FFMA.FTZ R15, R15, R10, 1.232995152473449707 ;  /* 0x3f9dd2c90f0f7423 */ /* 0x000fe2000001000a */
[----:B------:R-:W-:-:S03]  /*21ed0*/  FADD.FTZ R10, |R0|, -RZ ;  /* 0x800000ff000a7221 */ /* 0x000fc60000010200 */
[----:B-1----:R-:W-:Y:S01]  /*21ee0*/  FMUL.FTZ R13, R15, R12 ;  /* 0x0000000c0f0d7220 */ /* 0x002fe20000410000 */
[----:B------:R-:W-:Y:S01]  /*21ef0*/  FFMA.FTZ R10, |R0|, -R10, R11 ;  /* 0x8000000a000a7223 */ /* 0x000fe2000001020b */
[----:B------:R-:W-:Y:S02]  /*21f00*/  MOV R11, RZ ;  /* 0x000000ff000b7202 */ /* 0x000fe40000000f00 */
[----:B------:R-:W-:-:S04]  /*21f10*/  FMUL.FTZ R14, R13, -2 ;  /* 0xc00000000d0e7820 */ /* 0x000fc80000410000 */
[----:B------:R-:W-:Y:S01]  /*21f20*/  FFMA.FTZ R14, |R0|, R14, R15 ;  /* 0x0000000e000e7223 */ /* 0x000fe2000001020f */
[----:B0-----:R-:W-:-:S03]  /*21f30*/  FMUL.FTZ R17, R17, R16 ;  /* 0x0000001011117220 */ /* 0x001fc60000410000 */
[----:B------:R-:W-:Y:S01]  /*21f40*/  FADD.FTZ R14, -R13, R14 ;  /* 0x0000000e0d0e7221 */ /* 0x000fe20000010100 */
[----:B------:R-:W-:Y:S01]  /*21f50*/  FFMA.FTZ R17, R17, R10, R17 ;  /* 0x0000000a11117223 */ /* 0x000fe20000010011 */
[----:B------:R-:W-:Y:S02]  /*21f60*/  HFMA2.MMA R10, -RZ, RZ, 1.875, 0 ;  /* 0x3f800000ff0a7435 */ /* 0x000fe400000001ff */
[----:B------:R-:W-:Y:S01]  /*21f70*/  FFMA.FTZ R14, R12, R14, R13 ;  /* 0x0000000e0c0e7223 */ /* 0x000fe2000001000d */
[----:B------:R-:W-:Y:S01]  /*21f80*/  IMAD.MOV.U32 R12, RZ, RZ, RZ ;  /* 0x000000ffff0c7224 */ /* 0x000fe200078e00ff */
[----:B------:R-:W-:Y:S02]  /*21f90*/  MOV R13, 0x7f800000 ;  /* 0x7f800000000d7802 */ /* 0x000fe40000000f00 */
[----:B------:R-:W-:Y:S01]  /*21fa0*/  FMUL.FTZ R27, R14, R17 ;  /* 0x000000110e1b7220 */ /* 0x000fe20000410000 */
[----:B------:R-:W-:Y:S02]  /*21fb0*/  CS2R R14, SRZ ;  /* 0x00000000000e7805 */ /* 0x000fe4000001ff00 */
[----:B------:R-:W-:-:S02]  /*21fc0*/  CS2R R16, SRZ ;  /* 0x0000000000107805 */ /* 0x000fc4000001ff00 */
[----:B------:R-:W-:-:S05]  /*21fd0*/  FSEL R27, R27, RZ, !P0 ;  /* 0x000000ff1b1b7208 */ /* 0x000fca0004000000 */
[----:B------:R-:W-:-:S07]  /*21fe0*/  @!P1 FADD.FTZ R27, -R27, 2 ;  /* 0x400000001b1b9421 */ /* 0x000fce0000010100 */
.L_x_1493:
        /* <DEDUP_REMOVED lines=29> */
[----:B------:R-:W-:-:S05]  /*221c0*/  @P0 IADD3 R45, R37, RZ, RZ ;  /* 0x000000ff252d0210 */ /* 0x000fca0007ffe0ff */
[----:B------:R-:W-:Y:S02]  /*221d0*/  IMAD.MOV.U32 R37, RZ, RZ, R45 ;  /* 0x000000ffff257224 */ /* 0x000fe400078e002d */
        /* <DEDUP_REMOVED lines=232> */
[----:B------:R-:W-:Y:S02]  /*23060*/  @!P0 FMUL.FTZ R33, R12, R9 ;  /* 0x000000090c218220 */ /* 0x000fe40000410000 */
[----:B------:R-:W-:Y:S02]  /*23070*/  @P1 MOV R37, R43 ;  /* 0x0000002b00251202 */ /* 0x000fe40000000f00 */
[----:B--2---:R-:W-:-:S07]  /*23080*/  @P1 FFMA.FTZ R0, R33, R41, R0 ;  /* 0x0000002921001223 */ /* 0x004fce0000010000 */
.L_x_1491:
[----:B------:R-:W-:Y:S05]  /*23090*/  BSYNC B5 ;  /* 0x0000000000057941 */ /* 0x000fea0003800000 */
.L_x_1490:
[----:B------:R-:W-:-:S05]  /*230a0*/  FMUL.FTZ R39, R0, R10 ;  /* 0x0000000a00277220 */ /* 0x000fca0000410000 */
[----:B------:R-:W-:-:S13]  /*230b0*/  FSETP.GT.FTZ.AND P0, PT, |R39|, R13, PT ;  /* 0x0000000d2700720b */ /* 0x000fda0003f14200 */
[----:B------:R-:W-:Y:S05]  /*230c0*/  @P0 BRA `(.L_x_1492) ;  /* 0x0000000000240947 */ /* 0x000fea0003800000 */
[----:B------:R-:W-:Y:S01]  /*230d0*/  FADD.FTZ R35, R35, R39 ;  /* 0x0000002723237221 */ /* 0x000fe20000010000 */
[----:B------:R-:W-:-:S03]  /*230e0*/  FADD.FTZ R13, |R39|, -RZ ;  /* 0x800000ff270d7221 */ /* 0x000fc60000010200 */
[----:B------:R-:W-:-:S05]  /*230f0*/  FMUL.FTZ R0, |R35|, 5.9604644775390625e-08 ;  /* 0x3380000023007820 */ /* 0x000fca0000410200 */
[----:B------:R-:W-:-:S13]  /*23100*/  FSETP.GEU.FTZ.AND P0, PT, |R39|, R0, PT ;  /* 0x000000002700720b */ /* 0x000fda0003f1e200 */
[----:B------:R-:W-:Y:S05]  /*23110*/  @!P0 BRA `(.L_x_1492) ;  /* 0x0000000000108947 */ /* 0x000fea0003800000 */
[----:B------:R-:W-:Y:S02]  /*23120*/  VIADD R11, R11, 0x1 ;  /* 0x000000010b0b7836 */ /* 0x000fe40000000000 */
[----:B------:R-:W-:-:S03]  /*23130*/  FMUL.FTZ R10, R7, R10 ;  /* 0x0000000a070a7220 */ /* 0x000fc60000410000 */
[----:B------:R-:W-:-:S13]  /*23140*/  ISETP.GE.U32.AND P0, PT, R11, 0x19, PT ;  /* 0x000000190b00780c */ /* 0x000fda0003f06070 */
[----:B------:R-:W-:Y:S05]  /*23150*/  @!P0 BRA `(.L_x_1493) ;  /* 0xffffffec00a48947 */ /* 0x000fea000383ffff */
.L_x_1492:
[----:B------:R-:W-:Y:S05]  /*23160*/  BSYNC B3 ;  /* 0x0000000000037941 */ /* 0x000fea0003800000 */
.L_x_1489:
        /* <DEDUP_REMOVED lines=66> */
.L_x_1495:
[----:B------:R-:W-:Y:S05]  /*23590*/  BSYNC B3 ;  /* 0x0000000000037941 */ /* 0x000fea0003800000 */
.L_x_1494:
        /* <DEDUP_REMOVED lines=32> */
.L_x_1497:
[----:B------:R-:W-:Y:S05]  /*237a0*/  BSYNC B3 ;  /* 0x0000000000037941 */ /* 0x000fea0003800000 */
.L_x_1496:
        /* <DEDUP_REMOVED lines=19> */
[----:B------:R-:W-:Y:S02]  /*238e0*/  MOV R8, R18 ;  /* 0x0000001200087202 */ /* 0x000fe40000000f00 */
[----:B------:R-:W-:-:S07]  /*238f0*/  MOV R9, R19 ;  /* 0x0000001300097202 */ /* 0x000fce0000000f00 */
.L_x_1499:
[----:B------:R-:W-:Y:S05]  /*23900*/  BSYNC B5 ;  /* 0x0000000000057941 */ /* 0x000fea0003800000 */
.L_x_1498:
        /* <DEDUP_REMOVED lines=9> */
.L_x_1341:
[----:B------:R-:W-:Y:S01]  /*239a0*/  HFMA2.MMA R15, -RZ, RZ, -0.65380859375, 8640 ;  /* 0xb93b7038ff0f7435 */ /* 0x000fe200000001ff */
[----:B------:R-:W-:Y:S01]  /*239b0*/  IMAD.MOV.U32 R14, RZ, RZ, 0x39b8ef1d ;  /* 0x39b8ef1dff0e7424 */ /* 0x000fe200078e00ff */
[----:B------:R-:W-:Y:S01]  /*239c0*/  MOV R11, 0x3daaaaab ;  /* 0x3daaaaab000b7802 */ /* 0x000fe20000000f00 */
[----:B------:R-:W-:Y:S01]  /*239d0*/  IMAD.MOV.U32 R10, RZ, RZ, -0x41555555 ;  /* 0xbeaaaaabff0a7424 */ /* 0x000fe200078e00ff */
[----:B------:R-:W-:Y:S01]  /*239e0*/  HFMA2.MMA R12, -RZ, RZ, -1.111328125, -0.7294921875 ;  /* 0xbc72b9d6ff0c7435 */ /* 0x000fe200000001ff */
[----:B------:R-:W-:Y:S01]  /*239f0*/  MOV R13, 0x3a97b426 ;  /* 0x3a97b426000d7802 */ /* 0x000fe20000000f00 */
[----:B------:R-:W-:Y:S01]  /*23a00*/  HFMA2.MMA R17, -RZ, RZ, -0.37939453125, -0.044677734375 ;  /* 0xb612a9b8ff117435 */ /* 0x000fe200000001ff */
[----:B------:R0:W-:Y:S01]  /*23a10*/  STL.64 [R1+0xa08], R14 ;  /* 0x000a080e01007387 */ /* 0x0001e20000100a00 */
[----:B------:R-:W-:Y:S01]  /*23a20*/  MOV R16, 0x382462c5 ;  /* 0x382462c500107802 */ /* 0x000fe20000000f00 */
[----:B------:R-:W-:Y:S01]  /*23a30*/  HFMA2.MMA R20, -RZ, RZ, -0.264892578125, -0.12188720703125 ;  /* 0xb43dafcdff147435 */ /* 0x000fe200000001ff */
[----:B------:R-:W-:Y:S01]  /*23a40*/  IMAD.MOV.U32 R18, RZ, RZ, -0x4a0726e8 ;  /* 0xb5f8d918ff127424 */ /* 0x000fe200078e00ff */
[----:B------:R1:W-:Y:S01]  /*23a50*/  STL.64 [R1+0x9f8], R10 ;  /* 0x0009f80a01007387 */ /* 0x0003e20000100a00 */
[----:B------:R-:W-:Y:S01]  /*23a60*/  MOV R19, 0x355eb691 ;  /* 0x355eb69100137802 */ /* 0x000fe20000000f00 */
[----:B------:R-:W-:Y:S01]  /*23a70*/  HFMA2.MMA R23, -RZ, RZ, -0.174560546875, -0.0005855560302734375 ;  /* 0xb19690ccff177435 */ /* 0x000fe200000001ff */
[----:B------:R-:W-:Y:S01]  /*23a80*/  MOV R21, 0x31e67ae7 ;  /* 0x31e67ae700157802 */ /* 0x000fe20000000f00 */
[----:B------:R2:W-:Y:S01]  /*23a90*/  STL.64 [R1+0xa00], R12 ;  /* 0x000a000c01007387 */ /* 0x0005e20000100a00 */
[----:B------:R-:W-:Y:S01]  /*23aa0*/  IMAD.MOV.U32 R22, RZ, RZ, 0x32304beb ;  /* 0x32304bebff167424 */ /* 0x000fe200078e00ff */
[----:B------:R-:W-:Y:S01]  /*23ab0*/  HFMA2.MMA R25, -RZ, RZ, -0.091796875, 4972 ;  /* 0xade06cdbff197435 */ /* 0x000fe200000001ff */
[----:B------:R-:W-:Y:S01]  /*23ac0*/  MOV R24, 0x307b7337 ;  /* 0x307b733700187802 */ /* 0x000fe20000000f00 */
[----:B0-----:R-:W-:Y:S01]  /*23ad0*/  HFMA2.MMA R15, -RZ, RZ, -0.0477294921875, -4.87109375 ;  /* 0xaa1cc4dfff0f7435 */ /* 0x001fe200000001ff */
[----:B------:R-:W-:Y:S01]  /*23ae0*/  IMAD.MOV.U32 R14, RZ, RZ, 0x2abdd03b ;  /* 0x2abdd03bff0e7424 */ /* 0x000fe200078e00ff */
[----:B------:R0:W-:Y:S01]  /*23af0*/  STL.64 [R1+0xa10], R16 ;  /* 0x000a101001007387 */ /* 0x0001e20000100a00 */
[----:B------:R-:W-:Y:S01]  /*23b00*/  IMAD.MOV.U32 R0, RZ, RZ, 0x3ef9425d ;  /* 0x3ef9425dff007424 */ /* 0x000fe200078e00ff */
[----:B-1----:R-:W-:Y:S01]  /*23b10*/  MOV R11, 0x2dd64a3b ;  /* 0x2dd64a3b000b7802 */ /* 0x002fe20000000f00 */
[----:B------:R-:W-:Y:S01]  /*23b20*/  IMAD.MOV.U32 R10, RZ, RZ, -0x517fc7ac ;  /* 0xae803854ff0a7424 */ /* 0x000fe200078e00ff */
[----:B------:R1:W-:Y:S01]  /*23b30*/  STL.64 [R1+0xa18], R18 ;  /* 0x000a181201007387 */ /* 0x0003e20000100a00 */
[-C--:B------:R-:W-:Y:S01]  /*23b40*/  FMUL.FTZ R28, R28, R7.reuse ;  /* 0x000000071c1c7220 */ /* 0x080fe20000410000 */
[----:B--2---:R-:W-:Y:S01]  /*23b50*/  HFMA2.MMA R12, -RZ, RZ, -0.0732421875, -1336 ;  /* 0xacb0e538ff0c7435 */ /* 0x004fe200000001ff */
[----:B------:R-:W-:Y:S01]  /*23b60*/  MOV R13, 0x29f7cc00 ;  /* 0x29f7cc00000d7802 */ /* 0x000fe20000000f00 */
[----:B------:R2:W-:Y:S01]  /*23b70*/  STL.64 [R1+0xa38], R10 ;  /* 0x000a380a01007387 */ /* 0x0005e20000100a00 */
[----:B------:R-:W-:Y:S01]  /*23b80*/  BSSY B3, `(.L_x_1500) ;  /* 0x00003da000037945 */ /* 0x000fe20003800000 */
[----:B------:R-:W-:Y:S01]  /*23b90*/  FSETP.GT.FTZ.AND P0, PT, R28, 1, PT ;  /* 0x3f8000001c00780b */ /* 0x000fe20003f14000 */
[----:B------:R-:W-:Y:S01]  /*23ba0*/  FMUL.FTZ R36, R36, R7 ;  /* 0x0000000724247220 */ /* 0x000fe20000410000 */
[----:B------:R3:W-:Y:S01]  /*23bb0*/  STL.64 [R1+0xa48], R14 ;  /* 0x000a480e01007387 */ /* 0x0007e20000100a00 */
[----:B0-----:R-:W-:Y:S01]  /*23bc0*/  HFMA2.MMA R17, -RZ, RZ, -0.02374267578125, 0.0077667236328125 ;  /* 0xa6141ff4ff117435 */ /* 0x001fe200000001ff */
[----:B------:R-:W-:-:S02]  /*23bd0*/  MOV R16, 0x2900827e ;  /* 0x2900827e00107802 */ /* 0x000fc40000000f00 */
[----:B------:R0:W-:Y:S01]  /*23be0*/  STL.64 [R1+0xa20], R20 ;  /* 0x000a201401007387 */ /* 0x0001e20000100a00 */
[----:B-1----:R-:W-:Y:S01]  /*23bf0*/  IMAD.MOV.U32 R18, RZ, RZ, -0x58f1ab76 ;  /* 0xa70e548aff127424 */ /* 0x002fe200078e00ff */
[----:B------:R-:W-:Y:S01]  /*23c00*/  MOV R19, 0xbaf2b9d6 ;  /* 0xbaf2b9d600137802 */ /* 0x000fe20000000f00 */
[----:B--2---:R-:W-:Y:S01]  /*23c10*/  HFMA2.MMA R11, -RZ, RZ, 0.66748046875, -2.81640625 ;  /* 0x3957c1a2ff0b7435 */ /* 0x004fe200000001ff */
[----:B------:R-:W-:Y:S01]  /*23c20*/  IMAD.MOV.U32 R10, RZ, RZ, -0x457e3585 ;  /* 0xba81ca7bff0a7424 */ /* 0x000fe200078e00ff */
[----:B------:R1:W-:Y:S01]  /*23c30*/  STL.64 [R1+0xa40], R12 ;  /* 0x000a400c01007387 */ /* 0x0003e20000100a00 */
[----:B---3--:R-:W-:Y:S01]  /*23c40*/  HFMA2.MMA R15, -RZ, RZ, 0.1968994140625, 62.5625 ;  /* 0x324d53d2ff0f7435 */ /* 0x008fe200000001ff */
[----:B------:R-:W-:Y:S02]  /*23c50*/  IMAD.MOV.U32 R14, RZ, RZ, -0x4c88ee18 ;  /* 0xb37711e8ff0e7424 */ /* 0x000fe400078e00ff */
[----:B------:R2:W-:Y:S01]  /*23c60*/  STL.64 [R1+0xa50], R16 ;  /* 0x000a501001007387 */ /* 0x0005e20000100a00 */
[----:B0-----:R-:W-:Y:S01]  /*23c70*/  HFMA2.MMA R20, -RZ, RZ, -0.92333984375, -0.0003798007965087890625 ;  /* 0xbb638e39ff147435 */ /* 0x001fe200000001ff */
[----:B------:R-:W-:-:S02]  /*23c80*/  MOV R21, 0x3b2d602b ;  /* 0x3b2d602b00157802 */ /* 0x000fc40000000f00 */
[----:B------:R0:W-:Y:S04]  /*23c90*/  STL.64 [R1+0xa68], R10 ;  /* 0x000a680a01007387 */ /* 0x0001e80000100a00 */
[----:B------:R3:W-:Y:S01]  /*23ca0*/  STL.64 [R1+0xa88], R14 ;  /* 0x000a880e01007387 */ /* 0x0007e20000100a00 */
[----:B-1----:R-:W-:Y:S01]  /*23cb0*/  HFMA2.MMA R12, -RZ, RZ, 0.1756591796875, -0.0714111328125 ;  /* 0x319fac92ff0c7435 */ /* 0x002fe200000001ff */
[----:B------:R-:W-:Y:S01]  /*23cc0*/  MOV R13, 0x34140796 ;  /* 0x34140796000d7802 */ /* 0x000fe20000000f00 */
[----:B--2---:R-:W-:Y:S01]  /*23cd0*/  HFMA2.MMA R17, -RZ, RZ, -0.141845703125, -0.201904296875 ;  /* 0xb08ab276ff117435 */ /* 0x004fe200000001ff */
[----:B------:R1:W-:Y:S01]  /*23ce0*/  STL.64 [R1+0xa58], R18 ;  /* 0x000a581201007387 */ /* 0x0003e20000100a00 */
[----:B------:R-:W-:Y:S01]  /*23cf0*/  MOV R16, 0xad9a4fde ;  /* 0xad9a4fde00107802 */ /* 0x000fe20000000f00 */
[----:B0-----:R-:W-:Y:S01]  /*23d00*/  HFMA2.MMA R11, -RZ, RZ, 0.055908203125, -13.5 ;  /* 0x2b28cac0ff0b7435 */ /* 0x001fe200000001ff */
[----:B------:R-:W-:Y:S01]  /*23d10*/  IMAD.MOV.U32 R10, RZ, RZ, -0x53b19868 ;  /* 0xac4e6798ff0a7424 */ /* 0x000fe200078e00ff */
[----:B------:R0:W-:Y:S01]  /*23d20*/  STL.64 [R1+0xa60], R20 ;  /* 0x000a601401007387 */ /* 0x0001e20000100a00 */
[----:B---3--:R-:W-:Y:S01]  /*23d30*/  HFMA2.MMA R14, -RZ, RZ, 0.94091796875, 14608 ;  /* 0x3b877322ff0e7435 */ /* 0x008fe200000001ff */
[----:B------:R-:W-:-:S02]  /*23d40*/  MOV R15, 0xbb2fb934 ;  /* 0xbb2fb934000f7802 */ /* 0x000fc40000000f00 */
[----:B------:R2:W-:Y:S01]  /*23d50*/  STL.64 [R1+0xa80], R12 ;  /* 0x000a800c01007387 */ /* 0x0005e20000100a00 */
[----:B-1----:R-:W-:Y:S01]  /*23d60*/  IMAD.MOV.U32 R18, RZ, RZ, 0x2fe4da1a ;  /* 0x2fe4da1aff127424 */ /* 0x002fe200078e00ff */
[----:B------:R-:W-:Y:S02]  /*23d70*/  MOV R19, 0xaebc5283 ;  /* 0xaebc528300137802 */ /* 0x000fe40000000f00 */
[----:B------:R1:W-:Y:S01]  /*23d80*/  STL.64 [R1+0xa90], R16 ;  /* 0x000a901001007387 */ /* 0x0003e20000100a00 */
[----:B0-----:R-:W-:-:S03]  /*23d90*/  HFMA2.MMA R20, -RZ, RZ, 0.043212890625, -0.006946563720703125 ;  /* 0x29889f1dff147435 */ /* 0x001fc600000001ff */
[----:B------:R0:W-:Y:S01]  /*23da0*/  STL.64 [R1+0xaa8], R10 ;  /* 0x000aa80a01007387 */ /* 0x0001e20000100a00 */
[----:B------:R-:W-:Y:S01]  /*23db0*/  MOV R21, 0x2cfc020e ;  /* 0x2cfc020e00157802 */ /* 0x000fe20000000f00 */
[----:B--2---:R-:W-:Y:S02]  /*23dc0*/  IMAD.MOV.U32 R12, RZ, RZ, 0x28b6c54f ;  /* 0x28b6c54fff0c7424 */ /* 0x004fe400078e00ff */
[----:B------:R2:W-:Y:S01]  /*23dd0*/  STL.64 [R1+0xac0], R14 ;  /* 0x000ac00e01007387 */ /* 0x0005e20000100a00 */
[----:B------:R-:W-:-:S03]  /*23de0*/  MOV R13, 0xa794d81c ;  /* 0xa794d81c000d7802 */ /* 0x000fc60000000f00 */
[----:B------:R3:W-:Y:S01]  /*23df0*/  STL.64 [R1+0xa98], R18 ;  /* 0x000a981201007387 */ /* 0x0007e20000100a00 */
[----:B-1----:R-:W-:Y:S01]  /*23e00*/  HFMA2.MMA R17, -RZ, RZ, 0.54541015625, -50144 ;  /* 0x385dfa1fff117435 */ /* 0x002fe200000001ff */
[----:B------:R-:W-:Y:S01]  /*23e10*/  MOV R16, 0xb8e129f8 ;  /* 0xb8e129f800107802 */ /* 0x000fe20000000f00 */
[----:B0-----:R-:W-:Y:S01]  /*23e20*/  HFMA2.MMA R10, -RZ, RZ, 0.357421875, 0.06695556640625 ;  /* 0x35b82c49ff0a7435 */ /* 0x001fe200000001ff */
[----:B------:R-:W-:Y:S01]  /*23e30*/  MOV R11, 0xb5291658 ;  /* 0xb5291658000b7802 */ /* 0x000fe20000000f00 */
[----:B------:R0:W-:Y:S01]  /*23e40*/  STL.64 [R1+0xaa0], R20 ;  /* 0x000aa01401007387 */ /* 0x0001e20000100a00 */
[----:B--2---:R-:W-:Y:S01]  /*23e50*/  HFMA2.MMA R14, -RZ, RZ, 0.11016845703125, -0.00012719631195068359375 ;  /* 0x2f0d882bff0e7435 */ /* 0x004fe200000001ff */
[----:B------:R-:W-:Y:S02]  /*23e60*/  MOV R15, 0xae74bbc7 ;  /* 0xae74bbc7000f7802 */ /* 0x000fe40000000f00 */
[----:B------:R1:W-:Y:S01]  /*23e70*/  STL.64 [R1+0xab8], R12 ;  /* 0x000ab80c01007387 */ /* 0x0003e20000100a00 */
[----:B---3--:R-:W-:Y:S01]  /*23e80*/  IMAD.MOV.U32 R18, RZ, RZ, -0x48a9e97d ;  /* 0xb7561683ff127424 */ /* 0x008fe200078e00ff */
[----:B------:R-:W-:-:S02]  /*23e90*/  MOV R19, 0x33130aa5 ;  /* 0x33130aa500137802 */ /* 0x000fc40000000f00 */
[----:B------:R2:W-:Y:S04]  /*23ea0*/  STL.64 [R1+0xad0], R16 ;  /* 0x000ad01001007387 */ /* 0x0005e80000100a00 */
[----:B------:R3:W-:Y:S01]  /*23eb0*/  STL.64 [R1+0xad8], R18 ;  /* 0x000ad81201007387 */ /* 0x0007e20000100a00 */
[----:B0-----:R-:W-:Y:S01]  /*23ec0*/  HFMA2.MMA R21, -RZ, RZ, -0.11529541015625, 0.0230712890625 ;  /* 0xaf6125e8ff157435 */ /* 0x001fe200000001ff */
[----:B------:R-:W-:Y:S02]  /*23ed0*/  IMAD.MOV.U32 R20, RZ, RZ, 0x34195641 ;  /* 0x34195641ff147424 */ /* 0x000fe400078e00ff */
[----:B-1----:R-:W-:Y:S01]  /*23ee0*/  IMAD.MOV.U32 R12, RZ, RZ, -0x4f441d3f ;  /* 0xb0bbe2c1ff0c7424 */ /* 0x002fe200078e00ff */
[----:B------:R-:W-:Y:S01]  /*23ef0*/  MOV R13, 0x2b84b13c ;  /* 0x2b84b13c000d7802 */ /* 0x000fe20000000f00 */
[----:B------:R0:W-:Y:S01]  /*23f00*/  STL.64 [R1+0xae0], R10 ;  /* 0x000ae00a01007387 */ /* 0x0001e20000100a00 */
[----:B--2---:R-:W-:Y:S01]  /*23f10*/  HFMA2.MMA R17, -RZ, RZ, -0.029632568359375, 0.25244140625 ;  /* 0xa796340aff117435 */ /* 0x004fe200000001ff */
[----:B------:R-:W-:-:S02]  /*23f20*/  IMAD.MOV.U32 R16, RZ, RZ, 0x2d52aed2 ;  /* 0x2d52aed2ff107424 */ /* 0x000fc400078e00ff */
[----:B------:R1:W-:Y:S01]  /*23f30*/  STL.64 [R1+0xb00], R14 ;  /* 0x000b000e01007387 */ /* 0x0003e20000100a00 */
[----:B---3--:R-:W-:Y:S01]  /*23f40*/  HFMA2.MMA R19, -RZ, RZ, 0.054779052734375, 0.87255859375 ;  /* 0x2b033afbff137435 */ /* 0x008fe200000001ff */
[----:B------:R-:W-:Y:S02]  /*23f50*/  MOV R18, 0xab99f9d0 ;  /* 0xab99f9d000127802 */ /* 0x000fe40000000f00 */
[----:B------:R2:W-:Y:S01]  /*23f60*/  STL.64 [R1+0xaf8], R12 ;  /* 0x000af80c01007387 */ /* 0x0005e20000100a00 */
[----:B0-----:R-:W-:Y:S01]  /*23f70*/  HFMA2.MMA R10, -RZ, RZ, 0.032196044921875, -0.00194072723388671875 ;  /* 0x281f97f3ff0a7435 */ /* 0x001fe200000001ff */
[----:B------:R-:W-:Y:S02]  /*23f80*/  MOV R11, 0x3a2a3eca ;  /* 0x3a2a3eca000b7802 */ /* 0x000fe40000000f00 */
[----:B------:R0:W-:Y:S01]  /*23f90*/  STL.64 [R1+0xae8], R20 ;  /* 0x000ae81401007387 */ /* 0x0001e20000100a00 */
[----:B-1----:R-:W-:Y:S01]  /*23fa0*/  HFMA2.MMA R15, -RZ, RZ, 0.451416015625, -7820 ;  /* 0x3739efa3ff0f7435 */ /* 0x002fe200000001ff */
[----:B------:R-:W-:-:S02]  /*23fb0*/  IMAD.MOV.U32 R14, RZ, RZ, -0x4b7f56af ;  /* 0xb480a951ff0e7424 */ /* 0x000fc400078e00ff */
[----:B------:R1:W-:Y:S01]  /*23fc0*/  STL.64 [R1+0xb10], R18 ;  /* 0x000b101201007387 */ /* 0x0003e20000100a00 */
[----:B--2---:R-:W-:Y:S01]  /*23fd0*/  HFMA2.MMA R12, -RZ, RZ, 0.693359375, 310.75 ;  /* 0x398c5cdbff0c7435 */ /* 0x004fe200000001ff */
[----:B------:R-:W-:Y:S02]  /*23fe0*/  MOV R13, 0xb89e951d ;  /* 0xb89e951d000d7802 */ /* 0x000fe40000000f00 */
[----:B------:R2:W-:Y:S01]  /*23ff0*/  STL.64 [R1+0xb08], R16 ;  /* 0x000b081001007387 */ /* 0x0005e20000100a00 */
[----:B0-----:R-:W-:Y:S01]  /*24000*/  IMAD.MOV.U32 R20, RZ, RZ, 0x39709e72 ;  /* 0x39709e72ff147424 */ /* 0x001fe200078e00ff */
[----:B------:R-:W-:Y:S02]  /*24010*/  MOV R21, 0xb9f5fd8c ;  /* 0xb9f5fd8c00157802 */ /* 0x000fe40000000f00 */
[----:B------:R0:W-:Y:S01]  /*24020*/  STL.64 [R1+0xb20], R10 ;  /* 0x000b200a01007387 */ /* 0x0001e20000100a00 */
[----:B-1----:R-:W-:Y:S01]  /*24030*/  HFMA2.MMA R18, -RZ, RZ, 0.2398681640625, -7452 ;  /* 0x33adef47ff127435 */ /* 0x002fe200000001ff */
[----:B------:R-:W-:-:S02]  /*24040*/  MOV R19, 0xb2a429e7 ;  /* 0xb2a429e700137802 */ /* 0x000fc40000000f00 */
[----:B------:R1:W-:Y:S01]  /*24050*/  STL.64 [R1+0xb38], R14 ;  /* 0x000b380e01007387 */ /* 0x0003e20000100a00 */
[----:B--2---:R-:W-:Y:S01]  /*24060*/  IMAD.MOV.U32 R16, RZ, RZ, -0x520aee6d ;  /* 0xadf51193ff107424 */ /* 0x004fe200078e00ff */
[----:B------:R-:W-:Y:S02]  /*24070*/  MOV R17, 0xb43616e8 ;  /* 0xb43616e800117802 */ /* 0x000fe40000000f00 */
[----:B------:R2:W-:Y:S01]  /*24080*/  STL.64 [R1+0xb28], R20 ;  /* 0x000b281401007387 */ /* 0x0005e20000100a00 */
[----:B0-----:R-:W-:Y:S01]  /*24090*/  HFMA2.MMA R11, -RZ, RZ, 0.1578369140625, -0.228759765625 ;  /* 0x310db352ff0b7435 */ /* 0x001fe200000001ff */
[----:B------:R-:W-:Y:S02]  /*240a0*/  IMAD.MOV.U32 R10, RZ, RZ, 0x2c2861f8 ;  /* 0x2c2861f8ff0a7424 */ /* 0x000fe400078e00ff */
[----:B------:R0:W-:Y:S01]  /*240b0*/  STL.64 [R1+0xb30], R12 ;  /* 0x000b300c01007387 */ /* 0x0001e20000100a00 */
[----:B-1----:R-:W-:Y:S01]  /*240c0*/  HFMA2.MMA R15, -RZ, RZ, 0.050262451171875, 48960 ;  /* 0x2a6f79faff0f7435 */ /* 0x002fe200000001ff */
[----:B------:R-:W-:-:S02]  /*240d0*/  IMAD.MOV.U32 R14, RZ, RZ, 0x248f2a67 ;  /* 0x248f2a67ff0e7424 */ /* 0x000fc400078e00ff */
[----:B------:R1:W-:Y:S01]  /*240e0*/  STL.64 [R1+0xb48], R16 ;  /* 0x000b481001007387 */ /* 0x0003e20000100a00 */
[----:B--2---:R-:W-:Y:S01]  /*240f0*/  HFMA2.MMA R21, -RZ, RZ, 0.115966796875, -149.25 ;  /* 0x2f6cd8aaff157435 */ /* 0x004fe200000001ff */
[----:B------:R-:W-:Y:S02]  /*24100*/  MOV R20, 0xb082062a ;  /* 0xb082062a00147802 */ /* 0x000fe40000000f00 */
[----:B------:R2:W-:Y:S01]  /*24110*/  STL.64 [R1+0xb50], R18 ;  /* 0x000b501201007387 */ /* 0x0005e20000100a00 */
[----:B0-----:R-:W-:Y:S01]  /*24120*/  HFMA2.MMA R12, -RZ, RZ, 0.080810546875, 1.6845703125 ;  /* 0x2d2c3ebdff0c7435 */ /* 0x001fe200000001ff */
[----:B------:R-:W-:Y:S02]  /*24130*/  MOV R13, 0xac19474f ;  /* 0xac19474f000d7802 */ /* 0x000fe40000000f00 */
[----:B------:R0:W-:Y:S01]  /*24140*/  STL.64 [R1+0xb58], R10 ;  /* 0x000b580a01007387 */ /* 0x0001e20000100a00 */
[----:B-1----:R-:W-:Y:S01]  /*24150*/  HFMA2.MMA R17, -RZ, RZ, 0.036865234375, 0.869140625 ;  /* 0x28b83af4ff117435 */ /* 0x002fe200000001ff */
[----:B------:R-:W-:-:S02]  /*24160*/  MOV R16, 0xa9d26c77 ;  /* 0xa9d26c7700107802 */ /* 0x000fc40000000f00 */
[----:B------:R1:W-:Y:S01]  /*24170*/  STL.64 [R1+0xb78], R14 ;  /* 0x000b780e01007387 */ /* 0x0003e20000100a00 */
[----:B--2---:R-:W-:Y:S01]  /*24180*/  IMAD.MOV.U32 R18, RZ, RZ, -0x459e0fa8 ;  /* 0xba61f058ff127424 */ /* 0x004fe200078e00ff */
[----:B------:R-:W-:Y:S02]  /*24190*/  MOV R19, 0x3a4d87fb ;  /* 0x3a4d87fb00137802 */ /* 0x000fe40000000f00 */
[----:B------:R2:W-:Y:S01]  /*241a0*/  STL.64 [R1+0xa28], R22 ;  /* 0x000a281601007387 */ /* 0x0005e20000100a00 */
[----:B0-----:R-:W-:Y:S01]  /*241b0*/  HFMA2.MMA R11, -RZ, RZ, -0.5185546875, 12280 ;  /* 0xb82671ffff0b7435 */ /* 0x001fe200000001ff */
[----:B------:R-:W-:Y:S02]  /*241c0*/  IMAD.MOV.U32 R10, RZ, RZ, 0x388b4846 ;  /* 0x388b4846ff0a7424 */ /* 0x000fe400078e00ff */
[----:B------:R0:W-:Y:S01]  /*241d0*/  STL.64 [R1+0xb60], R20 ;  /* 0x000b601401007387 */ /* 0x0001e20000100a00 */
[----:B-1----:R-:W-:Y:S01]  /*241e0*/  HFMA2.MMA R14, -RZ, RZ, -0.27880859375, 0.240966796875 ;  /* 0xb47633b6ff0e7435 */ /* 0x002fe200000001ff */
[----:B------:R-:W-:-:S02]  /*241f0*/  MOV R15, 0x2e020a8b ;  /* 0x2e020a8b000f7802 */ /* 0x000fc40000000f00 */
[----:B------:R1:W-:Y:S01]  /*24200*/  STL.64 [R1+0xb70], R12 ;  /* 0x000b700c01007387 */ /* 0x0003e20000100a00 */
[----:B--2---:R-:W-:Y:S01]  /*24210*/  HFMA2.MMA R23, -RZ, RZ, -0.474365234375, -50.71875 ;  /* 0xb797d257ff177435 */ /* 0x004fe200000001ff */
[----:B------:R-:W-:Y:S02]  /*24220*/  MOV R22, 0xb4d7c1a2 ;  /* 0xb4d7c1a200167802 */ /* 0x000fe40000000f00 */
[----:B------:R2:W-:Y:S01]  /*24230*/  STL.64 [R1+0xb88], R18 ;  /* 0x000b881201007387 */ /* 0x0005e20000100a00 */
[----:B0-----:R-:W-:-:S03]  /*24240*/  HFMA2.MMA R21, -RZ, RZ, 0.11773681640625, -188.375 ;  /* 0x2f89d9e3ff157435 */ /* 0x001fc600000001ff */
[----:B------:R0:W-:Y:S01]  /*24250*/  STL.64 [R1+0xb80], R16 ;  /* 0x000b801001007387 */ /* 0x0001e20000100a00 */
[----:B------:R-:W-:Y:S01]  /*24260*/  MOV R20, 0x373eda60 ;  /* 0x373eda6000147802 */ /* 0x000fe20000000f00 */
[----:B-1----:R-:W-:Y:S01]  /*24270*/  IMAD.MOV.U32 R12, RZ, RZ, -0x4a1c71fc ;  /* 0xb5e38e04ff0c7424 */ /* 0x002fe200078e00ff */
[----:B------:R-:W-:Y:S01]  /*24280*/  MOV R13, 0x356f1bed ;  /* 0x356f1bed000d7802 */ /* 0x000fe20000000f00 */
[----:B------:R1:W-:Y:S01]  /*24290*/  STL.64 [R1+0xb98], R10 ;  /* 0x000b980a01007387 */ /* 0x0003e20000100a00 */
[----:B--2---:R-:W-:Y:S01]  /*242a0*/  IMAD.MOV.U32 R18, RZ, RZ, -0x5027586f ;  /* 0xafd8a791ff127424 */ /* 0x004fe200078e00ff */
[----:B------:R-:W-:Y:S02]  /*242b0*/  MOV R19, 0x2f4c88ee ;  /* 0x2f4c88ee00137802 */ /* 0x000fe40000000f00 */
[----:B------:R2:W-:Y:S01]  /*242c0*/  STL.64 [R1+0xbb0], R14 ;  /* 0x000bb00e01007387 */ /* 0x0005e20000100a00 */
[----:B0-----:R-:W-:Y:S01]  /*242d0*/  HFMA2.MMA R17, -RZ, RZ, -0.050811767578125, -0.0056915283203125 ;  /* 0xaa819dd4ff117435 */ /* 0x001fe200000001ff */
[----:B------:R-:W-:-:S02]  /*242e0*/  MOV R16, 0x316cd4f9 ;  /* 0x316cd4f900107802 */ /* 0x000fc40000000f00 */
[----:B------:R0:W-:Y:S01]  /*242f0*/  STL.64 [R1+0xba8], R12 ;  /* 0x000ba80c01007387 */ /* 0x0001e20000100a00 */
[----:B-1----:R-:W-:-:S03]  /*24300*/  HFMA2.MMA R10, -RZ, RZ, -0.09759521484375, -0.0019130706787109375 ;  /* 0xae3f97d6ff0a7435 */ /* 0x002fc600000001ff */
[----:B------:R1:W-:Y:S01]  /*24310*/  STL.64 [R1+0xbc8], R18 ;  /* 0x000bc81201007387 */ /* 0x0003e20000100a00 */
[----:B------:R-:W-:Y:S01]  /*24320*/  MOV R11, 0x26b84405 ;  /* 0x26b84405000b7802 */ /* 0x000fe20000000f00 */
[----:B--2---:R-:W-:Y:S01]  /*24330*/  HFMA2.MMA R14, -RZ, RZ, -0.5712890625, 0.8759765625 ;  /* 0xb8923b02ff0e7435 */ /* 0x004fe200000001ff */
[----:B------:R-:W-:Y:S01]  /*24340*/  MOV R15, 0x39915f44 ;  /* 0x39915f44000f7802 */ /* 0x000fe20000000f00 */
[----:B------:R2:W-:Y:S01]  /*24350*/  STL.64 [R1+0xa70], R22 ;  /* 0x000a701601007387 */ /* 0x0005e20000100a00 */
[----:B0-----:R-:W-:Y:S01]  /*24360*/  IMAD.MOV.U32 R12, RZ, RZ, -0x569cc748 ;  /* 0xa96338b8ff0c7424 */ /* 0x001fe200078e00ff */
[----:B------:R-:W-:Y:S02]  /*24370*/  MOV R13, 0xb9b09456 ;  /* 0xb9b09456000d7802 */ /* 0x000fe40000000f00 */
[----:B------:R0:W-:Y:S01]  /*24380*/  STL.64 [R1+0xba0], R20 ;  /* 0x000ba01401007387 */ /* 0x0001e20000100a00 */
[----:B-1----:R-:W-:Y:S01]  /*24390*/  HFMA2.MMA R19, -RZ, RZ, -0.4619140625, 0.00073146820068359375 ;  /* 0xb76411feff137435 */ /* 0x002fe200000001ff */
[----:B------:R-:W-:-:S02]  /*243a0*/  MOV R18, 0x34185ee8 ;  /* 0x34185ee800127802 */ /* 0x000fc40000000f00 */
[----:B------:R1:W-:Y:S01]  /*243b0*/  STL.64 [R1+0xbc0], R16 ;  /* 0x000bc01001007387 */ /* 0x0003e20000100a00 */
[----:B--2---:R-:W-:Y:S01]  /*243c0*/  HFMA2.MMA R23, -RZ, RZ, -0.0419921875, 0.27197265625 ;  /* 0xa960345aff177435 */ /* 0x004fe200000001ff */
[----:B------:R-:W-:Y:S02]  /*243d0*/  MOV R22, 0xa579dbd3 ;  /* 0xa579dbd300167802 */ /* 0x000fe40000000f00 */
[----:B------:R2:W-:Y:S01]  /*243e0*/  STL.64 [R1+0xbd0], R10 ;  /* 0x000bd00a01007387 */ /* 0x0005e20000100a00 */
[----:B0-----:R-:W-:Y:S01]  /*243f0*/  HFMA2.MMA R21, -RZ, RZ, -0.06390380859375, 1.345703125 ;  /* 0xac173d62ff157435 */ /* 0x001fe200000001ff */
[----:B------:R-:W-:Y:S02]  /*24400*/  IMAD.MOV.U32 R20, RZ, RZ, 0x2ca4a32a ;  /* 0x2ca4a32aff147424 */ /* 0x000fe400078e00ff */
[----:B------:R0:W-:Y:S01]  /*24410*/  STL.64 [R1+0xbe8], R12 ;  /* 0x000be80c01007387 */ /* 0x0001e20000100a00 */
[----:B-1----:R-:W-:Y:S01]  /*24420*/  HFMA2.MMA R17, -RZ, RZ, 0.5693359375, -0.000445842742919921875 ;  /* 0x388e8f4eff117435 */ /* 0x002fe200000001ff */
[----:B------:R-:W-:-:S02]  /*24430*/  IMAD.MOV.U32 R16, RZ, RZ, -0x46aefdea ;  /* 0xb9510216ff107424 */ /* 0x000fc400078e00ff */
[----:B------:R1:W-:Y:S01]  /*24440*/  STL.64 [R1+0xbf0], R14 ;  /* 0x000bf00e01007387 */ /* 0x0003e20000100a00 */
[----:B--2---:R-:W-:Y:S01]  /*24450*/  HFMA2.MMA R10, -RZ, RZ, -0.1202392578125, -25.984375 ;  /* 0xafb2ce7fff0a7435 */ /* 0x004fe200000001ff */
[----:B------:R-:W-:Y:S02]  /*24460*/  MOV R11, 0x34ba0a82 ;  /* 0x34ba0a82000b7802 */ /* 0x000fe40000000f00 */
[----:B------:R2:W-:Y:S01]  /*24470*/  STL.64 [R1+0xc00], R18 ;  /* 0x000c001201007387 */ /* 0x0005e20000100a00 */
[----:B0-----:R-:W-:Y:S01]  /*24480*/  HFMA2.MMA R13, -RZ, RZ, -0.1826171875, -0.091796875 ;  /* 0xb1d8ade0ff0d7435 */ /* 0x001fe200000001ff */
[----:B------:R-:W-:Y:S02]  /*24490*/  MOV R12, 0xa8a208e3 ;  /* 0xa8a208e3000c7802 */ /* 0x000fe40000000f00 */
[----:B------:R0:W-:Y:S01]  /*244a0*/  STL.64 [R1+0xa30], R24 ;  /* 0x000a301801007387 */ /* 0x0001e20000100a00 */
[----:B-1----:R-:W-:Y:S01]  /*244b0*/  IMAD.MOV.U32 R14, RZ, RZ, 0x315951d7 ;  /* 0x315951d7ff0e7424 */ /* 0x002fe200078e00ff */
[----:B------:R-:W-:-:S02]  /*244c0*/  MOV R15, 0xb0578799 ;  /* 0xb0578799000f7802 */ /* 0x000fc40000000f00 */
[----:B------:R1:W-:Y:S01]  /*244d0*/  STL.64 [R1+0xab0], R22 ;  /* 0x000ab01601007387 */ /* 0x0003e20000100a00 */
[----:B--2---:R-:W-:-:S03]  /*244e0*/  HFMA2.MMA R19, -RZ, RZ, -0.05987548828125, 3760 ;  /* 0xabaa6b58ff137435 */ /* 0x004fc600000001ff */
[----:B------:R2:W-:Y:S01]  /*244f0*/  STL.64 [R1+0xbd8], R20 ;  /* 0x000bd81401007387 */ /* 0x0005e20000100a00 */
[----:B------:R-:W-:Y:S01]  /*24500*/  MOV R18, 0xa428dfed ;  /* 0xa428dfed00127802 */ /* 0x000fe20000000f00 */
[----:B0-----:R-:W-:Y:S01]  /*24510*/  IMAD.MOV.U32 R24, RZ, RZ, 0x370054e5 ;  /* 0x370054e5ff187424 */ /* 0x001fe200078e00ff */
[----:B------:R-:W-:Y:S01]  /*24520*/  MOV R25, 0xb5d85efe ;  /* 0xb5d85efe00197802 */ /* 0x000fe20000000f00 */
[----:B------:R0:W-:Y:S01]  /*24530*/  STL.64 [R1+0xbf8], R16 ;  /* 0x000bf81001007387 */ /* 0x0001e20000100a00 */
[----:B-1----:R-:W-:Y:S01]  /*24540*/  HFMA2.MMA R23, -RZ, RZ, 0.182373046875, 0.00010126829147338867188 ;  /* 0x31d606a3ff177435 */ /* 0x002fe200000001ff */
[----:B------:R-:W-:Y:S02]  /*24550*/  MOV R22, 0xb2721b9a ;  /* 0xb2721b9a00167802 */ /* 0x000fe40000000f00 */
[----:B------:R1:W-:Y:S01]  /*24560*/  STL.64 [R1+0xc28], R14 ;  /* 0x000c280e01007387 */ /* 0x0003e20000100a00 */
[----:B--2---:R-:W-:Y:S01]  /*24570*/  HFMA2.MMA R21, -RZ, RZ, 0.2283935546875, 0.1719970703125 ;  /* 0x334f3181ff157435 */ /* 0x004fe200000001ff */
[----:B------:R-:W-:-:S02]  /*24580*/  IMAD.MOV.U32 R20, RZ, RZ, -0x4bb9ecc2 ;  /* 0xb446133eff147424 */ /* 0x000fc400078e00ff */
[----:B------:R2:W-:Y:S01]  /*24590*/  STL.64 [R1+0xc10], R10 ;  /* 0x000c100a01007387 */ /* 0x0005e20000100a00 */
[----:B0-----:R-:W-:-:S03]  /*245a0*/  HFMA2.MMA R17, -RZ, RZ, 0.08184814453125, -56992 ;  /* 0x2d3dfaf5ff117435 */ /* 0x001fc600000001ff */
[----:B------:R0:W-:Y:S01]  /*245b0*/  STL.64 [R1+0xc20], R12 ;  /* 0x000c200c01007387 */ /* 0x0001e20000100a00 */
[----:B------:R-:W-:Y:S02]  /*245c0*/  IMAD.MOV.U32 R16, RZ, RZ, -0x51b97f57 ;  /* 0xae4680a9ff107424 */ /* 0x000fe400078e00ff */
[----:B-1----:R-:W-:Y:S01]  /*245d0*/  IMAD.MOV.U32 R14, RZ, RZ, -0x48663e86 ;  /* 0xb799c17aff0e7424 */ /* 0x002fe200078e00ff */
[----:B------:R-:W-:Y:S01]  /*245e0*/  MOV R15, 0xb153a122 ;  /* 0xb153a122000f7802 */ /* 0x000fe20000000f00 */
[----:B------:R1:W-:Y:S01]  /*245f0*/  STL.64 [R1+0xa78], R24 ;  /* 0x000a781801007387 */ /* 0x0003e20000100a00 */
[----:B--2---:R-:W-:Y:S01]  /*24600*/  IMAD.MOV.U32 R10, RZ, RZ, 0x2b1fe612 ;  /* 0x2b1fe612ff0a7424 */ /* 0x004fe200078e00ff */
[----:B------:R-:W-:Y:S02]  /*24610*/  MOV R11, 0xaa152d8b ;  /* 0xaa152d8b000b7802 */ /* 0x000fe40000000f00 */
[----:B------:R2:W-:Y:S01]  /*24620*/  STL.64 [R1+0xc40], R18 ;  /* 0x000c401201007387 */ /* 0x0005e20000100a00 */
[----:B0-----:R-:W-:Y:S01]  /*24630*/  HFMA2.MMA R13, -RZ, RZ, 0.55224609375, 447 ;  /* 0x386b5efcff0d7435 */ /* 0x001fe200000001ff */
[----:B------:R-:W-:-:S02]  /*24640*/  MOV R12, 0xb8ab004a ;  /* 0xb8ab004a000c7802 */ /* 0x000fc40000000f00 */
[----:B------:R0:W-:Y:S01]  /*24650*/  STL.64 [R1+0xaf0], R22 ;  /* 0x000af01601007387 */ /* 0x0001e20000100a00 */
[----:B-1----:R-:W-:-:S03]  /*24660*/  HFMA2.MMA R25, -RZ, RZ, 0.37646484375, -160.625 ;  /* 0x3606d905ff197435 */ /* 0x002fc600000001ff */
[----:B------:R1:W-:Y:S01]  /*24670*/  STL.64 [R1+0xc18], R20 ;  /* 0x000c181401007387 */ /* 0x0003e20000100a00 */
[----:B------:R-:W-:Y:S01]  /*24680*/  IMAD.MOV.U32 R24, RZ, RZ, 0x3a4a4588 ;  /* 0x3a4a4588ff187424 */ /* 0x000fe200078e00ff */
[----:B--2---:R-:W-:Y:S02]  /*24690*/  HFMA2.MMA R19, -RZ, RZ, 0.050872802734375, -0.0281982421875 ;  /* 0x2a83a738ff137435 */ /* 0x004fe400000001ff */
[----:B------:R2:W-:Y:S01]  /*246a0*/  STL.64 [R1+0xc68], R14 ;  /* 0x000c680e01007387 */ /* 0x0005e20000100a00 */
[----:B------:R-:W-:Y:S01]  /*246b0*/  IMAD.MOV.U32 R18, RZ, RZ, 0x351b6448 ;  /* 0x351b6448ff127424 */ /* 0x000fe200078e00ff */
[----:B0-----:R-:W-:Y:S02]  /*246c0*/  HFMA2.MMA R23, -RZ, RZ, 0.359130859375, 1.5318393707275390625e-05 ;  /* 0x35bf0101ff177435 */ /* 0x001fe400000001ff */
[----:B------:R0:W-:Y:S01]  /*246d0*/  STL.64 [R1+0xc38], R16 ;  /* 0x000c381001007387 */ /* 0x0001e20000100a00 */
[----:B------:R-:W-:Y:S01]  /*246e0*/  MOV R22, 0xb6be6b79 ;  /* 0xb6be6b7900167802 */ /* 0x000fe20000000f00 */
[----:B-1----:R-:W-:-:S02]  /*246f0*/  HFMA2.MMA R20, -RZ, RZ, 0.75537109375, 7.47265625 ;  /* 0x3a0b4779ff147435 */ /* 0x002fc400000001ff */
[----:B------:R1:W-:Y:S01]  /*24700*/  STL.64 [R1+0xc48], R10 ;  /* 0x000c480a01007387 */ /* 0x0003e20000100a00 */
[----:B------:R-:W-:Y:S01]  /*24710*/  MOV R21, 0xba1b3b9e ;  /* 0xba1b3b9e00157802 */ /* 0x000fe20000000f00 */
[----:B--2---:R-:W-:Y:S01]  /*24720*/  HFMA2.MMA R15, -RZ, RZ, 0.08428955078125, -213.875 ;  /* 0x2d65daafff0f7435 */ /* 0x004fe200000001ff */
[----:B------:R-:W-:Y:S01]  /*24730*/  MOV R14, 0xadea538c ;  /* 0xadea538c000e7802 */ /* 0x000fe20000000f00 */
[----:B------:R2:W-:Y:S01]  /*24740*/  STL.64 [R1+0xc60], R12 ;  /* 0x000c600c01007387 */ /* 0x0005e20000100a00 */
[----:B0-----:R-:W-:Y:S01]  /*24750*/  HFMA2.MMA R16, -RZ, RZ, 0.400390625, -0.0002110004425048828125 ;  /* 0x36688aeaff107435 */ /* 0x001fe200000001ff */
[----:B------:R-:W-:Y:S02]  /*24760*/  MOV R17, 0xb6082c3c ;  /* 0xb6082c3c00117802 */ /* 0x000fe40000000f00 */
[----:B------:R0:W-:Y:S01]  /*24770*/  STL.64 [R1+0xac8], R24 ;  /* 0x000ac81801007387 */ /* 0x0001e20000100a00 */
[----:B-1----:R-:W-:Y:S01]  /*24780*/  IMAD.MOV.U32 R10, RZ, RZ, -0x4da878ae ;  /* 0xb2578752ff0a7424 */ /* 0x002fe200078e00ff */
[----:B------:R-:W-:-:S02]  /*24790*/  MOV R11, 0x29c2c5d5 ;  /* 0x29c2c5d5000b7802 */ /* 0x000fc40000000f00 */
[----:B------:R1:W-:Y:S01]  /*247a0*/  STL.64 [R1+0xc78], R18 ;  /* 0x000c781201007387 */ /* 0x0003e20000100a00 */
[----:B--2---:R-:W-:Y:S01]  /*247b0*/  HFMA2.MMA R13, -RZ, RZ, -0.0248260498046875, 7912 ;  /* 0xa65b6fbaff0d7435 */ /* 0x004fe200000001ff */
[----:B------:R-:W-:Y:S02]  /*247c0*/  IMAD.MOV.U32 R12, RZ, RZ, 0x2f6d7999 ;  /* 0x2f6d7999ff0c7424 */ /* 0x000fe400078e00ff */
[----:B------:R2:W-:Y:S01]  /*247d0*/  STL.64 [R1+0xb40], R22 ;  /* 0x000b401601007387 */ /* 0x0005e20000100a00 */
[----:B0-----:R-:W-:Y:S01]  /*247e0*/  IMAD.MOV.U32 R24, RZ, RZ, -0x5620f4f4 ;  /* 0xa9df0b0cff187424 */ /* 0x001fe200078e00ff */
[----:B------:R-:W-:Y:S02]  /*247f0*/  MOV R25, 0x23ae9da1 ;  /* 0x23ae9da100197802 */ /* 0x000fe40000000f00 */
[----:B------:R0:W-:Y:S01]  /*24800*/  STL.64 [R1+0xc50], R20 ;  /* 0x000c501401007387 */ /* 0x0001e20000100a00 */
[----:B-1----:R-:W-:Y:S01]  /*24810*/  HFMA2.MMA R19, -RZ, RZ, -0.71044921875, -0.0028133392333984375 ;  /* 0xb9af99c3ff137435 */ /* 0x002fe200000001ff */
[----:B------:R-:W-:-:S02]  /*24820*/  IMAD.MOV.U32 R18, RZ, RZ, 0x3858ebaf ;  /* 0x3858ebafff127424 */ /* 0x000fc400078e00ff */
[----:B------:R1:W-:Y:S01]  /*24830*/  STL.64 [R1+0xc88], R10 ;  /* 0x000c880a01007387 */ /* 0x0003e20000100a00 */
[----:B--2---:R-:W-:-:S03]  /*24840*/  HFMA2.MMA R22, -RZ, RZ, -0.701171875, -19.3125 ;  /* 0xb99cccd4ff167435 */ /* 0x004fc600000001ff */
[----:B------:R2:W-:Y:S01]  /*24850*/  STL.64 [R1+0xca0], R14 ;  /* 0x000ca00e01007387 */ /* 0x0005e20000100a00 */
[----:B------:R-:W-:Y:S01]  /*24860*/  MOV R23, 0xb5c47957 ;  /* 0xb5c4795700177802 */ /* 0x000fe20000000f00 */
[----:B0-----:R-:W-:Y:S02]  /*24870*/  HFMA2.MMA R20, -RZ, RZ, 0.1531982421875, -0.00011903047561645507812 ;  /* 0x30e787cdff147435 */ /* 0x001fe400000001ff */
[----:B------:R0:W-:Y:S01]  /*24880*/  STL.64 [R1+0xc70], R16 ;  /* 0x000c701001007387 */ /* 0x0001e20000100a00 */
[----:B------:R-:W-:Y:S01]  /*24890*/  MOV R21, 0xb06bb8ab ;  /* 0xb06bb8ab00157802 */ /* 0x000fe20000000f00 */
[----:B-1----:R-:W-:Y:S01]  /*248a0*/  HFMA2.MMA R11, -RZ, RZ, -0.6123046875, 0.18994140625 ;  /* 0xb8e63214ff0b7435 */ /* 0x002fe200000001ff */
[----:B------:R-:W-:Y:S01]  /*248b0*/  MOV R10, 0x3993775b ;  /* 0x3993775b000a7802 */ /* 0x000fe20000000f00 */
[----:B------:R1:W-:Y:S01]  /*248c0*/  STL.64 [R1+0xb18], R24 ;  /* 0x000b181801007387 */ /* 0x0003e20000100a00 */
[----:B--2---:R-:W-:Y:S01]  /*248d0*/  HFMA2.MMA R15, -RZ, RZ, -0.2646484375, -0.001155853271484375 ;  /* 0xb43c94bcff0f7435 */ /* 0x004fe200000001ff */
[----:B------:R-:W-:-:S02]  /*248e0*/  MOV R14, 0x35258957 ;  /* 0x35258957000e7802 */ /* 0x000fc40000000f00 */
[----:B------:R2:W-:Y:S01]  /*248f0*/  STL.64 [R1+0xc98], R12 ;  /* 0x000c980c01007387 */ /* 0x0005e20000100a00 */
[----:B0-----:R-:W-:Y:S01]  /*24900*/  HFMA2.MMA R16, -RZ, RZ, 0.053192138671875, -1.634765625 ;  /* 0x2acfbe8aff107435 */ /* 0x001fe200000001ff */
[----:B------:R-:W-:Y:S02]  /*24910*/  MOV R17, 0x39b48c3d ;  /* 0x39b48c3d00117802 */ /* 0x000fe40000000f00 */
[----:B------:R0:W-:Y:S01]  /*24920*/  STL.64 [R1+0xcb8], R18 ;  /* 0x000cb81201007387 */ /* 0x0001e20000100a00 */
[----:B-1----:R-:W-:Y:S01]  /*24930*/  IMAD.MOV.U32 R24, RZ, RZ, -0x5785cfd4 ;  /* 0xa87a302cff187424 */ /* 0x002fe200078e00ff */
[----:B------:R-:W-:Y:S02]  /*24940*/  MOV R25, 0xadc0969f ;  /* 0xadc0969f00197802 */ /* 0x000fe40000000f00 */
[----:B------:R1:W-:Y:S01]  /*24950*/  STL.64 [R1+0xb90], R22 ;  /* 0x000b901601007387 */ /* 0x0003e20000100a00 */
[----:B--2---:R-:W-:Y:S01]  /*24960*/  HFMA2.MMA R13, -RZ, RZ, -0.34716796875, 0.337646484375 ;  /* 0xb58e3567ff0d7435 */ /* 0x004fe200000001ff */
[----:B------:R-:W-:-:S02]  /*24970*/  IMAD.MOV.U32 R12, RZ, RZ, 0x3007c16d ;  /* 0x3007c16dff0c7424 */ /* 0x000fc400078e00ff */
[----:B------:R2:W-:Y:S01]  /*24980*/  STL.64 [R1+0xc90], R20 ;  /* 0x000c901401007387 */ /* 0x0005e20000100a00 */
[----:B0-----:R-:W-:-:S03]  /*24990*/  HFMA2.MMA R18, -RZ, RZ, -0.202392578125, 17504 ;  /* 0xb27a7446ff127435 */ /* 0x001fc600000001ff */
[----:B------:R0:W-:Y:S01]  /*249a0*/  STL.64 [R1+0xcc0], R10 ;  /* 0x000cc00a01007387 */ /* 0x0001e20000100a00 */
[----:B------:R-:W-:-:S03]  /*249b0*/  MOV R19, 0x31859418 ;  /* 0x3185941800137802 */ /* 0x000fc60000000f00 */
[----:B------:R3:W-:Y:S01]  /*249c0*/  STL.64 [R1+0xce0], R14 ;  /* 0x000ce00e01007387 */ /* 0x0007e20000100a00 */
[----:B-1----:R-:W-:Y:S01]  /*249d0*/  HFMA2.MMA R23, -RZ, RZ, -0.01349639892578125, -201.75 ;  /* 0xa2e9da4eff177435 */ /* 0x002fe200000001ff */
[----:B------:R-:W-:Y:S01]  /*249e0*/  MOV R22, 0x2b0a2bbf ;  /* 0x2b0a2bbf00167802 */ /* 0x000fe20000000f00 */
[----:B--2---:R-:W-:Y:S01]  /*249f0*/  IMAD.MOV.U32 R20, RZ, RZ, -0x4bf731c8 ;  /* 0xb408ce38ff147424 */ /* 0x004fe200078e00ff */
[----:B------:R-:W-:Y:S01]  /*24a00*/  MOV R21, 0x37e8bcc2 ;  /* 0x37e8bcc200157802 */ /* 0x000fe20000000f00 */
[----:B------:R1:W-:Y:S01]  /*24a10*/  STL.64 [R1+0xb68], R24 ;  /* 0x000b681801007387 */ /* 0x0003e20000100a00 */
[----:B0-----:R-:W-:Y:S01]  /*24a20*/  HFMA2.MMA R11, -RZ, RZ, -0.10308837890625, -109.3125 ;  /* 0xae99d6d5ff0b7435 */ /* 0x001fe200000001ff */
[----:B------:R-:W-:Y:S02]  /*24a30*/  MOV R10, 0x2f96d785 ;  /* 0x2f96d785000a7802 */ /* 0x000fe40000000f00 */
[----:B------:R0:W-:Y:S01]  /*24a40*/  STL.64 [R1+0xcb0], R16 ;  /* 0x000cb01001007387 */ /* 0x0001e20000100a00 */
[----:B---3--:R-:W-:Y:S01]  /*24a50*/  HFMA2.MMA R15, -RZ, RZ, 0.794921875, 0.00070858001708984375 ;  /* 0x3a5c11ceff0f7435 */ /* 0x008fe200000001ff */
[----:B------:R-:W-:-:S02]  /*24a60*/  IMAD.MOV.U32 R14, RZ, RZ, -0x45d4eb26 ;  /* 0xba2b14daff0e7424 */ /* 0x000fc400078e00ff */
[----:B------:R2:W-:Y:S01]  /*24a70*/  STL.64 [R1+0xcd8], R12 ;  /* 0x000cd80c01007387 */ /* 0x0005e20000100a00 */
[----:B-1----:R-:W-:Y:S01]  /*24a80*/  HFMA2.MMA R25, -RZ, RZ, -0.2015380859375, -7.1328125 ;  /* 0xb273c722ff197435 */ /* 0x002fe200000001ff */
[----:B------:R-:W-:Y:S02]  /*24a90*/  IMAD.MOV.U32 R24, RZ, RZ, 0x32f7f4a2 ;  /* 0x32f7f4a2ff187424 */ /* 0x000fe400078e00ff */
[----:B------:R1:W-:Y:S01]  /*24aa0*/  STL.64 [R1+0xcc8], R20 ;  /* 0x000cc81401007387 */ /* 0x0003e20000100a00 */
[----:B0-----:R-:W-:Y:S01]  /*24ab0*/  IMAD.MOV.U32 R16, RZ, RZ, -0x54496689 ;  /* 0xabb69977ff107424 */ /* 0x001fe200078e00ff */
[----:B------:R-:W-:Y:S02]  /*24ac0*/  MOV R17, 0x32e788fe ;  /* 0x32e788fe00117802 */ /* 0x000fe40000000f00 */
[----:B------:R0:W-:Y:S01]  /*24ad0*/  STL.64 [R1+0xcf0], R18 ;  /* 0x000cf01201007387 */ /* 0x0001e20000100a00 */
[----:B--2---:R-:W-:Y:S01]  /*24ae0*/  HFMA2.MMA R12, -RZ, RZ, -0.0718994140625, -4320 ;  /* 0xac9aec38ff0c7435 */ /* 0x004fe200000001ff */
[----:B------:R-:W-:-:S02]  /*24af0*/  MOV R13, 0x2b98eb50 ;  /* 0x2b98eb50000d7802 */ /* 0x000fc40000000f00 */
[----:B------:R2:W-:Y:S01]  /*24b00*/  STL.64 [R1+0xbe0], R22 ;  /* 0x000be01601007387 */ /* 0x0005e20000100a00 */
[----:B-1----:R-:W-:Y:S01]  /*24b10*/  IMAD.MOV.U32 R20, RZ, RZ, 0x23eee253 ;  /* 0x23eee253ff147424 */ /* 0x002fe200078e00ff */
[----:B------:R-:W-:Y:S02]  /*24b20*/  MOV R21, 0x2d1bcefb ;  /* 0x2d1bcefb00157802 */ /* 0x000fe40000000f00 */
[----:B------:R1:W-:Y:S01]  /*24b30*/  STL.64 [R1+0xce8], R16 ;  /* 0x000ce81001007387 */ /* 0x0003e20000100a00 */
[----:B0-----:R-:W-:Y:S01]  /*24b40*/  HFMA2.MMA R18, -RZ, RZ, 0.5322265625, 0.1795654296875 ;  /* 0x384231bfff127435 */ /* 0x001fe200000001ff */
[----:B------:R-:W-:Y:S02]  /*24b50*/  MOV R19, 0x319c9bcd ;  /* 0x319c9bcd00137802 */ /* 0x000fe40000000f00 */
[----:B------:R0:W-:Y:S01]  /*24b60*/  STL.64 [R1+0xd00], R10 ;  /* 0x000d000a01007387 */ /* 0x0001e20000100a00 */
[----:B--2---:R-:W-:Y:S01]  /*24b70*/  HFMA2.MMA R22, -RZ, RZ, 0.0301971435546875, 0.00146770477294921875 ;  /* 0x27bb1603ff167435 */ /* 0x004fe200000001ff */
[----:B------:R-:W-:-:S02]  /*24b80*/  MOV R23, 0x2ecdce2c ;  /* 0x2ecdce2c00177802 */ /* 0x000fc40000000f00 */
[----:B------:R2:W-:Y:S01]  /*24b90*/  STL.64 [R1+0xd18], R14 ;  /* 0x000d180e01007387 */ /* 0x0005e20000100a00 */
[----:B-1----:R-:W-:Y:S01]  /*24ba0*/  IMAD.MOV.U32 R16, RZ, RZ, 0x392e88ac ;  /* 0x392e88acff107424 */ /* 0x002fe200078e00ff */
[----:B------:R-:W-:Y:S02]  /*24bb0*/  MOV R17, 0xb9060b7e ;  /* 0xb9060b7e00117802 */ /* 0x000fe40000000f00 */
[----:B------:R1:W-:Y:S01]  /*24bc0*/  STL.64 [R1+0xbb8], R24 ;  /* 0x000bb81801007387 */ /* 0x0003e20000100a00 */
[----:B0-----:R-:W-:Y:S01]  /*24bd0*/  HFMA2.MMA R11, -RZ, RZ, 0.430419921875, -0.004367828369140625 ;  /* 0x36e39c79ff0b7435 */ /* 0x001fe200000001ff */
[----:B------:R-:W-:Y:S02]  /*24be0*/  IMAD.MOV.U32 R10, RZ, RZ, -0x48ce3da8 ;  /* 0xb731c258ff0a7424 */ /* 0x000fe400078e00ff */
[----:B------:R0:W-:Y:S01]  /*24bf0*/  STL.64 [R1+0xd08], R20 ;  /* 0x000d081401007387 */ /* 0x0001e20000100a00 */
[----:B--2---:R-:W-:Y:S01]  /*24c00*/  HFMA2.MMA R15, -RZ, RZ, 0.1781005859375, 0.007732391357421875 ;  /* 0x31b31febff0f7435 */ /* 0x004fe200000001ff */
[----:B------:R-:W-:-:S02]  /*24c10*/  IMAD.MOV.U32 R14, RZ, RZ, -0x4ddb3d09 ;  /* 0xb224c2f7ff0e7424 */ /* 0x000fc400078e00ff */
[----:B------:R2:W-:Y:S01]  /*24c20*/  STL.64 [R1+0xd10], R12 ;  /* 0x000d100c01007387 */ /* 0x0005e20000100a00 */
[----:B-1----:R-:W-:Y:S01]  /*24c30*/  IMAD.MOV.U32 R24, RZ, RZ, 0x37068711 ;  /* 0x37068711ff187424 */ /* 0x002fe200078e00ff */
[----:B------:R-:W-:Y:S02]  /*24c40*/  MOV R25, 0xb619c759 ;  /* 0xb619c75900197802 */ /* 0x000fe40000000f00 */
[----:B------:R1:W-:Y:S01]  /*24c50*/  STL.64 [R1+0xd28], R16 ;  /* 0x000d281001007387 */ /* 0x0003e20000100a00 */
[----:B0-----:R-:W-:Y:S01]  /*24c60*/  HFMA2.MMA R21, -RZ, RZ, -0.08734130859375, 3010 ;  /* 0xad9769e1ff157435 */ /* 0x001fe200000001ff */
[----:B------:R-:W-:Y:S02]  /*24c70*/  MOV R20, 0xb60d6f65 ;  /* 0xb60d6f6500147802 */ /* 0x000fe40000000f00 */
[----:B------:R0:W-:Y:S01]  /*24c80*/  STL.64 [R1+0xd30], R18 ;  /* 0x000d301201007387 */ /* 0x0001e20000100a00 */
[----:B--2---:R-:W-:Y:S01]  /*24c90*/  HFMA2.MMA R12, -RZ, RZ, 0.2349853515625, -0.0009937286376953125 ;  /* 0x33859412ff0c7435 */ /* 0x004fe200000001ff */
[----:B------:R-:W-:-:S02]  /*24ca0*/  MOV R13, 0x263e2a76 ;  /* 0x263e2a76000d7802 */ /* 0x000fc40000000f00 */
[----:B------:R2:W-:Y:S01]  /*24cb0*/  STL.64 [R1+0xc08], R24 ;  /* 0x000c081801007387 */ /* 0x0005e20000100a00 */
[----:B-1----:R-:W-:-:S03]  /*24cc0*/  HFMA2.MMA R17, -RZ, RZ, 0.0238494873046875, 0.0089569091796875 ;  /* 0x261b2096ff117435 */ /* 0x002fc600000001ff */
[----:B------:R1:W-:Y:S01]  /*24cd0*/  STL.64 [R1+0xc30], R22 ;  /* 0x000c301601007387 */ /* 0x0003e20000100a00 */
[----:B------:R-:W-:Y:S01]  /*24ce0*/  MOV R16, 0xb0c04c88 ;  /* 0xb0c04c8800107802 */ /* 0x000fe20000000f00 */
[----:B0-----:R-:W-:Y:S02]  /*24cf0*/  IMAD.MOV.U32 R18, RZ, RZ, 0x2f563c98 ;  /* 0x2f563c98ff127424 */ /* 0x001fe400078e00ff */
[----:B------:R0:W-:Y:S01]  /*24d00*/  STL.64 [R1+0xd38], R10 ;  /* 0x000d380a01007387 */ /* 0x0001e20000100a00 */
[----:B------:R-:W-:Y:S01]  /*24d10*/  MOV R19, 0xaedeb390 ;  /* 0xaedeb39000137802 */ /* 0x000fe20000000f00 */
[----:B--2---:R-:W-:Y:S02]  /*24d20*/  HFMA2.MMA R25, -RZ, RZ, 0.3330078125, 0.00890350341796875 ;  /* 0x3554208fff197435 */ /* 0x004fe400000001ff */
[----:B------:R2:W-:Y:S01]  /*24d30*/  STL.64 [R1+0xd58], R14 ;  /* 0x000d580e01007387 */ /* 0x0005e20000100a00 */
[----:B------:R-:W-:Y:S01]  /*24d40*/  IMAD.MOV.U32 R24, RZ, RZ, 0x398e04a8 ;  /* 0x398e04a8ff187424 */ /* 0x000fe200078e00ff */
[----:B-1----:R-:W-:Y:S01]  /*24d50*/  HFMA2.MMA R23, -RZ, RZ, 0.2279052734375, -1.0966796875 ;  /* 0x334bbc63ff177435 */ /* 0x002fe200000001ff */
[----:B------:R-:W-:Y:S01]  /*24d60*/  MOV R22, 0xb3bd97bf ;  /* 0xb3bd97bf00167802 */ /* 0x000fe20000000f00 */
[----:B------:R1:W-:Y:S01]  /*24d70*/  STL.64 [R1+0xd40], R20 ;  /* 0x000d401401007387 */ /* 0x0003e20000100a00 */
[----:B0-----:R-:W-:Y:S01]  /*24d80*/  HFMA2.MMA R11, -RZ, RZ, -0.763671875, 8164 ;  /* 0xba1c6ff9ff0b7435 */ /* 0x001fe200000001ff */
[----:B------:R-:W-:-:S02]  /*24d90*/  IMAD.MOV.U32 R10, RZ, RZ, -0x5392b4cf ;  /* 0xac6d4b31ff0a7424 */ /* 0x000fc400078e00ff */
[----:B------:R0:W-:Y:S01]  /*24da0*/  STL.64 [R1+0xd50], R12 ;  /* 0x000d500c01007387 */ /* 0x0001e20000100a00 */
[----:B--2---:R-:W-:Y:S01]  /*24db0*/  HFMA2.MMA R14, -RZ, RZ, 0.266357421875, 967 ;  /* 0x3443638eff0e7435 */ /* 0x004fe200000001ff */
[----:B------:R-:W-:Y:S02]  /*24dc0*/  MOV R15, 0xb8b1d402 ;  /* 0xb8b1d402000f7802 */ /* 0x000fe40000000f00 */
[----:B------:R2:W-:Y:S01]  /*24dd0*/  STL.64 [R1+0xd68], R18 ;  /* 0x000d681201007387 */ /* 0x0005e20000100a00 */
[----:B-1----:R-:W-:-:S03]  /*24de0*/  HFMA2.MMA R21, -RZ, RZ, 0.77392578125, -14.609375 ;  /* 0x3a31cb4eff157435 */ /* 0x002fc600000001ff */
[----:B------:R1:W-:Y:S01]  /*24df0*/  STL.64 [R1+0xd60], R16 ;  /* 0x000d601001007387 */ /* 0x0003e20000100a00 */
[----:B------:R-:W-:Y:S01]  /*24e00*/  MOV R20, 0xb89718fd ;  /* 0xb89718fd00147802 */ /* 0x000fe20000000f00 */
[----:B0-----:R-:W-:Y:S01]  /*24e10*/  IMAD.MOV.U32 R12, RZ, RZ, -0x45d8306d ;  /* 0xba27cf93ff0c7424 */ /* 0x001fe200078e00ff */
[----:B------:R-:W-:Y:S01]  /*24e20*/  MOV R13, 0x39917d90 ;  /* 0x39917d90000d7802 */ /* 0x000fe20000000f00 */
[----:B------:R0:W-:Y:S01]  /*24e30*/  STL.64 [R1+0xc58], R24 ;  /* 0x000c581801007387 */ /* 0x0001e20000100a00 */
[----:B--2---:R-:W-:Y:S01]  /*24e40*/  IMAD.MOV.U32 R18, RZ, RZ, -0x49c13963 ;  /* 0xb63ec69dff127424 */ /* 0x004fe200078e00ff */
[----:B------:R-:W-:Y:S02]  /*24e50*/  MOV R19, 0x3569c288 ;  /* 0x3569c28800137802 */ /* 0x000fe40000000f00 */
[----:B------:R2:W-:Y:S01]  /*24e60*/  STL.64 [R1+0xc80], R22 ;  /* 0x000c801601007387 */ /* 0x0005e20000100a00 */
[----:B-1----:R-:W-:-:S03]  /*24e70*/  HFMA2.MMA R17, -RZ, RZ, 0.411865234375, -14584 ;  /* 0x3697f31fff117435 */ /* 0x002fc600000001ff */
[----:B------:R1:W-:Y:S01]  /*24e80*/  STL.64 [R1+0xd78], R10 ;  /* 0x000d780a01007387 */ /* 0x0003e20000100a00 */
[----:B------:R-:W-:-:S03]  /*24e90*/  MOV R16, 0xb07380c7 ;  /* 0xb07380c700107802 */ /* 0x000fc60000000f00 */
[----:B------:R3:W-:Y:S01]  /*24ea0*/  STL.64 [R1+0xd90], R14 ;  /* 0x000d900e01007387 */ /* 0x0007e20000100a00 */
[----:B0-----:R-:W-:Y:S01]  /*24eb0*/  IMAD.MOV.U32 R24, RZ, RZ, -0x53a03bb8 ;  /* 0xac5fc448ff187424 */ /* 0x001fe200078e00ff */
[----:B------:R-:W-:Y:S01]  /*24ec0*/  MOV R25, 0x22adcde9 ;  /* 0x22adcde900197802 */ /* 0x000fe20000000f00 */
[----:B--2---:R-:W-:Y:S01]  /*24ed0*/  HFMA2.MMA R22, -RZ, RZ, -0.474853515625, 0.283935546875 ;  /* 0xb799348bff167435 */ /* 0x004fe200000001ff */
[----:B------:R0:W-:Y:S01]  /*24ee0*/  STL.64 [R1+0xd88], R12 ;  /* 0x000d880c01007387 */ /* 0x0001e20000100a00 */
[----:B------:R-:W-:Y:S01]  /*24ef0*/  MOV R23, 0x36c233ec ;  /* 0x36c233ec00177802 */ /* 0x000fe20000000f00 */
[----:B-1----:R-:W-:Y:S02]  /*24f00*/  HFMA2.MMA R10, -RZ, RZ, 0.07037353515625, -8.09375 ;  /* 0x2c81c80cff0a7435 */ /* 0x002fe400000001ff */
[----:B------:R1:W-:Y:S01]  /*24f10*/  STL.64 [R1+0xda8], R18 ;  /* 0x000da81201007387 */ /* 0x0003e20000100a00 */
[----:B------:R-:W-:Y:S01]  /*24f20*/  MOV R11, 0xb424c32d ;  /* 0xb424c32d000b7802 */ /* 0x000fe20000000f00 */
[----:B---3--:R-:W-:Y:S01]  /*24f30*/  HFMA2.MMA R14, -RZ, RZ, -0.0085296630859375, -367.25 ;  /* 0xa05eddbdff0e7435 */ /* 0x008fe200000001ff */
[----:B------:R-:W-:Y:S01]  /*24f40*/  MOV R15, 0xaeb1f868 ;  /* 0xaeb1f868000f7802 */ /* 0x000fe20000000f00 */
[----:B------:R2:W-:Y:S01]  /*24f50*/  STL.64 [R1+0xd80], R20 ;  /* 0x000d801401007387 */ /* 0x0005e20000100a00 */
[----:B0-----:R-:W-:Y:S01]  /*24f60*/  IMAD.MOV.U32 R12, RZ, RZ, -0x4eedda29 ;  /* 0xb11225d7ff0c7424 */ /* 0x001fe200078e00ff */
[----:B------:R-:W-:-:S02]  /*24f70*/  MOV R13, 0x301db2a5 ;  /* 0x301db2a5000d7802 */ /* 0x000fc40000000f00 */
[----:B------:R0:W-:Y:S01]  /*24f80*/  STL.64 [R1+0xca8], R24 ;  /* 0x000ca81801007387 */ /* 0x0001e20000100a00 */
[----:B-1----:R-:W-:Y:S01]  /*24f90*/  HFMA2.MMA R19, -RZ, RZ, -0.8720703125, -6036 ;  /* 0xbafaede5ff137435 */ /* 0x002fe200000001ff */
[----:B------:R-:W-:Y:S02]  /*24fa0*/  MOV R18, 0x3aaea573 ;  /* 0x3aaea57300127802 */ /* 0x000fe40000000f00 */
[----:B------:R1:W-:Y:S01]  /*24fb0*/  STL.64 [R1+0xda0], R16 ;  /* 0x000da01001007387 */ /* 0x0003e20000100a00 */
[----:B--2---:R-:W-:Y:S01]  /*24fc0*/  HFMA2.MMA R21, -RZ, RZ, -0.2138671875, 95.8125 ;  /* 0xb2d855fdff157435 */ /* 0x004fe200000001ff */
[----:B------:R-:W-:Y:S02]  /*24fd0*/  IMAD.MOV.U32 R20, RZ, RZ, 0x33be51ed ;  /* 0x33be51edff147424 */ /* 0x000fe400078e00ff */
[----:B------:R2:W-:Y:S01]  /*24fe0*/  STL.64 [R1+0xcd0], R22 ;  /* 0x000cd01601007387 */ /* 0x0005e20000100a00 */
[----:B0-----:R-:W-:-:S03]  /*24ff0*/  HFMA2.MMA R25, -RZ, RZ, -0.127197265625, 18128 ;  /* 0xb012746dff197435 */ /* 0x001fc600000001ff */
[----:B------:R0:W-:Y:S01]  /*25000*/  STL.64 [R1+0xdb0], R10 ;  /* 0x000db00a01007387 */ /* 0x0001e20000100a00 */
[----:B------:R-:W-:Y:S01]  /*25010*/  IMAD.MOV.U32 R24, RZ, RZ, -0x5bcd0536 ;  /* 0xa432facaff187424 */ /* 0x000fe200078e00ff */
[----:B-1----:R-:W-:Y:S02]  /*25020*/  HFMA2.MMA R17, -RZ, RZ, -0.08209228515625, -0.0003426074981689453125 ;  /* 0xad418d9dff117435 */ /* 0x002fe400000001ff */
[----:B------:R1:W-:Y:S01]  /*25030*/  STL.64 [R1+0xdc8], R12 ;  /* 0x000dc80c01007387 */ /* 0x0003e20000100a00 */
[----:B------:R-:W-:-:S03]  /*25040*/  IMAD.MOV.U32 R16, RZ, RZ, 0x2e3a66b4 ;  /* 0x2e3a66b4ff107424 */ /* 0x000fc600078e00ff */
[----:B------:R3:W-:Y:S01]  /*25050*/  STL.64 [R1+0xdd0], R14 ;  /* 0x000dd00e01007387 */ /* 0x0007e20000100a00 */
[----:B--2---:R-:W-:Y:S01]  /*25060*/  HFMA2.MMA R23, -RZ, RZ, -0.326904296875, 0.000882625579833984375 ;  /* 0xb53b133bff177435 */ /* 0x004fe200000001ff */
[----:B------:R-:W-:Y:S01]  /*25070*/  MOV R22, 0xb9e5cb3e ;  /* 0xb9e5cb3e00167802 */ /* 0x000fe20000000f00 */
[----:B0-----:R-:W-:Y:S01]  /*25080*/  HFMA2.MMA R10, -RZ, RZ, -0.75244140625, 339.25 ;  /* 0xba055d4dff0a7435 */ /* 0x001fe200000001ff */
[----:B------:R-:W-:Y:S01]  /*25090*/  MOV R11, 0x39e00e06 ;  /* 0x39e00e06000b7802 */ /* 0x000fe20000000f00 */
[----:B------:R0:W-:Y:S01]  /*250a0*/  STL.64 [R1+0xde0], R18 ;  /* 0x000de01201007387 */ /* 0x0001e20000100a00 */
[----:B-1----:R-:W-:Y:S01]  /*250b0*/  HFMA2.MMA R13, -RZ, RZ, -0.50146484375, 0.0350341796875 ;  /* 0xb803287cff0d7435 */ /* 0x002fe200000001ff */
[----:B------:R-:W-:Y:S02]  /*250c0*/  MOV R12, 0x383defc2 ;  /* 0x383defc2000c7802 */ /* 0x000fe40000000f00 */
[----:B------:R1:W-:Y:S01]  /*250d0*/  STL.64 [R1+0xdb8], R20 ;  /* 0x000db81401007387 */ /* 0x0003e20000100a00 */
[----:B---3--:R-:W-:Y:S01]  /*250e0*/  IMAD.MOV.U32 R14, RZ, RZ, 0x372f51d8 ;  /* 0x372f51d8ff0e7424 */ /* 0x008fe200078e00ff */
[----:B------:R-:W-:-:S02]  /*250f0*/  MOV R15, 0x2e550537 ;  /* 0x2e550537000f7802 */ /* 0x000fc40000000f00 */
[----:B------:R2:W-:Y:S01]  /*25100*/  STL.64 [R1+0xcf8], R24 ;  /* 0x000cf81801007387 */ /* 0x0005e20000100a00 */
[----:B0-----:R-:W-:-:S03]  /*25110*/  HFMA2.MMA R19, -RZ, RZ, -0.2242431640625, -0.000300884246826171875 ;  /* 0xb32d8ceeff137435 */ /* 0x001fc600000001ff */
[----:B------:R0:W-:Y:S01]  /*25120*/  STL.64 [R1+0xdd8], R16 ;  /* 0x000dd81001007387 */ /* 0x0001e20000100a00 */
[----:B------:R-:W-:Y:S01]  /*25130*/  MOV R18, 0x3396a2a5 ;  /* 0x3396a2a500127802 */ /* 0x000fe20000000f00 */
[----:B-1----:R-:W-:Y:S02]  /*25140*/  HFMA2.MMA R21, -RZ, RZ, -0.1888427734375, -0.07733154296875 ;  /* 0xb20bacf3ff157435 */ /* 0x002fe400000001ff */
[----:B------:R1:W-:Y:S01]  /*25150*/  STL.64 [R1+0xe08], R14 ;  /* 0x000e080e01007387 */ /* 0x0003e20000100a00 */
[----:B------:R-:W-:Y:S02]  /*25160*/  IMAD.MOV.U32 R20, RZ, RZ, -0x46cf38dc ;  /* 0xb930c724ff147424 */ /* 0x000fe400078e00ff */
[----:B--2---:R-:W-:Y:S01]  /*25170*/  IMAD.MOV.U32 R24, RZ, RZ, 0x34ca97cc ;  /* 0x34ca97ccff187424 */ /* 0x004fe200078e00ff */
[----:B------:R-:W-:Y:S01]  /*25180*/  MOV R25, 0xb46accf2 ;  /* 0xb46accf200197802 */ /* 0x000fe20000000f00 */
[----:B------:R2:W-:Y:S01]  /*25190*/  STL.64 [R1+0xd20], R22 ;  /* 0x000d201601007387 */ /* 0x0005e20000100a00 */
[----:B0-----:R-:W-:-:S03]  /*251a0*/  HFMA2.MMA R17, -RZ, RZ, -0.048980712890625, -15.921875 ;  /* 0xaa45cbf6ff117435 */ /* 0x001fc600000001ff */
[----:B------:R0:W-:Y:S01]  /*251b0*/  STL.64 [R1+0xdf0], R10 ;  /* 0x000df00a01007387 */ /* 0x0001e20000100a00 */
[----:B------:R-:W-:Y:S02]  /*251c0*/  IMAD.MOV.U32 R16, RZ, RZ, -0x4b27aa05 ;  /* 0xb4d855fbff107424 */ /* 0x000fe400078e00ff */
[----:B-1----:R-:W-:Y:S01]  /*251d0*/  IMAD.MOV.U32 R14, RZ, RZ, 0x392a6921 ;  /* 0x392a6921ff0e7424 */ /* 0x002fe200078e00ff */
[----:B------:R-:W-:Y:S01]  /*251e0*/  MOV R15, 0xbb073923 ;  /* 0xbb073923000f7802 */ /* 0x000fe20000000f00 */
[----:B------:R1:W-:Y:S01]  /*251f0*/  STL.64 [R1+0xe00], R12 ;  /* 0x000e000c01007387 */ /* 0x0003e20000100a00 */
[----:B--2---:R-:W-:Y:S01]  /*25200*/  HFMA2.MMA R22, -RZ, RZ, 0.09210205078125, 635.5 ;  /* 0x2de560f7ff167435 */ /* 0x004fe200000001ff */
[----:B------:R-:W-:Y:S02]  /*25210*/  MOV R23, 0xa2bbcda5 ;  /* 0xa2bbcda500177802 */ /* 0x000fe40000000f00 */
[----:B------:R2:W-:Y:S01]  /*25220*/  STL.64 [R1+0xe20], R18 ;  /* 0x000e201201007387 */ /* 0x0005e20000100a00 */
[----:B0-----:R-:W-:Y:S01]  /*25230*/  IMAD.MOV.U32 R10, RZ, RZ, 0x32451f4e ;  /* 0x32451f4eff0a7424 */ /* 0x001fe200078e00ff */
[----:B------:R-:W-:-:S02]  /*25240*/  MOV R11, 0x22924184 ;  /* 0x22924184000b7802 */ /* 0x000fc40000000f00 */
[----:B------:R0:W-:Y:S01]  /*25250*/  STL.64 [R1+0xd48], R24 ;  /* 0x000d481801007387 */ /* 0x0001e20000100a00 */
[----:B-1----:R-:W-:Y:S01]  /*25260*/  HFMA2.MMA R13, -RZ, RZ, 0.85107421875, 0.0004189014434814453125 ;  /* 0x3acf0eddff0d7435 */ /* 0x002fe200000001ff */
[----:B------:R-:W-:Y:S02]  /*25270*/  MOV R12, 0x2e259399 ;  /* 0x2e259399000c7802 */ /* 0x000fe40000000f00 */
[----:B------:R1:W-:Y:S01]  /*25280*/  STL.64 [R1+0xdf8], R20 ;  /* 0x000df81401007387 */ /* 0x0003e20000100a00 */
[----:B--2---:R-:W-:-:S03]  /*25290*/  HFMA2.MMA R19, -RZ, RZ, 0.71728515625, -47744 ;  /* 0x39bdf9d4ff137435 */ /* 0x004fc600000001ff */
[----:B------:R2:W-:Y:S01]  /*252a0*/  STL.64 [R1+0xe48], R14 ;  /* 0x000e480e01007387 */ /* 0x0005e20000100a00 */
[----:B------:R-:W-:Y:S01]  /*252b0*/  IMAD.MOV.U32 R18, RZ, RZ, -0x4b29b865 ;  /* 0xb4d6479bff127424 */ /* 0x000fe200078e00ff */
[----:B0-----:R-:W-:Y:S02]  /*252c0*/  HFMA2.MMA R25, -RZ, RZ, -0.48046875, -7.8984375 ;  /* 0xb7b0c7e6ff197435 */ /* 0x001fe400000001ff */
[----:B------:R0:W-:Y:S01]  /*252d0*/  STL.64 [R1+0xe18], R16 ;  /* 0x000e181001007387 */ /* 0x0001e20000100a00 */
[----:B------:R-:W-:Y:S01]  /*252e0*/  IMAD.MOV.U32 R24, RZ, RZ, 0x38800900 ;  /* 0x38800900ff187424 */ /* 0x000fe200078e00ff */
[----:B-1----:R-:W-:Y:S02]  /*252f0*/  HFMA2.MMA R20, -RZ, RZ, -0.15478515625, -0.347412109375 ;  /* 0xb0f4b58fff147435 */ /* 0x002fe400000001ff */
[----:B------:R1:W-:Y:S01]  /*25300*/  STL.64 [R1+0xe28], R10 ;  /* 0x000e280a01007387 */ /* 0x0003e20000100a00 */
[----:B------:R-:W-:Y:S01]  /*25310*/  MOV R21, 0x3085f9d1 ;  /* 0x3085f9d100157802 */ /* 0x000fe20000000f00 */
[----:B--2---:R-:W-:Y:S01]  /*25320*/  HFMA2.MMA R15, -RZ, RZ, 0.272705078125, -3.591796875 ;  /* 0x345dc32fff0f7435 */ /* 0x004fe200000001ff */
[----:B------:R-:W-:Y:S01]  /*25330*/  MOV R14, 0xb53865be ;  /* 0xb53865be000e7802 */ /* 0x000fe20000000f00 */
[----:B------:R2:W-:Y:S01]  /*25340*/  STL.64 [R1+0xd70], R22 ;  /* 0x000d701601007387 */ /* 0x0005e20000100a00 */
[----:B0-----:R-:W-:Y:S01]  /*25350*/  HFMA2.MMA R16, -RZ, RZ, 0.880859375, 0.0927734375 ;  /* 0x3b0c2df0ff107435 */ /* 0x001fe200000001ff */
[----:B------:R-:W-:-:S02]  /*25360*/  MOV R17, 0xba847eb2 ;  /* 0xba847eb200117802 */ /* 0x000fc40000000f00 */
[----:B------:R0:W-:Y:S01]  /*25370*/  STL.64 [R1+0xe40], R12 ;  /* 0x000e400c01007387 */ /* 0x0001e20000100a00 */
[----:B-1----:R-:W-:Y:S01]  /*25380*/  IMAD.MOV.U32 R10, RZ, RZ, 0x3111c386 ;  /* 0x3111c386ff0a7424 */ /* 0x002fe200078e00ff */
[----:B------:R-:W-:Y:S02]  /*25390*/  MOV R11, 0xb7d840e1 ;  /* 0xb7d840e1000b7802 */ /* 0x000fe40000000f00 */
[----:B------:R1:W-:Y:S01]  /*253a0*/  STL.64 [R1+0xe58], R18 ;  /* 0x000e581201007387 */ /* 0x0003e20000100a00 */
[----:B--2---:R-:W-:Y:S01]  /*253b0*/  HFMA2.MMA R23, -RZ, RZ, 0.1724853515625, -1513 ;  /* 0x3185e5e9ff177435 */ /* 0x004fe200000001ff */
[----:B------:R-:W-:Y:S02]  /*253c0*/  MOV R22, 0xa83836b2 ;  /* 0xa83836b200167802 */ /* 0x000fe40000000f00 */
[----:B------:R2:W-:Y:S01]  /*253d0*/  STL.64 [R1+0xd98], R24 ;  /* 0x000d981801007387 */ /* 0x0005e20000100a00 */
[----:B0-----:R-:W-:Y:S01]  /*253e0*/  HFMA2.MMA R13, -RZ, RZ, 0.34912109375, -0.01309967041015625 ;  /* 0x3596a2b5ff0d7435 */ /* 0x001fe200000001ff */
[----:B------:R-:W-:-:S02]  /*253f0*/  IMAD.MOV.U32 R12, RZ, RZ, -0x52be0ee0 ;  /* 0xad41f120ff0c7424 */ /* 0x000fc400078e00ff */
[----:B------:R0:W-:Y:S01]  /*25400*/  STL.64 [R1+0xe30], R20 ;  /* 0x000e301401007387 */ /* 0x0001e20000100a00 */
[----:B-1----:R-:W-:-:S03]  /*25410*/  HFMA2.MMA R19, -RZ, RZ, 0.1396484375, 345.75 ;  /* 0x30785d67ff137435 */ /* 0x002fc600000001ff */
[----:B------:R1:W-:Y:S01]  /*25420*/  STL.64 [R1+0xe68], R10 ;  /* 0x000e680a01007387 */ /* 0x0003e20000100a00 */
[----:B------:R-:W-:-:S03]  /*25430*/  IMAD.MOV.U32 R18, RZ, RZ, -0x5ae6560f ;  /* 0xa519a9f1ff127424 */ /* 0x000fc600078e00ff */
[----:B------:R3:W-:Y:S01]  /*25440*/  STL.64 [R1+0xe80], R14 ;  /* 0x000e800e01007387 */ /* 0x0007e20000100a00 */
[----:B--2---:R-:W-:Y:S01]  /*25450*/  IMAD.MOV.U32 R24, RZ, RZ, 0x3a9159c0 ;  /* 0x3a9159c0ff187424 */ /* 0x004fe200078e00ff */
[----:B------:R-:W-:Y:S01]  /*25460*/  MOV R25, 0x35854f7b ;  /* 0x35854f7b00197802 */ /* 0x000fe20000000f00 */
[----:B0-----:R-:W-:Y:S01]  /*25470*/  HFMA2.MMA R20, -RZ, RZ, 0.47265625, -36224 ;  /* 0x3790f86cff147435 */ /* 0x001fe200000001ff */
[----:B------:R0:W-:Y:S01]  /*25480*/  STL.64 [R1+0xe50], R16 ;  /* 0x000e501001007387 */ /* 0x0001e20000100a00 */
[----:B------:R-:W-:Y:S01]  /*25490*/  MOV R21, 0xb6bd4b10 ;  /* 0xb6bd4b1000157802 */ /* 0x000fe20000000f00 */
[----:B-1----:R-:W-:Y:S01]  /*254a0*/  HFMA2.MMA R11, -RZ, RZ, 0.110595703125, 0.9189453125 ;  /* 0x2f143b5aff0b7435 */ /* 0x002fe200000001ff */
[----:B------:R-:W-:Y:S01]  /*254b0*/  MOV R10, 0xb008560a ;  /* 0xb008560a000a7802 */ /* 0x000fe20000000f00 */
[----:B------:R1:W-:Y:S01]  /*254c0*/  STL.64 [R1+0xdc0], R22 ;  /* 0x000dc01601007387 */ /* 0x0003e20000100a00 */
[----:B---3--:R-:W-:Y:S01]  /*254d0*/  HFMA2.MMA R15, -RZ, RZ, 0.2078857421875, 0.0001523494720458984375 ;  /* 0x32a708feff0f7435 */ /* 0x008fe200000001ff */
[----:B------:R-:W-:-:S02]  /*254e0*/  MOV R14, 0x3a5b23f8 ;  /* 0x3a5b23f8000e7802 */ /* 0x000fc40000000f00 */
[----:B------:R2:W-:Y:S01]  /*254f0*/  STL.64 [R1+0xe78], R12 ;  /* 0x000e780c01007387 */ /* 0x0005e20000100a00 */
[----:B0-----:R-:W-:Y:S01]  /*25500*/  HFMA2.MMA R16, -RZ, RZ, 0.2088623046875, -126.1875 ;  /* 0x32afd7e3ff107435 */ /* 0x001fe200000001ff */
[----:B------:R-:W-:Y:S02]  /*25510*/  MOV R17, 0xb1c79a09 ;  /* 0xb1c79a0900117802 */ /* 0x000fe40000000f00 */
[----:B------:R0:W-:Y:S01]  /*25520*/  STL.64 [R1+0xde8], R24 ;  /* 0x000de81801007387 */ /* 0x0001e20000100a00 */
[----:B-1----:R-:W-:Y:S01]  /*25530*/  HFMA2.MMA R22, -RZ, RZ, -0.37890625, 0.0528564453125 ;  /* 0xb6102ac4ff167435 */ /* 0x002fe200000001ff */
[----:B------:R-:W-:Y:S02]  /*25540*/  MOV R23, 0x35b26ccc ;  /* 0x35b26ccc00177802 */ /* 0x000fe40000000f00 */
[----:B------:R1:W-:Y:S01]  /*25550*/  STL.64 [R1+0xe98], R18 ;  /* 0x000e981201007387 */ /* 0x0003e20000100a00 */
[----:B--2---:R-:W-:Y:S01]  /*25560*/  HFMA2.MMA R13, -RZ, RZ, -0.87548828125, 0.0038356781005859375 ;  /* 0xbb011bdbff0d7435 */ /* 0x004fe200000001ff */
[----:B------:R-:W-:-:S02]  /*25570*/  IMAD.MOV.U32 R12, RZ, RZ, 0x3b0e7a69 ;  /* 0x3b0e7a69ff0c7424 */ /* 0x000fc400078e00ff */
[----:B------:R2:W-:Y:S01]  /*25580*/  STL.64 [R1+0xe70], R20 ;  /* 0x000e701401007387 */ /* 0x0005e20000100a00 */
[----:B0-----:R-:W-:-:S03]  /*25590*/  HFMA2.MMA R25, -RZ, RZ, 0.01334381103515625, -14.09375 ;  /* 0x22d5cb0cff197435 */ /* 0x001fc600000001ff */
[----:B------:R0:W-:Y:S01]  /*255a0*/  STL.64 [R1+0xea0], R10 ;  /* 0x000ea00a01007387 */ /* 0x0001e20000100a00 */
[----:B------:R-:W-:-:S03]  /*255b0*/  IMAD.MOV.U32 R24, RZ, RZ, -0x506ed5ca ;  /* 0xaf912a36ff187424 */ /* 0x000fc600078e00ff */
[----:B------:R3:W-:Y:S01]  /*255c0*/  STL.64 [R1+0xec0], R14 ;  /* 0x000ec00e01007387 */ /* 0x0007e20000100a00 */
[----:B-1----:R-:W-:Y:S01]  /*255d0*/  HFMA2.MMA R18, -RZ, RZ, -0.56884765625, -35072 ;  /* 0xb88df848ff127435 */ /* 0x002fe200000001ff */
[----:B------:R-:W-:Y:S01]  /*255e0*/  MOV R19, 0xaf1ec6c2 ;  /* 0xaf1ec6c200137802 */ /* 0x000fe20000000f00 */
[----:B--2---:R-:W-:Y:S01]  /*255f0*/  IMAD.MOV.U32 R20, RZ, RZ, -0x447a8d4b ;  /* 0xbb8572b5ff147424 */ /* 0x004fe200078e00ff */
[----:B------:R-:W-:Y:S01]  /*25600*/  MOV R21, 0x3bd1d34d ;  /* 0x3bd1d34d00157802 */ /* 0x000fe20000000f00 */
[----:B------:R1:W-:Y:S01]  /*25610*/  STL.64 [R1+0xe90], R16 ;  /* 0x000e901001007387 */ /* 0x0003e20000100a00 */
[----:B0-----:R-:W-:Y:S01]  /*25620*/  HFMA2.MMA R11, -RZ, RZ, 0.0576171875, -0.2314453125 ;  /* 0x2b60b368ff0b7435 */ /* 0x001fe200000001ff */
[----:B------:R-:W-:Y:S02]  /*25630*/  MOV R10, 0x365dc32f ;  /* 0x365dc32f000a7802 */ /* 0x000fe40000000f00 */
[----:B------:R0:W-:Y:S01]  /*25640*/  STL.64 [R1+0xe10], R22 ;  /* 0x000e101601007387 */ /* 0x0001e20000100a00 */
[----:B---3--:R-:W-:Y:S01]  /*25650*/  HFMA2.MMA R15, -RZ, RZ, -0.1956787109375, -62944 ;  /* 0xb243fbafff0f7435 */ /* 0x008fe200000001ff */
[----:B------:R-:W-:-:S02]  /*25660*/  IMAD.MOV.U32 R14, RZ, RZ, 0x32aac036 ;  /* 0x32aac036ff0e7424 */ /* 0x000fc400078e00ff */
[----:B------:R2:W-:Y:S01]  /*25670*/  STL.64 [R1+0xeb8], R12 ;  /* 0x000eb80c01007387 */ /* 0x0005e20000100a00 */
[----:B-1----:R-:W-:Y:S01]  /*25680*/  IMAD.MOV.U32 R16, RZ, RZ, -0x4678d77e ;  /* 0xb9872882ff107424 */ /* 0x002fe200078e00ff */
[----:B------:R-:W-:Y:S02]  /*25690*/  MOV R17, 0x3947558c ;  /* 0x3947558c00117802 */ /* 0x000fe40000000f00 */
[----:B------:R1:W-:Y:S01]  /*256a0*/  STL.64 [R1+0xe38], R24 ;  /* 0x000e381801007387 */ /* 0x0003e20000100a00 */
[----:B0-----:R-:W-:Y:S01]  /*256b0*/  HFMA2.MMA R23, -RZ, RZ, 0.60693359375, 0.017181396484375 ;  /* 0x38db2466ff177435 */ /* 0x001fe200000001ff */
[----:B------:R-:W-:Y:S02]  /*256c0*/  MOV R22, 0xb9938e1b ;  /* 0xb9938e1b00167802 */ /* 0x000fe40000000f00 */
[----:B------:R0:W-:Y:S01]  /*256d0*/  STL.64 [R1+0xea8], R20 ;  /* 0x000ea81401007387 */ /* 0x0001e20000100a00 */
[----:B--2---:R-:W-:Y:S01]  /*256e0*/  HFMA2.MMA R12, -RZ, RZ, -0.2491455078125, -8.285045623779296875e-06 ;  /* 0xb3f9808bff0c7435 */ /* 0x004fe200000001ff */
[----:B------:R-:W-:-:S02]  /*256f0*/  MOV R13, 0xa74af8f3 ;  /* 0xa74af8f3000d7802 */ /* 0x000fc40000000f00 */
[----:B------:R2:W-:Y:S01]  /*25700*/  STL.64 [R1+0xed0], R18 ;  /* 0x000ed01201007387 */ /* 0x0005e20000100a00 */
[----:B-1----:R-:W-:Y:S01]  /*25710*/  IMAD.MOV.U32 R24, RZ, RZ, 0x29526277 ;  /* 0x29526277ff187424 */ /* 0x002fe200078e00ff */
[----:B------:R-:W-:Y:S02]  /*25720*/  MOV R25, 0xb318f17c ;  /* 0xb318f17c00197802 */ /* 0x000fe40000000f00 */
[----:B------:R1:W-:Y:S01]  /*25730*/  STL.64 [R1+0xec8], R16 ;  /* 0x000ec81001007387 */ /* 0x0003e20000100a00 */
[----:B0-----:R-:W-:Y:S01]  /*25740*/  IMAD.MOV.U32 R20, RZ, RZ, -0x4ad3f055 ;  /* 0xb52c0fabff147424 */ /* 0x001fe200078e00ff */
[----:B------:R-:W-:Y:S02]  /*25750*/  MOV R21, 0x34d0d05d ;  /* 0x34d0d05d00157802 */ /* 0x000fe40000000f00 */
[----:B------:R0:W-:Y:S01]  /*25760*/  STL.64 [R1+0xee0], R10 ;  /* 0x000ee00a01007387 */ /* 0x0001e20000100a00 */
[----:B--2---:R-:W-:Y:S01]  /*25770*/  HFMA2.MMA R18, -RZ, RZ, -0.75634765625, -0.0028533935546875 ;  /* 0xba0d99d8ff127435 */ /* 0x004fe200000001ff */
[----:B------:R-:W-:-:S02]  /*25780*/  MOV R19, 0x3c10084d ;  /* 0x3c10084d00137802 */ /* 0x000fc40000000f00 */
[----:B------:R2:W-:Y:S01]  /*25790*/  STL.64 [R1+0xef8], R14 ;  /* 0x000ef80e01007387 */ /* 0x0005e20000100a00 */
[----:B-1----:R-:W-:Y:S01]  /*257a0*/  IMAD.MOV.U32 R16, RZ, RZ, -0x4ff565e4 ;  /* 0xb00a9a1cff107424 */ /* 0x002fe200078e00ff */
[----:B------:R-:W-:Y:S02]  /*257b0*/  MOV R17, 0xbbc2e3e6 ;  /* 0xbbc2e3e600117802 */ /* 0x000fe40000000f00 */
[----:B------:R1:W-:Y:S01]  /*257c0*/  STL.64 [R1+0xe60], R22 ;  /* 0x000e601601007387 */ /* 0x0003e20000100a00 */
[----:B0-----:R-:W-:Y:S01]  /*257d0*/  HFMA2.MMA R11, -RZ, RZ, 0.955078125, 8.0625 ;  /* 0x3ba44808ff0b7435 */ /* 0x001fe200000001ff */
[----:B------:R-:W-:Y:S02]  /*257e0*/  IMAD.MOV.U32 R10, RZ, RZ, -0x43de7e19 ;  /* 0xbc2181e7ff0a7424 */ /* 0x000fe400078e00ff */
[----:B------:R0:W-:Y:S01]  /*257f0*/  STL.64 [R1+0xe88], R24 ;  /* 0x000e881801007387 */ /* 0x0001e20000100a00 */
[----:B--2---:R-:W-:Y:S01]  /*25800*/  HFMA2.MMA R15, -RZ, RZ, 0.5322265625, 0.00020492076873779296875 ;  /* 0x38420ab7ff0f7435 */ /* 0x004fe200000001ff */
[----:B------:R-:W-:-:S02]  /*25810*/  IMAD.MOV.U32 R14, RZ, RZ, -0x46f38a7e ;  /* 0xb90c7582ff0e7424 */ /* 0x000fc400078e00ff */
[----:B------:R2:W-:Y:S04]  /*25820*/  STL.64 [R1+0xee8], R20 ;  /* 0x000ee81401007387 */ /* 0x0005e80000100a00 */
[----:B------:R3:W-:Y:S01]  /*25830*/  STL.64 [R1+0xef0], R12 ;  /* 0x000ef00c01007387 */ /* 0x0007e20000100a00 */
[----:B-1----:R-:W-:Y:S01]  /*25840*/  HFMA2.MMA R22, -RZ, RZ, -0.939453125, 3328 ;  /* 0xbb846a80ff167435 */ /* 0x002fe200000001ff */
[----:B------:R-:W-:Y:S01]  /*25850*/  MOV R23, 0xb6128c3e ;  /* 0xb6128c3e00177802 */ /* 0x000fe20000000f00 */
[----:B0-----:R-:W-:Y:S01]  /*25860*/  HFMA2.MMA R25, -RZ, RZ, -0.4482421875, -472.25 ;  /* 0xb72cdf61ff197435 */ /* 0x001fe200000001ff */
[----:B------:R0:W-:Y:S01]  /*25870*/  STL.64 [R1+0xf08], R16 ;  /* 0x000f081001007387 */ /* 0x0001e20000100a00 */
[----:B------:R-:W-:Y:S01]  /*25880*/  IMAD.MOV.U32 R24, RZ, RZ, 0x3783ce5d ;  /* 0x3783ce5dff187424 */ /* 0x000fe200078e00ff */
[----:B--2---:R-:W-:-:S02]  /*25890*/  HFMA2.MMA R21, -RZ, RZ, -0.87841796875, 0.07373046875 ;  /* 0xbb072cb8ff157435 */ /* 0x004fc400000001ff */
[----:B------:R1:W-:Y:S01]  /*258a0*/  STL.64 [R1+0xf10], R18 ;  /* 0x000f101201007387 */ /* 0x0003e20000100a00 */
[----:B------:R-:W-:Y:S01]  /*258b0*/  MOV R20, 0x35abe64f ;  /* 0x35abe64f00147802 */ /* 0x000fe20000000f00 */
[----:B---3--:R-:W-:Y:S01]  /*258c0*/  HFMA2.MMA R12, -RZ, RZ, -0.1851806640625, 0.007030487060546875 ;  /* 0xb1ed1f33ff0c7435 */ /* 0x008fe200000001ff */
[----:B------:R-:W-:Y:S01]  /*258d0*/  MOV R13, 0x3945b5d9 ;  /* 0x3945b5d9000d7802 */ /* 0x000fe20000000f00 */
[----:B------:R2:W-:Y:S01]  /*258e0*/  STL.64 [R1+0xf18], R10 ;  /* 0x000f180a01007387 */ /* 0x0005e20000100a00 */
[----:B0-----:R-:W-:-:S03]  /*258f0*/  HFMA2.MMA R17, -RZ, RZ, -0.4482421875, 0.000469684600830078125 ;  /* 0xb72c0fb2ff117435 */ /* 0x001fc600000001ff */
[----:B------:R0:W-:Y:S01]  /*25900*/  STL.64 [R1+0xf38], R14 ;  /* 0x000f380e01007387 */ /* 0x0001e20000100a00 */
[----:B------:R-:W-:Y:S01]  /*25910*/  MOV R16, 0x2e301289 ;  /* 0x2e30128900107802 */ /* 0x000fe20000000f00 */
[----:B-1----:R-:W-:Y:S01]  /*25920*/  IMAD.MOV.U32 R18, RZ, RZ, 0x36dddd64 ;  /* 0x36dddd64ff127424 */ /* 0x002fe200078e00ff */
[----:B------:R-:W-:Y:S01]  /*25930*/  MOV R19, 0xb60c584c ;  /* 0xb60c584c00137802 */ /* 0x000fe20000000f00 */
[----:B------:R1:W-:Y:S01]  /*25940*/  STL.64 [R1+0xeb0], R22 ;  /* 0x000eb01601007387 */ /* 0x0003e20000100a00 */
[----:B--2---:R-:W-:Y:S01]  /*25950*/  HFMA2.MMA R11, -RZ, RZ, 0.2373046875, -333 ;  /* 0x3398dd34ff0b7435 */ /* 0x004fe200000001ff */
[----:B------:R-:W-:Y:S02]  /*25960*/  IMAD.MOV.U32 R10, RZ, RZ, -0x4b7f62d5 ;  /* 0xb4809d2bff0a7424 */ /* 0x000fe400078e00ff */
[----:B------:R2:W-:Y:S01]  /*25970*/  STL.64 [R1+0xed8], R24 ;  /* 0x000ed81801007387 */ /* 0x0005e20000100a00 */
[----:B0-----:R-:W-:Y:S01]  /*25980*/  HFMA2.MMA R14, -RZ, RZ, 1.138671875, -0.0004088878631591796875 ;  /* 0x3c8e8eb3ff0e7435 */ /* 0x001fe200000001ff */
[----:B------:R-:W-:-:S02]  /*25990*/  MOV R15, 0xbcf1e474 ;  /* 0xbcf1e474000f7802 */ /* 0x000fc40000000f00 */
[----:B------:R0:W-:Y:S01]  /*259a0*/  STL.64 [R1+0xf20], R20 ;  /* 0x000f201401007387 */ /* 0x0001e20000100a00 */
[----:B-1----:R-:W-:-:S03]  /*259b0*/  HFMA2.MMA R23, -RZ, RZ, 0.007099151611328125, 0.256103515625 ;  /* 0x1f453419ff177435 */ /* 0x002fc600000001ff */
[----:B------:R1:W-:Y:S01]  /*259c0*/  STL.64 [R1+0xf30], R12 ;  /* 0x000f300c01007387 */ /* 0x0003e20000100a00 */
[----:B------:R-:W-:Y:S01]  /*259d0*/  MOV R22, 0x315e5907 ;  /* 0x315e590700167802 */ /* 0x000fe20000000f00 */
[----:B--2---:R-:W-:Y:S01]  /*259e0*/  IMAD.MOV.U32 R24, RZ, RZ, 0x3ae040b6 ;  /* 0x3ae040b6ff187424 */ /* 0x004fe200078e00ff */
[----:B------:R-:W-:Y:S01]  /*259f0*/  MOV R25, 0xba31758e ;  /* 0xba31758e00197802 */ /* 0x000fe20000000f00 */
[----:B------:R2:W-:Y:S01]  /*25a00*/  STL.64 [R1+0xf48], R18 ;  /* 0x000f481201007387 */ /* 0x0005e20000100a00 */
[----:B0-----:R-:W-:Y:S01]  /*25a10*/  HFMA2.MMA R21, -RZ, RZ, -0.1971435546875, -1835 ;  /* 0xb24fe72bff157435 */ /* 0x001fe200000001ff */
[----:B------:R-:W-:Y:S02]  /*25a20*/  MOV R20, 0x2680a18f ;  /* 0x2680a18f00147802 */ /* 0x000fe40000000f00 */
[----:B------:R0:W-:Y:S01]  /*25a30*/  STL.64 [R1+0xf40], R16 ;  /* 0x000f401001007387 */ /* 0x0001e20000100a00 */
[----:B-1----:R-:W-:Y:S01]  /*25a40*/  IMAD.MOV.U32 R12, RZ, RZ, 0x31ee4973 ;  /* 0x31ee4973ff0c7424 */ /* 0x002fe200078e00ff */
[----:B------:R-:W-:-:S02]  /*25a50*/  MOV R13, 0xb1071cd0 ;  /* 0xb1071cd0000d7802 */ /* 0x000fc40000000f00 */
[----:B------:R1:W-:Y:S01]  /*25a60*/  STL.64 [R1+0xf58], R10 ;  /* 0x000f580a01007387 */ /* 0x0003e20000100a00 */
[----:B--2---:R-:W-:Y:S01]  /*25a70*/  IMAD.MOV.U32 R18, RZ, RZ, -0x444e8a9f ;  /* 0xbbb17561ff127424 */ /* 0x004fe200078e00ff */
[----:B------:R-:W-:Y:S02]  /*25a80*/  MOV R19, 0xb387ea89 ;  /* 0xb387ea8900137802 */ /* 0x000fe40000000f00 */
[----:B------:R2:W-:Y:S01]  /*25a90*/  STL.64 [R1+0xf70], R14 ;  /* 0x000f700e01007387 */ /* 0x0005e20000100a00 */
[----:B0-----:R-:W-:Y:S01]  /*25aa0*/  HFMA2.MMA R17, -RZ, RZ, 1.06640625, 0.52685546875 ;  /* 0x3c443837ff117435 */ /* 0x001fe200000001ff */
[----:B------:R-:W-:Y:S02]  /*25ab0*/  MOV R16, 0xbc4ac247 ;  /* 0xbc4ac24700107802 */ /* 0x000fe40000000f00 */
[----:B------:R0:W-:Y:S01]  /*25ac0*/  STL.64 [R1+0xf28], R24 ;  /* 0x000f281801007387 */ /* 0x0001e20000100a00 */
[----:B-1----:R-:W-:Y:S01]  /*25ad0*/  HFMA2.MMA R10, -RZ, RZ, 0.87060546875, 0.01421356201171875 ;  /* 0x3af72347ff0a7435 */ /* 0x002fe200000001ff */
[----:B------:R-:W-:-:S02]  /*25ae0*/  MOV R11, 0xbac1218f ;  /* 0xbac1218f000b7802 */ /* 0x000fc40000000f00 */
[----:B------:R1:W-:Y:S01]  /*25af0*/  STL.64 [R1+0xf68], R12 ;  /* 0x000f680c01007387 */ /* 0x0003e20000100a00 */
[----:B--2---:R-:W-:-:S03]  /*25b00*/  HFMA2.MMA R15, -RZ, RZ, -0.412109375, -0.82958984375 ;  /* 0xb698baa3ff0f7435 */ /* 0x004fc600000001ff */
[----:B------:R2:W-:Y:S01]  /*25b10*/  STL.64 [R1+0xf88], R18 ;  /* 0x000f881201007387 */ /* 0x0005e20000100a00 */
[----:B------:R-:W-:Y:S01]  /*25b20*/  MOV R14, 0x36f01e4e ;  /* 0x36f01e4e000e7802 */ /* 0x000fe20000000f00 */
[----:B0-----:R-:W-:Y:S02]  /*25b30*/  HFMA2.MMA R25, -RZ, RZ, 0.432373046875, -199.5 ;  /* 0x36ebda3cff197435 */ /* 0x001fe400000001ff */
[----:B------:R0:W-:Y:S01]  /*25b40*/  STL.64 [R1+0xf00], R22 ;  /* 0x000f001601007387 */ /* 0x0001e20000100a00 */
[----:B------:R-:W-:Y:S01]  /*25b50*/  IMAD.MOV.U32 R24, RZ, RZ, 0x3ca4373f ;  /* 0x3ca4373fff187424 */ /* 0x000fe200078e00ff */
[----:B-1----:R-:W-:Y:S02]  /*25b60*/  HFMA2.MMA R13, -RZ, RZ, -0.07000732421875, -0.0039005279541015625 ;  /* 0xac7b9bfdff0d7435 */ /* 0x002fe400000001ff */
[----:B------:R1:W-:Y:S01]  /*25b70*/  STL.64 [R1+0xf60], R20 ;  /* 0x000f601401007387 */ /* 0x0003e20000100a00 */
[----:B------:R-:W-:Y:S01]  /*25b80*/  IMAD.MOV.U32 R12, RZ, RZ, -0x47f3a7b4 ;  /* 0xb80c584cff0c7424 */ /* 0x000fe200078e00ff */
[----:B--2---:R-:W-:-:S02]  /*25b90*/  HFMA2.MMA R18, -RZ, RZ, -0.28466796875, -7092 ;  /* 0xb48eeeedff127435 */ /* 0x004fc400000001ff */
[----:B------:R2:W-:Y:S01]  /*25ba0*/  STL.64 [R1+0xf80], R16 ;  /* 0x000f801001007387 */ /* 0x0005e20000100a00 */
[----:B------:R-:W-:Y:S01]  /*25bb0*/  MOV R19, 0x342b44cb ;  /* 0x342b44cb00137802 */ /* 0x000fe20000000f00 */
[----:B0-----:R-:W-:Y:S01]  /*25bc0*/  HFMA2.MMA R22, -RZ, RZ, -0.050140380859375, -1378 ;  /* 0xaa6be562ff167435 */ /* 0x001fe200000001ff */
[----:B------:R-:W-:Y:S01]  /*25bd0*/  MOV R23, 0x34d57045 ;  /* 0x34d5704500177802 */ /* 0x000fe20000000f00 */
[----:B------:R0:W-:Y:S01]  /*25be0*/  STL.64 [R1+0xf90], R10 ;  /* 0x000f900a01007387 */ /* 0x0001e20000100a00 */
[----:B-1----:R-:W-:Y:S01]  /*25bf0*/  HFMA2.MMA R21, -RZ, RZ, 0.126953125, 0.0003681182861328125 ;  /* 0x30100e08ff157435 */ /* 0x002fe200000001ff */
[----:B------:R-:W-:Y:S02]  /*25c00*/  IMAD.MOV.U32 R20, RZ, RZ, 0x3a118808 ;  /* 0x3a118808ff147424 */ /* 0x000fe400078e00ff */
[----:B------:R1:W-:Y:S01]  /*25c10*/  STL.64 [R1+0xfb0], R14 ;  /* 0x000fb00e01007387 */ /* 0x0003e20000100a00 */
[----:B--2---:R-:W-:Y:S01]  /*25c20*/  IMAD.MOV.U32 R16, RZ, RZ, 0x35bf1481 ;  /* 0x35bf1481ff107424 */ /* 0x004fe200078e00ff */
[----:B------:R-:W-:-:S02]  /*25c30*/  MOV R17, 0x28a95d1c ;  /* 0x28a95d1c00117802 */ /* 0x000fc40000000f00 */
[----:B------:R2:W-:Y:S01]  /*25c40*/  STL.64 [R1+0xf78], R24 ;  /* 0x000f781801007387 */ /* 0x0005e20000100a00 */
[----:B0-----:R-:W-:-:S03]  /*25c50*/  HFMA2.MMA R11, -RZ, RZ, 1.2412109375, -20.046875 ;  /* 0x3cf7cd03ff0b7435 */ /* 0x001fc600000001ff */
[----:B------:R0:W-:Y:S01]  /*25c60*/  STL.64 [R1+0xfa8], R12 ;  /* 0x000fa80c01007387 */ /* 0x0001e20000100a00 */
[----:B------:R-:W-:Y:S01]  /*25c70*/  MOV R10, 0x32091641 ;  /* 0x32091641000a7802 */ /* 0x000fe20000000f00 */
[----:B-1----:R-:W-:Y:S02]  /*25c80*/  HFMA2.MMA R15, -RZ, RZ, 1.1162109375, 0.03228759765625 ;  /* 0x3c772822ff0f7435 */ /* 0x002fe400000001ff */
[----:B------:R1:W-:Y:S01]  /*25c90*/  STL.64 [R1+0xfc0], R18 ;  /* 0x000fc01201007387 */ /* 0x0003e20000100a00 */
[----:B------:R-:W-:Y:S01]  /*25ca0*/  IMAD.MOV.U32 R14, RZ, RZ, -0x4940066f ;  /* 0xb6bff991ff0e7424 */ /* 0x000fe200078e00ff */
[----:B--2---:R-:W-:Y:S02]  /*25cb0*/  HFMA2.MMA R25, -RZ, RZ, -0.017913818359375, 0.00958251953125 ;  /* 0xa49620e8ff197435 */ /* 0x004fe400000001ff */
[----:B------:R2:W-:Y:S01]  /*25cc0*/  STL.64 [R1+0xf50], R22 ;  /* 0x000f501601007387 */ /* 0x0005e20000100a00 */
[----:B------:R-:W-:Y:S01]  /*25cd0*/  IMAD.MOV.U32 R24, RZ, RZ, -0x4cb554c7 ;  /* 0xb34aab39ff187424 */ /* 0x000fe200078e00ff */
[----:B0-----:R-:W-:-:S02]  /*25ce0*/  HFMA2.MMA R12, -RZ, RZ, 1.3642578125, 3126 ;  /* 0x3d756a1bff0c7435 */ /* 0x001fc400000001ff */
[----:B------:R0:W-:Y:S01]  /*25cf0*/  STL.64 [R1+0xf98], R20 ;  /* 0x000f981401007387 */ /* 0x0001e20000100a00 */
[----:B------:R-:W-:Y:S01]  /*25d00*/  MOV R13, 0xbd050d1d ;  /* 0xbd050d1d000d7802 */ /* 0x000fe20000000f00 */
[----:B-1----:R-:W-:Y:S02]  /*25d10*/  HFMA2.MMA R19, -RZ, RZ, -0.74462890625, -0.0031642913818359375 ;  /* 0xb9f59a7bff137435 */ /* 0x002fe400000001ff */
[----:B------:R1:W-:Y:S01]  /*25d20*/  STL.64 [R1+0xfb8], R16 ;  /* 0x000fb81001007387 */ /* 0x0003e20000100a00 */
[----:B------:R-:W-:Y:S02]  /*25d30*/  MOV R18, 0x3aa8ffa4 ;  /* 0x3aa8ffa400127802 */ /* 0x000fe40000000f00 */
[----:B--2---:R-:W-:Y:S01]  /*25d40*/  MOV R22, 0xb9168dbb ;  /* 0xb9168dbb00167802 */ /* 0x004fe20000000f00 */
[----:B------:R2:W-:Y:S01]  /*25d50*/  STL.64 [R1+0xfd0], R10 ;  /* 0x000fd00a01007387 */ /* 0x0005e20000100a00 */
[----:B------:R-:W-:Y:S01]  /*25d60*/  MOV R23, 0x38cfff8d ;  /* 0x38cfff8d00177802 */ /* 0x000fe20000000f00 */
        /* <DEDUP_REMOVED lines=9> */
[----:B0-----:R-:W-:Y:S01]  /*25e00*/  IMAD.MOV.U32 R14, RZ, RZ, -0x5835eaf0 ;  /* 0xa7ca1510ff0e7424 */ /* 0x001fe200078e00ff */
[----:B------:R-:W-:Y:S02]  /*25e10*/  MOV R15, 0x344da161 ;  /* 0x344da161000f7802 */ /* 0x000fe40000000f00 */
[----:B------:R0:W-:Y:S01]  /*25e20*/  STL.64 [R1+0xfd8], R20 ;  /* 0x000fd81401007387 */ /* 0x0001e20000100a00 */
[----:B-1----:R-:W-:Y:S01]  /*25e30*/  HFMA2.MMA R23, -RZ, RZ, 0.96337890625, -2856 ;  /* 0x3bb5e994ff177435 */ /* 0x002fe200000001ff */
[----:B------:R-:W-:-:S02]  /*25e40*/  MOV R22, 0xbc594606 ;  /* 0xbc59460600167802 */ /* 0x000fc40000000f00 */
[----:B------:R1:W-:Y:S01]  /*25e50*/  STL.64 [R1+0xfe0], R12 ;  /* 0x000fe00c01007387 */ /* 0x0003e20000100a00 */
[----:B--2---:R-:W-:-:S03]  /*25e60*/  HFMA2.MMA R25, -RZ, RZ, -0.41845703125, -0.052032470703125 ;  /* 0xb6b2aaa9ff197435 */ /* 0x004fc600000001ff */
[----:B------:R2:W-:Y:S01]  /*25e70*/  STL.64 [R1+0xff8], R16 ;  /* 0x000ff81001007387 */ /* 0x0005e20000100a00 */
[----:B------:R-:W-:-:S03]  /*25e80*/  IMAD.MOV.U32 R24, RZ, RZ, 0x2b978533 ;  /* 0x2b978533ff187424 */ /* 0x000fc600078e00ff */
[----:B------:R3:W-:Y:S01]  /*25e90*/  STL.64 [R1+0x1000], R18 ;  /* 0x0010001201007387 */ /* 0x0007e20000100a00 */
[----:B0-----:R-:W-:Y:S01]  /*25ea0*/  HFMA2.MMA R20, -RZ, RZ, -0.5791015625, 6.30078125 ;  /* 0xb8a2464dff147435 */ /* 0x001fe200000001ff */
[----:B------:R-:W-:Y:S01]  /*25eb0*/  MOV R21, 0x37d6f710 ;  /* 0x37d6f71000157802 */ /* 0x000fe20000000f00 */
[----:B-1----:R-:W-:Y:S01]  /*25ec0*/  HFMA2.MMA R13, -RZ, RZ, -0.346435546875, 91.4375 ;  /* 0xb58b55b7ff0d7435 */ /* 0x002fe200000001ff */
[----:B------:R-:W-:Y:S01]  /*25ed0*/  MOV R12, 0x3660ca4a ;  /* 0x3660ca4a000c7802 */ /* 0x000fe20000000f00 */
[----:B------:R0:W-:Y:S01]  /*25ee0*/  STL.64 [R1+0x1008], R10 ;  /* 0x0010080a01007387 */ /* 0x0001e20000100a00 */
[----:B--2---:R-:W-:Y:S01]  /*25ef0*/  HFMA2.MMA R16, -RZ, RZ, -0.2486572265625, 0.320556640625 ;  /* 0xb3f53521ff107435 */ /* 0x004fe200000001ff */
[----:B------:R-:W-:Y:S02]  /*25f00*/  MOV R17, 0x33108b6f ;  /* 0x33108b6f00117802 */ /* 0x000fe40000000f00 */
[----:B------:R1:W-:Y:S01]  /*25f10*/  STL.64 [R1+0x1028], R14 ;  /* 0x0010280e01007387 */ /* 0x0003e20000100a00 */
[----:B---3--:R-:W-:Y:S01]  /*25f20*/  HFMA2.MMA R19, -RZ, RZ, 1.5537109375, -171.625 ;  /* 0x3e37d95dff137435 */ /* 0x008fe200000001ff */
[----:B------:R-:W-:-:S02]  /*25f30*/  IMAD.MOV.U32 R18, RZ, RZ, -0x423524bd ;  /* 0xbdcadb43ff127424 */ /* 0x000fc400078e00ff */
[----:B------:R2:W-:Y:S01]  /*25f40*/  STL.64 [R1+0xff0], R22 ;  /* 0x000ff01601007387 */ /* 0x0005e20000100a00 */
[----:B0-----:R-:W-:Y:S01]  /*25f50*/  IMAD.MOV.U32 R10, RZ, RZ, 0x3db95da4 ;  /* 0x3db95da4ff0a7424 */ /* 0x001fe200078e00ff */
[----:B------:R-:W-:Y:S02]  /*25f60*/  MOV R11, 0xbdbe1d0a ;  /* 0xbdbe1d0a000b7802 */ /* 0x000fe40000000f00 */
[----:B------:R0:W-:Y:S01]  /*25f70*/  STL.64 [R1+0x1010], R20 ;  /* 0x0010101401007387 */ /* 0x0001e20000100a00 */
[----:B-1----:R-:W-:Y:S01]  /*25f80*/  HFMA2.MMA R15, -RZ, RZ, 1.1015625, 480 ;  /* 0x3c685f80ff0f7435 */ /* 0x002fe200000001ff */
[----:B------:R-:W-:Y:S02]  /*25f90*/  IMAD.MOV.U32 R14, RZ, RZ, -0x4372db07 ;  /* 0xbc8d24f9ff0e7424 */ /* 0x000fe400078e00ff */
[----:B------:R1:W-:Y:S01]  /*25fa0*/  STL.64 [R1+0x1018], R24 ;  /* 0x0010181801007387 */ /* 0x0003e20000100a00 */
[----:B--2---:R-:W-:Y:S01]  /*25fb0*/  HFMA2.MMA R23, -RZ, RZ, -0.501953125, 0.00012767314910888671875 ;  /* 0xb804082fff177435 */ /* 0x004fe200000001ff */
[----:B------:R-:W-:-:S02]  /*25fc0*/  MOV R22, 0xbe050379 ;  /* 0xbe05037900167802 */ /* 0x000fc40000000f00 */
[----:B------:R2:W-:Y:S04]  /*25fd0*/  STL.64 [R1+0x1020], R12 ;  /* 0x0010200c01007387 */ /* 0x0005e80000100a00 */
[----:B------:R3:W-:Y:S01]  /*25fe0*/  STL.64 [R1+0x1030], R16 ;  /* 0x0010301001007387 */ /* 0x0007e20000100a00 */
[----:B0-----:R-:W-:Y:S01]  /*25ff0*/  HFMA2.MMA R21, -RZ, RZ, -0.16064453125, -0.025848388671875 ;  /* 0xb124a69eff157435 */ /* 0x001fe200000001ff */
[----:B------:R-:W-:Y:S02]  /*26000*/  MOV R20, 0xbbb833db ;  /* 0xbbb833db00147802 */ /* 0x000fe40000000f00 */
[----:B------:R0:W-:Y:S01]  /*26010*/  STL.64 [R1+0x1038], R18 ;  /* 0x0010381201007387 */ /* 0x0001e20000100a00 */
[----:B-1----:R-:W-:Y:S01]  /*26020*/  IMAD.MOV.U32 R24, RZ, RZ, 0x3ad21a87 ;  /* 0x3ad21a87ff187424 */ /* 0x002fe200078e00ff */
[----:B------:R-:W-:-:S02]  /*26030*/  MOV R25, 0xba9821e8 ;  /* 0xba9821e800197802 */ /* 0x000fc40000000f00 */
[----:B------:R1:W-:Y:S01]  /*26040*/  STL.64 [R1+0x1048], R10 ;  /* 0x0010480a01007387 */ /* 0x0003e20000100a00 */
[----:B--2---:R-:W-:Y:S01]  /*26050*/  HFMA2.MMA R12, -RZ, RZ, 1.3017578125, -2804 ;  /* 0x3d35e97aff0c7435 */ /* 0x004fe200000001ff */
[----:B------:R-:W-:Y:S01]  /*26060*/  MOV R13, 0x3495237e ;  /* 0x3495237e000d7802 */ /* 0x000fe20000000f00 */
[----:B---3--:R-:W-:Y:S01]  /*26070*/  HFMA2.MMA R16, -RZ, RZ, 0.7294921875, -28928 ;  /* 0x39d6f710ff107435 */ /* 0x008fe200000001ff */
[----:B------:R-:W-:Y:S01]  /*26080*/  MOV R17, 0x2da18c1b ;  /* 0x2da18c1b00117802 */ /* 0x000fe20000000f00 */
[----:B------:R2:W-:Y:S01]  /*26090*/  STL.64 [R1+0x1058], R14 ;  /* 0x0010580e01007387 */ /* 0x0005e20000100a00 */
[----:B0-----:R-:W-:Y:S01]  /*260a0*/  HFMA2.MMA R19, -RZ, RZ, -0.0469970703125, -4648 ;  /* 0xaa04ec8aff137435 */ /* 0x001fe200000001ff */
[----:B------:R-:W-:Y:S02]  /*260b0*/  MOV R18, 0xb7ae2b25 ;  /* 0xb7ae2b2500127802 */ /* 0x000fe40000000f00 */
[----:B------:R0:W-:Y:S01]  /*260c0*/  STL.64 [R1+0x1050], R12 ;  /* 0x0010500c01007387 */ /* 0x0001e20000100a00 */
[----:B-1----:R-:W-:Y:S01]  /*260d0*/  HFMA2.MMA R11, -RZ, RZ, 0.56494140625, 33664 ;  /* 0x3885781cff0b7435 */ /* 0x002fe200000001ff */
[----:B------:R-:W-:-:S02]  /*260e0*/  IMAD.MOV.U32 R10, RZ, RZ, -0x47370002 ;  /* 0xb8c8fffeff0a7424 */ /* 0x000fc400078e00ff */
[----:B------:R1:W-:Y:S01]  /*260f0*/  STL.64 [R1+0x1070], R16 ;  /* 0x0010701001007387 */ /* 0x0003e20000100a00 */
[----:B--2---:R-:W-:Y:S01]  /*26100*/  HFMA2.MMA R15, -RZ, RZ, -1.57421875, -1.623046875 ;  /* 0xbe4cbe7eff0f7435 */ /* 0x004fe200000001ff */
[----:B------:R-:W-:Y:S02]  /*26110*/  IMAD.MOV.U32 R14, RZ, RZ, -0x4be1d735 ;  /* 0xb41e28cbff0e7424 */ /* 0x000fe400078e00ff */
[----:B------:R2:W-:Y:S01]  /*26120*/  STL.64 [R1+0x1078], R10 ;  /* 0x0010780a01007387 */ /* 0x0005e20000100a00 */
[----:B0-----:R-:W-:Y:S01]  /*26130*/  HFMA2.MMA R12, -RZ, RZ, 0.333984375, -41.1875 ;  /* 0x3558d126ff0c7435 */ /* 0x001fe200000001ff */
[----:B------:R-:W-:Y:S02]  /*26140*/  MOV R13, 0x262d4d18 ;  /* 0x262d4d18000d7802 */ /* 0x000fe40000000f00 */
[----:B------:R0:W-:Y:S01]  /*26150*/  STL.64 [R1+0x1080], R18 ;  /* 0x0010801201007387 */ /* 0x0001e20000100a00 */
[----:B-1----:R-:W-:Y:S01]  /*26160*/  HFMA2.MMA R17, -RZ, RZ, 1.681640625, -0.7841796875 ;  /* 0x3ebaba46ff117435 */ /* 0x002fe200000001ff */
[----:B------:R-:W-:-:S02]  /*26170*/  MOV R16, 0xbc76adea ;  /* 0xbc76adea00107802 */ /* 0x000fc40000000f00 */
[----:B------:R1:W-:Y:S01]  /*26180*/  STL.64 [R1+0x1098], R14 ;  /* 0x0010980e01007387 */ /* 0x0003e20000100a00 */
[----:B--2---:R-:W-:Y:S01]  /*26190*/  HFMA2.MMA R11, -RZ, RZ, -1.349609375, 2.236328125 ;  /* 0xbd664079ff0b7435 */ /* 0x004fe200000001ff */
[----:B------:R-:W-:Y:S02]  /*261a0*/  IMAD.MOV.U32 R10, RZ, RZ, 0x3e02b5d2 ;  /* 0x3e02b5d2ff0a7424 */ /* 0x000fe400078e00ff */
[----:B------:R2:W-:Y:S01]  /*261b0*/  STL.64 [R1+0x10a0], R16 ;  /* 0x0010a01001007387 */ /* 0x0005e20000100a00 */
[----:B0-----:R-:W-:Y:S01]  /*261c0*/  HFMA2.MMA R19, -RZ, RZ, 1.1533203125, -0.00097179412841796875 ;  /* 0x3c9d93f6ff137435 */ /* 0x001fe200000001ff */
[----:B------:R-:W-:Y:S02]  /*261d0*/  MOV R18, 0xb43c3e3f ;  /* 0xb43c3e3f00127802 */ /* 0x000fe40000000f00 */
[----:B------:R0:W-:Y:S01]  /*261e0*/  STL.64 [R1+0x1060], R20 ;  /* 0x0010601401007387 */ /* 0x0001e20000100a00 */
[----:B-1----:R-:W-:Y:S01]  /*261f0*/  HFMA2.MMA R15, -RZ, RZ, -0.84814453125, 0 ;  /* 0xbac90000ff0f7435 */ /* 0x002fe200000001ff */
[----:B------:R-:W-:-:S02]  /*26200*/  MOV R14, 0x3091fe30 ;  /* 0x3091fe30000e7802 */ /* 0x000fc40000000f00 */
[----:B------:R1:W-:Y:S01]  /*26210*/  STL.64 [R1+0x10b8], R10 ;  /* 0x0010b80a01007387 */ /* 0x0003e20000100a00 */
[----:B--2---:R-:W-:Y:S01]  /*26220*/  HFMA2.MMA R16, -RZ, RZ, -0.07666015625, -43.65625 ;  /* 0xace8d175ff107435 */ /* 0x004fe200000001ff */
[----:B------:R-:W-:Y:S02]  /*26230*/  MOV R17, 0x38b0b6af ;  /* 0x38b0b6af00117802 */ /* 0x000fe40000000f00 */
[----:B------:R2:W-:Y:S01]  /*26240*/  STL.64 [R1+0x1090], R12 ;  /* 0x0010900c01007387 */ /* 0x0005e20000100a00 */
[----:B0-----:R-:W-:Y:S01]  /*26250*/  IMAD.MOV.U32 R20, RZ, RZ, -0x41124077 ;  /* 0xbeedbf89ff147424 */ /* 0x001fe200078e00ff */
[----:B------:R-:W-:Y:S02]  /*26260*/  MOV R21, 0x3e8866ce ;  /* 0x3e8866ce00157802 */ /* 0x000fe40000000f00 */
[----:B------:R0:W-:Y:S01]  /*26270*/  STL.64 [R1+0x10d0], R14 ;  /* 0x0010d00e01007387 */ /* 0x0001e20000100a00 */
[----:B-1----:R-:W-:Y:S01]  /*26280*/  HFMA2.MMA R11, -RZ, RZ, -0.401611328125, 1.2978515625 ;  /* 0xb66d3d31ff0b7435 */ /* 0x002fe200000001ff */
[----:B------:R-:W-:-:S02]  /*26290*/  MOV R10, 0x292edd8c ;  /* 0x292edd8c000a7802 */ /* 0x000fc40000000f00 */
[----:B------:R1:W-:Y:S01]  /*262a0*/  STL.64 [R1+0x10c0], R18 ;  /* 0x0010c01201007387 */ /* 0x0003e20000100a00 */
[----:B--2---:R-:W-:Y:S01]  /*262b0*/  IMAD.MOV.U32 R12, RZ, RZ, -0x4388c8e6 ;  /* 0xbc77371aff0c7424 */ /* 0x004fe200078e00ff */
[----:B------:R-:W-:Y:S02]  /*262c0*/  MOV R13, 0x3bbc182a ;  /* 0x3bbc182a000d7802 */ /* 0x000fe40000000f00 */
[----:B------:R2:W-:Y:S01]  /*262d0*/  STL.64 [R1+0x10e0], R16 ;  /* 0x0010e01001007387 */ /* 0x0005e20000100a00 */
[----:B0-----:R-:W-:Y:S01]  /*262e0*/  HFMA2.MMA R15, -RZ, RZ, 1.84765625, -1.5029296875 ;  /* 0x3f64be03ff0f7435 */ /* 0x001fe200000001ff */
        /* <DEDUP_REMOVED lines=8> */
[----:B0-----:R-:W-:Y:S01]  /*26370*/  HFMA2.MMA R21, -RZ, RZ, 0.473876953125, 0.000475406646728515625 ;  /* 0x37950fcaff157435 */ /* 0x001fe200000001ff */
[----:B------:R-:W-:Y:S02]  /*26380*/  IMAD.MOV.U32 R20, RZ, RZ, -0x4798ae61 ;  /* 0xb867519fff147424 */ /* 0x000fe400078e00ff */
[----:B------:R0:W-:Y:S01]  /*26390*/  STL.64 [R1+0x10f8], R18 ;  /* 0x0010f81201007387 */ /* 0x0001e20000100a00 */
[----:B-1----:R-:W-:Y:S01]  /*263a0*/  HFMA2.MMA R13, -RZ, RZ, 0.658203125, -0.89501953125 ;  /* 0x3944bb29ff0d7435 */ /* 0x002fe200000001ff */
[----:B------:R-:W-:-:S02]  /*263b0*/  IMAD.MOV.U32 R12, RZ, RZ, 0x3f885f7f ;  /* 0x3f885f7fff0c7424 */ /* 0x000fc400078e00ff */
[----:B------:R1:W-:Y:S01]  /*263c0*/  STL.64 [R1+0x1110], R14 ;  /* 0x0011100e01007387 */ /* 0x0003e20000100a00 */
[----:B--2---:R-:W-:Y:S01]  /*263d0*/  HFMA2.MMA R11, -RZ, RZ, 1.12890625, -13600 ;  /* 0x3c84f2a4ff0b7435 */ /* 0x004fe200000001ff */
[----:B------:R-:W-:Y:S02]  /*263e0*/  MOV R10, 0xbcafe000 ;  /* 0xbcafe000000a7802 */ /* 0x000fe40000000f00 */
[----:B------:R2:W-:Y:S01]  /*263f0*/  STL.64 [R1+0x1118], R16 ;  /* 0x0011181001007387 */ /* 0x0005e20000100a00 */
[----:B0-----:R-:W-:Y:S01]  /*26400*/  IMAD.MOV.U32 R18, RZ, RZ, -0x443c0f77 ;  /* 0xbbc3f089ff127424 */ /* 0x001fe200078e00ff */
[----:B------:R-:W-:Y:S02]  /*26410*/  MOV R19, 0xaef836cd ;  /* 0xaef836cd00137802 */ /* 0x000fe40000000f00 */
[----:B------:R0:W-:Y:S01]  /*26420*/  STL.64 [R1+0x1068], R24 ;  /* 0x0010681801007387 */ /* 0x0001e20000100a00 */
[----:B-1----:R-:W-:Y:S01]  /*26430*/  HFMA2.MMA R15, -RZ, RZ, 0.057769775390625, -50528 ;  /* 0x2b65fa2bff0f7435 */ /* 0x002fe200000001ff */
[----:B------:R-:W-:-:S02]  /*26440*/  IMAD.MOV.U32 R14, RZ, RZ, 0x39ba53bc ;  /* 0x39ba53bcff0e7424 */ /* 0x000fc400078e00ff */
[----:B------:R1:W-:Y:S01]  /*26450*/  STL.64 [R1+0x1040], R22 ;  /* 0x0010401601007387 */ /* 0x0003e20000100a00 */
[----:B--2---:R-:W-:Y:S01]  /*26460*/  IMAD.MOV.U32 R16, RZ, RZ, -0x48797ceb ;  /* 0xb7868315ff107424 */ /* 0x004fe200078e00ff */
[----:B------:R-:W-:Y:S02]  /*26470*/  MOV R17, 0x2860a0bf ;  /* 0x2860a0bf00117802 */ /* 0x000fe40000000f00 */
[----:B------:R2:W-:Y:S01]  /*26480*/  STL.64 [R1+0x10e8], R20 ;  /* 0x0010e81401007387 */ /* 0x0005e20000100a00 */
[----:B0-----:R-:W-:Y:S01]  /*26490*/  HFMA2.MMA R24, -RZ, RZ, 0.5068359375, -4.30859375 ;  /* 0x380ec44fff187435 */ /* 0x001fe200000001ff */
[----:B------:R-:W-:Y:S02]  /*264a0*/  MOV R25, 0xbe0d26d1 ;  /* 0xbe0d26d100197802 */ /* 0x000fe40000000f00 */
[----:B------:R0:W-:Y:S01]  /*264b0*/  STL.64 [R1+0x1108], R12 ;  /* 0x0011080c01007387 */ /* 0x0001e20000100a00 */
[----:B-1----:R-:W-:Y:S01]  /*264c0*/  IMAD.MOV.U32 R22, RZ, RZ, 0x368d5ef3 ;  /* 0x368d5ef3ff167424 */ /* 0x002fe200078e00ff */
[----:B------:R-:W-:-:S02]  /*264d0*/  MOV R23, 0xb6303e30 ;  /* 0xb6303e3000177802 */ /* 0x000fc40000000f00 */
[----:B------:R1:W-:Y:S04]  /*264e0*/  STL.64 [R1+0x1130], R10 ;  /* 0x0011300a01007387 */ /* 0x0003e80000100a00 */
[----:B------:R3:W-:Y:S01]  /*264f0*/  STL.64 [R1+0x1138], R18 ;  /* 0x0011381201007387 */ /* 0x0007e20000100a00 */
[----:B--2---:R-:W-:Y:S01]  /*26500*/  HFMA2.MMA R20, -RZ, RZ, 1.56640625, -40512 ;  /* 0x3e44f8f2ff147435 */ /* 0x004fe200000001ff */
[----:B------:R-:W-:Y:S01]  /*26510*/  MOV R21, 0xbe29f5e1 ;  /* 0xbe29f5e100157802 */ /* 0x000fe20000000f00 */
[----:B0-----:R-:W-:Y:S01]  /*26520*/  HFMA2.MMA R12, -RZ, RZ, 0.8466796875, -22.078125 ;  /* 0x3ac6cd85ff0c7435 */ /* 0x001fe200000001ff */
[----:B------:R0:W-:Y:S01]  /*26530*/  STL.64 [R1+0x1148], R14 ;  /* 0x0011480e01007387 */ /* 0x0001e20000100a00 */
[----:B------:R-:W-:Y:S01]  /*26540*/  MOV R13, 0xba895876 ;  /* 0xba895876000d7802 */ /* 0x000fe20000000f00 */
[----:B-1----:R-:W-:-:S02]  /*26550*/  HFMA2.MMA R11, -RZ, RZ, -2.166015625, 0.000235080718994140625 ;  /* 0xc0550bb4ff0b7435 */ /* 0x002fc400000001ff */
[----:B------:R1:W-:Y:S01]  /*26560*/  STL.64 [R1+0x1158], R16 ;  /* 0x0011581001007387 */ /* 0x0003e20000100a00 */
[----:B------:R-:W-:Y:S01]  /*26570*/  IMAD.MOV.U32 R10, RZ, RZ, 0x3deeafd0 ;  /* 0x3deeafd0ff0a7424 */ /* 0x000fe200078e00ff */
[----:B---3--:R-:W-:Y:S01]  /*26580*/  HFMA2.MMA R19, -RZ, RZ, -2.0859375, -0.033233642578125 ;  /* 0xc02ca841ff137435 */ /* 0x008fe200000001ff */
[----:B------:R-:W-:Y:S01]  /*26590*/  MOV R18, 0x408f03f4 ;  /* 0x408f03f400127802 */ /* 0x000fe20000000f00 */
[----:B------:R2:W-:Y:S01]  /*265a0*/  STL.64 [R1+0x1088], R22 ;  /* 0x0010881601007387 */ /* 0x0005e20000100a00 */
[----:B0-----:R-:W-:Y:S01]  /*265b0*/  HFMA2.MMA R15, -RZ, RZ, -1.6279296875, -2064 ;  /* 0xbe83e808ff0f7435 */ /* 0x001fe200000001ff */
[----:B------:R-:W-:Y:S02]  /*265c0*/  IMAD.MOV.U32 R14, RZ, RZ, 0x35af85e3 ;  /* 0x35af85e3ff0e7424 */ /* 0x000fe400078e00ff */
[----:B------:R0:W-:Y:S01]  /*265d0*/  STL.64 [R1+0x10b0], R24 ;  /* 0x0010b01801007387 */ /* 0x0001e20000100a00 */
[----:B-1----:R-:W-:Y:S01]  /*265e0*/  HFMA2.MMA R17, -RZ, RZ, -1.4169921875, 13232 ;  /* 0xbdab7276ff117435 */ /* 0x002fe200000001ff */
[----:B------:R-:W-:-:S02]  /*265f0*/  MOV R16, 0x3e580a4b ;  /* 0x3e580a4b00107802 */ /* 0x000fc40000000f00 */
[----:B------:R1:W-:Y:S01]  /*26600*/  STL.64 [R1+0x1120], R20 ;  /* 0x0011201401007387 */ /* 0x0003e20000100a00 */
[----:B--2---:R-:W-:Y:S01]  /*26610*/  IMAD.MOV.U32 R22, RZ, RZ, 0x3a8dcf9e ;  /* 0x3a8dcf9eff167424 */ /* 0x004fe200078e00ff */
[----:B------:R-:W-:Y:S02]  /*26620*/  MOV R23, 0xb9c3f089 ;  /* 0xb9c3f08900177802 */ /* 0x000fe40000000f00 */
[----:B------:R2:W-:Y:S01]  /*26630*/  STL.64 [R1+0x1140], R12 ;  /* 0x0011400c01007387 */ /* 0x0005e20000100a00 */
[----:B0-----:R-:W-:-:S03]  /*26640*/  HFMA2.MMA R24, -RZ, RZ, 1.8056640625, 10992 ;  /* 0x3f39715eff187435 */ /* 0x001fc600000001ff */
[----:B------:R0:W-:Y:S01]  /*26650*/  STL.64 [R1+0x1168], R10 ;  /* 0x0011680a01007387 */ /* 0x0001e20000100a00 */
[----:B------:R-:W-:Y:S01]  /*26660*/  MOV R25, 0xbfb2268a ;  /* 0xbfb2268a00197802 */ /* 0x000fe20000000f00 */
[----:B-1----:R-:W-:Y:S02]  /*26670*/  HFMA2.MMA R20, -RZ, RZ, 0.39501953125, -5.6684017181396484375e-05 ;  /* 0x365283b7ff147435 */ /* 0x002fe400000001ff */
[----:B------:R1:W-:Y:S01]  /*26680*/  STL.64 [R1+0x1170], R18 ;  /* 0x0011701201007387 */ /* 0x0003e20000100a00 */
[----:B------:R-:W-:Y:S01]  /*26690*/  MOV R21, 0x3fd55cd1 ;  /* 0x3fd55cd100157802 */ /* 0x000fe20000000f00 */
[----:B--2---:R-:W-:Y:S02]  /*266a0*/  HFMA2.MMA R12, -RZ, RZ, -1.9365234375, 0.294677734375 ;  /* 0xbfbf34b7ff0c7435 */ /* 0x004fe400000001ff */
[----:B------:R2:W-:Y:S01]  /*266b0*/  STL.64 [R1+0x1188], R14 ;  /* 0x0011880e01007387 */ /* 0x0005e20000100a00 */
[----:B------:R-:W-:Y:S01]  /*266c0*/  MOV R13, 0x3f30567c ;  /* 0x3f30567c000d7802 */ /* 0x000fe20000000f00 */
[----:B0-----:R-:W-:-:S02]  /*266d0*/  HFMA2.MMA R11, -RZ, RZ, -0.84912109375, -587 ;  /* 0xbacbe096ff0b7435 */ /* 0x001fc400000001ff */
[----:B------:R0:W-:Y:S01]  /*266e0*/  STL.64 [R1+0x1190], R16 ;  /* 0x0011901001007387 */ /* 0x0001e20000100a00 */
[----:B------:R-:W-:Y:S01]  /*266f0*/  IMAD.MOV.U32 R10, RZ, RZ, 0x2e596624 ;  /* 0x2e596624ff0a7424 */ /* 0x000fe200078e00ff */
[----:B-1----:R-:W-:Y:S01]  /*26700*/  HFMA2.MMA R19, -RZ, RZ, -0.71484375, -17344 ;  /* 0xb9b8f43cff137435 */ /* 0x002fe200000001ff */
[----:B------:R-:W-:Y:S01]  /*26710*/  MOV R18, 0x3a8a6d7f ;  /* 0x3a8a6d7f00127802 */ /* 0x000fe20000000f00 */
[----:B------:R1:W-:Y:S01]  /*26720*/  STL.64 [R1+0x10d8], R22 ;  /* 0x0010d81601007387 */ /* 0x0003e20000100a00 */
[----:B--2---:R-:W-:Y:S01]  /*26730*/  HFMA2.MMA R14, -RZ, RZ, -0.5361328125, 0.0038471221923828125 ;  /* 0xb84a1be1ff0e7435 */ /* 0x004fe200000001ff */
[----:B------:R-:W-:Y:S02]  /*26740*/  MOV R15, 0x377f78a2 ;  /* 0x377f78a2000f7802 */ /* 0x000fe40000000f00 */
[----:B------:R2:W-:Y:S01]  /*26750*/  STL.64 [R1+0x1100], R24 ;  /* 0x0011001801007387 */ /* 0x0005e20000100a00 */
[----:B0-----:R-:W-:Y:S01]  /*26760*/  HFMA2.MMA R17, -RZ, RZ, -0.841796875, 0.006031036376953125 ;  /* 0xbabc1e2dff117435 */ /* 0x001fe200000001ff */
[----:B------:R-:W-:-:S02]  /*26770*/  MOV R16, 0xc12ca12e ;  /* 0xc12ca12e00107802 */ /* 0x000fc40000000f00 */
[----:B------:R0:W-:Y:S01]  /*26780*/  STL.64 [R1+0x1160], R20 ;  /* 0x0011601401007387 */ /* 0x0001e20000100a00 */
[----:B-1----:R-:W-:Y:S01]  /*26790*/  HFMA2.MMA R23, -RZ, RZ, 0.200927734375, -42848 ;  /* 0x326ef93bff177435 */ /* 0x002fe200000001ff */
[----:B------:R-:W-:Y:S02]  /*267a0*/  IMAD.MOV.U32 R22, RZ, RZ, 0x3d8d121f ;  /* 0x3d8d121fff167424 */ /* 0x000fe400078e00ff */
[----:B------:R1:W-:Y:S01]  /*267b0*/  STL.64 [R1+0x1180], R12 ;  /* 0x0011800c01007387 */ /* 0x0003e20000100a00 */
[----:B--2---:R-:W-:-:S03]  /*267c0*/  HFMA2.MMA R25, -RZ, RZ, 0.5400390625, -8188 ;  /* 0x3852efffff197435 */ /* 0x004fc600000001ff */
[----:B------:R2:W-:Y:S01]  /*267d0*/  STL.64 [R1+0x11a8], R10 ;  /* 0x0011a80a01007387 */ /* 0x0005e20000100a00 */
[----:B------:R-:W-:Y:S01]  /*267e0*/  MOV R24, 0xb8a31a12 ;  /* 0xb8a31a1200187802 */ /* 0x000fe20000000f00 */
[----:B0-----:R-:W-:Y:S02]  /*267f0*/  IMAD.MOV.U32 R20, RZ, RZ, -0x4dfa223c ;  /* 0xb205ddc4ff147424 */ /* 0x001fe400078e00ff */
[----:B------:R0:W-:Y:S01]  /*26800*/  STL.64 [R1+0x11b0], R18 ;  /* 0x0011b01201007387 */ /* 0x0001e20000100a00 */
[----:B------:R-:W-:Y:S01]  /*26810*/  MOV R21, 0x3cc6cd86 ;  /* 0x3cc6cd8600157802 */ /* 0x000fe20000000f00 */
[----:B-1----:R-:W-:Y:S01]  /*26820*/  IMAD.MOV.U32 R12, RZ, RZ, 0x29d16c32 ;  /* 0x29d16c32ff0c7424 */ /* 0x002fe200078e00ff */
[----:B------:R-:W-:Y:S01]  /*26830*/  MOV R13, 0x389de2c9 ;  /* 0x389de2c9000d7802 */ /* 0x000fe20000000f00 */
[----:B------:R1:W-:Y:S01]  /*26840*/  STL.64 [R1+0x11c0], R14 ;  /* 0x0011c00e01007387 */ /* 0x0003e20000100a00 */
[----:B--2---:R-:W-:Y:S01]  /*26850*/  HFMA2.MMA R10, -RZ, RZ, 2.34375, 103.125 ;  /* 0x40b05672ff0a7435 */ /* 0x004fe200000001ff */
[----:B------:R-:W-:-:S02]  /*26860*/  MOV R11, 0x3749bc93 ;  /* 0x3749bc93000b7802 */ /* 0x000fc40000000f00 */
[----:B------:R2:W-:Y:S01]  /*26870*/  STL.64 [R1+0x11d0], R16 ;  /* 0x0011d01001007387 */ /* 0x0005e20000100a00 */
[----:B0-----:R-:W-:Y:S01]  /*26880*/  HFMA2.MMA R19, -RZ, RZ, 2.0390625, -0.00010794401168823242188 ;  /* 0x40148713ff137435 */ /* 0x001fe200000001ff */
[----:B------:R-:W-:Y:S02]  /*26890*/  IMAD.MOV.U32 R18, RZ, RZ, -0x3fdb1df7 ;  /* 0xc024e209ff127424 */ /* 0x000fe400078e00ff */
[----:B------:R0:W-:Y:S01]  /*268a0*/  STL.64 [R1+0x1128], R22 ;  /* 0x0011281601007387 */ /* 0x0001e20000100a00 */
[----:B-1----:R-:W-:Y:S01]  /*268b0*/  HFMA2.MMA R14, -RZ, RZ, 1.4541015625, -0.0060577392578125 ;  /* 0x3dd19e34ff0e7435 */ /* 0x002fe200000001ff */
[----:B------:R-:W-:Y:S02]  /*268c0*/  MOV R15, 0x3067cdc6 ;  /* 0x3067cdc6000f7802 */ /* 0x000fe40000000f00 */
[----:B------:R1:W-:Y:S01]  /*268d0*/  STL.64 [R1+0x1150], R24 ;  /* 0x0011501801007387 */ /* 0x0003e20000100a00 */
[----:B--2---:R-:W-:Y:S01]  /*268e0*/  HFMA2.MMA R17, -RZ, RZ, 1.16015625, 771.5 ;  /* 0x3ca46207ff117435 */ /* 0x004fe200000001ff */
[----:B------:R-:W-:-:S02]  /*268f0*/  IMAD.MOV.U32 R16, RZ, RZ, -0x431aa357 ;  /* 0xbce55ca9ff107424 */ /* 0x000fc400078e00ff */
[----:B------:R2:W-:Y:S01]  /*26900*/  STL.64 [R1+0x1198], R20 ;  /* 0x0011981401007387 */ /* 0x0005e20000100a00 */
[----:B0-----:R-:W-:Y:S01]  /*26910*/  IMAD.MOV.U32 R22, RZ, RZ, -0x4677a66d ;  /* 0xb9885993ff167424 */ /* 0x001fe200078e00ff */
[----:B------:R-:W-:Y:S02]  /*26920*/  MOV R23, 0x3fc4fabc ;  /* 0x3fc4fabc00177802 */ /* 0x000fe40000000f00 */
[----:B------:R0:W-:Y:S01]  /*26930*/  STL.64 [R1+0x11b8], R12 ;  /* 0x0011b80c01007387 */ /* 0x0001e20000100a00 */
[----:B-1----:R-:W-:-:S03]  /*26940*/  HFMA2.MMA R24, -RZ, RZ, -1.1416015625, -6136 ;  /* 0xbc91edfeff187435 */ /* 0x002fc600000001ff */
[----:B------:R1:W-:Y:S01]  /*26950*/  STL.64 [R1+0x11e0], R10 ;  /* 0x0011e00a01007387 */ /* 0x0003e20000100a00 */
[----:B------:R-:W-:Y:S01]  /*26960*/  MOV R25, 0x3bd19e34 ;  /* 0x3bd19e3400197802 */ /* 0x000fe20000000f00 */
[----:B--2---:R-:W-:Y:S01]  /*26970*/  IMAD.MOV.U32 R20, RZ, RZ, 0x4113bbe2 ;  /* 0x4113bbe2ff147424 */ /* 0x004fe200078e00ff */
[----:B------:R-:W-:Y:S01]  /*26980*/  MOV R21, 0xc1274e0a ;  /* 0xc1274e0a00157802 */ /* 0x000fe20000000f00 */
[----:B------:R2:W-:Y:S01]  /*26990*/  STL.64 [R1+0x11e8], R18 ;  /* 0x0011e81201007387 */ /* 0x0005e20000100a00 */
[----:B0-----:R-:W-:Y:S01]  /*269a0*/  IMAD.MOV.U32 R12, RZ, RZ, 0x3eadf3d5 ;  /* 0x3eadf3d5ff0c7424 */ /* 0x001fe200078e00ff */
[----:B------:R-:W-:Y:S02]  /*269b0*/  MOV R13, 0xbe88cf1e ;  /* 0xbe88cf1e000d7802 */ /* 0x000fe40000000f00 */
[----:B------:R0:W-:Y:S01]  /*269c0*/  STL.64 [R1+0x1178], R22 ;  /* 0x0011781601007387 */ /* 0x0001e20000100a00 */
[----:B-1----:R-:W-:-:S03]  /*269d0*/  HFMA2.MMA R10, -RZ, RZ, 0.71826171875, -0.003162384033203125 ;  /* 0x39bf9a7aff0a7435 */ /* 0x002fc600000001ff */
[----:B------:R1:W-:Y:S01]  /*269e0*/  STL.64 [R1+0x1200], R14 ;  /* 0x0012000e01007387 */ /* 0x0003e20000100a00 */
[----:B------:R-:W-:Y:S01]  /*269f0*/  MOV R11, 0xae619371 ;  /* 0xae619371000b7802 */ /* 0x000fe20000000f00 */
[----:B--2---:R-:W-:Y:S02]  /*26a00*/  HFMA2.MMA R19, -RZ, RZ, -2.765625, -1746 ;  /* 0xc188e6d2ff137435 */ /* 0x004fe400000001ff */
[----:B------:R2:W-:Y:S01]  /*26a10*/  STL.64 [R1+0x1208], R16 ;  /* 0x0012081001007387 */ /* 0x0005e20000100a00 */
[----:B------:R-:W-:Y:S01]  /*26a20*/  IMAD.MOV.U32 R18, RZ, RZ, -0x475fe738 ;  /* 0xb8a018c8ff127424 */ /* 0x000fe200078e00ff */
[----:B0-----:R-:W-:Y:S02]  /*26a30*/  HFMA2.MMA R23, -RZ, RZ, 2.66796875, 393.5 ;  /* 0x41565e26ff177435 */ /* 0x001fe400000001ff */
[----:B------:R0:W-:Y:S01]  /*26a40*/  STL.64 [R1+0x11d8], R20 ;  /* 0x0011d81401007387 */ /* 0x0001e20000100a00 */
[----:B------:R-:W-:Y:S02]  /*26a50*/  IMAD.MOV.U32 R22, RZ, RZ, -0x3f2c328c ;  /* 0xc0d3cd74ff167424 */ /* 0x000fe400078e00ff */
[----:B-1----:R-:W-:Y:S01]  /*26a60*/  IMAD.MOV.U32 R14, RZ, RZ, -0x3daece92 ;  /* 0xc251316eff0e7424 */ /* 0x002fe200078e00ff */
[----:B------:R-:W-:Y:S01]  /*26a70*/  MOV R15, 0x42043bff ;  /* 0x42043bff000f7802 */ /* 0x000fe20000000f00 */
[----:B------:R1:W-:Y:S01]  /*26a80*/  STL.64 [R1+0x11f8], R12 ;  /* 0x0011f80c01007387 */ /* 0x0003e20000100a00 */
[----:B--2---:R-:W-:Y:S01]  /*26a90*/  HFMA2.MMA R17, -RZ, RZ, -2.5625, -0.900390625 ;  /* 0xc120bb34ff117435 */ /* 0x004fe200000001ff */
[----:B------:R-:W-:-:S02]  /*26aa0*/  IMAD.MOV.U32 R16, RZ, RZ, 0x41a71805 ;  /* 0x41a71805ff107424 */ /* 0x000fc400078e00ff */
[----:B------:R2:W-:Y:S01]  /*26ab0*/  STL.64 [R1+0x11a0], R24 ;  /* 0x0011a01801007387 */ /* 0x0005e20000100a00 */
[----:B0-----:R-:W-:Y:S01]  /*26ac0*/  HFMA2.MMA R21, -RZ, RZ, 0.06298828125, -0.00012153387069702148438 ;  /* 0x2c0887f7ff157435 */ /* 0x001fe200000001ff */
[----:B------:R-:W-:Y:S02]  /*26ad0*/  MOV R20, 0xbbe7314b ;  /* 0xbbe7314b00147802 */ /* 0x000fe40000000f00 */
[----:B------:R0:W-:Y:S01]  /*26ae0*/  STL.64 [R1+0x1220], R10 ;  /* 0x0012200a01007387 */ /* 0x0001e20000100a00 */
[----:B-1----:R-:W-:Y:S01]  /*26af0*/  HFMA2.MMA R13, -RZ, RZ, 3.0390625, -0.00010883808135986328125 ;  /* 0x42148722ff0d7435 */ /* 0x002fe200000001ff */
[----:B------:R-:W-:Y:S02]  /*26b00*/  MOV R12, 0xbf8f7685 ;  /* 0xbf8f7685000c7802 */ /* 0x000fe40000000f00 */
[----:B------:R1:W-:Y:S01]  /*26b10*/  STL.64 [R1+0x1228], R18 ;  /* 0x0012281201007387 */ /* 0x0003e20000100a00 */
[----:B--2---:R-:W-:-:S03]  /*26b20*/  HFMA2.MMA R25, -RZ, RZ, -0.2454833984375, 0.384765625 ;  /* 0xb3db3628ff197435 */ /* 0x004fc600000001ff */
[----:B------:R2:W-:Y:S01]  /*26b30*/  STL.64 [R1+0x1238], R14 ;  /* 0x0012380e01007387 */ /* 0x0005e20000100a00 */
[----:B------:R-:W-:Y:S01]  /*26b40*/  MOV R24, 0xbf8095d8 ;  /* 0xbf8095d800187802 */ /* 0x000fe20000000f00 */
[----:B0-----:R-:W-:Y:S01]  /*26b50*/  IMAD.MOV.U32 R10, RZ, RZ, -0x3fa1af6f ;  /* 0xc05e5091ff0a7424 */ /* 0x001fe200078e00ff */
[----:B------:R-:W-:Y:S01]  /*26b60*/  MOV R11, 0x3fb76a6c ;  /* 0x3fb76a6c000b7802 */ /* 0x000fe20000000f00 */
[----:B------:R0:W-:Y:S01]  /*26b70*/  STL.64 [R1+0x11c8], R22 ;  /* 0x0011c81601007387 */ /* 0x0001e20000100a00 */
[----:B-1----:R-:W-:-:S03]  /*26b80*/  HFMA2.MMA R18, -RZ, RZ, 0.2374267578125, 1.6318359375 ;  /* 0x33993e87ff127435 */ /* 0x002fc600000001ff */
[----:B------:R1:W-:Y:S01]  /*26b90*/  STL.64 [R1+0x1248], R16 ;  /* 0x0012481001007387 */ /* 0x0003e20000100a00 */
[----:B------:R-:W-:Y:S01]  /*26ba0*/  MOV R19, 0xbee55ca9 ;  /* 0xbee55ca900137802 */ /* 0x000fe20000000f00 */
[----:B--2---:R-:W-:Y:S01]  /*26bb0*/  IMAD.MOV.U32 R14, RZ, RZ, -0x434156b4 ;  /* 0xbcbea94cff0e7424 */ /* 0x004fe200078e00ff */
[----:B------:R-:W-:Y:S01]  /*26bc0*/  MOV R15, 0x3c03ba34 ;  /* 0x3c03ba34000f7802 */ /* 0x000fe20000000f00 */
[----:B------:R2:W-:Y:S01]  /*26bd0*/  STL.64 [R1+0x1210], R20 ;  /* 0x0012101401007387 */ /* 0x0005e20000100a00 */
[----:B0-----:R-:W-:Y:S01]  /*26be0*/  IMAD.MOV.U32 R22, RZ, RZ, 0x3ad917d5 ;  /* 0x3ad917d5ff167424 */ /* 0x001fe200078e00ff */
[----:B------:R-:W-:Y:S02]  /*26bf0*/  MOV R23, 0xba914409 ;  /* 0xba91440900177802 */ /* 0x000fe40000000f00 */
[----:B------:R0:W-:Y:S01]  /*26c00*/  STL.64 [R1+0x1230], R12 ;  /* 0x0012300c01007387 */ /* 0x0001e20000100a00 */
[----:B-1----:R-:W-:Y:S01]  /*26c10*/  HFMA2.MMA R16, -RZ, RZ, -0.1446533203125, -555 ;  /* 0xb0a1e056ff107435 */ /* 0x002fe200000001ff */
[----:B------:R-:W-:-:S02]  /*26c20*/  MOV R17, 0xbaf0252c ;  /* 0xbaf0252c00117802 */ /* 0x000fc40000000f00 */
[----:B------:R1:W-:Y:S01]  /*26c30*/  STL.64 [R1+0x11f0], R24 ;  /* 0x0011f01801007387 */ /* 0x0003e20000100a00 */
[----:B--2---:R-:W-:-:S03]  /*26c40*/  HFMA2.MMA R21, -RZ, RZ, 2.25390625, 28240 ;  /* 0x408276e5ff157435 */ /* 0x004fc600000001ff */
[----:B------:R2:W-:Y:S01]  /*26c50*/  STL.64 [R1+0x1258], R10 ;  /* 0x0012580a01007387 */ /* 0x0005e20000100a00 */
[----:B------:R-:W-:Y:S01]  /*26c60*/  MOV R20, 0xb74d552d ;  /* 0xb74d552d00147802 */ /* 0x000fe20000000f00 */
[----:B0-----:R-:W-:Y:S02]  /*26c70*/  HFMA2.MMA R13, -RZ, RZ, 1.2568359375, -0.10772705078125 ;  /* 0x3d07aee5ff0d7435 */ /* 0x001fe400000001ff */
[----:B------:R0:W-:Y:S01]  /*26c80*/  STL.64 [R1+0x1278], R14 ;  /* 0x0012780e01007387 */ /* 0x0001e20000100a00 */
[----:B------:R-:W-:Y:S01]  /*26c90*/  MOV R12, 0xaf9f2cae ;  /* 0xaf9f2cae000c7802 */ /* 0x000fe20000000f00 */
[----:B-1----:R-:W-:Y:S02]  /*26ca0*/  HFMA2.MMA R24, -RZ, RZ, 0.8916015625, 40128 ;  /* 0x3b2278e6ff187435 */ /* 0x002fe400000001ff */
[----:B------:R1:W-:Y:S01]  /*26cb0*/  STL.64 [R1+0x1218], R22 ;  /* 0x0012181601007387 */ /* 0x0003e20000100a00 */
[----:B------:R-:W-:Y:S01]  /*26cc0*/  MOV R25, 0xc1a4e31c ;  /* 0xc1a4e31c00197802 */ /* 0x000fe20000000f00 */
[----:B--2---:R-:W-:-:S02]  /*26cd0*/  HFMA2.MMA R11, -RZ, RZ, 1.09375, 130.875 ;  /* 0x3c605817ff0b7435 */ /* 0x004fc400000001ff */
[----:B------:R2:W-:Y:S01]  /*26ce0*/  STL.64 [R1+0x1260], R18 ;  /* 0x0012601201007387 */ /* 0x0005e20000100a00 */
[----:B------:R-:W-:Y:S01]  /*26cf0*/  IMAD.MOV.U32 R10, RZ, RZ, 0x430437bf ;  /* 0x430437bfff0a7424 */ /* 0x000fe200078e00ff */
[----:B0-----:R-:W-:Y:S01]  /*26d00*/  HFMA2.MMA R14, -RZ, RZ, 3.068359375, 0.0011272430419921875 ;  /* 0x4223149eff0e7435 */ /* 0x001fe200000001ff */
[----:B------:R-:W-:Y:S01]  /*26d10*/  MOV R15, 0xc218d763 ;  /* 0xc218d763000f7802 */ /* 0x000fe20000000f00 */
[----:B------:R0:W-:Y:S01]  /*26d20*/  STL.64 [R1+0x1280], R16 ;  /* 0x0012801001007387 */ /* 0x0001e20000100a00 */
[----:B-1----:R-:W-:Y:S01]  /*26d30*/  HFMA2.MMA R23, -RZ, RZ, -1.501953125, 0.0002357959747314453125 ;  /* 0xbe020bbaff177435 */ /* 0x002fe200000001ff */
[----:B------:R-:W-:Y:S02]  /*26d40*/  IMAD.MOV.U32 R22, RZ, RZ, 0x3eaea827 ;  /* 0x3eaea827ff167424 */ /* 0x000fe400078e00ff */
[----:B------:R1:W-:Y:S01]  /*26d50*/  STL.64 [R1+0x1250], R20 ;  /* 0x0012501401007387 */ /* 0x0003e20000100a00 */
[----:B--2---:R-:W-:Y:S01]  /*26d60*/  HFMA2.MMA R19, -RZ, RZ, 3.53515625, 0.310302734375 ;  /* 0x431234f7ff137435 */ /* 0x004fe200000001ff */
[----:B------:R-:W-:-:S02]  /*26d70*/  MOV R18, 0xc2f75477 ;  /* 0xc2f7547700127802 */ /* 0x000fc40000000f00 */
[----:B------:R2:W-:Y:S01]  /*26d80*/  STL.64 [R1+0x1270], R12 ;  /* 0x0012700c01007387 */ /* 0x0005e20000100a00 */
[----:B0-----:R-:W-:Y:S01]  /*26d90*/  HFMA2.MMA R17, -RZ, RZ, 2.318359375, -1.4111328125 ;  /* 0x40a3bda5ff117435 */ /* 0x001fe200000001ff */
[----:B------:R-:W-:Y:S02]  /*26da0*/  MOV R16, 0xc0c8b114 ;  /* 0xc0c8b11400107802 */ /* 0x000fe40000000f00 */
[----:B------:R0:W-:Y:S01]  /*26db0*/  STL.64 [R1+0x1240], R24 ;  /* 0x0012401801007387 */ /* 0x0001e20000100a00 */
[----:B-1----:R-:W-:Y:S01]  /*26dc0*/  IMAD.MOV.U32 R20, RZ, RZ, 0x3a9eb4a8 ;  /* 0x3a9eb4a8ff147424 */ /* 0x002fe200078e00ff */
[----:B------:R-:W-:Y:S02]  /*26dd0*/  MOV R21, 0xb9cefd15 ;  /* 0xb9cefd1500157802 */ /* 0x000fe40000000f00 */
[----:B------:R1:W-:Y:S01]  /*26de0*/  STL.64 [R1+0x1298], R10 ;  /* 0x0012980a01007387 */ /* 0x0003e20000100a00 */
[----:B--2---:R-:W-:Y:S01]  /*26df0*/  IMAD.MOV.U32 R12, RZ, RZ, -0x3d5f44d2 ;  /* 0xc2a0bb2eff0c7424 */ /* 0x004fe200078e00ff */
[----:B------:R-:W-:-:S02]  /*26e00*/  MOV R13, 0xb8ec22de ;  /* 0xb8ec22de000d7802 */ /* 0x000fc40000000f00 */
[----:B------:R2:W-:Y:S01]  /*26e10*/  STL.64 [R1+0x12b0], R14 ;  /* 0x0012b00e01007387 */ /* 0x0005e20000100a00 */
[----:B0-----:R-:W-:-:S03]  /*26e20*/  HFMA2.MMA R24, -RZ, RZ, 3.287109375, -7.8515625 ;  /* 0x4293c7daff187435 */ /* 0x001fc600000001ff */
[----:B------:R0:W-:Y:S01]  /*26e30*/  STL.64 [R1+0x1268], R22 ;  /* 0x0012681601007387 */ /* 0x0001e20000100a00 */
[----:B------:R-:W-:Y:S01]  /*26e40*/  MOV R25, 0xc31ccd29 ;  /* 0xc31ccd2900197802 */ /* 0x000fe20000000f00 */
[----:B-1----:R-:W-:Y:S02]  /*26e50*/  HFMA2.MMA R10, -RZ, RZ, 1.7734375, -0.0185699462890625 ;  /* 0x3f18a4c1ff0a7435 */ /* 0x002fe400000001ff */
[----:B------:R1:W-:Y:S01]  /*26e60*/  STL.64 [R1+0x12a0], R18 ;  /* 0x0012a01201007387 */ /* 0x0003e20000100a00 */
[----:B------:R-:W-:Y:S01]  /*26e70*/  MOV R11, 0xbee2690b ;  /* 0xbee2690b000b7802 */ /* 0x000fe20000000f00 */
[----:B--2---:R-:W-:Y:S01]  /*26e80*/  HFMA2.MMA R14, -RZ, RZ, 0.88037109375, 3.943359375 ;  /* 0x3b0b43e3ff0e7435 */ /* 0x004fe200000001ff */
[----:B------:R-:W-:Y:S01]  /*26e90*/  MOV R15, 0x43542b1a ;  /* 0x43542b1a000f7802 */ /* 0x000fe20000000f00 */
[----:B------:R2:W-:Y:S01]  /*26ea0*/  STL.64 [R1+0x1288], R20 ;  /* 0x0012881401007387 */ /* 0x0005e20000100a00 */
[----:B0-----:R-:W-:-:S03]  /*26eb0*/  HFMA2.MMA R23, -RZ, RZ, 0.342529296875, 0.00019085407257080078125 ;  /* 0x357b0a41ff177435 */ /* 0x001fc600000001ff */
[----:B------:R0:W-:Y:S01]  /*26ec0*/  STL.64 [R1+0x12a8], R12 ;  /* 0x0012a80c01007387 */ /* 0x0001e20000100a00 */
[----:B------:R-:W-:Y:S01]  /*26ed0*/  IMAD.MOV.U32 R22, RZ, RZ, 0x41898fd1 ;  /* 0x41898fd1ff167424 */ /* 0x000fe200078e00ff */
[----:B-1----:R-:W-:Y:S02]  /*26ee0*/  HFMA2.MMA R19, -RZ, RZ, -0.21337890625, 25280 ;  /* 0xb2d4762cff137435 */ /* 0x002fe400000001ff */
[----:B------:R1:W-:Y:S01]  /*26ef0*/  STL.64 [R1+0x12c0], R16 ;  /* 0x0012c01001007387 */ /* 0x0003e20000100a00 */
[----:B------:R-:W-:Y:S02]  /*26f00*/  IMAD.MOV.U32 R18, RZ, RZ, 0x3e24a8c0 ;  /* 0x3e24a8c0ff127424 */ /* 0x000fe400078e00ff */
[----:B--2---:R-:W-:Y:S01]  /*26f10*/  IMAD.MOV.U32 R20, RZ, RZ, -0x3ffdf446 ;  /* 0xc0020bbaff147424 */ /* 0x004fe200078e00ff */
[----:B------:R-:W-:Y:S01]  /*26f20*/  MOV R21, 0xb1aa1b02 ;  /* 0xb1aa1b0200157802 */ /* 0x000fe20000000f00 */
[----:B------:R2:W-:Y:S01]  /*26f30*/  STL.64 [R1+0x1290], R24 ;  /* 0x0012901801007387 */ /* 0x0005e20000100a00 */
[----:B0-----:R-:W-:Y:S01]  /*26f40*/  IMAD.MOV.U32 R12, RZ, RZ, -0x43e4c231 ;  /* 0xbc1b3dcfff0c7424 */ /* 0x001fe200078e00ff */
[----:B------:R-:W-:-:S02]  /*26f50*/  MOV R13, 0x36d76ab6 ;  /* 0x36d76ab6000d7802 */ /* 0x000fc40000000f00 */
[----:B------:R0:W-:Y:S01]  /*26f60*/  STL.64 [R1+0x12d0], R10 ;  /* 0x0012d00a01007387 */ /* 0x0001e20000100a00 */
[----:B-1----:R-:W-:Y:S01]  /*26f70*/  IMAD.MOV.U32 R16, RZ, RZ, 0x4151b9cf ;  /* 0x4151b9cfff107424 */ /* 0x002fe200078e00ff */
[----:B------:R-:W-:Y:S02]  /*26f80*/  MOV R17, 0xc3f87dce ;  /* 0xc3f87dce00117802 */ /* 0x000fe40000000f00 */
[----:B------:R1:W-:Y:S01]  /*26f90*/  STL.64 [R1+0x12f0], R14 ;  /* 0x0012f00e01007387 */ /* 0x0003e20000100a00 */
[----:B--2---:R-:W-:-:S03]  /*26fa0*/  HFMA2.MMA R25, -RZ, RZ, 1.22265625, 0.01502227783203125 ;  /* 0x3ce423b1ff197435 */ /* 0x004fc600000001ff */
[----:B------:R2:W-:Y:S01]  /*26fb0*/  STL.64 [R1+0x12b8], R22 ;  /* 0x0012b81601007387 */ /* 0x0005e20000100a00 */
[----:B------:R-:W-:Y:S01]  /*26fc0*/  MOV R24, 0xbd25198e ;  /* 0xbd25198e00187802 */ /* 0x000fe20000000f00 */
[----:B0-----:R-:W-:Y:S02]  /*26fd0*/  HFMA2.MMA R11, -RZ, RZ, 3.583984375, -15760 ;  /* 0x432bf3b2ff0b7435 */ /* 0x001fe400000001ff */
[----:B------:R0:W-:Y:S01]  /*26fe0*/  STL.64 [R1+0x12c8], R20 ;  /* 0x0012c81401007387 */ /* 0x0001e20000100a00 */
[----:B------:R-:W-:Y:S01]  /*26ff0*/  MOV R10, 0xc3abf25b ;  /* 0xc3abf25b000a7802 */ /* 0x000fe20000000f00 */
[----:B-1----:R-:W-:Y:S02]  /*27000*/  HFMA2.MMA R15, -RZ, RZ, 2.546875, -0.018585205078125 ;  /* 0x4118a4c2ff0f7435 */ /* 0x002fe400000001ff */
[----:B------:R1:W-:Y:S01]  /*27010*/  STL.64 [R1+0x12d8], R18 ;  /* 0x0012d81201007387 */ /* 0x0003e20000100a00 */
[----:B------:R-:W-:-:S03]  /*27020*/  IMAD.MOV.U32 R14, RZ, RZ, -0x4ab39f09 ;  /* 0xb54c60f7ff0e7424 */ /* 0x000fc600078e00ff */
[----:B------:R3:W-:Y:S01]  /*27030*/  STL.64 [R1+0x12e8], R12 ;  /* 0x0012e80c01007387 */ /* 0x0007e20000100a00 */
[----:B--2---:R-:W-:Y:S01]  /*27040*/  HFMA2.MMA R23, -RZ, RZ, 3.818359375, 0.00131893157958984375 ;  /* 0x43a31567ff177435 */ /* 0x004fe200000001ff */
[----:B------:R-:W-:Y:S02]  /*27050*/  IMAD.MOV.U32 R22, RZ, RZ, -0x4313edd9 ;  /* 0xbcec1227ff167424 */ /* 0x000fe400078e00ff */
[----:B------:R2:W-:Y:S01]  /*27060*/  STL.64 [R1+0x12f8], R16 ;  /* 0x0012f81001007387 */ /* 0x0005e20000100a00 */
[----:B0-----:R-:W-:Y:S01]  /*27070*/  HFMA2.MMA R20, -RZ, RZ, 4.2109375, -23.28125 ;  /* 0x4436cdd2ff147435 */ /* 0x001fe200000001ff */
[----:B------:R-:W-:Y:S01]  /*27080*/  MOV R21, 0xc3f111b1 ;  /* 0xc3f111b100157802 */ /* 0x000fe20000000f00 */
[----:B-1----:R-:W-:Y:S01]  /*27090*/  IMAD.MOV.U32 R18, RZ, RZ, 0x3913332d ;  /* 0x3913332dff127424 */ /* 0x002fe200078e00ff */
[----:B------:R-:W-:Y:S01]  /*270a0*/  MOV R19, 0xc29684d3 ;  /* 0xc29684d300137802 */ /* 0x000fe20000000f00 */
[----:B------:R0:W-:Y:S01]  /*270b0*/  STL.64 [R1+0x12e0], R24 ;  /* 0x0012e01801007387 */ /* 0x0001e20000100a00 */
[----:B---3--:R-:W-:Y:S01]  /*270c0*/  HFMA2.MMA R12, -RZ, RZ, 3.259765625, 0.0001857280731201171875 ;  /* 0x42850a16ff0c7435 */ /* 0x008fe200000001ff */
[----:B------:R-:W-:-:S02]  /*270d0*/  MOV R13, 0xc1e39485 ;  /* 0xc1e39485000d7802 */ /* 0x000fc40000000f00 */
[----:B------:R1:W-:Y:S01]  /*270e0*/  STL.64 [R1+0x1310], R10 ;  /* 0x0013100a01007387 */ /* 0x0003e20000100a00 */
[----:B--2---:R-:W-:Y:S01]  /*270f0*/  IMAD.MOV.U32 R16, RZ, RZ, -0x4b05c0b0 ;  /* 0xb4fa3f50ff107424 */ /* 0x004fe200078e00ff */
[----:B------:R-:W-:Y:S02]  /*27100*/  MOV R17, 0xbf4e5ff2 ;  /* 0xbf4e5ff200117802 */ /* 0x000fe40000000f00 */
[----:B------:R2:W-:Y:S04]  /*27110*/  STL.64 [R1+0x1318], R18 ;  /* 0x0013181201007387 */ /* 0x0005e80000100a00 */
[----:B------:R3:W-:Y:S01]  /*27120*/  STL.64 [R1+0x1328], R14 ;  /* 0x0013280e01007387 */ /* 0x0007e20000100a00 */
[----:B0-----:R-:W-:Y:S01]  /*27130*/  HFMA2.MMA R25, -RZ, RZ, 2.111328125, 1.4609375 ;  /* 0x40393dd8ff197435 */ /* 0x001fe200000001ff */
[----:B------:R-:W-:-:S02]  /*27140*/  MOV R24, 0xc0f08f9b ;  /* 0xc0f08f9b00187802 */ /* 0x000fc40000000f00 */
[----:B------:R0:W-:Y:S01]  /*27150*/  STL.64 [R1+0x1338], R16 ;  /* 0x0013381001007387 */ /* 0x0001e20000100a00 */
[----:B-1----:R-:W-:Y:S01]  /*27160*/  HFMA2.MMA R11, -RZ, RZ, 1.328125, -1493 ;  /* 0x3d50e5d5ff0b7435 */ /* 0x002fe200000001ff */
[----:B------:R-:W-:Y:S01]  /*27170*/  IMAD.MOV.U32 R10, RZ, RZ, 0x391ad4b2 ;  /* 0x391ad4b2ff0a7424 */ /* 0x000fe200078e00ff */
[----:B--2---:R-:W-:Y:S01]  /*27180*/  HFMA2.MMA R19, -RZ, RZ, 1.1162109375, -0.000296115875244140625 ;  /* 0x3c778cdaff137435 */ /* 0x004fe200000001ff */
[----:B------:R1:W-:Y:S01]  /*27190*/  STL.64 [R1+0x1300], R20 ;  /* 0x0013001401007387 */ /* 0x0003e20000100a00 */
[----:B------:R-:W-:Y:S01]  /*271a0*/  MOV R18, 0xbd07707a ;  /* 0xbd07707a00127802 */ /* 0x000fe20000000f00 */
[----:B---3--:R-:W-:Y:S02]  /*271b0*/  HFMA2.MMA R15, -RZ, RZ, -5.0859375, 16480 ;  /* 0xc5167406ff0f7435 */ /* 0x008fe400000001ff */
[----:B------:R2:W-:Y:S01]  /*271c0*/  STL.64 [R1+0x1308], R22 ;  /* 0x0013081601007387 */ /* 0x0005e20000100a00 */
[----:B------:R-:W-:Y:S01]  /*271d0*/  IMAD.MOV.U32 R14, RZ, RZ, 0x44f49ff4 ;  /* 0x44f49ff4ff0e7424 */ /* 0x000fe200078e00ff */
[----:B0-----:R-:W-:-:S02]  /*271e0*/  HFMA2.MMA R17, -RZ, RZ, 0.83251953125, 217.375 ;  /* 0x3aa95acbff117435 */ /* 0x001fc400000001ff */
[----:B------:R0:W-:Y:S01]  /*271f0*/  STL.64 [R1+0x1320], R12 ;  /* 0x0013200c01007387 */ /* 0x0001e20000100a00 */
[----:B------:R-:W-:Y:S01]  /*27200*/  MOV R16, 0x44abf3ae ;  /* 0x44abf3ae00107802 */ /* 0x000fe20000000f00 */
[----:B-1----:R-:W-:Y:S01]  /*27210*/  HFMA2.MMA R20, -RZ, RZ, 1.7705078125, -0.4638671875 ;  /* 0x3f15b76cff147435 */ /* 0x002fe200000001ff */
[----:B------:R-:W-:Y:S01]  /*27220*/  MOV R21, 0xbe5574fd ;  /* 0xbe5574fd00157802 */ /* 0x000fe20000000f00 */
[----:B------:R1:W-:Y:S01]  /*27230*/  STL.64 [R1+0x1330], R24 ;  /* 0x0013301801007387 */ /* 0x0003e20000100a00 */
[----:B--2---:R-:W-:Y:S01]  /*27240*/  IMAD.MOV.U32 R22, RZ, RZ, -0x3b8899d4 ;  /* 0xc477662cff167424 */ /* 0x004fe200078e00ff */
[----:B------:R-:W-:Y:S02]  /*27250*/  MOV R23, 0x450908e3 ;  /* 0x450908e300177802 */ /* 0x000fe40000000f00 */
        /* <DEDUP_REMOVED lines=8> */
[----:B--2---:R-:W-:Y:S01]  /*272e0*/  HFMA2.MMA R11, -RZ, RZ, -3.439453125, -0.00010120868682861328125 ;  /* 0xc2e186a2ff0b7435 */ /* 0x004fe200000001ff */
[----:B------:R-:W-:-:S02]  /*272f0*/  IMAD.MOV.U32 R10, RZ, RZ, 0x43059029 ;  /* 0x43059029ff0a7424 */ /* 0x000fc400078e00ff */
[----:B------:R2:W-:Y:S01]  /*27300*/  STL.64 [R1+0x1370], R16 ;  /* 0x0013701001007387 */ /* 0x0005e20000100a00 */
[----:B0-----:R-:W-:Y:S01]  /*27310*/  HFMA2.MMA R19, -RZ, RZ, -0.4384765625, -8600 ;  /* 0xb704f033ff137435 */ /* 0x001fe200000001ff */
[----:B------:R-:W-:Y:S01]  /*27320*/  MOV R18, 0x42393dd8 ;  /* 0x42393dd800127802 */ /* 0x000fe20000000f00 */
[----:B---3--:R-:W-:Y:S01]  /*27330*/  HFMA2.MMA R23, -RZ, RZ, -1.814453125, -0.177734375 ;  /* 0xbf42b1b0ff177435 */ /* 0x008fe200000001ff */
[----:B------:R0:W-:Y:S01]  /*27340*/  STL.64 [R1+0x1340], R20 ;  /* 0x0013401401007387 */ /* 0x0001e20000100a00 */
[----:B------:R-:W-:Y:S01]  /*27350*/  IMAD.MOV.U32 R22, RZ, RZ, 0x3f8f9e02 ;  /* 0x3f8f9e02ff167424 */ /* 0x000fe200078e00ff */
[----:B-1----:R-:W-:Y:S02]  /*27360*/  HFMA2.MMA R14, -RZ, RZ, -2.259765625, 2620 ;  /* 0xc085691eff0e7435 */ /* 0x002fe400000001ff */
[----:B------:R1:W-:Y:S01]  /*27370*/  STL.64 [R1+0x1360], R12 ;  /* 0x0013600c01007387 */ /* 0x0003e20000100a00 */
[----:B------:R-:W-:Y:S01]  /*27380*/  MOV R15, 0x3b4b3729 ;  /* 0x3b4b3729000f7802 */ /* 0x000fe20000000f00 */
[----:B--2---:R-:W-:Y:S01]  /*27390*/  HFMA2.MMA R17, -RZ, RZ, 1.5966796875, 2.83718109130859375e-05 ;  /* 0x3e6301dcff117435 */ /* 0x004fe200000001ff */
[----:B------:R-:W-:Y:S01]  /*273a0*/  MOV R16, 0x3eb9a9a3 ;  /* 0x3eb9a9a300107802 */ /* 0x000fe20000000f00 */
[----:B------:R2:W-:Y:S01]  /*273b0*/  STL.64 [R1+0x1380], R24 ;  /* 0x0013801801007387 */ /* 0x0005e20000100a00 */
[----:B0-----:R-:W-:Y:S01]  /*273c0*/  IMAD.MOV.U32 R20, RZ, RZ, -0x3bc3d9f9 ;  /* 0xc43c2607ff147424 */ /* 0x001fe200078e00ff */
[----:B------:R-:W-:-:S02]  /*273d0*/  MOV R21, 0x4436edde ;  /* 0x4436edde00157802 */ /* 0x000fc40000000f00 */
[----:B------:R2:W-:Y:S01]  /*273e0*/  STL.64 [R1+0x1388], R10 ;  /* 0x0013880a01007387 */ /* 0x0005e20000100a00 */
[----:B-1----:R-:W-:Y:S01]  /*273f0*/  IMAD.MOV.U32 R12, RZ, RZ, -0x3e97d410 ;  /* 0xc1682bf0ff0c7424 */ /* 0x002fe200078e00ff */
[----:B------:R-:W-:Y:S02]  /*27400*/  MOV R13, 0x4131c9d1 ;  /* 0x4131c9d1000d7802 */ /* 0x000fe40000000f00 */
        /* <DEDUP_REMOVED lines=12> */
[----:B------:R-:W-:Y:S01]  /*274d0*/  MOV R11, 0x3e800000 ;  /* 0x3e800000000b7802 */ /* 0x000fe20000000f00 */
[----:B------:R-:W-:Y:S01]  /*274e0*/  HFMA2.MMA R13, -RZ, RZ, 1.3056640625, -1.8671875 ;  /* 0x3d39bf78ff0d7435 */ /* 0x000fe200000001ff */
[----:B------:R-:W-:Y:S01]  /*274f0*/  ISETP.GE.U32.AND P0, PT, R36, 0x7f800000, PT ;  /* 0x7f8000002400780c */ /* 0x000fe20003f06070 */
[----:B------:R-:W-:Y:S01]  /*27500*/  BSSY B4, `(.L_x_1503) ;  /* 0x000001a000047945 */ /* 0x000fe20003800000 */
        /* <DEDUP_REMOVED lines=25> */
.L_x_1504:
[----:B------:R-:W-:Y:S05]  /*276a0*/  BSYNC B4 ;  /* 0x0000000000047941 */ /* 0x000fea0003800000 */
.L_x_1503:
[----:B------:R-:W-:-:S04]  /*276b0*/  FADD.FTZ R9, -R36, R9 ;  /* 0x0000000924097221 */ /* 0x000fc80000010100 */
[----:B------:R-:W-:-:S06]  /*276c0*/  FMUL.FTZ R9, R9, -2 ;  /* 0xc000000009097820 */ /* 0x000fcc0000410000 */
[----:B------:R-:W0:Y:S02]  /*276d0*/  MUFU.SQRT R9, R9 ;  /* 0x0000000900097308 */ /* 0x000e240000002000 */
[----:B0-----:R-:W-:Y:S01]  /*276e0*/  FADD.FTZ R45, -R9, -RZ ;  /* 0x800000ff092d7221 */ /* 0x001fe20000010100 */
[----:B------:R-:W-:Y:S06]  /*276f0*/  BRA `(.L_x_1502) ;  /* 0x0000000000887947 */ /* 0x000fec0003800000 */
.L_x_1501:
        /* <DEDUP_REMOVED lines=30> */
.L_x_1506:
[----:B------:R-:W-:Y:S05]  /*278e0*/  BSYNC B4 ;  /* 0x0000000000047941 */ /* 0x000fea0003800000 */
.L_x_1505:
[----:B------:R-:W-:-:S04]  /*278f0*/  FADD.FTZ R9, -R36, R9 ;  /* 0x0000000924097221 */ /* 0x000fc80000010100 */
[----:B------:R-:W-:-:S04]  /*27900*/  FMUL.FTZ R9, R9, -2 ;  /* 0xc000000009097820 */ /* 0x000fc80000410000 */
[----:B------:R0:W1:Y:S03]  /*27910*/  MUFU.SQRT R45, R9 ;  /* 0x00000009002d7308 */ /* 0x0000660000002000 */
.L_x_1502:
[----:B------:R-:W-:Y:S05]  /*27920*/  BSYNC B3 ;  /* 0x0000000000037941 */ /* 0x000fea0003800000 */
.L_x_1500:
[----:B--2---:R-:W-:Y:S01]  /*27930*/  FMUL.FTZ R14, R5, 0.5 ;  /* 0x3f000000050e7820 */ /* 0x004fe20000410000 */
[----:B------:R-:W-:Y:S01]  /*27940*/  MOV R15, 0x40000000 ;  /* 0x40000000000f7802 */ /* 0x000fe20000000f00 */
[----:B------:R-:W-:Y:S01]  /*27950*/  HFMA2.MMA R28, -RZ, RZ, 0, 0 ;  /* 0x00000000ff1c7435 */ /* 0x000fe200000001ff */
[----:B------:R-:W-:Y:S01]  /*27960*/  BSSY B3, `(.L_x_1507) ;  /* 0x000015b000037945 */ /* 0x000fe20003800000 */
[----:B------:R2:W1:Y:S01]  /*27970*/  MUFU.SQRT R0, R14 ;  /* 0x0000000e00007308 */ /* 0x0004620000002000 */
[----:B------:R-:W-:Y:S01]  /*27980*/  HFMA2.MMA R35, -RZ, RZ, 0, 0 ;  /* 0x00000000ff237435 */ /* 0x000fe200000001ff */
[----:B------:R-:W-:Y:S01]  /*27990*/  IMAD.MOV.U32 R34, RZ, RZ, 0x3f800000 ;  /* 0x3f800000ff227424 */ /* 0x000fe200078e00ff */
[----:B------:R-:W-:Y:S02]  /*279a0*/  CS2R R32, SRZ ;  /* 0x0000000000207805 */ /* 0x000fe4000001ff00 */
[----:B------:R-:W-:Y:S02]  /*279b0*/  MOV R29, 0x7f800000 ;  /* 0x7f800000001d7802 */ /* 0x000fe40000000f00 */
[----:B------:R-:W-:-:S02]  /*279c0*/  CS2R R26, SRZ ;  /* 0x00000000001a7805 */ /* 0x000fc4000001ff00 */
[----:B------:R-:W-:Y:S02]  /*279d0*/  CS2R R24, SRZ ;  /* 0x0000000000187805 */ /* 0x000fe4000001ff00 */
[----:B------:R-:W-:Y:S02]  /*279e0*/  CS2R R22, SRZ ;  /* 0x0000000000167805 */ /* 0x000fe4000001ff00 */
[----:B------:R-:W-:Y:S01]  /*279f0*/  CS2R R20, SRZ ;  /* 0x0000000000147805 */ /* 0x000fe2000001ff00 */
[----:B--2---:R-:W-:Y:S01]  /*27a00*/  IMAD.MOV.U32 R14, RZ, RZ, 0x3a69a091 ;  /* 0x3a69a091ff0e7424 */ /* 0x004fe200078e00ff */
[----:B------:R-:W-:Y:S02]  /*27a10*/  CS2R R18, SRZ ;  /* 0x0000000000127805 */ /* 0x000fe4000001ff00 */
[----:B------:R-:W-:Y:S02]  /*27a20*/  CS2R R36, SRZ ;  /* 0x0000000000247805 */ /* 0x000fe4000001ff00 */
[----:B------:R-:W-:Y:S01]  /*27a30*/  MOV R38, RZ ;  /* 0x000000ff00267202 */ /* 0x000fe20000000f00 */
[----:B-1----:R-:W-:-:S04]  /*27a40*/  FMUL.FTZ R0, R0, R45 ;  /* 0x0000002d00007220 */ /* 0x002fc80000410000 */
        /* <DEDUP_REMOVED lines=28> */
[----:B------:R-:W-:Y:S02]  /*27c10*/  FFMA.FTZ R10, R13, R10, 0.06809400022029876709 ;  /* 0x3d8b74de0d0a7423 */ /* 0x000fe4000001000a */
[----:B------:R-:W-:Y:S01]  /*27c20*/  FMUL.FTZ R16, R15, 1.4426950216293334961 ;  /* 0x3fb8aa3b0f107820 */ /* 0x000fe20000410000 */
[----:B------:R-:W-:Y:S01]  /*27c30*/  SHF.L.U32 R17, R17, 0x17, RZ ;  /* 0x0000001711117819 */ /* 0x000fe200000006ff */
[----:B------:R-:W-:-:S04]  /*27c40*/  FFMA.FTZ R10, R13, R10, 0.015377387404441833496 ;  /* 0x3c7bf1700d0a7423 */ /* 0x000fc8000001000a */
[C---:B------:R-:W-:Y:S01]  /*27c50*/  FFMA.FTZ R10, R13.reuse, R10, -0.1396210789680480957 ;  /* 0xbe0ef8d40d0a7423 */ /* 0x040fe2000001000a */
[----:B------:R-:W1:Y:S03]  /*27c60*/  MUFU.EX2 R16, R16 ;  /* 0x0000001000107308 */ /* 0x000e660000000800 */
[----:B------:R-:W-:Y:S01]  /*27c70*/  FFMA.FTZ R13, R13, R10, 1.232995152473449707 ;  /* 0x3f9dd2c90d0d7423 */ /* 0x000fe2000001000a */
[----:B------:R-:W-:-:S03]  /*27c80*/  FADD.FTZ R10, |R0|, -RZ ;  /* 0x800000ff000a7221 */ /* 0x000fc60000010200 */
[----:B0-----:R-:W-:Y:S01]  /*27c90*/  FMUL.FTZ R15, R13, R12 ;  /* 0x0000000c0d0f7220 */ /* 0x001fe20000410000 */
[----:B------:R-:W-:Y:S01]  /*27ca0*/  FFMA.FTZ R10, |R0|, -R10, R9 ;  /* 0x8000000a000a7223 */ /* 0x000fe20000010209 */
[----:B------:R-:W-:Y:S02]  /*27cb0*/  MOV R9, RZ ;  /* 0x000000ff00097202 */ /* 0x000fe40000000f00 */
[----:B------:R-:W-:-:S04]  /*27cc0*/  FMUL.FTZ R14, R15, -2 ;  /* 0xc00000000f0e7820 */ /* 0x000fc80000410000 */
[----:B------:R-:W-:Y:S01]  /*27cd0*/  FFMA.FTZ R14, |R0|, R14, R13 ;  /* 0x0000000e000e7223 */ /* 0x000fe2000001020d */
[----:B------:R-:W-:Y:S02]  /*27ce0*/  IMAD.MOV.U32 R0, RZ, RZ, RZ ;  /* 0x000000ffff007224 */ /* 0x000fe400078e00ff */
[----:B-1----:R-:W-:Y:S01]  /*27cf0*/  FMUL.FTZ R17, R17, R16 ;  /* 0x0000001011117220 */ /* 0x002fe20000410000 */
[----:B------:R-:W-:-:S03]  /*27d00*/  FADD.FTZ R14, -R15, R14 ;  /* 0x0000000e0f0e7221 */ /* 0x000fc60000010100 */
[----:B------:R-:W-:Y:S01]  /*27d10*/  FFMA.FTZ R17, R17, R10, R17 ;  /* 0x0000000a11117223 */ /* 0x000fe20000010011 */
[----:B------:R-:W-:Y:S01]  /*27d20*/  CS2R R10, SRZ ;  /* 0x00000000000a7805 */ /* 0x000fe2000001ff00 */
[----:B------:R-:W-:Y:S01]  /*27d30*/  FFMA.FTZ R14, R12, R14, R15 ;  /* 0x0000000e0c0e7223 */ /* 0x000fe2000001000f */
[----:B------:R-:W-:-:S03]  /*27d40*/  CS2R R12, SRZ ;  /* 0x00000000000c7805 */ /* 0x000fc6000001ff00 */
[----:B------:R-:W-:Y:S01]  /*27d50*/  FMUL.FTZ R44, R14, R17 ;  /* 0x000000110e2c7220 */ /* 0x000fe20000410000 */
[----:B------:R-:W-:Y:S02]  /*27d60*/  CS2R R16, SRZ ;  /* 0x0000000000107805 */ /* 0x000fe4000001ff00 */
[----:B------:R-:W-:Y:S02]  /*27d70*/  CS2R R14, SRZ ;  /* 0x00000000000e7805 */ /* 0x000fe4000001ff00 */
[----:B------:R-:W-:-:S05]  /*27d80*/  FSEL R44, R44, RZ, !P0 ;  /* 0x000000ff2c2c7208 */ /* 0x000fca0004000000 */
[----:B------:R-:W-:-:S07]  /*27d90*/  @!P1 FADD.FTZ R44, -R44, 2 ;  /* 0x400000002c2c9421 */ /* 0x000fce0000010100 */
.L_x_1511:
[----:B------:R-:W-:-:S05]  /*27da0*/  IMAD R39, R33, 0x64, R8 ;  /* 0x0000006421277824 */ /* 0x000fca00078e0208 */
[----:B------:R-:W2:Y:S04]  /*27db0*/  LDL R42, [R39+0x4] ;  /* 0x00000400272a7983 */ /* 0x000ea80000100800 */
[----:B------:R-:W3:Y:S01]  /*27dc0*/  LDL R40, [R39] ;  /* 0x0000000027287983 */ /* 0x000ee20000100800 */
[----:B------:R-:W-:Y:S01]  /*27dd0*/  ISETP.GE.AND P0, PT, R38, 0x1, PT ;  /* 0x000000012600780c */ /* 0x000fe20003f06270 */
[----:B------:R-:W-:Y:S03]  /*27de0*/  BSSY B4, `(.L_x_1508) ;  /* 0x0000106000047945 */ /* 0x000fe60003800000 */
[----:B------:R-:W-:-:S05]  /*27df0*/  FSEL R35, R45, R35, !P0 ;  /* 0x000000232d237208 */ /* 0x000fca0004000000 */
[----:B--2---:R-:W-:Y:S01]  /*27e00*/  FMUL.FTZ R43, R35, R42 ;  /* 0x0000002a232b7220 */ /* 0x004fe20000410000 */
[----:B------:R-:W-:-:S03]  /*27e10*/  IADD3 R42, R38, 0x1, RZ ;  /* 0x00000001262a7810 */ /* 0x000fc60007ffe0ff */
[----:B------:R-:W-:Y:S02]  /*27e20*/  @P0 IMAD.MOV R42, RZ, RZ, R38 ;  /* 0x000000ffff2a0224 */ /* 0x000fe400078e0226 */
[----:B---3--:R-:W-:-:S03]  /*27e30*/  FADD.FTZ R41, R43, R40 ;  /* 0x000000282b297221 */ /* 0x008fc60000010000 */
        /* <DEDUP_REMOVED lines=256> */
.L_x_1509:
[----:B------:R-:W-:Y:S05]  /*28e40*/  BSYNC B4 ;  /* 0x0000000000047941 */ /* 0x000fea0003800000 */
.L_x_1508:
        /* <DEDUP_REMOVED lines=12> */
.L_x_1510:
[----:B------:R-:W-:Y:S05]  /*28f10*/  BSYNC B3 ;  /* 0x0000000000037941 */ /* 0x000fea0003800000 */
.L_x_1507:
        /* <DEDUP_REMOVED lines=66> */
.L_x_1513:
[----:B------:R-:W-:Y:S05]  /*29340*/  BSYNC B3 ;  /* 0x0000000000037941 */ /* 0x000fea0003800000 */
.L_x_1512:
        /* <DEDUP_REMOVED lines=29> */
[----:B------:R-:W-:Y:S02]  /*29520*/  MOV R19, R13 ;  /* 0x0000000d00137202 */ /* 0x000fe40000000f00 */
[----:B------:R-:W-:-:S07]  /*29530*/  MOV R14, 0x29550 ;  /* 0x00029550000e7802 */ /* 0x000fce0000000f00 */
[----:B------:R-:W-:Y:S05]  /*29540*/  CALL.REL.NOINC `($__internal_5_$__cuda_sm20_dsqrt_rn_f64_mediumpath_v1) ;  /* 0x0000000800087944 */ /* 0x000fea0003c00000 */
.L_x_1515:
[----:B------:R-:W-:Y:S05]  /*29550*/  BSYNC B3 ;  /* 0x0000000000037941 */ /* 0x000fea0003800000 */
.L_x_1514:
        /* <DEDUP_REMOVED lines=21> */
.L_x_1517:
[----:B------:R-:W-:Y:S05]  /*296b0*/  BSYNC B4 ;  /* 0x0000000000047941 */ /* 0x000fea0003800000 */
.L_x_1516:
        /* <DEDUP_REMOVED lines=9> */
.L_x_1340:
[----:B------:R-:W-:-:S04]  /*29750*/  FSETP.GT.FTZ.AND P0, PT, R28, RZ, PT ;  /* 0x000000ff1c00720b */ /* 0x000fc80003f14000 */
[----:B------:R-:W-:-:S09]  /*29760*/  FSEL R7, RZ, +QNAN , P0 ;  /* 0x7fc00000ff077808 */ /* 0x000fd20000000000 */
.L_x_1339:
[----:B------:R-:W-:Y:S05]  /*29770*/  BSYNC B2 ;  /* 0x0000000000027941 */ /* 0x000fea0003800000 */
.L_x_1338:
[----:B------:R-:W-:Y:S01]  /*29780*/  HFMA2.MMA R9, -RZ, RZ, 0, 0 ;  /* 0x00000000ff097435 */ /* 0x000fe200000001ff */
[----:B------:R-:W-:Y:S01]  /*29790*/  IMAD.MOV.U32 R8, RZ, RZ, R2 ;  /* 0x000000ffff087224 */ /* 0x000fe200078e0002 */
[----:B------:R-:W-:-:S04]  /*297a0*/  MOV R5, R7 ;  /* 0x0000000700057202 */ /* 0x000fc80000000f00 */
[----:B0-----:R-:W-:Y:S05]  /*297b0*/  RET.REL.NODEC R8 `(_ZN2at6native18elementwise_kernelILi128ELi2EZNS0_22gpu_kernel_impl_nocastIN48_GLOBAL__N__08322988_15_IGammaKernel_cu_cb51a28d10CalcIgammaIfEEEEvRNS_18TensorIteratorBaseERKT_EUliE_EEviT1_) ;  /* 0xfffffd6808107950 */ /* 0x001fea0003c3ffff */
        .weak           $__internal_4_$__cuda_sm20_div_rn_f64_full
        .type           $__internal_4_$__cuda_sm20_div_rn_f64_full,@function
        .size           $__internal_4_$__cuda_sm20_div_rn_f64_full,($__internal_5_$__cuda_sm20_dsqrt_rn_f64_mediumpath_v1 - $__internal_4_$__cuda_sm20_div_rn_f64_full)
$__internal_4_$__cuda_sm20_div_rn_f64_full:
[C---:B------:R-:W-:Y:S01]  /*297c0*/  FSETP.GEU.AND P0, PT, |R15|.reuse, 1.469367938527859385e-39, PT ;  /* 0x001000000f00780b */ /* 0x040fe20003f0e200 */
[----:B------:R-:W-:Y:S01]  /*297d0*/  IMAD.MOV.U32 R9, RZ, RZ, 0x1ca00000 ;  /* 0x1ca00000ff097424 */ /* 0x000fe200078e00ff */
[----:B------:R-:W-:Y:S01]  /*297e0*/  LOP3.LUT R12, R15, 0x800fffff, RZ, 0xc0, !PT ;  /* 0x800fffff0f0c7812 */ /* 0x000fe200078ec0ff */
[----:B------:R-:W-:Y:S01]  /*297f0*/  BSSY B3, `(.L_x_1518) ;  /* 0x0000054000037945 */ /* 0x000fe20003800000 */
[----:B------:R-:W-:Y:S02]  /*29800*/  MOV R18, 0x1 ;  /* 0x0000000100127802 */ /* 0x000fe40000000f00 */
[----:B------:R-:W-:Y:S02]  /*29810*/  LOP3.LUT R13, R12, 0x3ff00000, RZ, 0xfc, !PT ;  /* 0x3ff000000c0d7812 */ /* 0x000fe400078efcff */
[----:B------:R-:W-:Y:S02]  /*29820*/  MOV R12, R14 ;  /* 0x0000000e000c7202 */ /* 0x000fe40000000f00 */
[----:B------:R-:W-:-:S02]  /*29830*/  FSETP.GEU.AND P3, PT, |R17|, 1.469367938527859385e-39, PT ;  /* 0x001000001100780b */ /* 0x000fc40003f6e200 */
[----:B------:R-:W-:Y:S01]  /*29840*/  LOP3.LUT R7, R17, 0x7ff00000, RZ, 0xc0, !PT ;  /* 0x7ff0000011077812 */ /* 0x000fe200078ec0ff */
[----:B------:R-:W-:Y:S01]  /*29850*/  @!P0 DMUL R12, R14, 8.98846567431157953865e+307 ;  /* 0x7fe000000e0c8828 */ /* 0x000fe20000000000 */
[----:B------:R-:W-:Y:S02]  /*29860*/  LOP3.LUT R29, R15, 0x7ff00000, RZ, 0xc0, !PT ;  /* 0x7ff000000f1d7812 */ /* 0x000fe400078ec0ff */
[----:B------:R-:W-:Y:S02]  /*29870*/  MOV R26, R7 ;  /* 0x00000007001a7202 */ /* 0x000fe40000000f00 */
[----:B------:R-:W-:Y:S01]  /*29880*/  ISETP.GE.U32.AND P2, PT, R7, R29, PT ;  /* 0x0000001d0700720c */ /* 0x000fe20003f46070 */
[----:B------:R-:W0:Y:S03]  /*29890*/  MUFU.RCP64H R19, R13 ;  /* 0x0000000d00137308 */ /* 0x000e260000001800 */
[----:B------:R-:W-:-:S02]  /*298a0*/  SEL R11, R9, 0x63400000, !P2 ;  /* 0x63400000090b7807 */ /* 0x000fc40005000000 */
[----:B------:R-:W-:Y:S02]  /*298b0*/  @!P3 LOP3.LUT R10, R15, 0x7ff00000, RZ, 0xc0, !PT ;  /* 0x7ff000000f0ab812 */ /* 0x000fe400078ec0ff */
[----:B------:R-:W-:Y:S02]  /*298c0*/  LOP3.LUT R11, R11, 0x800fffff, R17, 0xf8, !PT ;  /* 0x800fffff0b0b7812 */ /* 0x000fe400078ef811 */
[----:B------:R-:W-:Y:S02]  /*298d0*/  @!P3 ISETP.GE.U32.AND P4, PT, R7, R10, PT ;  /* 0x0000000a0700b20c */ /* 0x000fe40003f86070 */
[----:B------:R-:W-:Y:S02]  /*298e0*/  @!P3 MOV R24, RZ ;  /* 0x000000ff0018b202 */ /* 0x000fe40000000f00 */
[----:B------:R-:W-:Y:S01]  /*298f0*/  @!P0 LOP3.LUT R29, R13, 0x7ff00000, RZ, 0xc0, !PT ;  /* 0x7ff000000d1d8812 */ /* 0x000fe200078ec0ff */
[----:B0-----:R-:W-:-:S03]  /*29900*/  DFMA R22, R18, -R12, 1 ;  /* 0x3ff000001216742b */ /* 0x001fc6000000080c */
[----:B------:R-:W-:-:S05]  /*29910*/  IADD3 R34, R29, -0x1, RZ ;  /* 0xffffffff1d227810 */ /* 0x000fca0007ffe0ff */
[----:B------:R-:W-:-:S08]  /*29920*/  DFMA R22, R22, R22, R22 ;  /* 0x000000161616722b */ /* 0x000fd00000000016 */
[----:B------:R-:W-:Y:S01]  /*29930*/  DFMA R18, R18, R22, R18 ;  /* 0x000000161212722b */ /* 0x000fe20000000012 */
[----:B------:R-:W-:-:S04]  /*29940*/  @!P3 SEL R23, R9, 0x63400000, !P4 ;  /* 0x634000000917b807 */ /* 0x000fc80006000000 */
[----:B------:R-:W-:-:S03]  /*29950*/  @!P3 LOP3.LUT R10, R23, 0x80000000, R17, 0xf8, !PT ;  /* 0x80000000170ab812 */ /* 0x000fc600078ef811 */
[----:B------:R-:W-:Y:S01]  /*29960*/  DFMA R22, R18, -R12, 1 ;  /* 0x3ff000001216742b */ /* 0x000fe2000000080c */
[----:B------:R-:W-:Y:S02]  /*29970*/  @!P3 LOP3.LUT R25, R10, 0x100000, RZ, 0xfc, !PT ;  /* 0x001000000a19b812 */ /* 0x000fe400078efcff */
[----:B------:R-:W-:-:S05]  /*29980*/  MOV R10, R16 ;  /* 0x00000010000a7202 */ /* 0x000fca0000000f00 */
[----:B------:R-:W-:Y:S02]  /*29990*/  DFMA R18, R18, R22, R18 ;  /* 0x000000161212722b */ /* 0x000fe40000000012 */
[----:B------:R-:W-:-:S08]  /*299a0*/  @!P3 DFMA R10, R10, 2, -R24 ;  /* 0x400000000a0ab82b */ /* 0x000fd00000000818 */
[----:B------:R-:W-:Y:S02]  /*299b0*/  DMUL R22, R18, R10 ;  /* 0x0000000a12167228 */ /* 0x000fe40000000000 */
[----:B------:R-:W-:-:S05]  /*299c0*/  @!P3 LOP3.LUT R26, R11, 0x7ff00000, RZ, 0xc0, !PT ;  /* 0x7ff000000b1ab812 */ /* 0x000fca00078ec0ff */
[----:B------:R-:W-:Y:S01]  /*299d0*/  VIADD R32, R26, 0xffffffff ;  /* 0xffffffff1a207836 */ /* 0x000fe20000000000 */
[----:B------:R-:W-:-:S04]  /*299e0*/  DFMA R24, R22, -R12, R10 ;  /* 0x8000000c1618722b */ /* 0x000fc8000000000a */
[----:B------:R-:W-:-:S04]  /*299f0*/  ISETP.GT.U32.AND P0, PT, R32, 0x7feffffe, PT ;  /* 0x7feffffe2000780c */ /* 0x000fc80003f04070 */
[----:B------:R-:W-:Y:S01]  /*29a00*/  ISETP.GT.U32.OR P0, PT, R34, 0x7feffffe, P0 ;  /* 0x7feffffe2200780c */ /* 0x000fe20000704470 */
[----:B------:R-:W-:-:S12]  /*29a10*/  DFMA R24, R18, R24, R22 ;  /* 0x000000181218722b */ /* 0x000fd80000000016 */
        /* <DEDUP_REMOVED lines=18> */
[C---:B------:R-:W-:Y:S02]  /*29b40*/  IADD3 R11, -R16.reuse, RZ, RZ ;  /* 0x000000ff100b7210 */ /* 0x040fe40007ffe1ff */
[----:B------:R-:W-:Y:S02]  /*29b50*/  MOV R10, RZ ;  /* 0x000000ff000a7202 */ /* 0x000fe40000000f00 */
[----:B------:R-:W-:-:S04]  /*29b60*/  IADD3 R7, -R16, -0x43300000, RZ ;  /* 0xbcd0000010077810 */ /* 0x000fc80007ffe1ff */
[----:B------:R-:W-:Y:S02]  /*29b70*/  DFMA R10, R18, -R10, R24 ;  /* 0x8000000a120a722b */ /* 0x000fe40000000018 */
[----:B------:R-:W-:-:S08]  /*29b80*/  DMUL.RP R24, R24, R22 ;  /* 0x0000001618187228 */ /* 0x000fd00000008000 */
[----:B------:R-:W-:Y:S02]  /*29b90*/  FSETP.NEU.AND P0, PT, |R11|, R7, PT ;  /* 0x000000070b00720b */ /* 0x000fe40003f0d200 */
[----:B------:R-:W-:Y:S02]  /*29ba0*/  LOP3.LUT R7, R25, R14, RZ, 0x3c, !PT ;  /* 0x0000000e19077212 */ /* 0x000fe400078e3cff */
[----:B------:R-:W-:Y:S02]  /*29bb0*/  FSEL R18, R24, R18, !P0 ;  /* 0x0000001218127208 */ /* 0x000fe40004000000 */
[----:B------:R-:W-:Y:S01]  /*29bc0*/  FSEL R19, R7, R19, !P0 ;  /* 0x0000001307137208 */ /* 0x000fe20004000000 */
[----:B------:R-:W-:Y:S06]  /*29bd0*/  BRA `(.L_x_1520) ;  /* 0x0000000000547947 */ /* 0x000fec0003800000 */
.L_x_1519:
[----:B------:R-:W-:-:S14]  /*29be0*/  DSETP.NAN.AND P0, PT, R16, R16, PT ;  /* 0x000000101000722a */ /* 0x000fdc0003f08000 */
[----:B------:R-:W-:Y:S05]  /*29bf0*/  @P0 BRA `(.L_x_1521) ;  /* 0x0000000000440947 */ /* 0x000fea0003800000 */
[----:B------:R-:W-:-:S14]  /*29c00*/  DSETP.NAN.AND P0, PT, R14, R14, PT ;  /* 0x0000000e0e00722a */ /* 0x000fdc0003f08000 */
[----:B------:R-:W-:Y:S05]  /*29c10*/  @P0 BRA `(.L_x_1522) ;  /* 0x0000000000300947 */ /* 0x000fea0003800000 */
[----:B------:R-:W-:Y:S01]  /*29c20*/  ISETP.NE.AND P0, PT, R26, R29, PT ;  /* 0x0000001d1a00720c */ /* 0x000fe20003f05270 */
[----:B------:R-:W-:Y:S01]  /*29c30*/  IMAD.MOV.U32 R18, RZ, RZ, 0x0 ;  /* 0x00000000ff127424 */ /* 0x000fe200078e00ff */
        /* <DEDUP_REMOVED lines=10> */
.L_x_1522:
[----:B------:R-:W-:Y:S02]  /*29ce0*/  LOP3.LUT R19, R15, 0x80000, RZ, 0xfc, !PT ;  /* 0x000800000f137812 */ /* 0x000fe400078efcff */
[----:B------:R-:W-:Y:S01]  /*29cf0*/  MOV R18, R14 ;  /* 0x0000000e00127202 */ /* 0x000fe20000000f00 */
[----:B------:R-:W-:Y:S06]  /*29d00*/  BRA `(.L_x_1520) ;  /* 0x0000000000087947 */ /* 0x000fec0003800000 */
.L_x_1521:
[----:B------:R-:W-:Y:S02]  /*29d10*/  LOP3.LUT R19, R17, 0x80000, RZ, 0xfc, !PT ;  /* 0x0008000011137812 */ /* 0x000fe400078efcff */
[----:B------:R-:W-:-:S07]  /*29d20*/  MOV R18, R16 ;  /* 0x0000001000127202 */ /* 0x000fce0000000f00 */
.L_x_1520:
[----:B------:R-:W-:Y:S05]  /*29d30*/  BSYNC B3 ;  /* 0x0000000000037941 */ /* 0x000fea0003800000 */
.L_x_1518:
[----:B------:R-:W-:Y:S01]  /*29d40*/  MOV R10, R0 ;  /* 0x00000000000a7202 */ /* 0x000fe20000000f00 */
[----:B------:R-:W-:-:S04]  /*29d50*/  IMAD.MOV.U32 R11, RZ, RZ, 0x0 ;  /* 0x00000000ff0b7424 */ /* 0x000fc800078e00ff */
[----:B------:R-:W-:Y:S05]  /*29d60*/  RET.REL.NODEC R10 `(_ZN2at6native18elementwise_kernelILi128ELi2EZNS0_22gpu_kernel_impl_nocastIN48_GLOBAL__N__08322988_15_IGammaKernel_cu_cb51a28d10CalcIgammaIfEEEEvRNS_18TensorIteratorBaseERKT_EUliE_EEviT1_) ;  /* 0xfffffd600aa47950 */ /* 0x000fea0003c3ffff */
        .weak           $__internal_5_$__cuda_sm20_dsqrt_rn_f64_mediumpath_v1
        .type           $__internal_5_$__cuda_sm20_dsqrt_rn_f64_mediumpath_v1,@function
        .size           $__internal_5_$__cuda_sm20_dsqrt_rn_f64_mediumpath_v1,(.L_x_7586 - $__internal_5_$__cuda_sm20_dsqrt_rn_f64_mediumpath_v1)
$__internal_5_$__cuda_sm20_dsqrt_rn_f64_mediumpath_v1:
[----:B------:R-:W-:Y:S01]  /*29d70*/  ISETP.GE.U32.AND P0, PT, R7, -0x3400000, PT ;  /* 0xfcc000000700780c */ /* 0x000fe20003f06070 */
[----:B------:R-:W-:Y:S01]  /*29d80*/  BSSY B5, `(.L_x_1523) ;  /* 0x0000025000057945 */ /* 0x000fe20003800000 */
[----:B------:R-:W-:Y:S02]  /*29d90*/  MOV R13, R5 ;  /* 0x00000005000d7202 */ /* 0x000fe40000000f00 */
[----:B------:R-:W-:-:S09]  /*29da0*/  MOV R18, R0 ;  /* 0x0000000000127202 */ /* 0x000fd20000000f00 */
        /* <DEDUP_REMOVED lines=9> */
.L_x_1524:
[----:B------:R-:W-:-:S14]  /*29e40*/  DSETP.NE.AND P0, PT, R8, RZ, PT ;  /* 0x000000ff0800722a */ /* 0x000fdc0003f05000 */
[----:B------:R-:W-:Y:S05]  /*29e50*/  @!P0 BRA `(.L_x_1526) ;  /* 0x0000000000588947 */ /* 0x000fea0003800000 */
[----:B------:R-:W-:-:S13]  /*29e60*/  ISETP.GE.AND P0, PT, R9, RZ, PT ;  /* 0x000000ff0900720c */ /* 0x000fda0003f06270 */
[----:B------:R-:W-:Y:S01]  /*29e70*/  @!P0 IMAD.MOV.U32 R10, RZ, RZ, 0x0 ;  /* 0x00000000ff0a8424 */ /* 0x000fe200078e00ff */
[----:B------:R-:W-:Y:S01]  /*29e80*/  @!P0 MOV R11, 0xfff80000 ;  /* 0xfff80000000b8802 */ /* 0x000fe20000000f00 */
        /* <DEDUP_REMOVED lines=19> */
.L_x_1526:
[----:B------:R-:W-:-:S11]  /*29fc0*/  DADD R10, R8, R8 ;  /* 0x00000000080a7229 */ /* 0x000fd60000000008 */
.L_x_1525:
[----:B------:R-:W-:Y:S05]  /*29fd0*/  BSYNC B5 ;  /* 0x0000000000057941 */ /* 0x000fea0003800000 */
.L_x_1523:
[----:B------:R-:W-:-:S04]  /*29fe0*/  MOV R15, 0x0 ;  /* 0x00000000000f7802 */ /* 0x000fc80000000f00 */
[----:B------:R-:W-:Y:S05]  /*29ff0*/  RET.REL.NODEC R14 `(_ZN2at6native18elementwise_kernelILi128ELi2EZNS0_22gpu_kernel_impl_nocastIN48_GLOBAL__N__08322988_15_IGammaKernel_cu_cb51a28d10CalcIgammaIfEEEEvRNS_18TensorIteratorBaseERKT_EUliE_EEviT1_) ;  /* 0xfffffd600e007950 */ /* 0x000fea0003c3ffff */
.L_x_1527:
        /* <DEDUP_REMOVED lines=16> */
.L_x_7586:


//--------------------- .text._ZN2at6native27unrolled_elementwise_kernelIN48_GLOBAL__N__08322988_15_IGammaKernel_cu_cb51a28d10CalcIgammaIfEESt5arrayIPcLm3EELi4E23TrivialOffsetCalculatorILi2EjES8_ILi1EjENS0_6memory15LoadWithoutCastENSB_16StoreWithoutCastEEEviT_T0_T2_T3_T4_T5_ --------------------------
	.section	.text._ZN2at6native27unrolled_elementwise_kernelIN48_GLOBAL__N__08322988_15_IGammaKernel_cu_cb51a28d10CalcIgammaIfEESt5arrayIPcLm3EELi4E23TrivialOffsetCalculatorILi2EjES8_ILi1EjENS0_6memory15LoadWithoutCastENSB_16StoreWithoutCastEEEviT_T0_T2_T3_T4_T5_,"ax",@progbits
	.align	128
.text._ZN2at6native27unrolled_elementwise_kernelIN48_GLOBAL__N__08322988_15_IGammaKernel_cu_cb51a28d10CalcIgammaIfEESt5arrayIPcLm3EELi4E23TrivialOffsetCalculatorILi2EjES8_ILi1EjENS0_6memory15LoadWithoutCastENSB_16StoreWithoutCastEEEviT_T0_T2_T3_T4_T5_:
        .type           _ZN2at6native27unrolled_elementwise_kernelIN48_GLOBAL__N__08322988_15_IGammaKernel_cu_cb51a28d10CalcIgammaIfEESt5arrayIPcLm3EELi4E23TrivialOffsetCalculatorILi2EjES8_ILi1EjENS0_6memory15LoadWithoutCastENSB_16StoreWithoutCastEEEviT_T0_T2_T3_T4_T5_,@function
        .size           _ZN2at6native27unrolled_elementwise_kernelIN48_GLOBAL__N__08322988_15_IGammaKernel_cu_cb51a28d10CalcIgammaIfEESt5arrayIPcLm3EELi4E23TrivialOffsetCalculatorILi2EjES8_ILi1EjENS0_6memory15LoadWithoutCastENSB_16StoreWithoutCastEEEviT_T0_T2_T3_T4_T5_,(.L_x_7587 - _ZN2at6native27unrolled_elementwise_kernelIN48_GLOBAL__N__08322988_15_IGammaKernel_cu_cb51a28d10CalcIgammaIfEESt5arrayIPcLm3EELi4E23TrivialOffsetCalculatorILi2EjES8_ILi1EjENS0_6memory15LoadWithoutCastENSB_16StoreWithoutCastEEEviT_T0_T2_T3_T4_T5_)
        .other          _ZN2at6native27unrolled_elementwise_kernelIN48_GLOBAL__N__08322988_15_IGammaKernel_cu_cb51a28d10CalcIgammaIfEESt5arrayIPcLm3EELi4E23TrivialOffsetCalculatorILi2EjES8_ILi1EjENS0_6memory15LoadWithoutCastENSB_16StoreWithoutCastEEEviT_T0_T2_T3_T4_T5_,@"STO_CUDA_ENTRY STV_DEFAULT"
_ZN2at6native27unrolled_elementwise_kernelIN48_GLOBAL__N__08322988_15_IGammaKernel_cu_cb51a28d10CalcIgammaIfEESt5arrayIPcLm3EELi4E23TrivialOffsetCalculatorILi2EjES8_ILi1EjENS0_6memory15LoadWithoutCastENSB_16StoreWithoutCastEEEviT_T0_T2_T3_T4_T5_:
[----:B------:R-:W0:Y:S01]  /*0000*/  LDC R1, c[0x0][0x28] ;  /* 0x00000a00ff017b82 */ /* 0x000e220000000800 */
[----:B------:R-:W1:Y:S07]  /*0010*/  S2R R0, SR_TID.X ;  /* 0x0000000000007919 */ /* 0x000e6e0000002100 */
[----:B------:R-:W2:Y:S01]  /*0020*/  S2UR UR5, SR_CTAID.X ;  /* 0x00000000000579c3 */ /* 0x000ea20000002500 */
[----:B------:R-:W-:Y:S01]  /*0030*/  ULDC UR4, c[0x0][0x210] ;  /* 0x0000840000047ab9 */ /* 0x000fe20000000800 */
[----:B------:R-:W-:Y:S01]  /*0040*/  IMAD.MOV.U32 R20, RZ, RZ, RZ ;  /* 0x000000ffff147224 */ /* 0x000fe200078e00ff */
[----:B------:R-:W-:Y:S01]  /*0050*/  ULDC.64 UR6, c[0x0][0x208] ;  /* 0x0000820000067ab9 */ /* 0x000fe20000000a00 */
[----:B------:R-:W-:Y:S01]  /*0060*/  HFMA2.MMA R33, -RZ, RZ, 0, 0 ;  /* 0x00000000ff217435 */ /* 0x000fe200000001ff */
[----:B------:R-:W-:-:S02]  /*0070*/  CS2R R36, SRZ ;  /* 0x0000000000247805 */ /* 0x000fc4000001ff00 */
[----:B------:R-:W-:Y:S02]  /*0080*/  CS2R R34, SRZ ;  /* 0x0000000000227805 */ /* 0x000fe4000001ff00 */
[----:B0-----:R-:W-:Y:S01]  /*0090*/  IADD3 R1, R1, -0x13f8, RZ ;  /* 0xffffec0801017810 */ /* 0x001fe20007ffe0ff */
[----:B------:R-:W-:Y:S01]  /*00a0*/  ULDC.U8 UR8, c[0x0][0x214] ;  /* 0x0000850000087ab9 */ /* 0x000fe20000000000 */
[----:B--2---:R-:W-:Y:S02]  /*00b0*/  UIMAD UR4, UR5, -0x200, UR4 ;  /* 0xfffffe00050478a4 */ /* 0x004fe4000f8e0204 */
[----:B------:R-:W-:Y:S02]  /*00c0*/  MOV R19, UR5 ;  /* 0x0000000500137c02 */ /* 0x000fe40008000f00 */
[----:B------:R-:W-:Y:S02]  /*00d0*/  MOV R23, UR5 ;  /* 0x0000000500177c02 */ /* 0x000fe40008000f00 */
[----:B------:R-:W-:-:S02]  /*00e0*/  MOV R25, UR5 ;  /* 0x0000000500197c02 */ /* 0x000fc40008000f00 */
[----:B-1----:R-:W-:Y:S02]  /*00f0*/  ISETP.GE.AND P0, PT, R0, UR4, PT ;  /* 0x0000000400007c0c */ /* 0x002fe4000bf06270 */
[----:B------:R-:W-:-:S11]  /*0100*/  MOV R21, UR5 ;  /* 0x0000000500157c02 */ /* 0x000fd60008000f00 */
[----:B------:R-:W-:Y:S01]  /*0110*/  @!P0 IMAD R19, R19, 0x200, R0 ;  /* 0x0000020013138824 */ /* 0x000fe200078e0200 */
[----:B------:R-:W-:Y:S01]  /*0120*/  @!P0 IADD3 R0, R0, 0x80, RZ ;  /* 0x0000008000008810 */ /* 0x000fe20007ffe0ff */
[----:B------:R-:W0:Y:S03]  /*0130*/  @!P0 LDC.64 R8, c[0x0][0x220] ;  /* 0x00008800ff088b82 */ /* 0x000e260000000a00 */
[----:B------:R-:W-:-:S05]  /*0140*/  ISETP.GE.AND P1, PT, R0, UR4, PT ;  /* 0x0000000400007c0c */ /* 0x000fca000bf26270 */
[----:B------:R-:W1:Y:S08]  /*0150*/  @!P0 LDC.64 R10, c[0x0][0x228] ;  /* 0x00008a00ff0a8b82 */ /* 0x000e700000000a00 */
[----:B------:R-:W-:Y:S01]  /*0160*/  @!P1 IMAD R23, R23, 0x200, R0 ;  /* 0x0000020017179824 */ /* 0x000fe200078e0200 */
[----:B------:R-:W-:Y:S01]  /*0170*/  @!P1 IADD3 R0, R0, 0x80, RZ ;  /* 0x0000008000009810 */ /* 0x000fe20007ffe0ff */
[----:B------:R-:W2:Y:S03]  /*0180*/  @!P1 LDC.64 R12, c[0x0][0x220] ;  /* 0x00008800ff0c9b82 */ /* 0x000ea60000000a00 */
[----:B------:R-:W-:Y:S01]  /*0190*/  ISETP.GE.AND P3, PT, R0, UR4, PT ;  /* 0x0000000400007c0c */ /* 0x000fe2000bf66270 */
[----:B0-----:R-:W-:-:S04]  /*01a0*/  @!P0 IMAD.WIDE.U32 R8, R19, 0x4, R8 ;  /* 0x0000000413088825 */ /* 0x001fc800078e0008 */
[----:B------:R-:W0:Y:S01]  /*01b0*/  @!P1 LDC.64 R14, c[0x0][0x228] ;  /* 0x00008a00ff0e9b82 */ /* 0x000e220000000a00 */
[----:B-1----:R-:W-:Y:S01]  /*01c0*/  @!P0 IMAD.WIDE.U32 R10, R19, 0x4, R10 ;  /* 0x00000004130a8825 */ /* 0x002fe200078e000a */
[----:B------:R-:W-:-:S06]  /*01d0*/  CS2R R18, SRZ ;  /* 0x0000000000127805 */ /* 0x000fcc000001ff00 */
[----:B------:R-:W1:Y:S01]  /*01e0*/  @!P3 LDC.64 R16, c[0x0][0x220] ;  /* 0x00008800ff10bb82 */ /* 0x000e620000000a00 */
[----:B------:R-:W-:Y:S01]  /*01f0*/  @!P3 IMAD R25, R25, 0x200, R0 ;  /* 0x000002001919b824 */ /* 0x000fe200078e0200 */
[----:B------:R-:W-:Y:S01]  /*0200*/  @!P3 IADD3 R0, R0, 0x80, RZ ;  /* 0x000000800000b810 */ /* 0x000fe20007ffe0ff */
[----:B------:R3:W5:Y:S03]  /*0210*/  @!P0 LDG.E R18, desc[UR6][R8.64] ;  /* 0x0000000608128981 */ /* 0x000766000c1e1900 */
[----:B------:R-:W-:Y:S02]  /*0220*/  ISETP.GE.AND P2, PT, R0, UR4, PT ;  /* 0x0000000400007c0c */ /* 0x000fe4000bf46270 */
[----:B------:R-:W4:Y:S01]  /*0230*/  @!P3 LDC.64 R6, c[0x0][0x228] ;  /* 0x00008a00ff06bb82 */ /* 0x000f220000000a00 */
[----:B--2---:R-:W-:Y:S01]  /*0240*/  @!P1 IMAD.WIDE.U32 R12, R23, 0x4, R12 ;  /* 0x00000004170c9825 */ /* 0x004fe200078e000c */
[----:B------:R3:W5:Y:S04]  /*0250*/  @!P0 LDG.E R19, desc[UR6][R10.64] ;  /* 0x000000060a138981 */ /* 0x000768000c1e1900 */
[----:B------:R-:W2:Y:S05]  /*0260*/  @!P1 LDG.E R20, desc[UR6][R12.64] ;  /* 0x000000060c149981 */ /* 0x000eaa000c1e1900 */
[----:B------:R-:W3:Y:S01]  /*0270*/  @!P2 LDC.64 R4, c[0x0][0x220] ;  /* 0x00008800ff04ab82 */ /* 0x000ee20000000a00 */
[----:B------:R-:W-:-:S07]  /*0280*/  @!P2 LEA R21, R21, R0, 0x9 ;  /* 0x000000001515a211 */ /* 0x000fce00078e48ff */
[----:B------:R-:W0:Y:S01]  /*0290*/  @!P2 LDC.64 R2, c[0x0][0x228] ;  /* 0x00008a00ff02ab82 */ /* 0x000e220000000a00 */
[----:B-1----:R-:W-:-:S04]  /*02a0*/  @!P3 IMAD.WIDE.U32 R16, R25, 0x4, R16 ;  /* 0x000000041910b825 */ /* 0x002fc800078e0010 */
[----:B----4-:R-:W-:Y:S01]  /*02b0*/  @!P3 IMAD.WIDE.U32 R6, R25, 0x4, R6 ;  /* 0x000000041906b825 */ /* 0x010fe200078e0006 */
[----:B------:R1:W5:Y:S04]  /*02c0*/  @!P3 LDG.E R35, desc[UR6][R16.64] ;  /* 0x000000061023b981 */ /* 0x000368000c1e1900 */
[----:B------:R1:W5:Y:S01]  /*02d0*/  @!P3 LDG.E R34, desc[UR6][R6.64] ;  /* 0x000000060622b981 */ /* 0x000362000c1e1900 */
[----:B---3--:R-:W-:-:S05]  /*02e0*/  @!P2 IMAD.WIDE.U32 R4, R21, 0x4, R4 ;  /* 0x000000041504a825 */ /* 0x008fca00078e0004 */
[----:B------:R1:W5:Y:S01]  /*02f0*/  @!P2 LDG.E R36, desc[UR6][R4.64] ;  /* 0x000000060424a981 */ /* 0x000362000c1e1900 */
[----:B0-----:R-:W-:-:S05]  /*0300*/  @!P2 IMAD.WIDE.U32 R2, R21, 0x4, R2 ;  /* 0x000000041502a825 */ /* 0x001fca00078e0002 */
[----:B------:R1:W5:Y:S01]  /*0310*/  @!P2 LDG.E R33, desc[UR6][R2.64] ;  /* 0x000000060221a981 */ /* 0x000362000c1e1900 */
[----:B------:R-:W-:-:S05]  /*0320*/  @!P1 IMAD.WIDE.U32 R14, R23, 0x4, R14 ;  /* 0x00000004170e9825 */ /* 0x000fca00078e000e */
[----:B------:R1:W5:Y:S01]  /*0330*/  @!P1 LDG.E R37, desc[UR6][R14.64] ;  /* 0x000000060e259981 */ /* 0x000362000c1e1900 */
[----:B------:R-:W-:Y:S01]  /*0340*/  ISETP.NE.AND P1, PT, RZ, UR8, PT ;  /* 0x00000008ff007c0c */ /* 0x000fe2000bf25270 */
[----:B------:R-:W-:Y:S02]  /*0350*/  BSSY B1, `(.L_x_1528) ;  /* 0x0000052000017945 */ /* 0x000fe40003800000 */
[----:B--2---:R1:W-:Y:S10]  /*0360*/  STL [R1+0x13f0], R20 ;  /* 0x0013f01401007387 */ /* 0x0043f40000100800 */
[----:B------:R-:W-:Y:S05]  /*0370*/  @!P1 BRA `(.L_x_1529) ;  /* 0x0000000000a09947 */ /* 0x000fea0003800000 */
[----:B------:R-:W-:Y:S04]  /*0380*/  BSSY B3, `(.L_x_1530) ;  /* 0x0000007000037945 */ /* 0x000fe80003800000 */
[----:B------:R-:W-:Y:S05]  /*0390*/  @P0 BRA `(.L_x_1531) ;  /* 0x0000000000140947 */ /* 0x000fea0003800000 */
[----:B-1---5:R-:W-:Y:S01]  /*03a0*/  IMAD.MOV.U32 R2, RZ, RZ, R18 ;  /* 0x000000ffff027224 */ /* 0x022fe200078e0012 */
[----:B------:R-:W-:Y:S02]  /*03b0*/  MOV R4, R19 ;  /* 0x0000001300047202 */ /* 0x000fe40000000f00 */
[----:B------:R-:W-:-:S07]  /*03c0*/  MOV R31, 0x3e0 ;  /* 0x000003e0001f7802 */ /* 0x000fce0000000f00 */
[----:B------:R-:W-:Y:S05]  /*03d0*/  CALL.REL.NOINC `($_ZN2at6native27unrolled_elementwise_kernelIN48_GLOBAL__N__08322988_15_IGammaKernel_cu_cb51a28d10CalcIgammaIfEESt5arrayIPcLm3EELi4E23TrivialOffsetCalculatorILi2EjES8_ILi1EjENS0_6memory15LoadWithoutCastENSB_16StoreWithoutCastEEEviT_T0_T2_T3_T4_T5_$_ZN46_INTERNAL_08322988_15_IGammaKernel_cu_cb51a28d48_GLOBAL__N__08322988_15_IGammaKernel_cu_cb51a28d12calc_igammacIfEET_S2_S2_) ;  /* 0x000000e400d47944 */ /* 0x000fea0003c00000 */
[----:B------:R0:W-:Y:S02]  /*03e0*/  STL [R1+0x13f4], R5 ;  /* 0x0013f40501007387 */ /* 0x0001e40000100800 */
.L_x_1531:
[----:B------:R-:W-:Y:S05]  /*03f0*/  BSYNC B3 ;  /* 0x0000000000037941 */ /* 0x000fea0003800000 */
.L_x_1530:
[----:B------:R-:W2:Y:S01]  /*0400*/  S2R R0, SR_TID.X ;  /* 0x0000000000007919 */ /* 0x000ea20000002100 */
[----:B------:R-:W-:Y:S01]  /*0410*/  BSSY B3, `(.L_x_1532) ;  /* 0x0000009000037945 */ /* 0x000fe20003800000 */
[----:B--2---:R-:W-:-:S04]  /*0420*/  IADD3 R0, R0, 0x80, RZ ;  /* 0x0000008000007810 */ /* 0x004fc80007ffe0ff */
[----:B------:R-:W-:-:S13]  /*0430*/  ISETP.GE.AND P0, PT, R0, UR4, PT ;  /* 0x0000000400007c0c */ /* 0x000fda000bf06270 */
[----:B------:R-:W-:Y:S05]  /*0440*/  @P0 BRA `(.L_x_1533) ;  /* 0x0000000000140947 */ /* 0x000fea0003800000 */
[----:B-1----:R1:W5:Y:S02]  /*0450*/  LDL.LU R2, [R1+0x13f0] ;  /* 0x0013f00001027983 */ /* 0x0023640000300800 */
[----:B-----5:R-:W-:Y:S01]  /*0460*/  IMAD.MOV.U32 R4, RZ, RZ, R37 ;  /* 0x000000ffff047224 */ /* 0x020fe200078e0025 */
[----:B------:R-:W-:-:S07]  /*0470*/  MOV R31, 0x490 ;  /* 0x00000490001f7802 */ /* 0x000fce0000000f00 */
[----:B01----:R-:W-:Y:S05]  /*0480*/  CALL.REL.NOINC `($_ZN2at6native27unrolled_elementwise_kernelIN48_GLOBAL__N__08322988_15_IGammaKernel_cu_cb51a28d10CalcIgammaIfEESt5arrayIPcLm3EELi4E23TrivialOffsetCalculatorILi2EjES8_ILi1EjENS0_6memory15LoadWithoutCastENSB_16StoreWithoutCastEEEviT_T0_T2_T3_T4_T5_$_ZN46_INTERNAL_08322988_15_IGammaKernel_cu_cb51a28d48_GLOBAL__N__08322988_15_IGammaKernel_cu_cb51a28d12calc_igammacIfEET_S2_S2_) ;  /* 0x000000e400a87944 */ /* 0x003fea0003c00000 */
[----:B------:R-:W-:-:S07]  /*0490*/  MOV R37, R5 ;  /* 0x0000000500257202 */ /* 0x000fce0000000f00 */
.L_x_1533:
[----:B------:R-:W-:Y:S05]  /*04a0*/  BSYNC B3 ;  /* 0x0000000000037941 */ /* 0x000fea0003800000 */
.L_x_1532:
[----:B------:R-:W2:Y:S01]  /*04b0*/  S2R R0, SR_TID.X ;  /* 0x0000000000007919 */ /* 0x000ea20000002100 */
[----:B------:R-:W-:Y:S01]  /*04c0*/  BSSY B3, `(.L_x_1534) ;  /* 0x0000009000037945 */ /* 0x000fe20003800000 */
[----:B--2---:R-:W-:-:S04]  /*04d0*/  IADD3 R0, R0, 0x100, RZ ;  /* 0x0000010000007810 */ /* 0x004fc80007ffe0ff */
[----:B------:R-:W-:-:S13]  /*04e0*/  ISETP.GE.AND P0, PT, R0, UR4, PT ;  /* 0x0000000400007c0c */ /* 0x000fda000bf06270 */
[----:B------:R-:W-:Y:S05]  /*04f0*/  @P0 BRA `(.L_x_1535) ;  /* 0x0000000000140947 */ /* 0x000fea0003800000 */
[----:B-1---5:R-:W-:Y:S01]  /*0500*/  IMAD.MOV.U32 R2, RZ, RZ, R35 ;  /* 0x000000ffff027224 */ /* 0x022fe200078e0023 */
[----:B------:R-:W-:Y:S02]  /*0510*/  MOV R4, R34 ;  /* 0x0000002200047202 */ /* 0x000fe40000000f00 */
[----:B------:R-:W-:-:S07]  /*0520*/  MOV R31, 0x540 ;  /* 0x00000540001f7802 */ /* 0x000fce0000000f00 */
[----:B0-----:R-:W-:Y:S05]  /*0530*/  CALL.REL.NOINC `($_ZN2at6native27unrolled_elementwise_kernelIN48_GLOBAL__N__08322988_15_IGammaKernel_cu_cb51a28d10CalcIgammaIfEESt5arrayIPcLm3EELi4E23TrivialOffsetCalculatorILi2EjES8_ILi1EjENS0_6memory15LoadWithoutCastENSB_16StoreWithoutCastEEEviT_T0_T2_T3_T4_T5_$_ZN46_INTERNAL_08322988_15_IGammaKernel_cu_cb51a28d48_GLOBAL__N__08322988_15_IGammaKernel_cu_cb51a28d12calc_igammacIfEET_S2_S2_) ;  /* 0x000000e4007c7944 */ /* 0x001fea0003c00000 */
[----:B------:R-:W-:-:S07]  /*0540*/  MOV R34, R5 ;  /* 0x0000000500227202 */ /* 0x000fce0000000f00 */
.L_x_1535:
[----:B------:R-:W-:Y:S05]  /*0550*/  BSYNC B3 ;  /* 0x0000000000037941 */ /* 0x000fea0003800000 */
.L_x_1534:
[----:B------:R-:W2:Y:S02]  /*0560*/  S2R R0, SR_TID.X ;  /* 0x0000000000007919 */ /* 0x000ea40000002100 */
[----:B--2---:R-:W-:-:S05]  /*0570*/  VIADD R0, R0, 0x180 ;  /* 0x0000018000007836 */ /* 0x004fca0000000000 */
[----:B------:R-:W-:-:S13]  /*0580*/  ISETP.GE.AND P0, PT, R0, UR4, PT ;  /* 0x0000000400007c0c */ /* 0x000fda000bf06270 */
[----:B------:R-:W-:Y:S05]  /*0590*/  @P0 BRA `(.L_x_1536) ;  /* 0x0000000000b40947 */ /* 0x000fea0003800000 */
[----:B-1---5:R-:W-:Y:S02]  /*05a0*/  MOV R2, R36 ;  /* 0x0000002400027202 */ /* 0x022fe40000000f00 */
[----:B------:R-:W-:Y:S02]  /*05b0*/  MOV R4, R33 ;  /* 0x0000002100047202 */ /* 0x000fe40000000f00 */
[----:B------:R-:W-:-:S07]  /*05c0*/  MOV R31, 0x5e0 ;  /* 0x000005e0001f7802 */ /* 0x000fce0000000f00 */
[----:B0-----:R-:W-:Y:S05]  /*05d0*/  CALL.REL.NOINC `($_ZN2at6native27unrolled_elementwise_kernelIN48_GLOBAL__N__08322988_15_IGammaKernel_cu_cb51a28d10CalcIgammaIfEESt5arrayIPcLm3EELi4E23TrivialOffsetCalculatorILi2EjES8_ILi1EjENS0_6memory15LoadWithoutCastENSB_16StoreWithoutCastEEEviT_T0_T2_T3_T4_T5_$_ZN46_INTERNAL_08322988_15_IGammaKernel_cu_cb51a28d48_GLOBAL__N__08322988_15_IGammaKernel_cu_cb51a28d12calc_igammacIfEET_S2_S2_) ;  /* 0x000000e400547944 */ /* 0x001fea0003c00000 */
[----:B------:R-:W-:Y:S01]  /*05e0*/  IMAD.MOV.U32 R7, RZ, RZ, R5 ;  /* 0x000000ffff077224 */ /* 0x000fe200078e0005 */
[----:B------:R-:W-:Y:S06]  /*05f0*/  BRA `(.L_x_1536) ;  /* 0x00000000009c7947 */ /* 0x000fec0003800000 */
.L_x_1529:
[----:B------:R-:W-:Y:S04]  /*0600*/  BSSY B5, `(.L_x_1537) ;  /* 0x0000007000057945 */ /* 0x000fe80003800000 */
[----:B------:R-:W-:Y:S05]  /*0610*/  @P0 BRA `(.L_x_1538) ;  /* 0x0000000000140947 */ /* 0x000fea0003800000 */
[----:B-----5:R-:W-:Y:S02]  /*0620*/  MOV R0, R18 ;  /* 0x0000001200007202 */ /* 0x020fe40000000f00 */
[----:B-1----:R-:W-:Y:S02]  /*0630*/  MOV R4, R19 ;  /* 0x0000001300047202 */ /* 0x002fe40000000f00 */
[----:B------:R-:W-:-:S07]  /*0640*/  MOV R32, 0x660 ;  /* 0x0000066000207802 */ /* 0x000fce0000000f00 */
[----:B------:R-:W-:Y:S05]  /*0650*/  CALL.REL.NOINC `($_ZN2at6native27unrolled_elementwise_kernelIN48_GLOBAL__N__08322988_15_IGammaKernel_cu_cb51a28d10CalcIgammaIfEESt5arrayIPcLm3EELi4E23TrivialOffsetCalculatorILi2EjES8_ILi1EjENS0_6memory15LoadWithoutCastENSB_16StoreWithoutCastEEEviT_T0_T2_T3_T4_T5_$_ZN46_INTERNAL_08322988_15_IGammaKernel_cu_cb51a28d48_GLOBAL__N__08322988_15_IGammaKernel_cu_cb51a28d11calc_igammaIfEET_S2_S2_) ;  /* 0x0000000400107944 */ /* 0x000fea0003c00000 */
[----:B------:R0:W-:Y:S02]  /*0660*/  STL [R1+0x13f4], R5 ;  /* 0x0013f40501007387 */ /* 0x0001e40000100800 */
.L_x_1538:
[----:B------:R-:W-:Y:S05]  /*0670*/  BSYNC B5 ;  /* 0x0000000000057941 */ /* 0x000fea0003800000 */
.L_x_1537:
[----:B------:R-:W2:Y:S01]  /*0680*/  S2R R0, SR_TID.X ;  /* 0x0000000000007919 */ /* 0x000ea20000002100 */
[----:B------:R-:W-:Y:S01]  /*0690*/  BSSY B5, `(.L_x_1539) ;  /* 0x0000009000057945 */ /* 0x000fe20003800000 */
[----:B--2---:R-:W-:-:S05]  /*06a0*/  VIADD R0, R0, 0x80 ;  /* 0x0000008000007836 */ /* 0x004fca0000000000 */
[----:B------:R-:W-:-:S13]  /*06b0*/  ISETP.GE.AND P0, PT, R0, UR4, PT ;  /* 0x0000000400007c0c */ /* 0x000fda000bf06270 */
[----:B------:R-:W-:Y:S05]  /*06c0*/  @P0 BRA `(.L_x_1540) ;  /* 0x0000000000140947 */ /* 0x000fea0003800000 */
[----:B------:R2:W5:Y:S02]  /*06d0*/  LDL.LU R0, [R1+0x13f0] ;  /* 0x0013f00001007983 */ /* 0x0005640000300800 */
[----:B-1---5:R-:W-:Y:S02]  /*06e0*/  MOV R4, R37 ;  /* 0x0000002500047202 */ /* 0x022fe40000000f00 */
[----:B------:R-:W-:-:S07]  /*06f0*/  MOV R32, 0x710 ;  /* 0x0000071000207802 */ /* 0x000fce0000000f00 */
[----:B0-2---:R-:W-:Y:S05]  /*0700*/  CALL.REL.NOINC `($_ZN2at6native27unrolled_elementwise_kernelIN48_GLOBAL__N__08322988_15_IGammaKernel_cu_cb51a28d10CalcIgammaIfEESt5arrayIPcLm3EELi4E23TrivialOffsetCalculatorILi2EjES8_ILi1EjENS0_6memory15LoadWithoutCastENSB_16StoreWithoutCastEEEviT_T0_T2_T3_T4_T5_$_ZN46_INTERNAL_08322988_15_IGammaKernel_cu_cb51a28d48_GLOBAL__N__08322988_15_IGammaKernel_cu_cb51a28d11calc_igammaIfEET_S2_S2_) ;  /* 0x0000000000e47944 */ /* 0x005fea0003c00000 */
[----:B------:R-:W-:-:S07]  /*0710*/  MOV R37, R5 ;  /* 0x0000000500257202 */ /* 0x000fce0000000f00 */
.L_x_1540:
[----:B------:R-:W-:Y:S05]  /*0720*/  BSYNC B5 ;  /* 0x0000000000057941 */ /* 0x000fea0003800000 */
.L_x_1539:
[----:B------:R-:W2:Y:S01]  /*0730*/  S2R R0, SR_TID.X ;  /* 0x0000000000007919 */ /* 0x000ea20000002100 */
[----:B------:R-:W-:Y:S01]  /*0740*/  BSSY B5, `(.L_x_1541) ;  /* 0x0000009000057945 */ /* 0x000fe20003800000 */
[----:B--2---:R-:W-:-:S05]  /*0750*/  VIADD R0, R0, 0x100 ;  /* 0x0000010000007836 */ /* 0x004fca0000000000 */
[----:B------:R-:W-:-:S13]  /*0760*/  ISETP.GE.AND P0, PT, R0, UR4, PT ;  /* 0x0000000400007c0c */ /* 0x000fda000bf06270 */
[----:B------:R-:W-:Y:S05]  /*0770*/  @P0 BRA `(.L_x_1542) ;  /* 0x0000000000140947 */ /* 0x000fea0003800000 */
[----:B-----5:R-:W-:Y:S02]  /*0780*/  MOV R0, R35 ;  /* 0x0000002300007202 */ /* 0x020fe40000000f00 */
[----:B-1----:R-:W-:Y:S02]  /*0790*/  MOV R4, R34 ;  /* 0x0000002200047202 */ /* 0x002fe40000000f00 */
[----:B------:R-:W-:-:S07]  /*07a0*/  MOV R32, 0x7c0 ;  /* 0x000007c000207802 */ /* 0x000fce0000000f00 */
[----:B0-----:R-:W-:Y:S05]  /*07b0*/  CALL.REL.NOINC `($_ZN2at6native27unrolled_elementwise_kernelIN48_GLOBAL__N__08322988_15_IGammaKernel_cu_cb51a28d10CalcIgammaIfEESt5arrayIPcLm3EELi4E23TrivialOffsetCalculatorILi2EjES8_ILi1EjENS0_6memory15LoadWithoutCastENSB_16StoreWithoutCastEEEviT_T0_T2_T3_T4_T5_$_ZN46_INTERNAL_08322988_15_IGammaKernel_cu_cb51a28d48_GLOBAL__N__08322988_15_IGammaKernel_cu_cb51a28d11calc_igammaIfEET_S2_S2_) ;  /* 0x0000000000b87944 */ /* 0x001fea0003c00000 */
[----:B------:R-:W-:-:S07]  /*07c0*/  IMAD.MOV.U32 R34, RZ, RZ, R5 ;  /* 0x000000ffff227224 */ /* 0x000fce00078e0005 */
.L_x_1542:
[----:B------:R-:W-:Y:S05]  /*07d0*/  BSYNC B5 ;  /* 0x0000000000057941 */ /* 0x000fea0003800000 */
.L_x_1541:
[----:B------:R-:W2:Y:S02]  /*07e0*/  S2R R0, SR_TID.X ;  /* 0x0000000000007919 */ /* 0x000ea40000002100 */
[----:B--2---:R-:W-:-:S04]  /*07f0*/  IADD3 R0, R0, 0x180, RZ ;  /* 0x0000018000007810 */ /* 0x004fc80007ffe0ff */
[----:B------:R-:W-:-:S13]  /*0800*/  ISETP.GE.AND P0, PT, R0, UR4, PT ;  /* 0x0000000400007c0c */ /* 0x000fda000bf06270 */
[----:B------:R-:W-:Y:S05]  /*0810*/  @P0 BRA `(.L_x_1536) ;  /* 0x0000000000140947 */ /* 0x000fea0003800000 */
[----:B-----5:R-:W-:Y:S01]  /*0820*/  MOV R0, R36 ;  /* 0x0000002400007202 */ /* 0x020fe20000000f00 */
[----:B-1----:R-:W-:Y:S01]  /*0830*/  IMAD.MOV.U32 R4, RZ, RZ, R33 ;  /* 0x000000ffff047224 */ /* 0x002fe200078e0021 */
[----:B------:R-:W-:-:S07]  /*0840*/  MOV R32, 0x860 ;  /* 0x0000086000207802 */ /* 0x000fce0000000f00 */
[----:B0-----:R-:W-:Y:S05]  /*0850*/  CALL.REL.NOINC `($_ZN2at6native27unrolled_elementwise_kernelIN48_GLOBAL__N__08322988_15_IGammaKernel_cu_cb51a28d10CalcIgammaIfEESt5arrayIPcLm3EELi4E23TrivialOffsetCalculatorILi2EjES8_ILi1EjENS0_6memory15LoadWithoutCastENSB_16StoreWithoutCastEEEviT_T0_T2_T3_T4_T5_$_ZN46_INTERNAL_08322988_15_IGammaKernel_cu_cb51a28d48_GLOBAL__N__08322988_15_IGammaKernel_cu_cb51a28d11calc_igammaIfEET_S2_S2_) ;  /* 0x0000000000907944 */ /* 0x001fea0003c00000 */
[----:B------:R-:W-:-:S07]  /*0860*/  MOV R7, R5 ;  /* 0x0000000500077202 */ /* 0x000fce0000000f00 */
.L_x_1536:
[----:B------:R-:W-:Y:S05]  /*0870*/  BSYNC B1 ;  /* 0x0000000000017941 */ /* 0x000fea0003800000 */
.L_x_1528:
[----:B-1----:R-:W2:Y:S01]  /*0880*/  LDL.LU R6, [R1+0x13f4] ;  /* 0x0013f40001067983 */ /* 0x002ea20000300800 */
[----:B0-----:R-:W-:Y:S01]  /*0890*/  IMAD.U32 R5, RZ, RZ, UR5 ;  /* 0x00000005ff057e24 */ /* 0x001fe2000f8e00ff */
[----:B------:R-:W-:Y:S01]  /*08a0*/  BSSY B0, `(.L_x_1543) ;  /* 0x0000017000007945 */ /* 0x000fe20003800000 */
[----:B------:R-:W0:Y:S02]  /*08b0*/  S2R R4, SR_TID.X ;  /* 0x0000000000047919 */ /* 0x000e240000002100 */
[----:B0-----:R-:W-:Y:S02]  /*08c0*/  ISETP.GE.AND P1, PT, R4, UR4, PT ;  /* 0x0000000404007c0c */ /* 0x001fe4000bf26270 */
[----:B------:R-:W-:-:S11]  /*08d0*/  MOV R0, R4 ;  /* 0x0000000400007202 */ /* 0x000fd60000000f00 */
[----:B------:R-:W0:Y:S01]  /*08e0*/  @!P1 LDC.64 R2, c[0x0][0x218] ;  /* 0x00008600ff029b82 */ /* 0x000e220000000a00 */
[----:B------:R-:W-:Y:S02]  /*08f0*/  @!P1 LEA R5, R5, R4, 0x9 ;  /* 0x0000000405059211 */ /* 0x000fe400078e48ff */
[----:B------:R-:W-:-:S04]  /*0900*/  @!P1 IADD3 R0, R4, 0x80, RZ ;  /* 0x0000008004009810 */ /* 0x000fc80007ffe0ff */
[----:B------:R-:W-:Y:S01]  /*0910*/  ISETP.GE.AND P0, PT, R0, UR4, PT ;  /* 0x0000000400007c0c */ /* 0x000fe2000bf06270 */
[----:B0-----:R-:W-:-:S05]  /*0920*/  @!P1 IMAD.WIDE.U32 R2, R5, 0x4, R2 ;  /* 0x0000000405029825 */ /* 0x001fca00078e0002 */
[----:B--2---:R0:W-:Y:S07]  /*0930*/  @!P1 STG.E desc[UR6][R2.64], R6 ;  /* 0x0000000602009986 */ /* 0x0041ee000c101906 */
[----:B------:R-:W-:Y:S05]  /*0940*/  @P0 BRA `(.L_x_1544) ;  /* 0x0000000000300947 */ /* 0x000fea0003800000 */
[----:B0-----:R-:W-:Y:S01]  /*0950*/  IMAD.U32 R3, RZ, RZ, UR5 ;  /* 0x00000005ff037e24 */ /* 0x001fe2000f8e00ff */
[----:B------:R-:W0:Y:S01]  /*0960*/  LDC.64 R4, c[0x0][0x218] ;  /* 0x00008600ff047b82 */ /* 0x000e220000000a00 */
[----:B------:R-:W-:-:S03]  /*0970*/  IMAD.U32 R9, RZ, RZ, UR5 ;  /* 0x00000005ff097e24 */ /* 0x000fc6000f8e00ff */
[----:B------:R-:W-:Y:S02]  /*0980*/  LEA R3, R3, R0, 0x9 ;  /* 0x0000000003037211 */ /* 0x000fe400078e48ff */
[----:B------:R-:W-:-:S04]  /*0990*/  IADD3 R0, R0, 0x80, RZ ;  /* 0x0000008000007810 */ /* 0x000fc80007ffe0ff */
[----:B------:R-:W-:-:S13]  /*09a0*/  ISETP.GE.AND P0, PT, R0, UR4, PT ;  /* 0x0000000400007c0c */ /* 0x000fda000bf06270 */
[----:B------:R-:W-:Y:S01]  /*09b0*/  @!P0 LEA R9, R9, R0, 0x9 ;  /* 0x0000000009098211 */ /* 0x000fe200078e48ff */
[----:B0-----:R-:W-:Y:S01]  /*09c0*/  IMAD.WIDE.U32 R2, R3, 0x4, R4 ;  /* 0x0000000403027825 */ /* 0x001fe200078e0004 */
[----:B------:R-:W-:-:S03]  /*09d0*/  @!P0 IADD3 R0, R0, 0x80, RZ ;  /* 0x0000008000008810 */ /* 0x000fc60007ffe0ff */
[----:B------:R-:W-:Y:S01]  /*09e0*/  @!P0 IMAD.WIDE.U32 R4, R9, 0x4, R4 ;  /* 0x0000000409048825 */ /* 0x000fe200078e0004 */
[----:B-----5:R1:W-:Y:S04]  /*09f0*/  STG.E desc[UR6][R2.64], R37 ;  /* 0x0000002502007986 */ /* 0x0203e8000c101906 */
[----:B------:R1:W-:Y:S02]  /*0a00*/  @!P0 STG.E desc[UR6][R4.64], R34 ;  /* 0x0000002204008986 */ /* 0x0003e4000c101906 */
.L_x_1544:
[----:B------:R-:W-:Y:S05]  /*0a10*/  BSYNC B0 ;  /* 0x0000000000007941 */ /* 0x000fea0003800000 */
.L_x_1543:
[----:B------:R-:W-:-:S13]  /*0a20*/  ISETP.GE.AND P0, PT, R0, UR4, PT ;  /* 0x0000000400007c0c */ /* 0x000fda000bf06270 */
[----:B------:R-:W-:Y:S05]  /*0a30*/  @P0 EXIT ;  /* 0x000000000000094d */ /* 0x000fea0003800000 */
[----:B01----:R-:W0:Y:S01]  /*0a40*/  LDC.64 R2, c[0x0][0x218] ;  /* 0x00008600ff027b82 */ /* 0x003e220000000a00 */
[----:B------:R-:W-:-:S05]  /*0a50*/  IMAD.U32 R5, RZ, RZ, UR5 ;  /* 0x00000005ff057e24 */ /* 0x000fca000f8e00ff */
[----:B------:R-:W-:-:S05]  /*0a60*/  LEA R5, R5, R0, 0x9 ;  /* 0x0000000005057211 */ /* 0x000fca00078e48ff */
[----:B0-----:R-:W-:-:S05]  /*0a70*/  IMAD.WIDE.U32 R2, R5, 0x4, R2 ;  /* 0x0000000405027825 */ /* 0x001fca00078e0002 */
[----:B------:R-:W-:Y:S01]  /*0a80*/  STG.E desc[UR6][R2.64], R7 ;  /* 0x0000000702007986 */ /* 0x000fe2000c101906 */
[----:B------:R-:W-:Y:S05]  /*0a90*/  EXIT ;  /* 0x000000000000794d */ /* 0x000fea0003800000 */
        .type           $_ZN2at6native27unrolled_elementwise_kernelIN48_GLOBAL__N__08322988_15_IGammaKernel_cu_cb51a28d10CalcIgammaIfEESt5arrayIPcLm3EELi4E23TrivialOffsetCalculatorILi2EjES8_ILi1EjENS0_6memory15LoadWithoutCastENSB_16StoreWithoutCastEEEviT_T0_T2_T3_T4_T5_$_ZN46_INTERNAL_08322988_15_IGammaKernel_cu_cb51a28d48_GLOBAL__N__08322988_15_IGammaKernel_cu_cb51a28d11calc_igammaIfEET_S2_S2_,@function
        .size           $_ZN2at6native27unrolled_elementwise_kernelIN48_GLOBAL__N__08322988_15_IGammaKernel_cu_cb51a28d10CalcIgammaIfEESt5arrayIPcLm3EELi4E23TrivialOffsetCalculatorILi2EjES8_ILi1EjENS0_6memory15LoadWithoutCastENSB_16StoreWithoutCastEEEviT_T0_T2_T3_T4_T5_$_ZN46_INTERNAL_08322988_15_IGammaKernel_cu_cb51a28d48_GLOBAL__N__08322988_15_IGammaKernel_cu_cb51a28d11calc_igammaIfEET_S2_S2_,($_ZN2at6native27unrolled_elementwise_kernelIN48_GLOBAL__N__08322988_15_IGammaKernel_cu_cb51a28d10CalcIgammaIfEESt5arrayIPcLm3EELi4E23TrivialOffsetCalculatorILi2EjES8_ILi1EjENS0_6memory15LoadWithoutCastENSB_16StoreWithoutCastEEEviT_T0_T2_T3_T4_T5_$_ZN46_INTERNAL_08322988_15_IGammaKernel_cu_cb51a28d48_GLOBAL__N__08322988_15_IGammaKernel_cu_cb51a28d12calc_igammacIfEET_S2_S2_ - $_ZN2at6native27unrolled_elementwise_kernelIN48_GLOBAL__N__08322988_15_IGammaKernel_cu_cb51a28d10CalcIgammaIfEESt5arrayIPcLm3EELi4E23TrivialOffsetCalculatorILi2EjES8_ILi1EjENS0_6memory15LoadWithoutCastENSB_16StoreWithoutCastEEEviT_T0_T2_T3_T4_T5_$_ZN46_INTERNAL_08322988_15_IGammaKernel_cu_cb51a28d48_GLOBAL__N__08322988_15_IGammaKernel_cu_cb51a28d11calc_igammaIfEET_S2_S2_)
$_ZN2at6native27unrolled_elementwise_kernelIN48_GLOBAL__N__08322988_15_IGammaKernel_cu_cb51a28d10CalcIgammaIfEESt5arrayIPcLm3EELi4E23TrivialOffsetCalculatorILi2EjES8_ILi1EjENS0_6memory15LoadWithoutCastENSB_16StoreWithoutCastEEEviT_T0_T2_T3_T4_T5_$_ZN46_INTERNAL_08322988_15_IGammaKernel_cu_cb51a28d48_GLOBAL__N__08322988_15_IGammaKernel_cu_cb51a28d11calc_igammaIfEET_S2_S2_:
        /* <DEDUP_REMOVED lines=27> */
[----:B------:R-:W-:-:S07]  /*0c50*/  FSETP.GT.FTZ.AND P1, PT, R0, 200, PT ;  /* 0x434800000000780b */ /* 0x000fce0003f34000 */
[----:B0-----:R-:W0:Y:S02]  /*0c60*/  MUFU.RCP R2, R6 ;  /* 0x0000000600027308 */ /* 0x001e240000001000 */
[----:B0-----:R-:W-:-:S05]  /*0c70*/  FMUL.FTZ R2, R2, 4.5 ;  /* 0x4090000002027820 */ /* 0x001fca0000410000 */
[----:B------:R-:W-:Y:S01]  /*0c80*/  FSETP.GEU.FTZ.AND P0, PT, R5, R2, PT ;  /* 0x000000020500720b */ /* 0x000fe20003f1e000 */
[----:B------:R-:W-:Y:S01]  /*0c90*/  FADD.FTZ R5, |R0|, -RZ ;  /* 0x800000ff00057221 */ /* 0x000fe20000010200 */
[----:B------:R-:W-:-:S11]  /*0ca0*/  MOV R2, 0x3f800000 ;  /* 0x3f80000000027802 */ /* 0x000fd60000000f00 */
        /* <DEDUP_REMOVED lines=29> */
[C---:B0-----:R-:W-:Y:S01]  /*0e80*/  IADD3 R2, R1.reuse, 0x9c4, RZ ;  /* 0x000009c401027810 */ /* 0x041fe20007ffe0ff */
[----:B------:R-:W-:Y:S01]  /*0e90*/  @P0 VIADD R2, R1, 0x9f4 ;  /* 0x000009f401020836 */ /* 0x000fe20000000000 */
[----:B------:R-:W-:Y:S01]  /*0ea0*/  STL.64 [R1], R6 ;  /* 0x0000000601007387 */ /* 0x000fe20000100a00 */
[----:B------:R-:W-:Y:S01]  /*0eb0*/  MOV R18, 0x4ca4b97f ;  /* 0x4ca4b97f00127802 */ /* 0x000fe20000000f00 */
[----:B------:R-:W-:Y:S01]  /*0ec0*/  IMAD.MOV.U32 R20, RZ, RZ, 0x42840000 ;  /* 0x42840000ff147424 */ /* 0x000fe200078e00ff */
[----:B------:R-:W-:Y:S01]  /*0ed0*/  MOV R19, 0x4cc5f8af ;  /* 0x4cc5f8af00137802 */ /* 0x000fe20000000f00 */
[----:B-1----:R-:W-:Y:S01]  /*0ee0*/  IMAD.MOV.U32 R12, RZ, RZ, 0x1 ;  /* 0x00000001ff0c7424 */ /* 0x002fe200078e00ff */
[----:B------:R0:W-:Y:S01]  /*0ef0*/  STL.64 [R1+0x8], R8 ;  /* 0x0000080801007387 */ /* 0x0001e20000100a00 */
[----:B------:R-:W-:Y:S01]  /*0f00*/  @P0 IMAD.MOV.U32 R12, RZ, RZ, -0x1 ;  /* 0xffffffffff0c0424 */ /* 0x000fe200078e00ff */
[----:B--2---:R-:W-:Y:S01]  /*0f10*/  MOV R10, 0x4a20fbd8 ;  /* 0x4a20fbd8000a7802 */ /* 0x004fe20000000f00 */
[----:B------:R-:W-:Y:S01]  /*0f20*/  IMAD.MOV.U32 R23, RZ, RZ, 0x48ae85e0 ;  /* 0x48ae85e0ff177424 */ /* 0x000fe200078e00ff */
[----:B------:R-:W-:Y:S01]  /*0f30*/  MOV R11, 0x4b4b8b8f ;  /* 0x4b4b8b8f000b7802 */ /* 0x000fe20000000f00 */
[----:B------:R-:W-:Y:S01]  /*0f40*/  STL.64 [R1+0x20], R14 ;  /* 0x0000200e01007387 */ /* 0x000fe20000100a00 */
[----:B------:R-:W-:Y:S01]  /*0f50*/  SHF.L.U32 R13, R12, 0x2, RZ ;  /* 0x000000020c0d7819 */ /* 0x000fe200000006ff */
[----:B------:R-:W-:Y:S01]  /*0f60*/  IMAD.MOV.U32 R25, RZ, RZ, 0x4cc8c38c ;  /* 0x4cc8c38cff197424 */ /* 0x000fe200078e00ff */
[----:B------:R-:W-:Y:S01]  /*0f70*/  MOV R21, 0x44f0a000 ;  /* 0x44f0a00000157802 */ /* 0x000fe20000000f00 */
[----:B------:R1:W-:Y:S01]  /*0f80*/  STL.64 [R1+0x9d8], R10 ;  /* 0x0009d80a01007387 */ /* 0x0003e20000100a00 */
[----:B------:R-:W-:Y:S01]  /*0f90*/  MOV R22, 0x46ff3c00 ;  /* 0x46ff3c0000167802 */ /* 0x000fe20000000f00 */
[----:B------:R-:W-:Y:S01]  /*0fa0*/  IMAD.IADD R2, R2, 0x1, R13 ;  /* 0x0000000102027824 */ /* 0x000fe200078e020d */
[----:B------:R-:W-:Y:S01]  /*0fb0*/  MOV R24, 0x4c2f75b4 ;  /* 0x4c2f75b400187802 */ /* 0x000fe20000000f00 */
[----:B------:R-:W-:Y:S01]  /*0fc0*/  STL.64 [R1+0x28], R18 ;  /* 0x0000281201007387 */ /* 0x000fe20000100a00 */
[----:B0-----:R-:W-:-:S02]  /*0fd0*/  MOV R8, 0x4d0fed36 ;  /* 0x4d0fed3600087802 */ /* 0x001fc40000000f00 */
[----:B------:R-:W-:Y:S01]  /*0fe0*/  IADD3 R5, R2, R13, RZ ;  /* 0x0000000d02057210 */ /* 0x000fe20007ffe0ff */
[----:B------:R-:W-:Y:S01]  /*0ff0*/  STL.64 [R1+0x9c8], R20 ;  /* 0x0009c81401007387 */ /* 0x000fe20000100a00 */
[----:B------:R-:W-:Y:S02]  /*1000*/  MOV R9, 0x4ce5eb4c ;  /* 0x4ce5eb4c00097802 */ /* 0x000fe40000000f00 */
[----:B------:R-:W-:Y:S01]  /*1010*/  MOV R6, 0x4c184540 ;  /* 0x4c18454000067802 */ /* 0x000fe20000000f00 */
[----:B------:R-:W-:Y:S01]  /*1020*/  STL.64 [R1+0x9d0], R22 ;  /* 0x0009d01601007387 */ /* 0x000fe20000100a00 */
[----:B-1----:R-:W-:Y:S01]  /*1030*/  MOV R11, RZ ;  /* 0x000000ff000b7202 */ /* 0x002fe20000000f00 */
[----:B------:R-:W-:Y:S01]  /*1040*/  @P0 IMAD.MOV.U32 R11, RZ, RZ, 0xc ;  /* 0x0000000cff0b0424 */ /* 0x000fe200078e00ff */
[----:B------:R-:W-:Y:S01]  /*1050*/  MOV R7, RZ ;  /* 0x000000ff00077202 */ /* 0x000fe20000000f00 */
[----:B------:R-:W-:Y:S01]  /*1060*/  STL.64 [R1+0x9e0], R24 ;  /* 0x0009e01801007387 */ /* 0x000fe20000100a00 */
[----:B------:R-:W-:-:S02]  /*1070*/  MOV R14, 0x4c5914c6 ;  /* 0x4c5914c6000e7802 */ /* 0x000fc40000000f00 */
[----:B------:R-:W-:Y:S01]  /*1080*/  IADD3 R10, R5, R13, RZ ;  /* 0x0000000d050a7210 */ /* 0x000fe20007ffe0ff */
[----:B------:R0:W-:Y:S01]  /*1090*/  STL.64 [R1+0x9e8], R8 ;  /* 0x0009e80801007387 */ /* 0x0001e20000100a00 */
[----:B------:R-:W-:-:S03]  /*10a0*/  IADD3 R12, R11, R12, RZ ;  /* 0x0000000c0b0c7210 */ /* 0x000fc60007ffe0ff */
[----:B------:R1:W-:Y:S04]  /*10b0*/  STL.64 [R1+0x9f0], R6 ;  /* 0x0009f00601007387 */ /* 0x0003e80000100a00 */
[----:B------:R2:W-:Y:S04]  /*10c0*/  STL [R1+0x30], R14 ;  /* 0x0000300e01007387 */ /* 0x0005e80000100800 */
[----:B------:R-:W3:Y:S01]  /*10d0*/  LDL R2, [R2] ;  /* 0x0000000002027983 */ /* 0x000ee20000100800 */
[----:B0-----:R-:W-:Y:S01]  /*10e0*/  IMAD.IADD R9, R10, 0x1, R13 ;  /* 0x000000010a097824 */ /* 0x001fe200078e020d */
[----:B-1----:R-:W-:-:S02]  /*10f0*/  LEA R7, R12, R1, 0x2 ;  /* 0x000000010c077211 */ /* 0x002fc400078e10ff */
[----:B------:R-:W4:Y:S02]  /*1100*/  LDL R5, [R5] ;  /* 0x0000000005057983 */ /* 0x000f240000100800 */
[-C--:B------:R-:W-:Y:S01]  /*1110*/  IADD3 R6, R9, R13.reuse, RZ ;  /* 0x0000000d09067210 */ /* 0x080fe20007ffe0ff */
[----:B--2---:R-:W-:Y:S01]  /*1120*/  IMAD.IADD R14, R13, 0x1, R7 ;  /* 0x000000010d0e7824 */ /* 0x004fe200078e0207 */
[----:B------:R0:W2:Y:S02]  /*1130*/  LDL R8, [R10] ;  /* 0x000000000a087983 */ /* 0x0000a40000100800 */
[-C--:B------:R-:W-:Y:S02]  /*1140*/  IADD3 R12, R6, R13.reuse, RZ ;  /* 0x0000000d060c7210 */ /* 0x080fe40007ffe0ff */
[----:B------:R-:W5:Y:S01]  /*1150*/  LDL R29, [R9] ;  /* 0x00000000091d7983 */ /* 0x000f620000100800 */
[-C--:B------:R-:W-:Y:S02]  /*1160*/  IADD3 R24, R14, R13.reuse, RZ ;  /* 0x0000000d0e187210 */ /* 0x080fe40007ffe0ff */
[----:B------:R-:W-:Y:S01]  /*1170*/  IMAD.IADD R22, R12, 0x1, R13 ;  /* 0x000000010c167824 */ /* 0x000fe200078e020d */
[----:B------:R-:W5:Y:S01]  /*1180*/  LDL R41, [R7] ;  /* 0x0000000007297983 */ /* 0x000f620000100800 */
[----:B0-----:R-:W-:-:S03]  /*1190*/  IADD3 R10, R24, R13, RZ ;  /* 0x0000000d180a7210 */ /* 0x001fc60007ffe0ff */
[----:B------:R-:W5:Y:S01]  /*11a0*/  LDL R39, [R6] ;  /* 0x0000000006277983 */ /* 0x000f620000100800 */
[-C--:B------:R-:W-:Y:S01]  /*11b0*/  IADD3 R20, R22, R13.reuse, RZ ;  /* 0x0000000d16147210 */ /* 0x080fe20007ffe0ff */
[----:B------:R-:W-:Y:S02]  /*11c0*/  IMAD.IADD R28, R10, 0x1, R13 ;  /* 0x000000010a1c7824 */ /* 0x000fe400078e020d */
[----:B------:R0:W5:Y:S04]  /*11d0*/  LDL R31, [R14] ;  /* 0x000000000e1f7983 */ /* 0x0001680000100800 */
[----:B------:R-:W5:Y:S01]  /*11e0*/  LDL R27, [R12] ;  /* 0x000000000c1b7983 */ /* 0x000f620000100800 */
[----:B------:R-:W-:-:S03]  /*11f0*/  IADD3 R18, R20, R13, RZ ;  /* 0x0000000d14127210 */ /* 0x000fc60007ffe0ff */
[----:B------:R1:W5:Y:S01]  /*1200*/  LDL R25, [R24] ;  /* 0x0000000018197983 */ /* 0x0003620000100800 */
[----:B------:R-:W-:-:S03]  /*1210*/  IADD3 R26, R28, R13, RZ ;  /* 0x0000000d1c1a7210 */ /* 0x000fc60007ffe0ff */
[----:B------:R-:W5:Y:S01]  /*1220*/  LDL R22, [R22] ;  /* 0x0000000016167983 */ /* 0x000f620000100800 */
[----:B0-----:R-:W-:-:S03]  /*1230*/  IMAD.IADD R14, R18, 0x1, R13 ;  /* 0x00000001120e7824 */ /* 0x001fc600078e020d */
[----:B------:R0:W5:Y:S01]  /*1240*/  LDL R21, [R10] ;  /* 0x000000000a157983 */ /* 0x0001620000100800 */
[----:B-1----:R-:W-:-:S03]  /*1250*/  IADD3 R24, R26, R13, RZ ;  /* 0x0000000d1a187210 */ /* 0x002fc60007ffe0ff */
[----:B------:R-:W5:Y:S01]  /*1260*/  LDL R20, [R20] ;  /* 0x0000000014147983 */ /* 0x000f620000100800 */
[----:B------:R-:W-:-:S03]  /*1270*/  IADD3 R12, R14, R13, RZ ;  /* 0x0000000d0e0c7210 */ /* 0x000fc60007ffe0ff */
[----:B------:R1:W5:Y:S01]  /*1280*/  LDL R19, [R28] ;  /* 0x000000001c137983 */ /* 0x0003620000100800 */
[----:B------:R-:W-:-:S03]  /*1290*/  IMAD.IADD R6, R24, 0x1, R13 ;  /* 0x0000000118067824 */ /* 0x000fc600078e020d */
[----:B------:R-:W5:Y:S01]  /*12a0*/  LDL R18, [R18] ;  /* 0x0000000012127983 */ /* 0x000f620000100800 */
[----:B0-----:R-:W-:-:S03]  /*12b0*/  IADD3 R10, R12, R13, RZ ;  /* 0x0000000d0c0a7210 */ /* 0x001fc60007ffe0ff */
[----:B------:R0:W5:Y:S04]  /*12c0*/  LDL R15, [R26] ;  /* 0x000000001a0f7983 */ /* 0x0001680000100800 */
[----:B------:R-:W5:Y:S01]  /*12d0*/  LDL R14, [R14] ;  /* 0x000000000e0e7983 */ /* 0x000f620000100800 */
[----:B------:R-:W-:-:S03]  /*12e0*/  IADD3 R30, R6, R13, RZ ;  /* 0x0000000d061e7210 */ /* 0x000fc60007ffe0ff */
[----:B------:R0:W5:Y:S04]  /*12f0*/  LDL R11, [R24] ;  /* 0x00000000180b7983 */ /* 0x0001680000100800 */
[----:B------:R-:W5:Y:S01]  /*1300*/  LDL R12, [R12] ;  /* 0x000000000c0c7983 */ /* 0x000f620000100800 */
[----:B-1----:R-:W-:-:S03]  /*1310*/  IMAD.IADD R28, R30, 0x1, R13 ;  /* 0x000000011e1c7824 */ /* 0x002fc600078e020d */
[----:B------:R-:W5:Y:S04]  /*1320*/  LDL R6, [R6] ;  /* 0x0000000006067983 */ /* 0x000f680000100800 */
[----:B------:R-:W5:Y:S01]  /*1330*/  LDL R10, [R10] ;  /* 0x000000000a0a7983 */ /* 0x000f620000100800 */
[----:B0-----:R-:W-:-:S03]  /*1340*/  IADD3 R26, R28, R13, RZ ;  /* 0x0000000d1c1a7210 */ /* 0x001fc60007ffe0ff */
[----:B------:R-:W5:Y:S01]  /*1350*/  LDL R7, [R30] ;  /* 0x000000001e077983 */ /* 0x000f620000100800 */
[----:B------:R-:W-:-:S03]  /*1360*/  IADD3 R23, R26, R13, RZ ;  /* 0x0000000d1a177210 */ /* 0x000fc60007ffe0ff */
[----:B------:R-:W5:Y:S04]  /*1370*/  LDL R9, [R28] ;  /* 0x000000001c097983 */ /* 0x000f680000100800 */
[----:B------:R-:W5:Y:S04]  /*1380*/  LDL R13, [R26] ;  /* 0x000000001a0d7983 */ /* 0x000f680000100800 */
[----:B------:R-:W5:Y:S01]  /*1390*/  LDL R23, [R23] ;  /* 0x0000000017177983 */ /* 0x000f620000100800 */
[----:B------:R-:W-:Y:S01]  /*13a0*/  IMAD.MOV.U32 R24, RZ, RZ, R0 ;  /* 0x000000ffff187224 */ /* 0x000fe200078e0000 */
[----:B------:R-:W-:-:S02]  /*13b0*/  @P0 MOV R24, R3 ;  /* 0x0000000300180202 */ /* 0x000fc40000000f00 */
[----:B------:R-:W-:-:S05]  /*13c0*/  FSET.BF.LEU.FTZ.AND R3, |R0|, 1, PT ;  /* 0x3f8000000003780a */ /* 0x000fca000381b200 */
[-C--:B---3--:R-:W-:Y:S02]  /*13d0*/  FFMA.FTZ R2, R3, R24.reuse, R2 ;  /* 0x0000001803027223 */ /* 0x088fe40000010002 */
[----:B------:R-:W0:Y:S02]  /*13e0*/  @P0 MUFU.LG2 R3, R0 ;  /* 0x0000000000030308 */ /* 0x000e240000000c00 */
[-C--:B----4-:R-:W-:Y:S01]  /*13f0*/  FFMA.FTZ R5, R2, R24.reuse, R5 ;  /* 0x0000001802057223 */ /* 0x090fe20000010005 */
[----:B------:R-:W-:Y:S01]  /*1400*/  MOV R2, 0x3bc6a26b ;  /* 0x3bc6a26b00027802 */ /* 0x000fe20000000f00 */
[----:B------:R-:W-:Y:S02]  /*1410*/  @P0 IMAD.MOV.U32 R2, RZ, RZ, 0x4c5914c6 ;  /* 0x4c5914c6ff020424 */ /* 0x000fe400078e00ff */
[----:B--2---:R-:W-:-:S04]  /*1420*/  FFMA.FTZ R8, R5, R24, R8 ;  /* 0x0000001805087223 */ /* 0x004fc80000010008 */
[----:B-----5:R-:W-:Y:S01]  /*1430*/  FFMA.FTZ R8, R8, R24, R29 ;  /* 0x0000001808087223 */ /* 0x020fe2000001001d */
[----:B------:R-:W-:Y:S01]  /*1440*/  FFMA.FTZ R2, R24, R2, R41 ;  /* 0x0000000218027223 */ /* 0x000fe20000010029 */
[----:B0-----:R-:W-:Y:S02]  /*1450*/  @P0 FMUL.FTZ R3, RZ, R3 ;  /* 0x00000003ff030220 */ /* 0x001fe40000410000 */
[----:B------:R-:W-:-:S04]  /*1460*/  FFMA.FTZ R8, R8, R24, R39 ;  /* 0x0000001808087223 */ /* 0x000fc80000010027 */
        /* <DEDUP_REMOVED lines=31> */
[----:B------:R0:W1:Y:S01]  /*1660*/  MUFU.RCP R6, R12 ;  /* 0x0000000c00067308 */ /* 0x0000620000001000 */
[----:B------:R-:W-:Y:S01]  /*1670*/  FADD.FTZ R16, R16, -6.0246801376342773438 ;  /* 0xc0c0ca2e10107421 */ /* 0x000fe20000010000 */
[----:B------:R-:W-:Y:S01]  /*1680*/  FMUL.FTZ R10, R12, 1 ;  /* 0x3f8000000c0a7820 */ /* 0x000fe20000410000 */
[----:B------:R-:W-:Y:S01]  /*1690*/  MOV R9, 0x3e800000 ;  /* 0x3e80000000097802 */ /* 0x000fe20000000f00 */
[----:B------:R-:W-:Y:S01]  /*16a0*/  FMUL.FTZ R13, R4, 1 ;  /* 0x3f800000040d7820 */ /* 0x000fe20000410000 */
[----:B------:R-:W-:Y:S01]  /*16b0*/  FADD.FTZ R3, R16, 0.5 ;  /* 0x3f00000010037421 */ /* 0x000fe20000010000 */
[----:B------:R-:W-:Y:S02]  /*16c0*/  BSSY B2, `(.L_x_1554) ;  /* 0x0000027000027945 */ /* 0x000fe40003800000 */
[----:B------:R-:W2:Y:S01]  /*16d0*/  F2F.F64.F32 R10, R10 ;  /* 0x0000000a000a7310 */ /* 0x000ea20000201800 */
[----:B0-----:R-:W-:Y:S01]  /*16e0*/  HFMA2.MMA R12, -RZ, RZ, 1.3056640625, -1.8671875 ;  /* 0x3d39bf78ff0c7435 */ /* 0x001fe200000001ff */
[----:B-1----:R-:W-:-:S04]  /*16f0*/  FMUL.FTZ R3, R3, R6 ;  /* 0x0000000603037220 */ /* 0x002fc80000410000 */
[C---:B------:R-:W-:Y:S01]  /*1700*/  FADD.FTZ.RZ R5, R3.reuse, 1 ;  /* 0x3f80000003057421 */ /* 0x040fe2000001c000 */
[----:B------:R-:W-:Y:S01]  /*1710*/  ISETP.GE.U32.AND P0, PT, R3, 0x7f800000, PT ;  /* 0x7f8000000300780c */ /* 0x000fe20003f06070 */
[----:B--2---:R-:W0:Y:S03]  /*1720*/  MUFU.RCP64H R7, R11 ;  /* 0x0000000b00077308 */ /* 0x004e260000001800 */
        /* <DEDUP_REMOVED lines=32> */
.L_x_1555:
[----:B------:R-:W-:Y:S05]  /*1930*/  BSYNC B2 ;  /* 0x0000000000027941 */ /* 0x000fea0003800000 */
.L_x_1554:
[----:B------:R-:W-:Y:S01]  /*1940*/  UMOV UR8, 0xc0000000 ;  /* 0xc000000000087882 */ /* 0x000fe20000000000 */
[----:B------:R-:W-:Y:S01]  /*1950*/  UMOV UR9, 0x40161945 ;  /* 0x4016194500097882 */ /* 0x000fe20000000000 */
[----:B------:R-:W-:Y:S01]  /*1960*/  FADD.FTZ R3, -R3, R16 ;  /* 0x0000001003037221 */ /* 0x000fe20000010100 */
[----:B0-----:R-:W-:Y:S01]  /*1970*/  DMUL R12, R12, -UR8 ;  /* 0x800000080c0c7c28 */ /* 0x001fe20008000000 */
[----:B------:R-:W-:Y:S02]  /*1980*/  BSSY B4, `(.L_x_1556) ;  /* 0x0000011000047945 */ /* 0x000fe40003800000 */
[----:B------:R-:W-:-:S05]  /*1990*/  FMUL.FTZ R3, R0, R3 ;  /* 0x0000000300037220 */ /* 0x000fca0000410000 */
[----:B------:R-:W-:Y:S02]  /*19a0*/  DMUL R8, R12, R6 ;  /* 0x000000060c087228 */ /* 0x000fe40000000000 */
[----:B------:R-:W-:-:S06]  /*19b0*/  FSETP.GEU.AND P1, PT, |R13|, 6.5827683646048100446e-37, PT ;  /* 0x036000000d00780b */ /* 0x000fcc0003f2e200 */
[----:B------:R-:W-:-:S08]  /*19c0*/  DFMA R14, -R10, R8, R12 ;  /* 0x000000080a0e722b */ /* 0x000fd0000000010c */
[----:B------:R-:W-:Y:S01]  /*19d0*/  DFMA R6, R6, R14, R8 ;  /* 0x0000000e0606722b */ /* 0x000fe20000000008 */
[----:B------:R0:W1:Y:S09]  /*19e0*/  F2F.F64.F32 R8, R3 ;  /* 0x0000000300087310 */ /* 0x0000720000201800 */
[----:B------:R-:W-:-:S05]  /*19f0*/  FFMA R5, RZ, R11, R7 ;  /* 0x0000000bff057223 */ /* 0x000fca0000000007 */
[----:B------:R-:W-:-:S13]  /*1a00*/  FSETP.GT.AND P0, PT, |R5|, 1.469367938527859385e-39, PT ;  /* 0x001000000500780b */ /* 0x000fda0003f04200 */
[----:B01----:R-:W-:Y:S05]  /*1a10*/  @P0 BRA P1, `(.L_x_1557) ;  /* 0x00000000001c0947 */ /* 0x003fea0000800000 */
[----:B------:R-:W-:Y:S01]  /*1a20*/  MOV R15, R12 ;  /* 0x0000000c000f7202 */ /* 0x000fe20000000f00 */
[----:B------:R-:W-:Y:S01]  /*1a30*/  IMAD.MOV.U32 R5, RZ, RZ, R10 ;  /* 0x000000ffff057224 */ /* 0x000fe200078e000a */
[----:B------:R-:W-:Y:S02]  /*1a40*/  MOV R14, R13 ;  /* 0x0000000d000e7202 */ /* 0x000fe40000000f00 */
[----:B------:R-:W-:Y:S02]  /*1a50*/  MOV R7, R11 ;  /* 0x0000000b00077202 */ /* 0x000fe40000000f00 */
[----:B------:R-:W-:-:S07]  /*1a60*/  MOV R3, 0x1a80 ;  /* 0x00001a8000037802 */ /* 0x000fce0000000f00 */
[----:B------:R-:W-:Y:S05]  /*1a70*/  CALL.REL.NOINC `($__internal_6_$__cuda_sm20_div_rn_f64_full) ;  /* 0x0000025400d87944 */ /* 0x000fea0003c00000 */
[----:B------:R-:W-:-:S07]  /*1a80*/  MOV R6, R5 ;  /* 0x0000000500067202 */ /* 0x000fce0000000f00 */
.L_x_1557:
[----:B------:R-:W-:Y:S05]  /*1a90*/  BSYNC B4 ;  /* 0x0000000000047941 */ /* 0x000fea0003800000 */
.L_x_1556:
[----:B------:R-:W-:Y:S01]  /*1aa0*/  DADD R8, R8, R6 ;  /* 0x0000000008087229 */ /* 0x000fe20000000006 */
[----:B------:R-:W-:Y:S01]  /*1ab0*/  UMOV UR8, 0xfefa39ef ;  /* 0xfefa39ef00087882 */ /* 0x000fe20000000000 */
[----:B------:R-:W-:Y:S01]  /*1ac0*/  IMAD.MOV.U32 R6, RZ, RZ, 0x652b82fe ;  /* 0x652b82feff067424 */ /* 0x000fe200078e00ff */
[----:B------:R-:W-:Y:S01]  /*1ad0*/  MOV R7, 0x3ff71547 ;  /* 0x3ff7154700077802 */ /* 0x000fe20000000f00 */
[----:B------:R-:W-:Y:S01]  /*1ae0*/  UMOV UR9, 0x3fe62e42 ;  /* 0x3fe62e4200097882 */ /* 0x000fe20000000000 */
[----:B------:R-:W-:Y:S01]  /*1af0*/  FMUL.FTZ R2, R2, 1 ;  /* 0x3f80000002027820 */ /* 0x000fe20000410000 */
[----:B------:R-:W-:Y:S03]  /*1b00*/  BSSY B2, `(.L_x_1558) ;  /* 0x0000037000027945 */ /* 0x000fe60003800000 */
[----:B------:R-:W-:Y:S01]  /*1b10*/  DFMA R6, R8, R6, 6.75539944105574400000e+15 ;  /* 0x433800000806742b */ /* 0x000fe20000000006 */
[----:B------:R-:W-:Y:S01]  /*1b20*/  FSETP.GEU.FTZ.AND P0, PT, |R9|, 4.1917929649353027344, PT ;  /* 0x4086232b0900780b */ /* 0x000fe20003f1e200 */
[----:B------:R-:W0:Y:S06]  /*1b30*/  F2F.F64.F32 R2, R2 ;  /* 0x0000000200027310 */ /* 0x000e2c0000201800 */
        /* <DEDUP_REMOVED lines=38> */
[----:B0-----:R-:W-:Y:S06]  /*1da0*/  @!P0 BRA `(.L_x_1559) ;  /* 0x0000000000308947 */ /* 0x001fec0003800000 */
[----:B------:R-:W-:Y:S01]  /*1db0*/  FSETP.GEU.FTZ.AND P0, PT, |R9|, 4.2275390625, PT ;  /* 0x408748000900780b */ /* 0x000fe20003f1e200 */
[C---:B------:R-:W-:Y:S02]  /*1dc0*/  DADD R12, R8.reuse, +INF ;  /* 0x7ff00000080c7429 */ /* 0x040fe40000000000 */
[----:B------:R-:W-:-:S08]  /*1dd0*/  DSETP.GEU.AND P1, PT, R8, RZ, PT ;  /* 0x000000ff0800722a */ /* 0x000fd00003f2e000 */
[----:B------:R-:W-:Y:S02]  /*1de0*/  FSEL R12, R12, RZ, P1 ;  /* 0x000000ff0c0c7208 */ /* 0x000fe40000800000 */
[----:B------:R-:W-:Y:S02]  /*1df0*/  @!P0 LEA.HI R5, R6, R6, RZ, 0x1 ;  /* 0x0000000606058211 */ /* 0x000fe400078f08ff */
[----:B------:R-:W-:Y:S02]  /*1e00*/  FSEL R13, R13, RZ, P1 ;  /* 0x000000ff0d0d7208 */ /* 0x000fe40000800000 */
[----:B------:R-:W-:-:S04]  /*1e10*/  @!P0 SHF.R.S32.HI R5, RZ, 0x1, R5 ;  /* 0x00000001ff058819 */ /* 0x000fc80000011405 */
[----:B------:R-:W-:Y:S01]  /*1e20*/  @!P0 LEA R11, R5, R11, 0x14 ;  /* 0x0000000b050b8211 */ /* 0x000fe200078ea0ff */
[----:B------:R-:W-:-:S05]  /*1e30*/  @!P0 IMAD.IADD R6, R6, 0x1, -R5 ;  /* 0x0000000106068824 */ /* 0x000fca00078e0a05 */
[----:B------:R-:W-:Y:S02]  /*1e40*/  @!P0 LEA R7, R6, 0x3ff00000, 0x14 ;  /* 0x3ff0000006078811 */ /* 0x000fe400078ea0ff */
[----:B------:R-:W-:-:S06]  /*1e50*/  @!P0 MOV R6, RZ ;  /* 0x000000ff00068202 */ /* 0x000fcc0000000f00 */
[----:B------:R-:W-:-:S11]  /*1e60*/  @!P0 DMUL R12, R10, R6 ;  /* 0x000000060a0c8228 */ /* 0x000fd60000000000 */
.L_x_1559:
[----:B------:R-:W-:Y:S05]  /*1e70*/  BSYNC B2 ;  /* 0x0000000000027941 */ /* 0x000fea0003800000 */
.L_x_1558:
[----:B------:R-:W-:Y:S01]  /*1e80*/  DMUL R2, R2, R12 ;  /* 0x0000000c02027228 */ /* 0x000fe20000000000 */
[----:B------:R-:W-:Y:S01]  /*1e90*/  UMOV UR8, 0xf0000000 ;  /* 0xf000000000087882 */ /* 0x000fe20000000000 */
[----:B------:R-:W-:-:S04]  /*1ea0*/  UMOV UR9, 0x380fffff ;  /* 0x380fffff00097882 */ /* 0x000fc80000000000 */
[----:B------:R-:W0:Y:S02]  /*1eb0*/  F2F.F32.F64 R7, R2 ;  /* 0x0000000200077310 */ /* 0x000e240000301000 */
[----:B------:R-:W-:-:S14]  /*1ec0*/  DSETP.GEU.AND P0, PT, |R2|, UR8, PT ;  /* 0x0000000802007e2a */ /* 0x000fdc000bf0e200 */
[----:B0-----:R-:W-:Y:S01]  /*1ed0*/  @!P0 FMUL R7, R7, 1.175494350822287508e-38 ;  /* 0x0080000007078820 */ /* 0x001fe20000400000 */
[----:B------:R-:W-:Y:S06]  /*1ee0*/  BRA `(.L_x_1560) ;  /* 0x0000000c00a07947 */ /* 0x000fec0003800000 */
.L_x_1553:
        /* <DEDUP_REMOVED lines=10> */
.L_x_1552:
        /* <DEDUP_REMOVED lines=10> */
[C---:B------:R-:W-:Y:S01]  /*2030*/  ISETP.GE.U32.AND P1, PT, R10.reuse, 0x7f800000, PT ;  /* 0x7f8000000a00780c */ /* 0x040fe20003f26070 */
[----:B------:R-:W-:-:S05]  /*2040*/  VIADD R2, R10, 0xc0d55555 ;  /* 0xc0d555550a027836 */ /* 0x000fca0000000000 */
[----:B------:R-:W-:-:S04]  /*2050*/  LOP3.LUT R3, R2, 0xff800000, RZ, 0xc0, !PT ;  /* 0xff80000002037812 */ /* 0x000fc800078ec0ff */
[-C--:B------:R-:W-:Y:S02]  /*2060*/  IADD3 R2, R10, -R3.reuse, RZ ;  /* 0x800000030a027210 */ /* 0x080fe40007ffe0ff */
[----:B------:R-:W-:Y:S01]  /*2070*/  I2FP.F32.S32 R3, R3 ;  /* 0x0000000300037245 */ /* 0x000fe20000201400 */
[----:B------:R-:W-:Y:S02]  /*2080*/  @P1 IMAD.MOV.U32 R9, RZ, RZ, 0x7f800000 ;  /* 0x7f800000ff091424 */ /* 0x000fe400078e00ff */
[----:B------:R-:W-:Y:S01]  /*2090*/  FADD.FTZ R6, R2, -1 ;  /* 0xbf80000002067421 */ /* 0x000fe20000010000 */
[----:B------:R-:W-:Y:S02]  /*20a0*/  FSEL R2, RZ, -23, P0 ;  /* 0xc1b80000ff027808 */ /* 0x000fe40000000000 */
        /* <DEDUP_REMOVED lines=27> */
.L_x_1563:
[----:B------:R-:W-:Y:S01]  /*2260*/  FADD.FTZ R6, |R0|, -3 ;  /* 0xc040000000067421 */ /* 0x000fe20000010200 */
[----:B------:R-:W-:-:S03]  /*2270*/  MOV R7, 0x443b38fb ;  /* 0x443b38fb00077802 */ /* 0x000fc60000000f00 */
        /* <DEDUP_REMOVED lines=11> */
.L_x_1562:
        /* <DEDUP_REMOVED lines=15> */
.L_x_1565:
        /* <DEDUP_REMOVED lines=16> */
.L_x_1566:
        /* <DEDUP_REMOVED lines=36> */
.L_x_1564:
[----:B------:R-:W-:Y:S05]  /*2760*/  BSYNC B2 ;  /* 0x0000000000027941 */ /* 0x000fea0003800000 */
.L_x_1561:
[----:B------:R-:W-:Y:S01]  /*2770*/  FSETP.GE.FTZ.AND P0, PT, R0, RZ, PT ;  /* 0x000000ff0000720b */ /* 0x000fe20003f16000 */
[----:B------:R-:W-:Y:S01]  /*2780*/  BSSY B2, `(.L_x_1567) ;  /* 0x0000056000027945 */ /* 0x000fe20003800000 */
[----:B------:R-:W-:-:S11]  /*2790*/  MOV R2, R6 ;  /* 0x0000000600027202 */ /* 0x000fd60000000f00 */
[----:B------:R-:W-:Y:S05]  /*27a0*/  @P0 BRA `(.L_x_1568) ;  /* 0x00000004004c0947 */ /* 0x000fea0003800000 */
[----:B------:R-:W0:Y:S01]  /*27b0*/  FRND.FTZ.FLOOR R3, R5 ;  /* 0x0000000500037307 */ /* 0x000e220000215000 */
[----:B------:R-:W-:Y:S02]  /*27c0*/  MOV R2, 0x7f800000 ;  /* 0x7f80000000027802 */ /* 0x000fe40000000f00 */
[----:B0-----:R-:W-:-:S13]  /*27d0*/  FSETP.NEU.FTZ.AND P0, PT, |R0|, R3, PT ;  /* 0x000000030000720b */ /* 0x001fda0003f1d200 */
[----:B------:R-:W-:Y:S05]  /*27e0*/  @!P0 BRA `(.L_x_1568) ;  /* 0x00000004003c8947 */ /* 0x000fea0003800000 */
[----:B------:R-:W-:Y:S01]  /*27f0*/  FSETP.GEU.FTZ.AND P0, PT, |R0|, 9.999999682655225389e-20, PT ;  /* 0x1fec1e4a0000780b */ /* 0x000fe20003f1e200 */
[----:B------:R-:W-:-:S12]  /*2800*/  IMAD.MOV.U32 R2, RZ, RZ, 0x7f800000 ;  /* 0x7f800000ff027424 */ /* 0x000fd800078e00ff */
[----:B------:R-:W-:Y:S05]  /*2810*/  @!P0 BRA `(.L_x_1569) ;  /* 0x0000000000c88947 */ /* 0x000fea0003800000 */
[----:B------:R-:W-:Y:S01]  /*2820*/  FADD.FTZ R3, |R0|, |R0| ;  /* 0x4000000000037221 */ /* 0x000fe20000010200 */
[----:B------:R-:W-:Y:S01]  /*2830*/  HFMA2.MMA R10, -RZ, RZ, 1.541015625, -0.052001953125 ;  /* 0x3e2aaaa8ff0a7435 */ /* 0x000fe200000001ff */
[----:B------:R-:W-:Y:S01]  /*2840*/  MOV R8, 0x3c0885e4 ;  /* 0x3c0885e400087802 */ /* 0x000fe20000000f00 */
[----:B------:R-:W-:Y:S01]  /*2850*/  HFMA2.MMA R7, -RZ, RZ, -0.66259765625, 2.662109375 ;  /* 0xb94d4153ff077435 */ /* 0x000fe200000001ff */
        /* <DEDUP_REMOVED lines=23> */
[----:B------:R-:W-:Y:S01]  /*29d0*/  IMAD.IADD R5, R3, 0x1, -R8 ;  /* 0x0000000103057824 */ /* 0x000fe200078e0a08 */
        /* <DEDUP_REMOVED lines=22> */
.L_x_1569:
        /* <DEDUP_REMOVED lines=26> */
.L_x_1568:
[----:B------:R-:W-:Y:S05]  /*2ce0*/  BSYNC B2 ;  /* 0x0000000000027941 */ /* 0x000fea0003800000 */
.L_x_1567:
        /* <DEDUP_REMOVED lines=8> */
.L_x_1560:
[----:B------:R-:W-:Y:S05]  /*2d70*/  BSYNC B0 ;  /* 0x0000000000007941 */ /* 0x000fea0003800000 */
.L_x_1551:
[----:B-1----:R-:W-:Y:S01]  /*2d80*/  FSETP.NEU.FTZ.AND P0, PT, R7, RZ, PT ;  /* 0x000000ff0700720b */ /* 0x002fe20003f1d000 */
[----:B------:R-:W-:-:S12]  /*2d90*/  IMAD.MOV.U32 R5, RZ, RZ, RZ ;  /* 0x000000ffff057224 */ /* 0x000fd800078e00ff */
[----:B------:R-:W-:Y:S05]  /*2da0*/  @!P0 BRA `(.L_x_1546) ;  /* 0x000000bc00508947 */ /* 0x000fea0003800000 */
[----:B0-----:R-:W-:Y:S01]  /*2db0*/  HFMA2.MMA R2, -RZ, RZ, 0, 0 ;  /* 0x00000000ff027435 */ /* 0x001fe200000001ff */
[----:B------:R-:W-:Y:S01]  /*2dc0*/  BSSY B0, `(.L_x_1570) ;  /* 0x000000e000007945 */ /* 0x000fe20003800000 */
[----:B------:R-:W-:Y:S01]  /*2dd0*/  HFMA2.MMA R6, -RZ, RZ, 1.875, 0 ;  /* 0x3f800000ff067435 */ /* 0x000fe200000001ff */
[----:B------:R-:W-:Y:S01]  /*2de0*/  MOV R3, 0x3f800000 ;  /* 0x3f80000000037802 */ /* 0x000fe20000000f00 */
[----:B------:R-:W-:-:S09]  /*2df0*/  IMAD.MOV.U32 R5, RZ, RZ, R0 ;  /* 0x000000ffff057224 */ /* 0x000fd200078e0000 */
.L_x_1571:
        /* <DEDUP_REMOVED lines=11> */
.L_x_1570:
[----:B------:R-:W0:Y:S01]  /*2eb0*/  MUFU.RCP R0, R0 ;  /* 0x0000000000007308 */ /* 0x000e220000001000 */
[----:B------:R-:W-:-:S04]  /*2ec0*/  FMUL.FTZ R5, R6, R7 ;  /* 0x0000000706057220 */ /* 0x000fc80000410000 */
[----:B0-----:R-:W-:Y:S01]  /*2ed0*/  FMUL.FTZ R5, R5, R0 ;  /* 0x0000000005057220 */ /* 0x001fe20000410000 */
[----:B------:R-:W-:Y:S06]  /*2ee0*/  BRA `(.L_x_1546) ;  /* 0x000000bc00007947 */ /* 0x000fec0003800000 */
.L_x_1550:
[----:B------:R-:W-:Y:S01]  /*2ef0*/  IMAD.MOV.U32 R2, RZ, RZ, R0 ;  /* 0x000000ffff027224 */ /* 0x000fe200078e0000 */
[----:B------:R-:W-:-:S07]  /*2f00*/  MOV R31, 0x2f20 ;  /* 0x00002f20001f7802 */ /* 0x000fce0000000f00 */
[----:B------:R-:W-:Y:S05]  /*2f10*/  CALL.REL.NOINC `($_ZN2at6native27unrolled_elementwise_kernelIN48_GLOBAL__N__08322988_15_IGammaKernel_cu_cb51a28d10CalcIgammaIfEESt5arrayIPcLm3EELi4E23TrivialOffsetCalculatorILi2EjES8_ILi1EjENS0_6memory15LoadWithoutCastENSB_16StoreWithoutCastEEEviT_T0_T2_T3_T4_T5_$_ZN46_INTERNAL_08322988_15_IGammaKernel_cu_cb51a28d48_GLOBAL__N__08322988_15_IGammaKernel_cu_cb51a28d12calc_igammacIfEET_S2_S2_) ;  /* 0x000000bc00047944 */ /* 0x000fea0003c00000 */
[----:B------:R-:W-:Y:S01]  /*2f20*/  FADD.FTZ R5, -R5, 1 ;  /* 0x3f80000005057421 */ /* 0x000fe20000010100 */
[----:B------:R-:W-:Y:S06]  /*2f30*/  BRA `(.L_x_1546) ;  /* 0x000000b800ec7947 */ /* 0x000fec0003800000 */
.L_x_1549:
        /* <DEDUP_REMOVED lines=25> */
[-C--:B------:R-:W-:Y:S01]  /*30d0*/  FMUL.FTZ R4, R4, R3.reuse ;  /* 0x0000000304047220 */ /* 0x080fe20000410000 */
[----:B--2---:R-:W-:Y:S01]  /*30e0*/  IMAD.MOV.U32 R10, RZ, RZ, 0x2abdd03b ;  /* 0x2abdd03bff0a7424 */ /* 0x004fe200078e00ff */
[----:B------:R-:W-:Y:S01]  /*30f0*/  MOV R11, 0xaa1cc4df ;  /* 0xaa1cc4df000b7802 */ /* 0x000fe20000000f00 */
[----:B------:R2:W-:Y:S01]  /*3100*/  STL.64 [R1+0x48], R8 ;  /* 0x0000480801007387 */ /* 0x0005e20000100a00 */
[----:B------:R-:W-:Y:S01]  /*3110*/  BSSY B0, `(.L_x_1572) ;  /* 0x00003db000007945 */ /* 0x000fe20003800000 */
[----:B------:R-:W-:Y:S01]  /*3120*/  FSETP.GT.FTZ.AND P0, PT, R4, 1, PT ;  /* 0x3f8000000400780b */ /* 0x000fe20003f14000 */
[----:B------:R-:W-:Y:S01]  /*3130*/  FMUL.FTZ R2, R16, R3 ;  /* 0x0000000310027220 */ /* 0x000fe20000410000 */
[----:B------:R3:W-:Y:S01]  /*3140*/  STL.64 [R1+0x68], R18 ;  /* 0x0000681201007387 */ /* 0x0007e20000100a00 */
[----:B0-----:R-:W-:Y:S01]  /*3150*/  HFMA2.MMA R12, -RZ, RZ, 0.0390625, -3.802776336669921875e-05 ;  /* 0x2900827eff0c7435 */ /* 0x001fe200000001ff */
[----:B------:R-:W-:-:S02]  /*3160*/  IMAD.MOV.U32 R13, RZ, RZ, -0x59ebe00c ;  /* 0xa6141ff4ff0d7424 */ /* 0x000fc400078e00ff */
[----:B------:R0:W-:Y:S01]  /*3170*/  STL.64 [R1+0x50], R10 ;  /* 0x0000500a01007387 */ /* 0x0001e20000100a00 */
[----:B-1----:R-:W-:Y:S01]  /*3180*/  HFMA2.MMA R15, -RZ, RZ, -0.8681640625, -0.7294921875 ;  /* 0xbaf2b9d6ff0f7435 */ /* 0x002fe200000001ff */
[----:B------:R-:W-:Y:S01]  /*3190*/  MOV R14, 0xa70e548a ;  /* 0xa70e548a000e7802 */ /* 0x000fe20000000f00 */
[----:B--2---:R-:W-:Y:S01]  /*31a0*/  HFMA2.MMA R8, -RZ, RZ, 0.1756591796875, -0.0714111328125 ;  /* 0x319fac92ff087435 */ /* 0x004fe200000001ff */
[----:B------:R-:W-:Y:S01]  /*31b0*/  IMAD.MOV.U32 R9, RZ, RZ, 0x34140796 ;  /* 0x34140796ff097424 */ /* 0x000fe200078e00ff */
[----:B------:R1:W-:Y:S01]  /*31c0*/  STL.64 [R1], R6 ;  /* 0x0000000601007387 */ /* 0x0003e20000100a00 */
[----:B---3--:R-:W-:Y:S01]  /*31d0*/  HFMA2.MMA R19, -RZ, RZ, 0.077880859375, 3.135204315185546875e-05 ;  /* 0x2cfc020eff137435 */ /* 0x008fe200000001ff */
[----:B------:R-:W-:Y:S02]  /*31e0*/  MOV R18, 0x29889f1d ;  /* 0x29889f1d00127802 */ /* 0x000fe40000000f00 */
[----:B------:R2:W-:Y:S01]  /*31f0*/  STL.64 [R1+0x58], R12 ;  /* 0x0000580c01007387 */ /* 0x0005e20000100a00 */
[----:B0-----:R-:W-:Y:S01]  /*3200*/  HFMA2.MMA R11, -RZ, RZ, 0.1968994140625, 62.5625 ;  /* 0x324d53d2ff0b7435 */ /* 0x001fe200000001ff */
[----:B------:R-:W-:-:S02]  /*3210*/  MOV R10, 0xb37711e8 ;  /* 0xb37711e8000a7802 */ /* 0x000fc40000000f00 */
[----:B------:R0:W-:Y:S04]  /*3220*/  STL.64 [R1+0x88], R8 ;  /* 0x0000880801007387 */ /* 0x0001e80000100a00 */
[----:B------:R3:W-:Y:S01]  /*3230*/  STL.64 [R1+0xa8], R18 ;  /* 0x0000a81201007387 */ /* 0x0007e20000100a00 */
[----:B-1----:R-:W-:Y:S01]  /*3240*/  HFMA2.MMA R6, -RZ, RZ, -0.1015625, 0.541015625 ;  /* 0xae803854ff067435 */ /* 0x002fe200000001ff */
[----:B------:R-:W-:Y:S02]  /*3250*/  IMAD.MOV.U32 R7, RZ, RZ, 0x2dd64a3b ;  /* 0x2dd64a3bff077424 */ /* 0x000fe400078e00ff */
[----:B------:R1:W-:Y:S01]  /*3260*/  STL.64 [R1+0x90], R10 ;  /* 0x0000900a01007387 */ /* 0x0003e20000100a00 */
[----:B--2---:R-:W-:Y:S01]  /*3270*/  IMAD.MOV.U32 R12, RZ, RZ, -0x5265b022 ;  /* 0xad9a4fdeff0c7424 */ /* 0x004fe200078e00ff */
[----:B------:R-:W-:Y:S01]  /*3280*/  MOV R13, 0xb08ab276 ;  /* 0xb08ab276000d7802 */ /* 0x000fe20000000f00 */
[----:B0-----:R-:W-:Y:S01]  /*3290*/  HFMA2.MMA R9, -RZ, RZ, -0.02960205078125, -131.5 ;  /* 0xa794d81cff097435 */ /* 0x001fe200000001ff */
[----:B------:R-:W-:Y:S01]  /*32a0*/  MOV R8, 0x28b6c54f ;  /* 0x28b6c54f00087802 */ /* 0x000fe20000000f00 */
[----:B------:R0:W-:Y:S01]  /*32b0*/  STL.64 [R1+0x60], R14 ;  /* 0x0000600e01007387 */ /* 0x0001e20000100a00 */
[----:B---3--:R-:W-:Y:S01]  /*32c0*/  HFMA2.MMA R19, -RZ, RZ, -0.11529541015625, 0.0230712890625 ;  /* 0xaf6125e8ff137435 */ /* 0x008fe200000001ff */
[----:B------:R-:W-:-:S02]  /*32d0*/  MOV R18, 0x34195641 ;  /* 0x3419564100127802 */ /* 0x000fc40000000f00 */
[----:B------:R2:W-:Y:S01]  /*32e0*/  STL.64 [R1+0x40], R6 ;  /* 0x0000400601007387 */ /* 0x0005e20000100a00 */
[----:B-1----:R-:W-:Y:S01]  /*32f0*/  IMAD.MOV.U32 R10, RZ, RZ, 0x3b877322 ;  /* 0x3b877322ff0a7424 */ /* 0x002fe200078e00ff */
[----:B------:R-:W-:Y:S02]  /*3300*/  MOV R11, 0xbb2fb934 ;  /* 0xbb2fb934000b7802 */ /* 0x000fe40000000f00 */
[----:B------:R1:W-:Y:S01]  /*3310*/  STL.64 [R1+0xc0], R8 ;  /* 0x0000c00801007387 */ /* 0x0003e20000100a00 */
[----:B0-----:R-:W-:Y:S01]  /*3320*/  HFMA2.MMA R14, -RZ, RZ, 0.123291015625, -195.25 ;  /* 0x2fe4da1aff0e7435 */ /* 0x001fe200000001ff */
[----:B------:R-:W-:Y:S02]  /*3330*/  IMAD.MOV.U32 R15, RZ, RZ, -0x5143ad7d ;  /* 0xaebc5283ff0f7424 */ /* 0x000fe400078e00ff */
[----:B------:R0:W-:Y:S01]  /*3340*/  STL.64 [R1+0xf0], R18 ;  /* 0x0000f01201007387 */ /* 0x0001e20000100a00 */
[----:B--2---:R-:W-:Y:S01]  /*3350*/  HFMA2.MMA R6, -RZ, RZ, -0.81298828125, -12.9609375 ;  /* 0xba81ca7bff067435 */ /* 0x004fe200000001ff */
[----:B------:R-:W-:-:S02]  /*3360*/  IMAD.MOV.U32 R7, RZ, RZ, 0x3957c1a2 ;  /* 0x3957c1a2ff077424 */ /* 0x000fc400078e00ff */
[----:B------:R2:W-:Y:S01]  /*3370*/  STL.64 [R1+0x98], R12 ;  /* 0x0000980c01007387 */ /* 0x0005e20000100a00 */
[----:B-1----:R-:W-:Y:S01]  /*3380*/  HFMA2.MMA R8, -RZ, RZ, -0.1478271484375, -864.5 ;  /* 0xb0bbe2c1ff087435 */ /* 0x002fe200000001ff */
[----:B------:R-:W-:Y:S02]  /*3390*/  IMAD.MOV.U32 R9, RZ, RZ, 0x2b84b13c ;  /* 0x2b84b13cff097424 */ /* 0x000fe400078e00ff */
[----:B------:R1:W-:Y:S01]  /*33a0*/  STL.64 [R1+0xc8], R10 ;  /* 0x0000c80a01007387 */ /* 0x0003e20000100a00 */
[----:B0-----:R-:W-:Y:S01]  /*33b0*/  HFMA2.MMA R18, -RZ, RZ, 0.6796875, -0.00629425048828125 ;  /* 0x39709e72ff127435 */ /* 0x001fe200000001ff */
[----:B------:R-:W-:Y:S02]  /*33c0*/  IMAD.MOV.U32 R19, RZ, RZ, -0x460a0274 ;  /* 0xb9f5fd8cff137424 */ /* 0x000fe400078e00ff */
[----:B------:R0:W-:Y:S01]  /*33d0*/  STL.64 [R1+0x100], R8 ;  /* 0x0001000801007387 */ /* 0x0001e20000100a00 */
[----:B--2---:R-:W-:Y:S01]  /*33e0*/  HFMA2.MMA R13, -RZ, RZ, 0.54541015625, -50144 ;  /* 0x385dfa1fff0d7435 */ /* 0x004fe200000001ff */
[----:B------:R-:W-:-:S02]  /*33f0*/  MOV R12, 0xb8e129f8 ;  /* 0xb8e129f8000c7802 */ /* 0x000fc40000000f00 */
[----:B------:R2:W-:Y:S01]  /*3400*/  STL.64 [R1+0xa0], R14 ;  /* 0x0000a00e01007387 */ /* 0x0005e20000100a00 */
[----:B-1----:R-:W-:Y:S01]  /*3410*/  HFMA2.MMA R11, -RZ, RZ, -0.100830078125, -0.97216796875 ;  /* 0xae74bbc7ff0b7435 */ /* 0x002fe200000001ff */
[----:B------:R-:W-:Y:S02]  /*3420*/  MOV R10, 0x2f0d882b ;  /* 0x2f0d882b000a7802 */ /* 0x000fe40000000f00 */
[----:B------:R1:W-:Y:S01]  /*3430*/  STL.64 [R1+0x70], R6 ;  /* 0x0000700601007387 */ /* 0x0003e20000100a00 */
[----:B0-----:R-:W-:Y:S01]  /*3440*/  HFMA2.MMA R9, -RZ, RZ, -0.5771484375, -0.00124835968017578125 ;  /* 0xb89e951dff097435 */ /* 0x001fe200000001ff */
[----:B------:R-:W-:Y:S02]  /*3450*/  MOV R8, 0x398c5cdb ;  /* 0x398c5cdb00087802 */ /* 0x000fe40000000f00 */
[----:B------:R0:W-:Y:S01]  /*3460*/  STL.64 [R1+0x130], R18 ;  /* 0x0001301201007387 */ /* 0x0001e20000100a00 */
[----:B--2---:R-:W-:Y:S01]  /*3470*/  IMAD.MOV.U32 R14, RZ, RZ, -0x48a9e97d ;  /* 0xb7561683ff0e7424 */ /* 0x004fe200078e00ff */
[----:B------:R-:W-:-:S02]  /*3480*/  MOV R15, 0x33130aa5 ;  /* 0x33130aa5000f7802 */ /* 0x000fc40000000f00 */
[----:B------:R2:W-:Y:S01]  /*3490*/  STL.64 [R1+0xd8], R12 ;  /* 0x0000d80c01007387 */ /* 0x0005e20000100a00 */
[----:B-1----:R-:W-:Y:S01]  /*34a0*/  IMAD.MOV.U32 R6, RZ, RZ, -0x53b19868 ;  /* 0xac4e6798ff067424 */ /* 0x002fe200078e00ff */
[----:B------:R-:W-:Y:S02]  /*34b0*/  MOV R7, 0x2b28cac0 ;  /* 0x2b28cac000077802 */ /* 0x000fe40000000f00 */
        /* <DEDUP_REMOVED lines=553> */
[----:B--2---:R-:W-:Y:S01]  /*5750*/  HFMA2.MMA R11, -RZ, RZ, -0.84814453125, 0 ;  /* 0xbac90000ff0b7435 */ /* 0x004fe200000001ff */
[----:B------:R-:W-:Y:S02]  /*5760*/  MOV R10, 0x3091fe30 ;  /* 0x3091fe30000a7802 */ /* 0x000fe40000000f00 */
[----:B------:R2:W-:Y:S01]  /*5770*/  STL.64 [R1+0x680], R6 ;  /* 0x0006800601007387 */ /* 0x0005e20000100a00 */
[----:B-1----:R-:W-:Y:S01]  /*5780*/  HFMA2.MMA R12, -RZ, RZ, -0.07666015625, -43.65625 ;  /* 0xace8d175ff0c7435 */ /* 0x002fe200000001ff */
[----:B------:R-:W-:Y:S02]  /*5790*/  IMAD.MOV.U32 R13, RZ, RZ, 0x38b0b6af ;  /* 0x38b0b6afff0d7424 */ /* 0x000fe400078e00ff */
[----:B------:R1:W-:Y:S01]  /*57a0*/  STL.64 [R1+0x6d8], R10 ;  /* 0x0006d80a01007387 */ /* 0x0003e20000100a00 */
[----:B0-----:R-:W-:Y:S01]  /*57b0*/  HFMA2.MMA R19, -RZ, RZ, 0.473876953125, 0.000475406646728515625 ;  /* 0x37950fcaff137435 */ /* 0x001fe200000001ff */
[----:B------:R-:W-:-:S02]  /*57c0*/  MOV R18, 0xb867519f ;  /* 0xb867519f00127802 */ /* 0x000fc40000000f00 */
[----:B------:R0:W-:Y:S01]  /*57d0*/  STL.64 [R1+0x688], R14 ;  /* 0x0006880e01007387 */ /* 0x0001e20000100a00 */
[----:B--2---:R-:W-:Y:S01]  /*57e0*/  HFMA2.MMA R7, -RZ, RZ, -1.349609375, 2.236328125 ;  /* 0xbd664079ff077435 */ /* 0x004fe200000001ff */
[----:B------:R-:W-:Y:S02]  /*57f0*/  MOV R6, 0x3e02b5d2 ;  /* 0x3e02b5d200067802 */ /* 0x000fe40000000f00 */
[----:B------:R2:W-:Y:S01]  /*5800*/  STL.64 [R1+0x698], R8 ;  /* 0x0006980801007387 */ /* 0x0005e20000100a00 */
[----:B-1----:R-:W-:Y:S01]  /*5810*/  HFMA2.MMA R10, -RZ, RZ, -1.8310546875, -0.73486328125 ;  /* 0xbf53b9e1ff0a7435 */ /* 0x002fe200000001ff */
[----:B------:R-:W-:Y:S02]  /*5820*/  IMAD.MOV.U32 R11, RZ, RZ, 0x3f64be03 ;  /* 0x3f64be03ff0b7424 */ /* 0x000fe400078e00ff */
[----:B------:R1:W-:Y:S01]  /*5830*/  STL.64 [R1+0x6e8], R12 ;  /* 0x0006e80c01007387 */ /* 0x0003e20000100a00 */
[----:B0-----:R-:W-:Y:S01]  /*5840*/  IMAD.MOV.U32 R14, RZ, RZ, -0x4bc3c1c1 ;  /* 0xb43c3e3fff0e7424 */ /* 0x001fe200078e00ff */
[----:B------:R-:W-:-:S02]  /*5850*/  MOV R15, 0x3c9d93f6 ;  /* 0x3c9d93f6000f7802 */ /* 0x000fc40000000f00 */
[----:B------:R0:W-:Y:S01]  /*5860*/  STL.64 [R1+0x6f0], R18 ;  /* 0x0006f01201007387 */ /* 0x0001e20000100a00 */
[----:B--2---:R-:W-:Y:S01]  /*5870*/  HFMA2.MMA R8, -RZ, RZ, -1.1162109375, 0.44384765625 ;  /* 0xbc77371aff087435 */ /* 0x004fe200000001ff */
[----:B------:R-:W-:Y:S02]  /*5880*/  IMAD.MOV.U32 R9, RZ, RZ, 0x3bbc182a ;  /* 0x3bbc182aff097424 */ /* 0x000fe400078e00ff */
[----:B------:R2:W-:Y:S01]  /*5890*/  STL.64 [R1+0x6c0], R6 ;  /* 0x0006c00601007387 */ /* 0x0005e20000100a00 */
[----:B-1----:R-:W-:Y:S01]  /*58a0*/  HFMA2.MMA R13, -RZ, RZ, -0.365234375, 0.14404296875 ;  /* 0xb5d8309cff0d7435 */ /* 0x002fe200000001ff */
[----:B------:R-:W-:Y:S02]  /*58b0*/  MOV R12, 0xbee64065 ;  /* 0xbee64065000c7802 */ /* 0x000fe40000000f00 */
[----:B------:R1:W-:Y:S01]  /*58c0*/  STL.64 [R1+0x6c8], R14 ;  /* 0x0006c80e01007387 */ /* 0x0003e20000100a00 */
[----:B0-----:R-:W-:Y:S01]  /*58d0*/  IMAD.MOV.U32 R18, RZ, RZ, 0x3e44f8f2 ;  /* 0x3e44f8f2ff127424 */ /* 0x001fe200078e00ff */
[----:B------:R-:W-:-:S02]  /*58e0*/  MOV R19, 0xbe29f5e1 ;  /* 0xbe29f5e100137802 */ /* 0x000fc40000000f00 */
[----:B------:R0:W-:Y:S01]  /*58f0*/  STL.64 [R1+0x718], R10 ;  /* 0x0007180a01007387 */ /* 0x0001e20000100a00 */
[----:B--2---:R-:W-:Y:S01]  /*5900*/  IMAD.MOV.U32 R6, RZ, RZ, 0x292edd8c ;  /* 0x292edd8cff067424 */ /* 0x004fe200078e00ff */
[----:B------:R-:W-:Y:S02]  /*5910*/  MOV R7, 0xb66d3d31 ;  /* 0xb66d3d3100077802 */ /* 0x000fe40000000f00 */
[----:B------:R2:W-:Y:S01]  /*5920*/  STL.64 [R1+0x6d0], R8 ;  /* 0x0006d00801007387 */ /* 0x0005e20000100a00 */
[----:B-1----:R-:W-:Y:S01]  /*5930*/  HFMA2.MMA R14, -RZ, RZ, 0.37939453125, -1.3037109375 ;  /* 0x3612bd37ff0e7435 */ /* 0x002fe200000001ff */
[----:B------:R-:W-:Y:S02]  /*5940*/  IMAD.MOV.U32 R15, RZ, RZ, -0x4acca68f ;  /* 0xb5335971ff0f7424 */ /* 0x000fe400078e00ff */
[----:B------:R1:W-:Y:S01]  /*5950*/  STL.64 [R1+0x720], R12 ;  /* 0x0007200c01007387 */ /* 0x0003e20000100a00 */
[----:B0-----:R-:W-:Y:S01]  /*5960*/  HFMA2.MMA R11, -RZ, RZ, 0.057769775390625, -50528 ;  /* 0x2b65fa2bff0b7435 */ /* 0x001fe200000001ff */
[----:B------:R-:W-:-:S02]  /*5970*/  MOV R10, 0x39ba53bc ;  /* 0x39ba53bc000a7802 */ /* 0x000fc40000000f00 */
[----:B------:R0:W-:Y:S01]  /*5980*/  STL.64 [R1+0x728], R18 ;  /* 0x0007281201007387 */ /* 0x0001e20000100a00 */
[----:B--2---:R-:W-:Y:S01]  /*5990*/  IMAD.MOV.U32 R8, RZ, RZ, 0x3f885f7f ;  /* 0x3f885f7fff087424 */ /* 0x004fe200078e00ff */
[----:B------:R-:W-:Y:S02]  /*59a0*/  MOV R9, 0x3944bb29 ;  /* 0x3944bb2900097802 */ /* 0x000fe40000000f00 */
[----:B------:R2:W-:Y:S01]  /*59b0*/  STL.64 [R1+0x648], R20 ;  /* 0x0006481401007387 */ /* 0x0005e20000100a00 */
[----:B-1----:R-:W-:-:S03]  /*59c0*/  HFMA2.MMA R12, -RZ, RZ, -0.47021484375, -4.7028064727783203125e-05 ;  /* 0xb7868315ff0c7435 */ /* 0x002fc600000001ff */
[----:B------:R1:W-:Y:S01]  /*59d0*/  STL.64 [R1+0x6f8], R6 ;  /* 0x0006f80601007387 */ /* 0x0003e20000100a00 */
[----:B------:R-:W-:Y:S01]  /*59e0*/  IMAD.MOV.U32 R13, RZ, RZ, 0x2860a0bf ;  /* 0x2860a0bfff0d7424 */ /* 0x000fe200078e00ff */
[----:B0-----:R-:W-:Y:S01]  /*59f0*/  HFMA2.MMA R19, -RZ, RZ, 1.9580078125, 308.25 ;  /* 0x3fd55cd1ff137435 */ /* 0x001fe200000001ff */
[----:B------:R-:W-:Y:S01]  /*5a00*/  MOV R18, 0x365283b7 ;  /* 0x365283b700127802 */ /* 0x000fe20000000f00 */
[----:B------:R0:W-:Y:S01]  /*5a10*/  STL.64 [R1+0x700], R14 ;  /* 0x0007000e01007387 */ /* 0x0001e20000100a00 */
[----:B--2---:R-:W-:Y:S01]  /*5a20*/  HFMA2.MMA R21, -RZ, RZ, -0.38671875, 1.546875 ;  /* 0xb6303e30ff157435 */ /* 0x004fe200000001ff */
[----:B------:R-:W-:Y:S02]  /*5a30*/  MOV R20, 0x368d5ef3 ;  /* 0x368d5ef300147802 */ /* 0x000fe40000000f00 */
[----:B------:R2:W-:Y:S01]  /*5a40*/  STL.64 [R1+0x750], R10 ;  /* 0x0007500a01007387 */ /* 0x0005e20000100a00 */
[----:B-1----:R-:W-:Y:S01]  /*5a50*/  HFMA2.MMA R7, -RZ, RZ, 1.12890625, -13600 ;  /* 0x3c84f2a4ff077435 */ /* 0x002fe200000001ff */
[----:B------:R-:W-:-:S02]  /*5a60*/  MOV R6, 0xbcafe000 ;  /* 0xbcafe00000067802 */ /* 0x000fc40000000f00 */
[----:B------:R1:W-:Y:S01]  /*5a70*/  STL.64 [R1+0x710], R8 ;  /* 0x0007100801007387 */ /* 0x0003e20000100a00 */
[----:B0-----:R-:W-:Y:S01]  /*5a80*/  IMAD.MOV.U32 R14, RZ, RZ, -0x443c0f77 ;  /* 0xbbc3f089ff0e7424 */ /* 0x001fe200078e00ff */
[----:B------:R-:W-:Y:S02]  /*5a90*/  MOV R15, 0xaef836cd ;  /* 0xaef836cd000f7802 */ /* 0x000fe40000000f00 */
[----:B------:R0:W-:Y:S01]  /*5aa0*/  STL.64 [R1+0x670], R22 ;  /* 0x0006701601007387 */ /* 0x0001e20000100a00 */
[----:B--2---:R-:W-:Y:S01]  /*5ab0*/  HFMA2.MMA R10, -RZ, RZ, 0.355224609375, -8.9824199676513671875e-05 ;  /* 0x35af85e3ff0a7435 */ /* 0x004fe200000001ff */
[----:B------:R-:W-:Y:S02]  /*5ac0*/  IMAD.MOV.U32 R11, RZ, RZ, -0x417c17f8 ;  /* 0xbe83e808ff0b7424 */ /* 0x000fe400078e00ff */
[----:B------:R2:W-:Y:S01]  /*5ad0*/  STL.64 [R1+0x760], R12 ;  /* 0x0007600c01007387 */ /* 0x0005e20000100a00 */
[----:B-1----:R-:W-:-:S03]  /*5ae0*/  HFMA2.MMA R8, -RZ, RZ, 0.8466796875, -22.078125 ;  /* 0x3ac6cd85ff087435 */ /* 0x002fc600000001ff */
[----:B------:R1:W-:Y:S01]  /*5af0*/  STL.64 [R1+0x768], R18 ;  /* 0x0007681201007387 */ /* 0x0003e20000100a00 */
[----:B------:R-:W-:Y:S01]  /*5b00*/  IMAD.MOV.U32 R9, RZ, RZ, -0x4576a78a ;  /* 0xba895876ff097424 */ /* 0x000fe200078e00ff */
[----:B0-----:R-:W-:Y:S02]  /*5b10*/  HFMA2.MMA R22, -RZ, RZ, 0.5068359375, -4.30859375 ;  /* 0x380ec44fff167435 */ /* 0x001fe400000001ff */
[----:B------:R0:W-:Y:S01]  /*5b20*/  STL.64 [R1+0x690], R20 ;  /* 0x0006901401007387 */ /* 0x0001e20000100a00 */
[----:B------:R-:W-:Y:S01]  /*5b30*/  IMAD.MOV.U32 R23, RZ, RZ, -0x41f2d92f ;  /* 0xbe0d26d1ff177424 */ /* 0x000fe200078e00ff */
[----:B--2---:R-:W-:Y:S02]  /*5b40*/  HFMA2.MMA R13, -RZ, RZ, -1.4169921875, 13232 ;  /* 0xbdab7276ff0d7435 */ /* 0x004fe400000001ff */
[----:B------:R2:W-:Y:S01]  /*5b50*/  STL.64 [R1+0x738], R6 ;  /* 0x0007380601007387 */ /* 0x0005e20000100a00 */
[----:B------:R-:W-:Y:S01]  /*5b60*/  MOV R12, 0x3e580a4b ;  /* 0x3e580a4b000c7802 */ /* 0x000fe20000000f00 */
[----:B-1----:R-:W-:Y:S01]  /*5b70*/  IMAD.MOV.U32 R18, RZ, RZ, -0x4dfa223c ;  /* 0xb205ddc4ff127424 */ /* 0x002fe200078e00ff */
[----:B------:R-:W-:Y:S01]  /*5b80*/  MOV R19, 0x3cc6cd86 ;  /* 0x3cc6cd8600137802 */ /* 0x000fe20000000f00 */
[----:B------:R1:W-:Y:S01]  /*5b90*/  STL.64 [R1+0x740], R14 ;  /* 0x0007400e01007387 */ /* 0x0003e20000100a00 */
[----:B0-----:R-:W-:Y:S01]  /*5ba0*/  IMAD.MOV.U32 R20, RZ, RZ, 0x3a8dcf9e ;  /* 0x3a8dcf9eff147424 */ /* 0x001fe200078e00ff */
[----:B------:R-:W-:-:S02]  /*5bb0*/  MOV R21, 0xb9c3f089 ;  /* 0xb9c3f08900157802 */ /* 0x000fc40000000f00 */
[----:B------:R0:W-:Y:S01]  /*5bc0*/  STL.64 [R1+0x790], R10 ;  /* 0x0007900a01007387 */ /* 0x0001e20000100a00 */
[----:B--2---:R-:W-:Y:S01]  /*5bd0*/  IMAD.MOV.U32 R6, RZ, RZ, 0x3deeafd0 ;  /* 0x3deeafd0ff067424 */ /* 0x004fe200078e00ff */
[----:B------:R-:W-:Y:S02]  /*5be0*/  MOV R7, 0xc0550bb4 ;  /* 0xc0550bb400077802 */ /* 0x000fe40000000f00 */
[----:B------:R2:W-:Y:S01]  /*5bf0*/  STL.64 [R1+0x748], R8 ;  /* 0x0007480801007387 */ /* 0x0005e20000100a00 */
[----:B-1----:R-:W-:Y:S01]  /*5c00*/  HFMA2.MMA R14, -RZ, RZ, 2.279296875, 6.03199005126953125e-05 ;  /* 0x408f03f4ff0e7435 */ /* 0x002fe200000001ff */
[----:B------:R-:W-:Y:S02]  /*5c10*/  IMAD.MOV.U32 R15, RZ, RZ, -0x3fd357bf ;  /* 0xc02ca841ff0f7424 */ /* 0x000fe400078e00ff */
[----:B------:R1:W-:Y:S01]  /*5c20*/  STL.64 [R1+0x7a0], R18 ;  /* 0x0007a01201007387 */ /* 0x0003e20000100a00 */
[----:B0-----:R-:W-:Y:S01]  /*5c30*/  HFMA2.MMA R11, -RZ, RZ, 0.468505859375, 37952 ;  /* 0x377f78a2ff0b7435 */ /* 0x001fe200000001ff */
[----:B------:R-:W-:-:S02]  /*5c40*/  MOV R10, 0xb84a1be1 ;  /* 0xb84a1be1000a7802 */ /* 0x000fc40000000f00 */
[----:B------:R0:W-:Y:S01]  /*5c50*/  STL.64 [R1+0x6b8], R22 ;  /* 0x0006b81601007387 */ /* 0x0001e20000100a00 */
[----:B--2---:R-:W-:Y:S01]  /*5c60*/  IMAD.MOV.U32 R8, RZ, RZ, -0x4040cb49 ;  /* 0xbfbf34b7ff087424 */ /* 0x004fe200078e00ff */
[----:B------:R-:W-:Y:S02]  /*5c70*/  MOV R9, 0x3f30567c ;  /* 0x3f30567c00097802 */ /* 0x000fe40000000f00 */
[----:B------:R2:W-:Y:S01]  /*5c80*/  STL.64 [R1+0x6e0], R20 ;  /* 0x0006e01401007387 */ /* 0x0005e20000100a00 */
[----:B-1----:R-:W-:-:S03]  /*5c90*/  HFMA2.MMA R19, -RZ, RZ, -2.576171875, 24.15625 ;  /* 0xc1274e0aff137435 */ /* 0x002fc600000001ff */
[----:B------:R1:W-:Y:S01]  /*5ca0*/  STL.64 [R1+0x770], R6 ;  /* 0x0007700601007387 */ /* 0x0003e20000100a00 */
[----:B------:R-:W-:-:S03]  /*5cb0*/  MOV R18, 0x4113bbe2 ;  /* 0x4113bbe200127802 */ /* 0x000fc60000000f00 */
[----:B------:R3:W-:Y:S01]  /*5cc0*/  STL.64 [R1+0x798], R12 ;  /* 0x0007980c01007387 */ /* 0x0007e20000100a00 */
[----:B0-----:R-:W-:Y:S01]  /*5cd0*/  HFMA2.MMA R23, -RZ, RZ, -1.923828125, 0.025543212890625 ;  /* 0xbfb2268aff177435 */ /* 0x001fe200000001ff */
[----:B------:R-:W-:Y:S01]  /*5ce0*/  MOV R22, 0x3f39715e ;  /* 0x3f39715e00167802 */ /* 0x000fe20000000f00 */
[----:B--2---:R-:W-:Y:S01]  /*5cf0*/  HFMA2.MMA R20, -RZ, RZ, 1.3876953125, 0.000747203826904296875 ;  /* 0x3d8d121fff147435 */ /* 0x004fe200000001ff */
[----:B------:R0:W-:Y:S01]  /*5d00*/  STL.64 [R1+0x778], R14 ;  /* 0x0007780e01007387 */ /* 0x0001e20000100a00 */
[----:B------:R-:W-:Y:S01]  /*5d10*/  IMAD.MOV.U32 R21, RZ, RZ, 0x326ef93b ;  /* 0x326ef93bff157424 */ /* 0x000fe200078e00ff */
[----:B-1----:R-:W-:Y:S01]  /*5d20*/  HFMA2.MMA R7, -RZ, RZ, -0.84912109375, -587 ;  /* 0xbacbe096ff077435 */ /* 0x002fe200000001ff */
[----:B------:R-:W-:Y:S01]  /*5d30*/  MOV R6, 0x2e596624 ;  /* 0x2e59662400067802 */ /* 0x000fe20000000f00 */
[----:B------:R1:W-:Y:S01]  /*5d40*/  STL.64 [R1+0x788], R8 ;  /* 0x0007880801007387 */ /* 0x0003e20000100a00 */
[----:B---3--:R-:W-:Y:S01]  /*5d50*/  HFMA2.MMA R12, -RZ, RZ, -2.5859375, -0.0101165771484375 ;  /* 0xc12ca12eff0c7435 */ /* 0x008fe200000001ff */
[----:B------:R-:W-:-:S02]  /*5d60*/  IMAD.MOV.U32 R13, RZ, RZ, -0x4543e1d3 ;  /* 0xbabc1e2dff0d7424 */ /* 0x000fc400078e00ff */
[----:B------:R2:W-:Y:S01]  /*5d70*/  STL.64 [R1+0x7c8], R10 ;  /* 0x0007c80a01007387 */ /* 0x0005e20000100a00 */
[----:B0-----:R-:W-:Y:S01]  /*5d80*/  IMAD.MOV.U32 R14, RZ, RZ, 0x3a8a6d7f ;  /* 0x3a8a6d7fff0e7424 */ /* 0x001fe200078e00ff */
[----:B------:R-:W-:Y:S02]  /*5d90*/  MOV R15, 0xb9b8f43c ;  /* 0xb9b8f43c000f7802 */ /* 0x000fe40000000f00 */
[----:B------:R0:W-:Y:S01]  /*5da0*/  STL.64 [R1+0x7e0], R18 ;  /* 0x0007e01201007387 */ /* 0x0001e20000100a00 */
[----:B-1----:R-:W-:Y:S01]  /*5db0*/  HFMA2.MMA R8, -RZ, RZ, 0.045440673828125, 4296 ;  /* 0x29d16c32ff087435 */ /* 0x002fe200000001ff */
[----:B------:R-:W-:Y:S02]  /*5dc0*/  IMAD.MOV.U32 R9, RZ, RZ, 0x389de2c9 ;  /* 0x389de2c9ff097424 */ /* 0x000fe400078e00ff */
[----:B------:R1:W-:Y:S01]  /*5dd0*/  STL.64 [R1+0x708], R22 ;  /* 0x0007081601007387 */ /* 0x0003e20000100a00 */
[----:B--2---:R-:W-:Y:S01]  /*5de0*/  HFMA2.MMA R10, -RZ, RZ, 1.4541015625, -0.0060577392578125 ;  /* 0x3dd19e34ff0a7435 */ /* 0x004fe200000001ff */
[----:B------:R-:W-:-:S02]  /*5df0*/  IMAD.MOV.U32 R11, RZ, RZ, 0x3067cdc6 ;  /* 0x3067cdc6ff0b7424 */ /* 0x000fc400078e00ff */
[----:B------:R2:W-:Y:S01]  /*5e00*/  STL.64 [R1+0x730], R20 ;  /* 0x0007301401007387 */ /* 0x0005e20000100a00 */
[----:B0-----:R-:W-:Y:S01]  /*5e10*/  IMAD.MOV.U32 R18, RZ, RZ, -0x4418ceb5 ;  /* 0xbbe7314bff127424 */ /* 0x001fe200078e00ff */
[----:B------:R-:W-:Y:S02]  /*5e20*/  MOV R19, 0x2c0887f7 ;  /* 0x2c0887f700137802 */ /* 0x000fe40000000f00 */
[----:B------:R0:W-:Y:S01]  /*5e30*/  STL.64 [R1+0x7b0], R6 ;  /* 0x0007b00601007387 */ /* 0x0001e20000100a00 */
[----:B-1----:R-:W-:-:S03]  /*5e40*/  IMAD.MOV.U32 R22, RZ, RZ, -0x475ce5ee ;  /* 0xb8a31a12ff167424 */ /* 0x002fc600078e00ff */
[----:B------:R1:W-:Y:S01]  /*5e50*/  STL.64 [R1+0x7b8], R14 ;  /* 0x0007b80e01007387 */ /* 0x0003e20000100a00 */
[----:B------:R-:W-:Y:S01]  /*5e60*/  MOV R23, 0x3852efff ;  /* 0x3852efff00177802 */ /* 0x000fe20000000f00 */
[----:B--2---:R-:W-:Y:S02]  /*5e70*/  HFMA2.MMA R21, -RZ, RZ, 1.94140625, -55168 ;  /* 0x3fc4fabcff157435 */ /* 0x004fe400000001ff */
[----:B------:R2:W-:Y:S01]  /*5e80*/  STL.64 [R1+0x7d8], R12 ;  /* 0x0007d80c01007387 */ /* 0x0005e20000100a00 */
[----:B------:R-:W-:Y:S01]  /*5e90*/  MOV R20, 0xb9885993 ;  /* 0xb988599300147802 */ /* 0x000fe20000000f00 */
[----:B0-----:R-:W-:Y:S01]  /*5ea0*/  IMAD.MOV.U32 R6, RZ, RZ, 0x40b05672 ;  /* 0x40b05672ff067424 */ /* 0x001fe200078e00ff */
[----:B------:R-:W-:Y:S01]  /*5eb0*/  MOV R7, 0x3749bc93 ;  /* 0x3749bc9300077802 */ /* 0x000fe20000000f00 */
[----:B------:R0:W-:Y:S01]  /*5ec0*/  STL.64 [R1+0x7c0], R8 ;  /* 0x0007c00801007387 */ /* 0x0001e20000100a00 */
[----:B-1----:R-:W-:Y:S01]  /*5ed0*/  HFMA2.MMA R14, -RZ, RZ, -2.0703125, -772.5 ;  /* 0xc024e209ff0e7435 */ /* 0x002fe200000001ff */
[----:B------:R-:W-:-:S02]  /*5ee0*/  IMAD.MOV.U32 R15, RZ, RZ, 0x40148713 ;  /* 0x40148713ff0f7424 */ /* 0x000fc400078e00ff */
[----:B------:R1:W-:Y:S01]  /*5ef0*/  STL.64 [R1+0x808], R10 ;  /* 0x0008080a01007387 */ /* 0x0003e20000100a00 */
[----:B--2---:R-:W-:Y:S01]  /*5f00*/  HFMA2.MMA R13, -RZ, RZ, 1.16015625, 771.5 ;  /* 0x3ca46207ff0d7435 */ /* 0x004fe200000001ff */
[----:B------:R-:W-:Y:S02]  /*5f10*/  MOV R12, 0xbce55ca9 ;  /* 0xbce55ca9000c7802 */ /* 0x000fe40000000f00 */
[----:B------:R2:W-:Y:S01]  /*5f20*/  STL.64 [R1+0x818], R18 ;  /* 0x0008181201007387 */ /* 0x0005e20000100a00 */
[----:B0-----:R-:W-:Y:S01]  /*5f30*/  IMAD.MOV.U32 R8, RZ, RZ, 0x3eadf3d5 ;  /* 0x3eadf3d5ff087424 */ /* 0x001fe200078e00ff */
[----:B------:R-:W-:Y:S02]  /*5f40*/  MOV R9, 0xbe88cf1e ;  /* 0xbe88cf1e00097802 */ /* 0x000fe40000000f00 */
[----:B------:R0:W-:Y:S01]  /*5f50*/  STL.64 [R1+0x758], R22 ;  /* 0x0007581601007387 */ /* 0x0001e20000100a00 */
[----:B-1----:R-:W-:Y:S01]  /*5f60*/  HFMA2.MMA R11, -RZ, RZ, 3.0078125, 0.99951171875 ;  /* 0x42043bffff0b7435 */ /* 0x002fe200000001ff */
[----:B------:R-:W-:-:S02]  /*5f70*/  MOV R10, 0xc251316e ;  /* 0xc251316e000a7802 */ /* 0x000fc40000000f00 */
[----:B------:R1:W-:Y:S01]  /*5f80*/  STL.64 [R1+0x7e8], R6 ;  /* 0x0007e80601007387 */ /* 0x0003e20000100a00 */
[----:B--2---:R-:W-:Y:S01]  /*5f90*/  HFMA2.MMA R19, -RZ, RZ, 2.25390625, 28240 ;  /* 0x408276e5ff137435 */ /* 0x004fe200000001ff */
[----:B------:R-:W-:Y:S02]  /*5fa0*/  MOV R18, 0xb74d552d ;  /* 0xb74d552d00127802 */ /* 0x000fe40000000f00 */
[----:B------:R2:W-:Y:S01]  /*5fb0*/  STL.64 [R1+0x780], R20 ;  /* 0x0007801401007387 */ /* 0x0005e20000100a00 */
[----:B0-----:R-:W-:-:S03]  /*5fc0*/  HFMA2.MMA R22, -RZ, RZ, -1.1416015625, -6136 ;  /* 0xbc91edfeff167435 */ /* 0x001fc600000001ff */
[----:B------:R0:W-:Y:S01]  /*5fd0*/  STL.64 [R1+0x7f0], R14 ;  /* 0x0007f00e01007387 */ /* 0x0001e20000100a00 */
[----:B------:R-:W-:Y:S01]  /*5fe0*/  IMAD.MOV.U32 R23, RZ, RZ, 0x3bd19e34 ;  /* 0x3bd19e34ff177424 */ /* 0x000fe200078e00ff */
[----:B-1----:R-:W-:Y:S02]  /*5ff0*/  HFMA2.MMA R7, -RZ, RZ, -0.09967041015625, -0.000908374786376953125 ;  /* 0xae619371ff077435 */ /* 0x002fe400000001ff */
[----:B------:R1:W-:Y:S01]  /*6000*/  STL.64 [R1+0x810], R12 ;  /* 0x0008100c01007387 */ /* 0x0003e20000100a00 */
[----:B------:R-:W-:Y:S01]  /*6010*/  MOV R6, 0x39bf9a7a ;  /* 0x39bf9a7a00067802 */ /* 0x000fe20000000f00 */
[----:B--2---:R-:W-:Y:S01]  /*6020*/  IMAD.MOV.U32 R20, RZ, RZ, -0x3f2c328c ;  /* 0xc0d3cd74ff147424 */ /* 0x004fe200078e00ff */
[----:B------:R-:W-:Y:S01]  /*6030*/  MOV R21, 0x41565e26 ;  /* 0x41565e2600157802 */ /* 0x000fe20000000f00 */
[----:B------:R2:W-:Y:S01]  /*6040*/  STL.64 [R1+0x800], R8 ;  /* 0x0008000801007387 */ /* 0x0005e20000100a00 */
[----:B0-----:R-:W-:Y:S01]  /*6050*/  IMAD.MOV.U32 R14, RZ, RZ, -0x475fe738 ;  /* 0xb8a018c8ff0e7424 */ /* 0x001fe200078e00ff */
[----:B------:R-:W-:-:S02]  /*6060*/  MOV R15, 0xc188e6d2 ;  /* 0xc188e6d2000f7802 */ /* 0x000fc40000000f00 */
[----:B------:R0:W-:Y:S01]  /*6070*/  STL.64 [R1+0x840], R10 ;  /* 0x0008400a01007387 */ /* 0x0001e20000100a00 */
[----:B-1----:R-:W-:Y:S01]  /*6080*/  HFMA2.MMA R12, -RZ, RZ, 2.826171875, 0.0019626617431640625 ;  /* 0x41a71805ff0c7435 */ /* 0x002fe200000001ff */
[----:B------:R-:W-:Y:S02]  /*6090*/  IMAD.MOV.U32 R13, RZ, RZ, -0x3edf44cc ;  /* 0xc120bb34ff0d7424 */ /* 0x000fe400078e00ff */
[----:B------:R1:W-:Y:S01]  /*60a0*/  STL.64 [R1+0x858], R18 ;  /* 0x0008581201007387 */ /* 0x0003e20000100a00 */
[----:B--2---:R-:W-:Y:S01]  /*60b0*/  HFMA2.MMA R8, -RZ, RZ, -1.8896484375, 26704 ;  /* 0xbf8f7685ff087435 */ /* 0x004fe200000001ff */
[----:B------:R-:W-:Y:S02]  /*60c0*/  IMAD.MOV.U32 R9, RZ, RZ, 0x42148722 ;  /* 0x42148722ff097424 */ /* 0x000fe400078e00ff */
[----:B------:R2:W-:Y:S01]  /*60d0*/  STL.64 [R1+0x7a8], R22 ;  /* 0x0007a81601007387 */ /* 0x0005e20000100a00 */
[----:B0-----:R-:W-:-:S03]  /*60e0*/  HFMA2.MMA R10, -RZ, RZ, -1.185546875, -0.0413818359375 ;  /* 0xbcbea94cff0a7435 */ /* 0x001fc600000001ff */
[----:B------:R0:W-:Y:S01]  /*60f0*/  STL.64 [R1+0x7d0], R20 ;  /* 0x0007d01401007387 */ /* 0x0001e20000100a00 */
[----:B------:R-:W-:Y:S02]  /*6100*/  IMAD.MOV.U32 R11, RZ, RZ, 0x3c03ba34 ;  /* 0x3c03ba34ff0b7424 */ /* 0x000fe400078e00ff */
[----:B-1----:R-:W-:Y:S01]  /*6110*/  IMAD.MOV.U32 R18, RZ, RZ, 0x3a9eb4a8 ;  /* 0x3a9eb4a8ff127424 */ /* 0x002fe200078e00ff */
[----:B------:R-:W-:Y:S01]  /*6120*/  MOV R19, 0xb9cefd15 ;  /* 0xb9cefd1500137802 */ /* 0x000fe20000000f00 */
[----:B------:R1:W-:Y:S01]  /*6130*/  STL.64 [R1+0x828], R6 ;  /* 0x0008280601007387 */ /* 0x0003e20000100a00 */
[----:B--2---:R-:W-:-:S03]  /*6140*/  HFMA2.MMA R23, -RZ, RZ, -0.2454833984375, 0.384765625 ;  /* 0xb3db3628ff177435 */ /* 0x004fc600000001ff */
[----:B------:R2:W-:Y:S01]  /*6150*/  STL.64 [R1+0x830], R14 ;  /* 0x0008300e01007387 */ /* 0x0005e20000100a00 */
[----:B------:R-:W-:Y:S01]  /*6160*/  MOV R22, 0xbf8095d8 ;  /* 0xbf8095d800167802 */ /* 0x000fe20000000f00 */
[----:B0-----:R-:W-:Y:S02]  /*6170*/  HFMA2.MMA R20, -RZ, RZ, 0.85595703125, 0.00191211700439453125 ;  /* 0x3ad917d5ff147435 */ /* 0x001fe400000001ff */
[----:B------:R0:W-:Y:S01]  /*6180*/  STL.64 [R1+0x850], R12 ;  /* 0x0008500c01007387 */ /* 0x0001e20000100a00 */
[----:B------:R-:W-:Y:S02]  /*6190*/  IMAD.MOV.U32 R21, RZ, RZ, -0x456ebbf7 ;  /* 0xba914409ff157424 */ /* 0x000fe400078e00ff */
[----:B-1----:R-:W-:Y:S01]  /*61a0*/  IMAD.MOV.U32 R6, RZ, RZ, -0x3fa1af6f ;  /* 0xc05e5091ff067424 */ /* 0x002fe200078e00ff */
[----:B------:R-:W-:Y:S01]  /*61b0*/  MOV R7, 0x3fb76a6c ;  /* 0x3fb76a6c00077802 */ /* 0x000fe20000000f00 */
[----:B------:R1:W-:Y:S01]  /*61c0*/  STL.64 [R1+0x838], R8 ;  /* 0x0008380801007387 */ /* 0x0003e20000100a00 */
[----:B--2---:R-:W-:Y:S01]  /*61d0*/  HFMA2.MMA R14, -RZ, RZ, 0.2374267578125, 1.6318359375 ;  /* 0x33993e87ff0e7435 */ /* 0x004fe200000001ff */
[----:B------:R-:W-:-:S02]  /*61e0*/  IMAD.MOV.U32 R15, RZ, RZ, -0x411aa357 ;  /* 0xbee55ca9ff0f7424 */ /* 0x000fc400078e00ff */
[----:B------:R2:W-:Y:S01]  /*61f0*/  STL.64 [R1+0x890], R18 ;  /* 0x0008901201007387 */ /* 0x0005e20000100a00 */
[----:B0-----:R-:W-:Y:S01]  /*6200*/  HFMA2.MMA R13, -RZ, RZ, -0.8671875, 0.02020263671875 ;  /* 0xbaf0252cff0d7435 */ /* 0x001fe200000001ff */
[----:B------:R-:W-:Y:S02]  /*6210*/  MOV R12, 0xb0a1e056 ;  /* 0xb0a1e056000c7802 */ /* 0x000fe40000000f00 */
[----:B------:R0:W-:Y:S01]  /*6220*/  STL.64 [R1+0x860], R6 ;  /* 0x0008600601007387 */ /* 0x0001e20000100a00 */
[----:B-1----:R-:W-:Y:S01]  /*6230*/  IMAD.MOV.U32 R8, RZ, RZ, -0x5060d352 ;  /* 0xaf9f2caeff087424 */ /* 0x002fe200078e00ff */
[----:B------:R-:W-:Y:S02]  /*6240*/  MOV R9, 0x3d07aee5 ;  /* 0x3d07aee500097802 */ /* 0x000fe40000000f00 */
[----:B------:R1:W-:Y:S01]  /*6250*/  STL.64 [R1+0x880], R10 ;  /* 0x0008800a01007387 */ /* 0x0003e20000100a00 */
[----:B--2---:R-:W-:Y:S01]  /*6260*/  HFMA2.MMA R19, -RZ, RZ, -0.177001953125, 0.003421783447265625 ;  /* 0xb1aa1b02ff137435 */ /* 0x004fe200000001ff */
[----:B------:R-:W-:-:S02]  /*6270*/  MOV R18, 0xc0020bba ;  /* 0xc0020bba00127802 */ /* 0x000fc40000000f00 */
[----:B------:R2:W-:Y:S01]  /*6280*/  STL.64 [R1+0x7f8], R22 ;  /* 0x0007f81601007387 */ /* 0x0005e20000100a00 */
[----:B0-----:R-:W-:Y:S01]  /*6290*/  HFMA2.MMA R7, -RZ, RZ, 1.09375, 130.875 ;  /* 0x3c605817ff077435 */ /* 0x001fe200000001ff */
[----:B------:R-:W-:Y:S02]  /*62a0*/  MOV R6, 0x430437bf ;  /* 0x430437bf00067802 */ /* 0x000fe40000000f00 */
[----:B------:R0:W-:Y:S01]  /*62b0*/  STL.64 [R1+0x820], R20 ;  /* 0x0008201401007387 */ /* 0x0001e20000100a00 */
[----:B-1----:R-:W-:-:S03]  /*62c0*/  HFMA2.MMA R11, -RZ, RZ, -3.046875, -118.1875 ;  /* 0xc218d763ff0b7435 */ /* 0x002fc600000001ff */
[----:B------:R1:W-:Y:S01]  /*62d0*/  STL.64 [R1+0x868], R14 ;  /* 0x0008680e01007387 */ /* 0x0003e20000100a00 */
[----:B------:R-:W-:Y:S01]  /*62e0*/  MOV R10, 0x4223149e ;  /* 0x4223149e000a7802 */ /* 0x000fe20000000f00 */
[----:B--2---:R-:W-:Y:S01]  /*62f0*/  IMAD.MOV.U32 R22, RZ, RZ, 0x3b2278e6 ;  /* 0x3b2278e6ff167424 */ /* 0x004fe200078e00ff */
[----:B------:R-:W-:Y:S01]  /*6300*/  MOV R23, 0xc1a4e31c ;  /* 0xc1a4e31c00177802 */ /* 0x000fe20000000f00 */
[----:B------:R2:W-:Y:S01]  /*6310*/  STL.64 [R1+0x878], R8 ;  /* 0x0008780801007387 */ /* 0x0005e20000100a00 */
[----:B0-----:R-:W-:Y:S01]  /*6320*/  HFMA2.MMA R21, -RZ, RZ, -1.501953125, 0.0002357959747314453125 ;  /* 0xbe020bbaff157435 */ /* 0x001fe200000001ff */
[----:B------:R-:W-:Y:S02]  /*6330*/  MOV R20, 0x3eaea827 ;  /* 0x3eaea82700147802 */ /* 0x000fe40000000f00 */
[----:B------:R0:W-:Y:S01]  /*6340*/  STL.64 [R1+0x888], R12 ;  /* 0x0008880c01007387 */ /* 0x0001e20000100a00 */
[----:B-1----:R-:W-:Y:S01]  /*6350*/  IMAD.MOV.U32 R14, RZ, RZ, -0x3d08ab89 ;  /* 0xc2f75477ff0e7424 */ /* 0x002fe200078e00ff */
[----:B------:R-:W-:-:S02]  /*6360*/  MOV R15, 0x431234f7 ;  /* 0x431234f7000f7802 */ /* 0x000fc40000000f00 */
[----:B------:R1:W-:Y:S01]  /*6370*/  STL.64 [R1+0x8d0], R18 ;  /* 0x0008d01201007387 */ /* 0x0003e20000100a00 */
[----:B--2---:R-:W-:Y:S01]  /*6380*/  HFMA2.MMA R8, -RZ, RZ, -3.3125, -0.8974609375 ;  /* 0xc2a0bb2eff087435 */ /* 0x004fe200000001ff */
[----:B------:R-:W-:Y:S02]  /*6390*/  IMAD.MOV.U32 R9, RZ, RZ, -0x4713dd22 ;  /* 0xb8ec22deff097424 */ /* 0x000fe400078e00ff */
[----:B------:R2:W-:Y:S01]  /*63a0*/  STL.64 [R1+0x848], R22 ;  /* 0x0008481601007387 */ /* 0x0005e20000100a00 */
[----:B0-----:R-:W-:Y:S01]  /*63b0*/  HFMA2.MMA R12, -RZ, RZ, -2.390625, -0.15869140625 ;  /* 0xc0c8b114ff0c7435 */ /* 0x001fe200000001ff */
[----:B------:R-:W-:Y:S02]  /*63c0*/  IMAD.MOV.U32 R13, RZ, RZ, 0x40a3bda5 ;  /* 0x40a3bda5ff0d7424 */ /* 0x000fe400078e00ff */
[----:B------:R0:W-:Y:S01]  /*63d0*/  STL.64 [R1+0x8a0], R6 ;  /* 0x0008a00601007387 */ /* 0x0001e20000100a00 */
[----:B-1----:R-:W-:-:S03]  /*63e0*/  HFMA2.MMA R19, -RZ, RZ, -3.970703125, 0.000694751739501953125 ;  /* 0xc3f111b1ff137435 */ /* 0x002fc600000001ff */
[----:B------:R1:W-:Y:S01]  /*63f0*/  STL.64 [R1+0x8a8], R14 ;  /* 0x0008a80e01007387 */ /* 0x0003e20000100a00 */
[----:B------:R-:W-:-:S03]  /*6400*/  IMAD.MOV.U32 R18, RZ, RZ, 0x4436cdd2 ;  /* 0x4436cdd2ff127424 */ /* 0x000fc600078e00ff */
[----:B------:R3:W-:Y:S01]  /*6410*/  STL.64 [R1+0x8b8], R10 ;  /* 0x0008b80a01007387 */ /* 0x0007e20000100a00 */
[----:B--2---:R-:W-:Y:S01]  /*6420*/  HFMA2.MMA R22, -RZ, RZ, 3.287109375, -7.8515625 ;  /* 0x4293c7daff167435 */ /* 0x004fe200000001ff */
[----:B------:R-:W-:Y:S02]  /*6430*/  IMAD.MOV.U32 R23, RZ, RZ, -0x3ce332d7 ;  /* 0xc31ccd29ff177424 */ /* 0x000fe400078e00ff */
[----:B0-----:R-:W-:Y:S01]  /*6440*/  IMAD.MOV.U32 R6, RZ, RZ, 0x3f18a4c1 ;  /* 0x3f18a4c1ff067424 */ /* 0x001fe200078e00ff */
[----:B------:R-:W-:Y:S01]  /*6450*/  MOV R7, 0xbee2690b ;  /* 0xbee2690b00077802 */ /* 0x000fe20000000f00 */
[----:B------:R0:W-:Y:S01]  /*6460*/  STL.64 [R1+0x870], R20 ;  /* 0x0008701401007387 */ /* 0x0001e20000100a00 */
[----:B-1----:R-:W-:Y:S01]  /*6470*/  HFMA2.MMA R14, -RZ, RZ, 1.53515625, -0.037109375 ;  /* 0x3e24a8c0ff0e7435 */ /* 0x002fe200000001ff */
[----:B------:R-:W-:Y:S02]  /*6480*/  IMAD.MOV.U32 R15, RZ, RZ, -0x4d2b89d4 ;  /* 0xb2d4762cff0f7424 */ /* 0x000fe400078e00ff */
[----:B------:R1:W-:Y:S01]  /*6490*/  STL.64 [R1+0x8b0], R8 ;  /* 0x0008b00801007387 */ /* 0x0003e20000100a00 */
[----:B---3--:R-:W-:Y:S01]  /*64a0*/  HFMA2.MMA R10, -RZ, RZ, 0.88037109375, 3.943359375 ;  /* 0x3b0b43e3ff0a7435 */ /* 0x008fe200000001ff */
[----:B------:R-:W-:-:S02]  /*64b0*/  IMAD.MOV.U32 R11, RZ, RZ, 0x43542b1a ;  /* 0x43542b1aff0b7424 */ /* 0x000fc400078e00ff */
[----:B------:R2:W-:Y:S01]  /*64c0*/  STL.64 [R1+0x8c8], R12 ;  /* 0x0008c80c01007387 */ /* 0x0005e20000100a00 */
[----:B0-----:R-:W-:Y:S01]  /*64d0*/  IMAD.MOV.U32 R20, RZ, RZ, 0x41898fd1 ;  /* 0x41898fd1ff147424 */ /* 0x001fe200078e00ff */
[----:B------:R-:W-:Y:S02]  /*64e0*/  MOV R21, 0x357b0a41 ;  /* 0x357b0a4100157802 */ /* 0x000fe40000000f00 */
[----:B------:R0:W-:Y:S01]  /*64f0*/  STL.64 [R1+0x8d8], R6 ;  /* 0x0008d80601007387 */ /* 0x0001e20000100a00 */
[----:B-1----:R-:W-:Y:S01]  /*6500*/  IMAD.MOV.U32 R8, RZ, RZ, -0x43e4c231 ;  /* 0xbc1b3dcfff087424 */ /* 0x002fe200078e00ff */
[----:B------:R-:W-:Y:S02]  /*6510*/  MOV R9, 0x36d76ab6 ;  /* 0x36d76ab600097802 */ /* 0x000fe40000000f00 */
[----:B------:R1:W-:Y:S01]  /*6520*/  STL.64 [R1+0x908], R18 ;  /* 0x0009081201007387 */ /* 0x0003e20000100a00 */
[----:B--2---:R-:W-:Y:S02]  /*6530*/  MOV R12, 0x4151b9cf ;  /* 0x4151b9cf000c7802 */ /* 0x004fe40000000f00 */
[----:B------:R-:W-:Y:S01]  /*6540*/  MOV R13, 0xc3f87dce ;  /* 0xc3f87dce000d7802 */ /* 0x000fe20000000f00 */
[----:B------:R2:W-:Y:S01]  /*6550*/  STL.64 [R1+0x898], R22 ;  /* 0x0008981601007387 */ /* 0x0005e20000100a00 */
[----:B0-----:R-:W-:-:S03]  /*6560*/  HFMA2.MMA R6, -RZ, RZ, -3.833984375, -13016 ;  /* 0xc3abf25bff067435 */ /* 0x001fc600000001ff */
[----:B------:R0:W-:Y:S01]  /*6570*/  STL.64 [R1+0x8c0], R20 ;  /* 0x0008c01401007387 */ /* 0x0001e20000100a00 */
[----:B------:R-:W-:Y:S01]  /*6580*/  MOV R7, 0x432bf3b2 ;  /* 0x432bf3b200077802 */ /* 0x000fe20000000f00 */
[----:B-1----:R-:W-:Y:S02]  /*6590*/  HFMA2.MMA R18, -RZ, RZ, 1.7705078125, -0.4638671875 ;  /* 0x3f15b76cff127435 */ /* 0x002fe400000001ff */
[----:B------:R1:W-:Y:S01]  /*65a0*/  STL.64 [R1+0x8e0], R14 ;  /* 0x0008e00e01007387 */ /* 0x0003e20000100a00 */
[----:B------:R-:W-:-:S03]  /*65b0*/  MOV R19, 0xbe5574fd ;  /* 0xbe5574fd00137802 */ /* 0x000fc60000000f00 */
[----:B------:R3:W-:Y:S01]  /*65c0*/  STL.64 [R1+0x8f8], R10 ;  /* 0x0008f80a01007387 */ /* 0x0007e20000100a00 */
[----:B--2---:R-:W-:Y:S01]  /*65d0*/  HFMA2.MMA R23, -RZ, RZ, 1.22265625, 0.01502227783203125 ;  /* 0x3ce423b1ff177435 */ /* 0x004fe200000001ff */
[----:B------:R-:W-:Y:S02]  /*65e0*/  MOV R22, 0xbd25198e ;  /* 0xbd25198e00167802 */ /* 0x000fe40000000f00 */
[----:B0-----:R-:W-:Y:S01]  /*65f0*/  MOV R20, 0xbcec1227 ;  /* 0xbcec122700147802 */ /* 0x001fe20000000f00 */
[----:B------:R-:W-:Y:S01]  /*6600*/  IMAD.MOV.U32 R21, RZ, RZ, 0x43a31567 ;  /* 0x43a31567ff157424 */ /* 0x000fe200078e00ff */
[----:B------:R0:W-:Y:S01]  /*6610*/  STL.64 [R1+0x8f0], R8 ;  /* 0x0008f00801007387 */ /* 0x0001e20000100a00 */
[----:B-1----:R-:W-:Y:S01]  /*6620*/  HFMA2.MMA R15, -RZ, RZ, -3.29296875, -7.3611736297607421875e-05 ;  /* 0xc29684d3ff0f7435 */ /* 0x002fe200000001ff */
[----:B------:R-:W-:Y:S02]  /*6630*/  IMAD.MOV.U32 R14, RZ, RZ, 0x3913332d ;  /* 0x3913332dff0e7424 */ /* 0x000fe400078e00ff */
[----:B------:R1:W-:Y:S01]  /*6640*/  STL.64 [R1+0x900], R12 ;  /* 0x0009000c01007387 */ /* 0x0003e20000100a00 */
[----:B---3--:R-:W-:Y:S01]  /*6650*/  HFMA2.MMA R10, -RZ, RZ, -0.3310546875, 635.5 ;  /* 0xb54c60f7ff0a7435 */ /* 0x008fe200000001ff */
[----:B------:R-:W-:-:S02]  /*6660*/  MOV R11, 0x4118a4c2 ;  /* 0x4118a4c2000b7802 */ /* 0x000fc40000000f00 */
[----:B------:R2:W-:Y:S01]  /*6670*/  STL.64 [R1+0x910], R20 ;  /* 0x0009101401007387 */ /* 0x0005e20000100a00 */
[----:B0-----:R-:W-:Y:S01]  /*6680*/  MOV R8, 0x42850a16 ;  /* 0x42850a1600087802 */ /* 0x001fe20000000f00 */
[----:B------:R-:W-:Y:S02]  /*6690*/  IMAD.MOV.U32 R9, RZ, RZ, -0x3e1c6b7b ;  /* 0xc1e39485ff097424 */ /* 0x000fe400078e00ff */
[----:B------:R0:W-:Y:S01]  /*66a0*/  STL.64 [R1+0x918], R6 ;  /* 0x0009180601007387 */ /* 0x0001e20000100a00 */
[----:B-1----:R-:W-:Y:S01]  /*66b0*/  MOV R12, 0xb4fa3f50 ;  /* 0xb4fa3f50000c7802 */ /* 0x002fe20000000f00 */
[----:B------:R-:W-:Y:S02]  /*66c0*/  IMAD.MOV.U32 R13, RZ, RZ, -0x40b1a00e ;  /* 0xbf4e5ff2ff0d7424 */ /* 0x000fe400078e00ff */
[----:B------:R1:W-:Y:S01]  /*66d0*/  STL.64 [R1+0x948], R18 ;  /* 0x0009481201007387 */ /* 0x0003e20000100a00 */
[----:B--2---:R-:W-:Y:S01]  /*66e0*/  HFMA2.MMA R20, -RZ, RZ, -4.46484375, 1580 ;  /* 0xc477662cff147435 */ /* 0x004fe200000001ff */
[----:B------:R-:W-:-:S02]  /*66f0*/  MOV R21, 0x450908e3 ;  /* 0x450908e300157802 */ /* 0x000fc40000000f00 */
[----:B------:R2:W-:Y:S01]  /*6700*/  STL.64 [R1+0x8e8], R22 ;  /* 0x0008e81601007387 */ /* 0x0005e20000100a00 */
[----:B0-----:R-:W-:-:S03]  /*6710*/  HFMA2.MMA R7, -RZ, RZ, 1.328125, -1493 ;  /* 0x3d50e5d5ff077435 */ /* 0x001fc600000001ff */
[----:B------:R0:W-:Y:S01]  /*6720*/  STL.64 [R1+0x920], R14 ;  /* 0x0009200e01007387 */ /* 0x0001e20000100a00 */
[----:B------:R-:W-:Y:S01]  /*6730*/  IMAD.MOV.U32 R6, RZ, RZ, 0x391ad4b2 ;  /* 0x391ad4b2ff067424 */ /* 0x000fe200078e00ff */
[----:B-1----:R-:W-:Y:S02]  /*6740*/  HFMA2.MMA R19, -RZ, RZ, 4.2109375, -6008 ;  /* 0x4436eddeff137435 */ /* 0x002fe400000001ff */
[----:B------:R1:W-:Y:S01]  /*6750*/  STL.64 [R1+0x928], R8 ;  /* 0x0009280801007387 */ /* 0x0003e20000100a00 */
[----:B------:R-:W-:Y:S01]  /*6760*/  IMAD.MOV.U32 R18, RZ, RZ, -0x3bc3d9f9 ;  /* 0xc43c2607ff127424 */ /* 0x000fe200078e00ff */
[----:B--2---:R-:W-:Y:S02]  /*6770*/  HFMA2.MMA R23, -RZ, RZ, 2.111328125, 1.4609375 ;  /* 0x40393dd8ff177435 */ /* 0x004fe400000001ff */
[----:B------:R2:W-:Y:S01]  /*6780*/  STL.64 [R1+0x930], R10 ;  /* 0x0009300a01007387 */ /* 0x0005e20000100a00 */
[----:B------:R-:W-:-:S03]  /*6790*/  IMAD.MOV.U32 R22, RZ, RZ, -0x3f0f7065 ;  /* 0xc0f08f9bff167424 */ /* 0x000fc600078e00ff */
[----:B------:R3:W-:Y:S01]  /*67a0*/  STL.64 [R1+0x940], R12 ;  /* 0x0009400c01007387 */ /* 0x0007e20000100a00 */
[----:B0-----:R-:W-:Y:S01]  /*67b0*/  MOV R14, 0xbd07707a ;  /* 0xbd07707a000e7802 */ /* 0x001fe20000000f00 */
[----:B------:R-:W-:Y:S01]  /*67c0*/  IMAD.MOV.U32 R15, RZ, RZ, 0x3c778cda ;  /* 0x3c778cdaff0f7424 */ /* 0x000fe200078e00ff */
[----:B-1----:R-:W-:Y:S01]  /*67d0*/  HFMA2.MMA R9, -RZ, RZ, -1.5341796875, 0.0010662078857421875 ;  /* 0xbe23145eff097435 */ /* 0x002fe200000001ff */
        /* <DEDUP_REMOVED lines=9> */
[----:B0-----:R-:W-:Y:S01]  /*6870*/  HFMA2.MMA R6, -RZ, RZ, 3.509765625, -0.000507831573486328125 ;  /* 0x43059029ff067435 */ /* 0x001fe200000001ff */
[----:B------:R-:W-:Y:S02]  /*6880*/  MOV R7, 0xc2e186a2 ;  /* 0xc2e186a200077802 */ /* 0x000fe40000000f00 */
[----:B------:R0:W-:Y:S01]  /*6890*/  STL.64 [R1+0x980], R18 ;  /* 0x0009801201007387 */ /* 0x0001e20000100a00 */
[----:B-1----:R-:W-:Y:S01]  /*68a0*/  HFMA2.MMA R15, -RZ, RZ, -0.4384765625, -8600 ;  /* 0xb704f033ff0f7435 */ /* 0x002fe200000001ff */
[----:B------:R-:W-:Y:S01]  /*68b0*/  IMAD.MOV.U32 R14, RZ, RZ, 0x42393dd8 ;  /* 0x42393dd8ff0e7424 */ /* 0x000fe200078e00ff */
[----:B--2---:R-:W-:Y:S01]  /*68c0*/  HFMA2.MMA R21, -RZ, RZ, -1.814453125, -0.177734375 ;  /* 0xbf42b1b0ff157435 */ /* 0x004fe200000001ff */
[----:B------:R1:W-:Y:S01]  /*68d0*/  STL.64 [R1+0x938], R22 ;  /* 0x0009381601007387 */ /* 0x0003e20000100a00 */
[----:B------:R-:W-:Y:S01]  /*68e0*/  IMAD.MOV.U32 R20, RZ, RZ, 0x3f8f9e02 ;  /* 0x3f8f9e02ff147424 */ /* 0x000fe200078e00ff */
[----:B---3--:R-:W-:-:S02]  /*68f0*/  HFMA2.MMA R10, -RZ, RZ, -2.259765625, 2620 ;  /* 0xc085691eff0a7435 */ /* 0x008fc400000001ff */
[----:B------:R2:W-:Y:S01]  /*6900*/  STL.64 [R1+0x968], R8 ;  /* 0x0009680801007387 */ /* 0x0005e20000100a00 */
[----:B------:R-:W-:Y:S01]  /*6910*/  MOV R11, 0x3b4b3729 ;  /* 0x3b4b3729000b7802 */ /* 0x000fe20000000f00 */
[----:B0-----:R-:W-:Y:S02]  /*6920*/  HFMA2.MMA R18, -RZ, RZ, 1.7431640625, 3.181640625 ;  /* 0x3ef9425dff127435 */ /* 0x001fe400000001ff */
        /* <DEDUP_REMOVED lines=49> */
.L_x_1576:
[----:B------:R-:W-:Y:S05]  /*6c40*/  BSYNC B2 ;  /* 0x0000000000027941 */ /* 0x000fea0003800000 */
.L_x_1575:
[----:B------:R-:W-:-:S04]  /*6c50*/  FADD.FTZ R2, -R2, R5 ;  /* 0x0000000502027221 */ /* 0x000fc80000010100 */
[----:B------:R-:W-:-:S06]  /*6c60*/  FMUL.FTZ R2, R2, -2 ;  /* 0xc000000002027820 */ /* 0x000fcc0000410000 */
[----:B------:R-:W0:Y:S02]  /*6c70*/  MUFU.SQRT R2, R2 ;  /* 0x0000000200027308 */ /* 0x000e240000002000 */
[----:B0-----:R-:W-:Y:S01]  /*6c80*/  FADD.FTZ R5, -R2, -RZ ;  /* 0x800000ff02057221 */ /* 0x001fe20000010100 */
[----:B------:R-:W-:Y:S06]  /*6c90*/  BRA `(.L_x_1574) ;  /* 0x0000000000887947 */ /* 0x000fec0003800000 */
.L_x_1573:
        /* <DEDUP_REMOVED lines=30> */
.L_x_1578:
[----:B------:R-:W-:Y:S05]  /*6e80*/  BSYNC B2 ;  /* 0x0000000000027941 */ /* 0x000fea0003800000 */
.L_x_1577:
[----:B------:R-:W-:-:S04]  /*6e90*/  FADD.FTZ R2, -R2, R5 ;  /* 0x0000000502027221 */ /* 0x000fc80000010100 */
[----:B------:R-:W-:-:S04]  /*6ea0*/  FMUL.FTZ R2, R2, -2 ;  /* 0xc000000002027820 */ /* 0x000fc80000410000 */
[----:B------:R0:W2:Y:S03]  /*6eb0*/  MUFU.SQRT R5, R2 ;  /* 0x0000000200057308 */ /* 0x0000a60000002000 */
.L_x_1574:
[----:B------:R-:W-:Y:S05]  /*6ec0*/  BSYNC B0 ;  /* 0x0000000000007941 */ /* 0x000fea0003800000 */
.L_x_1572:
[----:B-1----:R-:W-:Y:S01]  /*6ed0*/  FMUL.FTZ R6, R0, 0.5 ;  /* 0x3f00000000067820 */ /* 0x002fe20000410000 */
[----:B------:R-:W-:Y:S01]  /*6ee0*/  IMAD.MOV.U32 R13, RZ, RZ, 0x40000000 ;  /* 0x40000000ff0d7424 */ /* 0x000fe200078e00ff */
[----:B------:R-:W-:Y:S01]  /*6ef0*/  BSSY B0, `(.L_x_1579) ;  /* 0x000015c000007945 */ /* 0x000fe20003800000 */
[----:B------:R-:W-:Y:S01]  /*6f00*/  CS2R R14, SRZ ;  /* 0x00000000000e7805 */ /* 0x000fe2000001ff00 */
[----:B0-----:R0:W2:Y:S01]  /*6f10*/  MUFU.SQRT R2, R6 ;  /* 0x0000000600027308 */ /* 0x0010a20000002000 */
        /* <DEDUP_REMOVED lines=8> */
[----:B0-----:R-:W-:Y:S01]  /*6fa0*/  HFMA2.MMA R6, -RZ, RZ, 0.80126953125, -0.00891876220703125 ;  /* 0x3a69a091ff067435 */ /* 0x001fe200000001ff */
[----:B------:R-:W-:Y:S01]  /*6fb0*/  CS2R R38, SRZ ;  /* 0x0000000000267805 */ /* 0x000fe2000001ff00 */
[----:B------:R-:W-:Y:S02]  /*6fc0*/  IMAD.MOV.U32 R41, RZ, RZ, RZ ;  /* 0x000000ffff297224 */ /* 0x000fe400078e00ff */
[----:B--2---:R-:W-:-:S04]  /*6fd0*/  FMUL.FTZ R2, R2, R5 ;  /* 0x0000000502027220 */ /* 0x004fc80000410000 */
[C---:B------:R-:W-:Y:S01]  /*6fe0*/  FADD.FTZ R4, -R2.reuse, -RZ ;  /* 0x800000ff02047221 */ /* 0x040fe20000010100 */
[----:B------:R-:W-:-:S03]  /*6ff0*/  FSETP.GT.FTZ.AND P1, PT, R2, RZ, PT ;  /* 0x000000ff0200720b */ /* 0x000fc60003f34000 */
        /* <DEDUP_REMOVED lines=11> */
[----:B------:R-:W-:Y:S01]  /*70b0*/  MOV R9, 0x42fc0000 ;  /* 0x42fc000000097802 */ /* 0x000fe20000000f00 */
[----:B------:R-:W-:Y:S02]  /*70c0*/  FFMA.FTZ R8, |R4|, R13, 1 ;  /* 0x3f80000004087423 */ /* 0x000fe4000001020d */
        /* <DEDUP_REMOVED lines=24> */
[----:B------:R-:W-:Y:S02]  /*7250*/  IMAD.MOV.U32 R7, RZ, RZ, RZ ;  /* 0x000000ffff077224 */ /* 0x000fe400078e00ff */
[----:B------:R-:W-:-:S04]  /*7260*/  FMUL.FTZ R10, R9, -2 ;  /* 0xc0000000090a7820 */ /* 0x000fc80000410000 */
[----:B------:R-:W-:Y:S01]  /*7270*/  FFMA.FTZ R10, |R4|, R10, R11 ;  /* 0x0000000a040a7223 */ /* 0x000fe2000001020b */
[----:B0-----:R-:W-:-:S03]  /*7280*/  FMUL.FTZ R13, R13, R12 ;  /* 0x0000000c0d0d7220 */ /* 0x001fc60000410000 */
[----:B------:R-:W-:Y:S01]  /*7290*/  FADD.FTZ R10, -R9, R10 ;  /* 0x0000000a090a7221 */ /* 0x000fe20000010100 */
[----:B------:R-:W-:Y:S01]  /*72a0*/  FFMA.FTZ R13, R13, R6, R13 ;  /* 0x000000060d0d7223 */ /* 0x000fe2000001000d */
[----:B------:R-:W-:Y:S02]  /*72b0*/  HFMA2.MMA R6, -RZ, RZ, 1.875, 0 ;  /* 0x3f800000ff067435 */ /* 0x000fe400000001ff */
[----:B------:R-:W-:Y:S01]  /*72c0*/  FFMA.FTZ R10, R8, R10, R9 ;  /* 0x0000000a080a7223 */ /* 0x000fe20000010009 */
[----:B------:R-:W-:Y:S02]  /*72d0*/  MOV R8, RZ ;  /* 0x000000ff00087202 */ /* 0x000fe40000000f00 */
[----:B------:R-:W-:Y:S01]  /*72e0*/  MOV R9, 0x7f800000 ;  /* 0x7f80000000097802 */ /* 0x000fe20000000f00 */
[----:B------:R-:W-:Y:S01]  /*72f0*/  FMUL.FTZ R2, R10, R13 ;  /* 0x0000000d0a027220 */ /* 0x000fe20000410000 */
[----:B------:R-:W-:Y:S02]  /*7300*/  CS2R R10, SRZ ;  /* 0x00000000000a7805 */ /* 0x000fe4000001ff00 */
[----:B------:R-:W-:-:S02]  /*7310*/  CS2R R12, SRZ ;  /* 0x00000000000c7805 */ /* 0x000fc4000001ff00 */
[----:B------:R-:W-:-:S05]  /*7320*/  FSEL R2, R2, RZ, !P0 ;  /* 0x000000ff02027208 */ /* 0x000fca0004000000 */
[----:B------:R-:W-:-:S07]  /*7330*/  @P1 FADD.FTZ R2, -R2, 2 ;  /* 0x4000000002021421 */ /* 0x000fce0000010100 */
.L_x_1583:
        /* <DEDUP_REMOVED lines=10> */
[C---:B------:R-:W-:Y:S02]  /*73e0*/  IADD3 R42, R41.reuse, 0x1, RZ ;  /* 0x00000001292a7810 */ /* 0x040fe40007ffe0ff */
[----:B------:R-:W-:-:S05]  /*73f0*/  @P0 IADD3 R42, R41, RZ, RZ ;  /* 0x000000ff292a0210 */ /* 0x000fca0007ffe0ff */
[----:B------:R-:W-:-:S04]  /*7400*/  IMAD.MOV.U32 R41, RZ, RZ, R42 ;  /* 0x000000ffff297224 */ /* 0x000fc800078e002a */
        /* <DEDUP_REMOVED lines=253> */
.L_x_1581:
[----:B------:R-:W-:Y:S05]  /*83e0*/  BSYNC B2 ;  /* 0x0000000000027941 */ /* 0x000fea0003800000 */
.L_x_1580:
        /* <DEDUP_REMOVED lines=12> */
.L_x_1582:
[----:B------:R-:W-:Y:S05]  /*84b0*/  BSYNC B0 ;  /* 0x0000000000007941 */ /* 0x000fea0003800000 */
.L_x_1579:
        /* <DEDUP_REMOVED lines=66> */
.L_x_1585:
[----:B------:R-:W-:Y:S05]  /*88e0*/  BSYNC B0 ;  /* 0x0000000000007941 */ /* 0x000fea0003800000 */
.L_x_1584:
[----:B------:R-:W-:Y:S01]  /*88f0*/  UMOV UR8, 0x54411744 ;  /* 0x5441174400087882 */ /* 0x000fe20000000000 */
[----:B------:R-:W-:Y:S01]  /*8900*/  UMOV UR9, 0x401921fb ;  /* 0x401921fb00097882 */ /* 0x000fe20000000000 */
[----:B------:R-:W-:Y:S02]  /*8910*/  HFMA2.MMA R11, -RZ, RZ, 1.9609375, 0 ;  /* 0x3fd80000ff0b7435 */ /* 0x000fe400000001ff */
[----:B------:R-:W-:Y:S01]  /*8920*/  DMUL R4, R6, UR8 ;  /* 0x0000000806047c28 */ /* 0x000fe20008000000 */
[----:B------:R-:W-:Y:S01]  /*8930*/  MOV R10, 0x0 ;  /* 0x00000000000a7802 */ /* 0x000fe20000000f00 */
[----:B------:R-:W-:Y:S01]  /*8940*/  FMUL.FTZ R39, R39, 1 ;  /* 0x3f80000027277820 */ /* 0x000fe20000410000 */
[----:B------:R-:W-:Y:S03]  /*8950*/  BSSY B0, `(.L_x_1586) ;  /* 0x000001a000007945 */ /* 0x000fe60003800000 */
[----:B------:R-:W0:Y:S04]  /*8960*/  MUFU.RSQ64H R9, R5 ;  /* 0x0000000500097308 */ /* 0x000e280000001c00 */
[----:B------:R-:W-:-:S04]  /*8970*/  VIADD R8, R5, 0xfcb00000 ;  /* 0xfcb0000005087836 */ /* 0x000fc80000000000 */
        /* <DEDUP_REMOVED lines=9> */
[----:B------:R-:W-:Y:S01]  /*8a10*/  VIADD R11, R7, 0xfff00000 ;  /* 0xfff00000070b7836 */ /* 0x000fe20000000000 */
[----:B------:R-:W-:-:S05]  /*8a20*/  MOV R10, R6 ;  /* 0x00000006000a7202 */ /* 0x000fca0000000f00 */
[----:B------:R-:W-:-:S08]  /*8a30*/  DFMA R14, R16, -R16, R4 ;  /* 0x80000010100e722b */ /* 0x000fd00000000004 */
[----:B------:R-:W-:Y:S01]  /*8a40*/  DFMA R18, R14, R10, R16 ;  /* 0x0000000a0e12722b */ /* 0x000fe20000000010 */
[----:B------:R-:W-:Y:S10]  /*8a50*/  @!P0 BRA `(.L_x_1587) ;  /* 0x0000000000248947 */ /* 0x000ff40003800000 */
[----:B------:R-:W-:Y:S01]  /*8a60*/  MOV R9, R6 ;  /* 0x0000000600097202 */ /* 0x000fe20000000f00 */
[----:B------:R-:W-:Y:S01]  /*8a70*/  IMAD.MOV.U32 R7, RZ, RZ, R14 ;  /* 0x000000ffff077224 */ /* 0x000fe200078e000e */
[----:B------:R-:W-:Y:S01]  /*8a80*/  MOV R6, R15 ;  /* 0x0000000f00067202 */ /* 0x000fe20000000f00 */
[----:B------:R-:W-:Y:S01]  /*8a90*/  IMAD.MOV.U32 R10, RZ, RZ, R17 ;  /* 0x000000ffff0a7224 */ /* 0x000fe200078e0011 */
[----:B------:R-:W-:Y:S02]  /*8aa0*/  MOV R15, R16 ;  /* 0x00000010000f7202 */ /* 0x000fe40000000f00 */
[----:B------:R-:W-:-:S07]  /*8ab0*/  MOV R14, 0x8ad0 ;  /* 0x00008ad0000e7802 */ /* 0x000fce0000000f00 */
[----:B------:R-:W-:Y:S05]  /*8ac0*/  CALL.REL.NOINC `($__internal_7_$__cuda_sm20_dsqrt_rn_f64_mediumpath_v1) ;  /* 0x000001ec00587944 */ /* 0x000fea0003c00000 */
[----:B------:R-:W-:Y:S02]  /*8ad0*/  MOV R18, R6 ;  /* 0x0000000600127202 */ /* 0x000fe40000000f00 */
[----:B------:R-:W-:-:S07]  /*8ae0*/  MOV R19, R7 ;  /* 0x0000000700137202 */ /* 0x000fce0000000f00 */
.L_x_1587:
[----:B------:R-:W-:Y:S05]  /*8af0*/  BSYNC B0 ;  /* 0x0000000000007941 */ /* 0x000fea0003800000 */
.L_x_1586:
        /* <DEDUP_REMOVED lines=17> */
[----:B------:R-:W-:Y:S02]  /*8c10*/  MOV R14, R13 ;  /* 0x0000000d000e7202 */ /* 0x000fe40000000f00 */
[----:B------:R-:W-:Y:S02]  /*8c20*/  MOV R7, R19 ;  /* 0x0000001300077202 */ /* 0x000fe40000000f00 */
[----:B------:R-:W-:-:S07]  /*8c30*/  MOV R3, 0x8c50 ;  /* 0x00008c5000037802 */ /* 0x000fce0000000f00 */
[----:B------:R-:W-:Y:S05]  /*8c40*/  CALL.REL.NOINC `($__internal_6_$__cuda_sm20_div_rn_f64_full) ;  /* 0x000001e400647944 */ /* 0x000fea0003c00000 */
[----:B------:R-:W-:-:S07]  /*8c50*/  MOV R6, R5 ;  /* 0x0000000500067202 */ /* 0x000fce0000000f00 */
.L_x_1589:
[----:B------:R-:W-:Y:S05]  /*8c60*/  BSYNC B0 ;  /* 0x0000000000007941 */ /* 0x000fea0003800000 */
.L_x_1588:
        /* <DEDUP_REMOVED lines=9> */
.L_x_1548:
        /* <DEDUP_REMOVED lines=976> */
.L_x_1594:
[----:B------:R-:W-:Y:S05]  /*ca00*/  BSYNC B2 ;  /* 0x0000000000027941 */ /* 0x000fea0003800000 */
.L_x_1593:
[----:B------:R-:W-:-:S04]  /*ca10*/  FADD.FTZ R2, -R2, R5 ;  /* 0x0000000502027221 */ /* 0x000fc80000010100 */
[----:B------:R-:W-:-:S06]  /*ca20*/  FMUL.FTZ R2, R2, -2 ;  /* 0xc000000002027820 */ /* 0x000fcc0000410000 */
[----:B------:R-:W0:Y:S02]  /*ca30*/  MUFU.SQRT R2, R2 ;  /* 0x0000000200027308 */ /* 0x000e240000002000 */
[----:B0-----:R-:W-:Y:S01]  /*ca40*/  FADD.FTZ R5, -R2, -RZ ;  /* 0x800000ff02057221 */ /* 0x001fe20000010100 */
[----:B------:R-:W-:Y:S06]  /*ca50*/  BRA `(.L_x_1592) ;  /* 0x0000000000887947 */ /* 0x000fec0003800000 */
.L_x_1591:
[----:B------:R-:W-:Y:S01]  /*ca60*/  FADD.FTZ.RZ R4, R2, 1 ;  /* 0x3f80000002047421 */ /* 0x000fe2000001c000 */
        /* <DEDUP_REMOVED lines=29> */
.L_x_1596:
[----:B------:R-:W-:Y:S05]  /*cc40*/  BSYNC B2 ;  /* 0x0000000000027941 */ /* 0x000fea0003800000 */
.L_x_1595:
[----:B------:R-:W-:-:S04]  /*cc50*/  FADD.FTZ R2, -R2, R5 ;  /* 0x0000000502027221 */ /* 0x000fc80000010100 */
[----:B------:R-:W-:-:S04]  /*cc60*/  FMUL.FTZ R2, R2, -2 ;  /* 0xc000000002027820 */ /* 0x000fc80000410000 */
[----:B------:R0:W1:Y:S03]  /*cc70*/  MUFU.SQRT R5, R2 ;  /* 0x0000000200057308 */ /* 0x0000660000002000 */
.L_x_1592:
[----:B------:R-:W-:Y:S05]  /*cc80*/  BSYNC B0 ;  /* 0x0000000000007941 */ /* 0x000fea0003800000 */
.L_x_1590:
        /* <DEDUP_REMOVED lines=13> */
[----:B0-----:R-:W-:Y:S01]  /*cd60*/  IMAD.MOV.U32 R12, RZ, RZ, 0x3a69a091 ;  /* 0x3a69a091ff0c7424 */ /* 0x001fe200078e00ff */
[----:B------:R-:W-:Y:S02]  /*cd70*/  CS2R R30, SRZ ;  /* 0x00000000001e7805 */ /* 0x000fe4000001ff00 */
[----:B------:R-:W-:Y:S01]  /*cd80*/  CS2R R38, SRZ ;  /* 0x0000000000267805 */ /* 0x000fe2000001ff00 */
[----:B-1----:R-:W-:-:S04]  /*cd90*/  FMUL.FTZ R2, R2, R5 ;  /* 0x0000000502027220 */ /* 0x002fc80000410000 */
[C---:B------:R-:W-:Y:S01]  /*cda0*/  FADD.FTZ R4, -R2.reuse, -RZ ;  /* 0x800000ff02047221 */ /* 0x040fe20000010100 */
[----:B------:R-:W-:-:S03]  /*cdb0*/  FSETP.GT.FTZ.AND P1, PT, R2, RZ, PT ;  /* 0x000000ff0200720b */ /* 0x000fc60003f34000 */
[C---:B------:R-:W-:Y:S01]  /*cdc0*/  FADD.FTZ R8, |R4|.reuse, 4 ;  /* 0x4080000004087421 */ /* 0x040fe20000010200 */
[C---:B------:R-:W-:Y:S01]  /*cdd0*/  FADD.FTZ R6, |R4|.reuse, -4 ;  /* 0xc080000004067421 */ /* 0x040fe20000010200 */
[----:B------:R-:W-:Y:S02]  /*cde0*/  FMUL.FTZ R7, R4, R4 ;  /* 0x0000000404077220 */ /* 0x000fe40000410000 */
[----:B------:R0:W1:Y:S02]  /*cdf0*/  MUFU.RCP R9, R8 ;  /* 0x0000000800097308 */ /* 0x0000640000001000 */
[----:B------:R-:W-:-:S06]  /*ce00*/  FMUL.FTZ R10, R7, -1.4426950216293334961 ;  /* 0xbfb8aa3b070a7820 */ /* 0x000fcc0000410000 */
[----:B------:R-:W2:Y:S01]  /*ce10*/  FRND.TRUNC R10, R10 ;  /* 0x0000000a000a7307 */ /* 0x000ea2000020d000 */
[----:B0-----:R-:W-:-:S07]  /*ce20*/  FFMA.FTZ R8, |R4|, R13, 1 ;  /* 0x3f80000004087423 */ /* 0x001fce000001020d */
[----:B------:R-:W0:Y:S01]  /*ce30*/  MUFU.RCP R8, R8 ;  /* 0x0000000800087308 */ /* 0x000e220000001000 */
[----:B-1----:R-:W-:-:S04]  /*ce40*/  FMUL.FTZ R6, R6, R9 ;  /* 0x0000000906067220 */ /* 0x002fc80000410000 */
[----:B------:R-:W-:Y:S01]  /*ce50*/  FADD.FTZ R11, R6, 1 ;  /* 0x3f800000060b7421 */ /* 0x000fe20000010000 */
[----:B--2---:R-:W-:-:S03]  /*ce60*/  FSETP.GT.FTZ.AND P0, PT, |R10|, 126, PT ;  /* 0x42fc00000a00780b */ /* 0x004fc60003f14200 */
[----:B------:R-:W-:-:S04]  /*ce70*/  FFMA.FTZ R11, R11, -4, |R4| ;  /* 0xc08000000b0b7823 */ /* 0x000fc80000010404 */
[----:B------:R-:W-:-:S04]  /*ce80*/  FFMA.FTZ R11, |R4|, -R6, R11 ;  /* 0x80000006040b7223 */ /* 0x000fc8000001020b */
[----:B------:R-:W-:Y:S01]  /*ce90*/  FFMA.FTZ R11, R9, R11, R6 ;  /* 0x0000000b090b7223 */ /* 0x000fe20000010006 */
[----:B------:R-:W-:-:S03]  /*cea0*/  HFMA2.MMA R9, -RZ, RZ, 3.4921875, 0 ;  /* 0x42fc0000ff097435 */ /* 0x000fc600000001ff */
[----:B------:R-:W-:-:S04]  /*ceb0*/  FFMA.FTZ R6, R11, R12, 0.0070457882247865200043 ;  /* 0x3be6e05b0b067423 */ /* 0x000fc8000001000c */
[----:B------:R-:W-:-:S03]  /*cec0*/  FFMA.FTZ R6, R11, R6, -0.015866896137595176697 ;  /* 0xbc81fb4b0b067423 */ /* 0x000fc60000010006 */
[----:B------:R-:W-:Y:S01]  /*ced0*/  LOP3.LUT R9, R9, 0x80000000, R10, 0xb8, !PT ;  /* 0x8000000009097812 */ /* 0x000fe200078eb80a */
[----:B------:R-:W-:-:S03]  /*cee0*/  FFMA.FTZ R6, R11, R6, 0.036429625004529953003 ;  /* 0x3d15373b0b067423 */ /* 0x000fc60000010006 */
[----:B------:R-:W-:Y:S01]  /*cef0*/  FSEL R10, R9, R10, P0 ;  /* 0x0000000a090a7208 */ /* 0x000fe20000000000 */
[----:B------:R-:W-:Y:S01]  /*cf00*/  FFMA.FTZ R6, R11, R6, -0.066643431782722473145 ;  /* 0xbd887c5a0b067423 */ /* 0x000fe20000010006 */
[----:B------:R-:W-:-:S03]  /*cf10*/  FSETP.GT.FTZ.AND P0, PT, |R4|, 10.05500030517578125, PT ;  /* 0x4120e1480400780b */ /* 0x000fc60003f14200 */
[C---:B------:R-:W-:Y:S01]  /*cf20*/  FFMA.FTZ R6, R11.reuse, R6, 0.093814529478549957275 ;  /* 0x3dc021d50b067423 */ /* 0x040fe20000010006 */
[C---:B------:R-:W-:Y:S01]  /*cf30*/  FFMA.FTZ R9, R10.reuse, -0.69314718246459960938, -R7 ;  /* 0xbf3172180a097823 */ /* 0x040fe20000010807 */
[C---:B------:R-:W-:Y:S02]  /*cf40*/  FADD.FTZ R13, R10.reuse, 12583039 ;  /* 0x4b40007f0a0d7421 */ /* 0x040fe40000010000 */
[----:B------:R-:W-:Y:S01]  /*cf50*/  FFMA.FTZ R6, R11, R6, -0.10099056363105773926 ;  /* 0xbdced4240b067423 */ /* 0x000fe20000010006 */
[----:B------:R-:W-:Y:S01]  /*cf60*/  FFMA.FTZ R9, R10, 1.9046542121259335545e-09, R9 ;  /* 0x3102e3080a097823 */ /* 0x000fe20000010009 */
[----:B------:R-:W-:Y:S02]  /*cf70*/  IMAD.SHL.U32 R13, R13, 0x800000, RZ ;  /* 0x008000000d0d7824 */ /* 0x000fe400078e00ff */
[----:B------:R-:W-:Y:S01]  /*cf80*/  FFMA.FTZ R6, R11, R6, 0.06809400022029876709 ;  /* 0x3d8b74de0b067423 */ /* 0x000fe20000010006 */
[----:B------:R-:W-:-:S03]  /*cf90*/  FMUL.FTZ R12, R9, 1.4426950216293334961 ;  /* 0x3fb8aa3b090c7820 */ /* 0x000fc60000410000 */
[----:B------:R-:W-:-:S03]  /*cfa0*/  FFMA.FTZ R6, R11, R6, 0.015377387404441833496 ;  /* 0x3c7bf1700b067423 */ /* 0x000fc60000010006 */
[----:B------:R-:W1:Y:S01]  /*cfb0*/  MUFU.EX2 R12, R12 ;  /* 0x0000000c000c7308 */ /* 0x000e620000000800 */
[----:B------:R-:W-:-:S04]  /*cfc0*/  FFMA.FTZ R6, R11, R6, -0.1396210789680480957 ;  /* 0xbe0ef8d40b067423 */ /* 0x000fc80000010006 */
[----:B------:R-:W-:Y:S01]  /*cfd0*/  FFMA.FTZ R11, R11, R6, 1.232995152473449707 ;  /* 0x3f9dd2c90b0b7423 */ /* 0x000fe20000010006 */
[----:B------:R-:W-:-:S03]  /*cfe0*/  FADD.FTZ R6, |R4|, -RZ ;  /* 0x800000ff04067221 */ /* 0x000fc60000010200 */
[----:B0-----:R-:W-:Y:S01]  /*cff0*/  FMUL.FTZ R9, R11, R8 ;  /* 0x000000080b097220 */ /* 0x001fe20000410000 */
[----:B------:R-:W-:Y:S01]  /*d000*/  FFMA.FTZ R6, |R4|, -R6, R7 ;  /* 0x8000000604067223 */ /* 0x000fe20000010207 */
[----:B------:R-:W-:Y:S02]  /*d010*/  MOV R7, RZ ;  /* 0x000000ff00077202 */ /* 0x000fe40000000f00 */
[----:B------:R-:W-:-:S04]  /*d020*/  FMUL.FTZ R10, R9, -2 ;  /* 0xc0000000090a7820 */ /* 0x000fc80000410000 */
[----:B------:R-:W-:Y:S01]  /*d030*/  FFMA.FTZ R10, |R4|, R10, R11 ;  /* 0x0000000a040a7223 */ /* 0x000fe2000001020b */
[----:B-1----:R-:W-:-:S03]  /*d040*/  FMUL.FTZ R13, R13, R12 ;  /* 0x0000000c0d0d7220 */ /* 0x002fc60000410000 */
        /* <DEDUP_REMOVED lines=10> */
[----:B------:R-:W-:-:S07]  /*d0f0*/  @P1 FADD.FTZ R2, -R2, 2 ;  /* 0x4000000002021421 */ /* 0x000fce0000010100 */
.L_x_1601:
        /* <DEDUP_REMOVED lines=266> */
.L_x_1599:
[----:B------:R-:W-:Y:S05]  /*e1a0*/  BSYNC B2 ;  /* 0x0000000000027941 */ /* 0x000fea0003800000 */
.L_x_1598:
        /* <DEDUP_REMOVED lines=12> */
.L_x_1600:
[----:B------:R-:W-:Y:S05]  /*e270*/  BSYNC B0 ;  /* 0x0000000000007941 */ /* 0x000fea0003800000 */
.L_x_1597:
        /* <DEDUP_REMOVED lines=66> */
.L_x_1603:
[----:B------:R-:W-:Y:S05]  /*e6a0*/  BSYNC B0 ;  /* 0x0000000000007941 */ /* 0x000fea0003800000 */
.L_x_1602:
        /* <DEDUP_REMOVED lines=23> */
[----:B------:R-:W-:Y:S01]  /*e820*/  MOV R9, R6 ;  /* 0x0000000600097202 */ /* 0x000fe20000000f00 */
[----:B------:R-:W-:Y:S01]  /*e830*/  IMAD.MOV.U32 R6, RZ, RZ, R15 ;  /* 0x000000ffff067224 */ /* 0x000fe200078e000f */
[----:B------:R-:W-:Y:S02]  /*e840*/  MOV R7, R14 ;  /* 0x0000000e00077202 */ /* 0x000fe40000000f00 */
[----:B------:R-:W-:Y:S02]  /*e850*/  MOV R15, R16 ;  /* 0x00000010000f7202 */ /* 0x000fe40000000f00 */
[----:B------:R-:W-:Y:S02]  /*e860*/  MOV R10, R17 ;  /* 0x00000011000a7202 */ /* 0x000fe40000000f00 */
[----:B------:R-:W-:-:S07]  /*e870*/  MOV R14, 0xe890 ;  /* 0x0000e890000e7802 */ /* 0x000fce0000000f00 */
[----:B------:R-:W-:Y:S05]  /*e880*/  CALL.REL.NOINC `($__internal_7_$__cuda_sm20_dsqrt_rn_f64_mediumpath_v1) ;  /* 0x0000018c00e87944 */ /* 0x000fea0003c00000 */
[----:B------:R-:W-:Y:S01]  /*e890*/  IMAD.MOV.U32 R18, RZ, RZ, R6 ;  /* 0x000000ffff127224 */ /* 0x000fe200078e0006 */
[----:B------:R-:W-:-:S07]  /*e8a0*/  MOV R19, R7 ;  /* 0x0000000700137202 */ /* 0x000fce0000000f00 */
.L_x_1605:
[----:B------:R-:W-:Y:S05]  /*e8b0*/  BSYNC B0 ;  /* 0x0000000000007941 */ /* 0x000fea0003800000 */
.L_x_1604:
        /* <DEDUP_REMOVED lines=16> */
[----:B------:R-:W-:Y:S01]  /*e9c0*/  MOV R14, R13 ;  /* 0x0000000d000e7202 */ /* 0x000fe20000000f00 */
[----:B------:R-:W-:Y:S01]  /*e9d0*/  IMAD.MOV.U32 R7, RZ, RZ, R19 ;  /* 0x000000ffff077224 */ /* 0x000fe200078e0013 */
[----:B------:R-:W-:Y:S02]  /*e9e0*/  MOV R5, R18 ;  /* 0x0000001200057202 */ /* 0x000fe40000000f00 */
[----:B------:R-:W-:-:S07]  /*e9f0*/  MOV R3, 0xea10 ;  /* 0x0000ea1000037802 */ /* 0x000fce0000000f00 */
[----:B------:R-:W-:Y:S05]  /*ea00*/  CALL.REL.NOINC `($__internal_6_$__cuda_sm20_div_rn_f64_full) ;  /* 0x0000018400f47944 */ /* 0x000fea0003c00000 */
[----:B------:R-:W-:-:S07]  /*ea10*/  MOV R6, R5 ;  /* 0x0000000500067202 */ /* 0x000fce0000000f00 */
.L_x_1607:
[----:B------:R-:W-:Y:S05]  /*ea20*/  BSYNC B0 ;  /* 0x0000000000007941 */ /* 0x000fea0003800000 */
.L_x_1606:
        /* <DEDUP_REMOVED lines=9> */
.L_x_1547:
[----:B------:R-:W-:Y:S02]  /*eac0*/  FSETP.GT.FTZ.AND P0, PT, R4, RZ, PT ;  /* 0x000000ff0400720b */ /* 0x000fe40003f14000 */
[----:B------:R-:W-:-:S04]  /*ead0*/  MOV R5, 0x3f800000 ;  /* 0x3f80000000057802 */ /* 0x000fc80000000f00 */
[----:B------:R-:W-:-:S07]  /*eae0*/  FSEL R5, R5, +QNAN , P0 ;  /* 0x7fc0000005057808 */ /* 0x000fce0000000000 */
.L_x_1546:
[----:B------:R-:W-:Y:S05]  /*eaf0*/  BSYNC B3 ;  /* 0x0000000000037941 */ /* 0x000fea0003800000 */
.L_x_1545:
[----:B------:R-:W-:Y:S01]  /*eb00*/  HFMA2.MMA R3, -RZ, RZ, 0, 0 ;  /* 0x00000000ff037435 */ /* 0x000fe200000001ff */
[----:B0-----:R-:W-:-:S05]  /*eb10*/  IMAD.MOV.U32 R2, RZ, RZ, R32 ;  /* 0x000000ffff027224 */ /* 0x001fca00078e0020 */
[----:B------:R-:W-:Y:S05]  /*eb20*/  RET.REL.NODEC R2 `(_ZN2at6native27unrolled_elementwise_kernelIN48_GLOBAL__N__08322988_15_IGammaKernel_cu_cb51a28d10CalcIgammaIfEESt5arrayIPcLm3EELi4E23TrivialOffsetCalculatorILi2EjES8_ILi1EjENS0_6memory15LoadWithoutCastENSB_16StoreWithoutCastEEEviT_T0_T2_T3_T4_T5_) ;  /* 0xffffff1402347950 */ /* 0x000fea0003c3ffff */
        .type           $_ZN2at6native27unrolled_elementwise_kernelIN48_GLOBAL__N__08322988_15_IGammaKernel_cu_cb51a28d10CalcIgammaIfEESt5arrayIPcLm3EELi4E23TrivialOffsetCalculatorILi2EjES8_ILi1EjENS0_6memory15LoadWithoutCastENSB_16StoreWithoutCastEEEviT_T0_T2_T3_T4_T5_$_ZN46_INTERNAL_08322988_15_IGammaKernel_cu_cb51a28d48_GLOBAL__N__08322988_15_IGammaKernel_cu_cb51a28d12calc_igammacIfEET_S2_S2_,@function
        .size           $_ZN2at6native27unrolled_elementwise_kernelIN48_GLOBAL__N__08322988_15_IGammaKernel_cu_cb51a28d10CalcIgammaIfEESt5arrayIPcLm3EELi4E23TrivialOffsetCalculatorILi2EjES8_ILi1EjENS0_6memory15LoadWithoutCastENSB_16StoreWithoutCastEEEviT_T0_T2_T3_T4_T5_$_ZN46_INTERNAL_08322988_15_IGammaKernel_cu_cb51a28d48_GLOBAL__N__08322988_15_IGammaKernel_cu_cb51a28d12calc_igammacIfEET_S2_S2_,($__internal_6_$__cuda_sm20_div_rn_f64_full - $_ZN2at6native27unrolled_elementwise_kernelIN48_GLOBAL__N__08322988_15_IGammaKernel_cu_cb51a28d10CalcIgammaIfEESt5arrayIPcLm3EELi4E23TrivialOffsetCalculatorILi2EjES8_ILi1EjENS0_6memory15LoadWithoutCastENSB_16StoreWithoutCastEEEviT_T0_T2_T3_T4_T5_$_ZN46_INTERNAL_08322988_15_IGammaKernel_cu_cb51a28d48_GLOBAL__N__08322988_15_IGammaKernel_cu_cb51a28d12calc_igammacIfEET_S2_S2_)
$_ZN2at6native27unrolled_elementwise_kernelIN48_GLOBAL__N__08322988_15_IGammaKernel_cu_cb51a28d10CalcIgammaIfEESt5arrayIPcLm3EELi4E23TrivialOffsetCalculatorILi2EjES8_ILi1EjENS0_6memory15LoadWithoutCastENSB_16StoreWithoutCastEEEviT_T0_T2_T3_T4_T5_$_ZN46_INTERNAL_08322988_15_IGammaKernel_cu_cb51a28d48_GLOBAL__N__08322988_15_IGammaKernel_cu_cb51a28d12calc_igammacIfEET_S2_S2_:
        /* <DEDUP_REMOVED lines=17> */
[----:B------:R-:W-:Y:S02]  /*ec40*/  FSETP.NEU.FTZ.AND P0, PT, R0, +INF , PT ;  /* 0x7f8000000000780b */ /* 0x000fe40003f1d000 */
[----:B------:R-:W-:-:S11]  /*ec50*/  MOV R5, RZ ;  /* 0x000000ff00057202 */ /* 0x000fd60000000f00 */
[----:B------:R-:W-:Y:S05]  /*ec60*/  @!P0 BRA `(.L_x_1609) ;  /* 0x00000184004c8947 */ /* 0x000fea0003800000 */
[----:B------:R-:W0:Y:S01]  /*ec70*/  MUFU.RCP R3, R2 ;  /* 0x0000000200037308 */ /* 0x000e220000001000 */
[C---:B------:R-:W-:Y:S01]  /*ec80*/  FADD.FTZ R6, -R2.reuse, R4 ;  /* 0x0000000402067221 */ /* 0x040fe20000010100 */
[C---:B------:R-:W-:Y:S01]  /*ec90*/  FSETP.GEU.FTZ.AND P1, PT, R2.reuse, 200, PT ;  /* 0x434800000200780b */ /* 0x040fe20003f3e000 */
[----:B------:R-:W-:Y:S01]  /*eca0*/  VIADD R30, R1, 0x9f8 ;  /* 0x000009f8011e7836 */ /* 0x000fe20000000000 */
[----:B------:R-:W-:Y:S01]  /*ecb0*/  FSETP.GT.FTZ.AND P0, PT, R2, 20, PT ;  /* 0x41a000000200780b */ /* 0x000fe20003f14000 */
[----:B0-----:R-:W-:-:S05]  /*ecc0*/  FMUL.FTZ R0, |R6|, R3 ;  /* 0x0000000306007220 */ /* 0x001fca0000410200 */
[----:B------:R-:W-:-:S04]  /*ecd0*/  FSETP.GEU.FTZ.AND P2, PT, R0, 0.30000001192092895508, PT ;  /* 0x3e99999a0000780b */ /* 0x000fc80003f5e000 */
[----:B------:R-:W-:-:S13]  /*ece0*/  PLOP3.LUT P0, PT, P2, P0, P1, 0x4, 0x0 ;  /* 0x000000000000781c */ /* 0x000fda0001700014 */
[----:B------:R-:W-:Y:S05]  /*ecf0*/  @P0 BRA `(.L_x_1611) ;  /* 0x0000012400bc0947 */ /* 0x000fea0003800000 */
[----:B------:R-:W-:Y:S01]  /*ed00*/  FSETP.GT.FTZ.AND P0, PT, R2, 200, PT ;  /* 0x434800000200780b */ /* 0x000fe20003f14000 */
        /* <DEDUP_REMOVED lines=11> */
.L_x_1613:
[----:B------:R-:W-:Y:S05]  /*edc0*/  BSYNC B4 ;  /* 0x0000000000047941 */ /* 0x000fea0003800000 */
.L_x_1612:
        /* <DEDUP_REMOVED lines=28> */
[----:B------:R-:W-:Y:S01]  /*ef90*/  MOV R5, R10 ;  /* 0x0000000a00057202 */ /* 0x000fe20000000f00 */
[----:B------:R-:W-:Y:S01]  /*efa0*/  IMAD.MOV.U32 R7, RZ, RZ, R11 ;  /* 0x000000ffff077224 */ /* 0x000fe200078e000b */
[----:B------:R-:W-:Y:S02]  /*efb0*/  MOV R15, 0x9999999a ;  /* 0x9999999a000f7802 */ /* 0x000fe40000000f00 */
[----:B------:R-:W-:Y:S02]  /*efc0*/  MOV R14, 0xbfd99999 ;  /* 0xbfd99999000e7802 */ /* 0x000fe40000000f00 */
[----:B------:R-:W-:-:S07]  /*efd0*/  MOV R3, 0xeff0 ;  /* 0x0000eff000037802 */ /* 0x000fce0000000f00 */
[----:B------:R-:W-:Y:S05]  /*efe0*/  CALL.REL.NOINC `($__internal_6_$__cuda_sm20_div_rn_f64_full) ;  /* 0x00000180007c7944 */ /* 0x000fea0003c00000 */
[----:B------:R-:W-:Y:S01]  /*eff0*/  IMAD.MOV.U32 R12, RZ, RZ, R5 ;  /* 0x000000ffff0c7224 */ /* 0x000fe200078e0005 */
[----:B------:R-:W-:-:S07]  /*f000*/  MOV R13, R7 ;  /* 0x00000007000d7202 */ /* 0x000fce0000000f00 */
.L_x_1618:
[----:B------:R-:W-:Y:S05]  /*f010*/  BSYNC B4 ;  /* 0x0000000000047941 */ /* 0x000fea0003800000 */
.L_x_1617:
        /* <DEDUP_REMOVED lines=9> */
.L_x_1621:
        /* <DEDUP_REMOVED lines=14> */
.L_x_1620:
        /* <DEDUP_REMOVED lines=12> */
[----:B------:R-:W-:-:S04]  /*f250*/  FSEL R12, R5, R0, !P0 ;  /* 0x00000000050c7208 */ /* 0x000fc80004000000 */
[C---:B------:R-:W-:Y:S01]  /*f260*/  ISETP.GE.U32.AND P1, PT, R12.reuse, 0x7f800000, PT ;  /* 0x7f8000000c00780c */ /* 0x040fe20003f26070 */
[----:B------:R-:W-:-:S05]  /*f270*/  VIADD R5, R12, 0xc0d55555 ;  /* 0xc0d555550c057836 */ /* 0x000fca0000000000 */
[----:B------:R-:W-:-:S04]  /*f280*/  LOP3.LUT R6, R5, 0xff800000, RZ, 0xc0, !PT ;  /* 0xff80000005067812 */ /* 0x000fc800078ec0ff */
[-C--:B------:R-:W-:Y:S02]  /*f290*/  IADD3 R5, R12, -R6.reuse, RZ ;  /* 0x800000060c057210 */ /* 0x080fe40007ffe0ff */
[----:B------:R-:W-:-:S03]  /*f2a0*/  I2FP.F32.S32 R6, R6 ;  /* 0x0000000600067245 */ /* 0x000fc60000201400 */
        /* <DEDUP_REMOVED lines=31> */
.L_x_1624:
        /* <DEDUP_REMOVED lines=13> */
.L_x_1623:
        /* <DEDUP_REMOVED lines=15> */
.L_x_1626:
        /* <DEDUP_REMOVED lines=16> */
.L_x_1627:
        /* <DEDUP_REMOVED lines=36> */
.L_x_1625:
[----:B------:R-:W-:Y:S05]  /*f9a0*/  BSYNC B2 ;  /* 0x0000000000027941 */ /* 0x000fea0003800000 */
.L_x_1622:
        /* <DEDUP_REMOVED lines=61> */
.L_x_1630:
        /* <DEDUP_REMOVED lines=26> */
.L_x_1629:
[----:B------:R-:W-:Y:S05]  /*ff20*/  BSYNC B2 ;  /* 0x0000000000027941 */ /* 0x000fea0003800000 */
.L_x_1628:
        /* <DEDUP_REMOVED lines=45> */
.L_x_1633:
        /* <DEDUP_REMOVED lines=13> */
.L_x_1632:
        /* <DEDUP_REMOVED lines=15> */
.L_x_1635:
        /* <DEDUP_REMOVED lines=16> */
.L_x_1636:
        /* <DEDUP_REMOVED lines=36> */
.L_x_1634:
[----:B------:R-:W-:Y:S05]  /*10700*/  BSYNC B2 ;  /* 0x0000000000027941 */ /* 0x000fea0003800000 */
.L_x_1631:
        /* <DEDUP_REMOVED lines=61> */
.L_x_1639:
        /* <DEDUP_REMOVED lines=27> */
.L_x_1638:
[----:B------:R-:W-:Y:S05]  /*10c90*/  BSYNC B2 ;  /* 0x0000000000027941 */ /* 0x000fea0003800000 */
.L_x_1637:
[CC--:B------:R-:W-:Y:S01]  /*10ca0*/  FFMA.FTZ R5, R2.reuse, R8.reuse, -R5 ;  /* 0x0000000802057223 */ /* 0x0c0fe20000010805 */
[----:B------:R-:W-:Y:S01]  /*10cb0*/  HFMA2.MMA R10, -RZ, RZ, 0.83837890625, -4044 ;  /* 0x3ab5ebe6ff0a7435 */ /* 0x000fe200000001ff */
        /* <DEDUP_REMOVED lines=29> */
.L_x_1619:
        /* <DEDUP_REMOVED lines=18> */
[----:B------:R-:W-:Y:S01]  /*10fb0*/  IMAD.MOV.U32 R16, RZ, RZ, 0x4ca4b97f ;  /* 0x4ca4b97fff107424 */ /* 0x000fe200078e00ff */
[----:B------:R-:W-:Y:S02]  /*10fc0*/  MOV R15, 0x4c255322 ;  /* 0x4c255322000f7802 */ /* 0x000fe40000000f00 */
[----:B------:R-:W-:-:S02]  /*10fd0*/  SEL R5, R5, R0, P0 ;  /* 0x0000000005057207 */ /* 0x000fc40000000000 */
[----:B------:R-:W-:Y:S01]  /*10fe0*/  MOV R11, 0x47946fa6 ;  /* 0x47946fa6000b7802 */ /* 0x000fe20000000f00 */
[----:B------:R0:W-:Y:S01]  /*10ff0*/  STL.64 [R1+0xa18], R14 ;  /* 0x000a180e01007387 */ /* 0x0001e20000100a00 */
[----:B------:R-:W-:Y:S02]  /*11000*/  @P0 MOV R22, 0xffffffff ;  /* 0xffffffff00160802 */ /* 0x000fe40000000f00 */
[----:B------:R-:W-:Y:S01]  /*11010*/  MOV R12, 0x4912f03a ;  /* 0x4912f03a000c7802 */ /* 0x000fe20000000f00 */
[----:B------:R1:W-:Y:S01]  /*11020*/  STL.64 [R1+0xa08], R10 ;  /* 0x000a080a01007387 */ /* 0x0003e20000100a00 */
[----:B------:R-:W-:Y:S01]  /*11030*/  MOV R20, 0x3bc6a26b ;  /* 0x3bc6a26b00147802 */ /* 0x000fe20000000f00 */
[----:B------:R-:W-:Y:S01]  /*11040*/  IMAD.SHL.U32 R0, R22, 0x4, RZ ;  /* 0x0000000416007824 */ /* 0x000fe200078e00ff */
[----:B------:R-:W-:Y:S01]  /*11050*/  MOV R8, 0x419c28d0 ;  /* 0x419c28d000087802 */ /* 0x000fe20000000f00 */
[----:B------:R2:W-:Y:S01]  /*11060*/  STL.64 [R1+0xa10], R12 ;  /* 0x000a100c01007387 */ /* 0x0005e20000100a00 */
[----:B------:R-:W-:-:S02]  /*11070*/  MOV R9, 0x43e0f8e7 ;  /* 0x43e0f8e700097802 */ /* 0x000fc40000000f00 */
[-C--:B------:R-:W-:Y:S01]  /*11080*/  IADD3 R5, R5, R0.reuse, RZ ;  /* 0x0000000005057210 */ /* 0x080fe20007ffe0ff */
[----:B0-----:R-:W-:Y:S01]  /*11090*/  IMAD.MOV.U32 R15, RZ, RZ, 0x4cc8c38c ;  /* 0x4cc8c38cff0f7424 */ /* 0x001fe200078e00ff */
[----:B------:R-:W-:Y:S01]  /*110a0*/  MOV R14, 0x4c2f75b4 ;  /* 0x4c2f75b4000e7802 */ /* 0x000fe20000000f00 */
[----:B------:R0:W-:Y:S01]  /*110b0*/  STL.64 [R1+0x9f8], R20 ;  /* 0x0009f81401007387 */ /* 0x0001e20000100a00 */
[----:B------:R-:W-:Y:S02]  /*110c0*/  MOV R17, 0x4cc5f8af ;  /* 0x4cc5f8af00117802 */ /* 0x000fe40000000f00 */
[----:B-1----:R-:W-:Y:S01]  /*110d0*/  MOV R10, 0x46ff3c00 ;  /* 0x46ff3c00000a7802 */ /* 0x002fe20000000f00 */
[----:B------:R1:W-:Y:S01]  /*110e0*/  STL.64 [R1+0x13d8], R14 ;  /* 0x0013d80e01007387 */ /* 0x0003e20000100a00 */
[----:B------:R-:W-:Y:S01]  /*110f0*/  MOV R11, 0x48ae85e0 ;  /* 0x48ae85e0000b7802 */ /* 0x000fe20000000f00 */
[----:B--2---:R-:W-:Y:S01]  /*11100*/  IMAD.MOV.U32 R12, RZ, RZ, 0x4a20fbd8 ;  /* 0x4a20fbd8ff0c7424 */ /* 0x004fe200078e00ff */
[----:B------:R-:W-:Y:S01]  /*11110*/  MOV R13, 0x4b4b8b8f ;  /* 0x4b4b8b8f000d7802 */ /* 0x000fe20000000f00 */
[----:B------:R2:W-:Y:S01]  /*11120*/  STL.64 [R1+0xa00], R8 ;  /* 0x000a000801007387 */ /* 0x0005e20000100a00 */
[----:B------:R-:W-:-:S03]  /*11130*/  IADD3 R7, R5, R0, RZ ;  /* 0x0000000005077210 */ /* 0x000fc60007ffe0ff */
[----:B------:R3:W-:Y:S01]  /*11140*/  STL.64 [R1+0xa20], R16 ;  /* 0x000a201001007387 */ /* 0x0007e20000100a00 */
[----:B0-----:R-:W-:Y:S01]  /*11150*/  IMAD.MOV.U32 R20, RZ, RZ, 0x4c184540 ;  /* 0x4c184540ff147424 */ /* 0x001fe200078e00ff */
[----:B------:R-:W-:Y:S02]  /*11160*/  MOV R21, RZ ;  /* 0x000000ff00157202 */ /* 0x000fe40000000f00 */
[----:B------:R0:W-:Y:S01]  /*11170*/  STL.64 [R1+0x13c8], R10 ;  /* 0x0013c80a01007387 */ /* 0x0001e20000100a00 */
[----:B-1----:R-:W-:Y:S01]  /*11180*/  IMAD.MOV.U32 R15, RZ, RZ, RZ ;  /* 0x000000ffff0f7224 */ /* 0x002fe200078e00ff */
[----:B------:R-:W-:Y:S02]  /*11190*/  @P0 MOV R15, 0xc ;  /* 0x0000000c000f0802 */ /* 0x000fe40000000f00 */
[----:B------:R1:W-:Y:S01]  /*111a0*/  STL.64 [R1+0x13d0], R12 ;  /* 0x0013d00c01007387 */ /* 0x0003e20000100a00 */
[----:B--2---:R-:W-:Y:S01]  /*111b0*/  MOV R8, 0x42840000 ;  /* 0x4284000000087802 */ /* 0x004fe20000000f00 */
[----:B------:R-:W-:-:S02]  /*111c0*/  IMAD.MOV.U32 R9, RZ, RZ, 0x44f0a000 ;  /* 0x44f0a000ff097424 */ /* 0x000fc400078e00ff */
[----:B---3--:R-:W-:Y:S01]  /*111d0*/  IMAD.MOV.U32 R16, RZ, RZ, 0x4d0fed36 ;  /* 0x4d0fed36ff107424 */ /* 0x008fe200078e00ff */
[----:B------:R-:W-:Y:S01]  /*111e0*/  MOV R17, 0x4ce5eb4c ;  /* 0x4ce5eb4c00117802 */ /* 0x000fe20000000f00 */
[----:B------:R-:W-:Y:S01]  /*111f0*/  STL.64 [R1+0x13e8], R20 ;  /* 0x0013e81401007387 */ /* 0x000fe20000100a00 */
[----:B0-----:R-:W-:Y:S02]  /*11200*/  MOV R10, 0x4c5914c6 ;  /* 0x4c5914c6000a7802 */ /* 0x001fe40000000f00 */
[----:B------:R-:W-:Y:S01]  /*11210*/  IADD3 R15, R15, R22, RZ ;  /* 0x000000160f0f7210 */ /* 0x000fe20007ffe0ff */
[----:B------:R0:W-:Y:S01]  /*11220*/  STL.64 [R1+0x13c0], R8 ;  /* 0x0013c00801007387 */ /* 0x0001e20000100a00 */
[----:B-1----:R-:W-:Y:S01]  /*11230*/  MOV R12, 0x3f800000 ;  /* 0x3f800000000c7802 */ /* 0x002fe20000000f00 */
[----:B------:R-:W-:Y:S02]  /*11240*/  IMAD.IADD R13, R7, 0x1, R0 ;  /* 0x00000001070d7824 */ /* 0x000fe400078e0200 */
[----:B------:R1:W-:Y:S04]  /*11250*/  STL.64 [R1+0x13e0], R16 ;  /* 0x0013e01001007387 */ /* 0x0003e80000100a00 */
[----:B------:R2:W-:Y:S01]  /*11260*/  STL [R1+0xa28], R10 ;  /* 0x000a280a01007387 */ /* 0x0005e20000100800 */
[----:B------:R-:W-:-:S03]  /*11270*/  IADD3 R11, R13, R0, RZ ;  /* 0x000000000d0b7210 */ /* 0x000fc60007ffe0ff */
[----:B------:R3:W-:Y:S01]  /*11280*/  STL [R1+0x13bc], R12 ;  /* 0x0013bc0c01007387 */ /* 0x0007e20000100800 */
[----:B------:R-:W-:-:S03]  /*11290*/  IMAD.U32 R15, R15, 0x4, R30 ;  /* 0x000000040f0f7824 */ /* 0x000fc600078e001e */
[----:B------:R-:W4:Y:S01]  /*112a0*/  LDL R5, [R5] ;  /* 0x0000000005057983 */ /* 0x000f220000100800 */
[----:B0-----:R-:W-:-:S03]  /*112b0*/  IADD3 R9, R11, R0, RZ ;  /* 0x000000000b097210 */ /* 0x001fc60007ffe0ff */
[----:B------:R-:W5:Y:S01]  /*112c0*/  LDL R7, [R7] ;  /* 0x0000000007077983 */ /* 0x000f620000100800 */
[----:B------:R-:W-:Y:S01]  /*112d0*/  IADD3 R21, R0, R15, RZ ;  /* 0x0000000f00157210 */ /* 0x000fe20007ffe0ff */
[----:B-1----:R-:W-:Y:S02]  /*112e0*/  IMAD.IADD R17, R9, 0x1, R0 ;  /* 0x0000000109117824 */ /* 0x002fe400078e0200 */
[----:B------:R-:W5:Y:S01]  /*112f0*/  LDL R8, [R13] ;  /* 0x000000000d087983 */ /* 0x000f620000100800 */
[----:B------:R-:W-:-:S03]  /*11300*/  IADD3 R23, R21, R0, RZ ;  /* 0x0000000015177210 */ /* 0x000fc60007ffe0ff */
[----:B------:R-:W5:Y:S01]  /*11310*/  LDL R11, [R11] ;  /* 0x000000000b0b7983 */ /* 0x000f620000100800 */
[-C--:B------:R-:W-:Y:S01]  /*11320*/  IADD3 R45, R17, R0.reuse, RZ ;  /* 0x00000000112d7210 */ /* 0x080fe20007ffe0ff */
[----:B------:R-:W-:Y:S02]  /*11330*/  IMAD.IADD R43, R23, 0x1, R0 ;  /* 0x00000001172b7824 */ /* 0x000fe400078e0200 */
[----:B------:R-:W5:Y:S01]  /*11340*/  LDL R16, [R15] ;  /* 0x000000000f107983 */ /* 0x000f620000100800 */
[----:B------:R-:W-:-:S03]  /*11350*/  IADD3 R41, R45, R0, RZ ;  /* 0x000000002d297210 */ /* 0x000fc60007ffe0ff */
[----:B------:R-:W5:Y:S01]  /*11360*/  LDL R24, [R9] ;  /* 0x0000000009187983 */ /* 0x000f620000100800 */
[----:B------:R-:W-:-:S03]  /*11370*/  IADD3 R39, R43, R0, RZ ;  /* 0x000000002b277210 */ /* 0x000fc60007ffe0ff */
[----:B------:R-:W5:Y:S04]  /*11380*/  LDL R22, [R21] ;  /* 0x0000000015167983 */ /* 0x000f680000100800 */
[----:B------:R0:W5:Y:S01]  /*11390*/  LDL R20, [R17] ;  /* 0x0000000011147983 */ /* 0x0001620000100800 */
[----:B------:R-:W-:-:S03]  /*113a0*/  IMAD.IADD R29, R41, 0x1, R0 ;  /* 0x00000001291d7824 */ /* 0x000fc600078e0200 */
[----:B------:R-:W5:Y:S01]  /*113b0*/  LDL R23, [R23] ;  /* 0x0000000017177983 */ /* 0x000f620000100800 */
[----:B------:R-:W-:-:S03]  /*113c0*/  IADD3 R27, R39, R0, RZ ;  /* 0x00000000271b7210 */ /* 0x000fc60007ffe0ff */
[----:B------:R-:W5:Y:S01]  /*113d0*/  LDL R45, [R45] ;  /* 0x000000002d2d7983 */ /* 0x000f620000100800 */
[----:B------:R-:W-:-:S03]  /*113e0*/  IADD3 R25, R29, R0, RZ ;  /* 0x000000001d197210 */ /* 0x000fc60007ffe0ff */
[----:B------:R-:W5:Y:S01]  /*113f0*/  LDL R43, [R43] ;  /* 0x000000002b2b7983 */ /* 0x000f620000100800 */
[----:B0-----:R-:W-:-:S03]  /*11400*/  IMAD.IADD R17, R27, 0x1, R0 ;  /* 0x000000011b117824 */ /* 0x001fc600078e0200 */
[----:B------:R-:W5:Y:S01]  /*11410*/  LDL R41, [R41] ;  /* 0x0000000029297983 */ /* 0x000f620000100800 */
[----:B------:R-:W-:-:S03]  /*11420*/  IADD3 R21, R25, R0, RZ ;  /* 0x0000000019157210 */ /* 0x000fc60007ffe0ff */
[----:B------:R-:W5:Y:S04]  /*11430*/  LDL R39, [R39] ;  /* 0x0000000027277983 */ /* 0x000f680000100800 */
[----:B------:R-:W5:Y:S01]  /*11440*/  LDL R29, [R29] ;  /* 0x000000001d1d7983 */ /* 0x000f620000100800 */
[----:B--2---:R-:W-:-:S03]  /*11450*/  IADD3 R10, R17, R0, RZ ;  /* 0x00000000110a7210 */ /* 0x004fc60007ffe0ff */
[----:B------:R-:W2:Y:S01]  /*11460*/  LDL R27, [R27] ;  /* 0x000000001b1b7983 */ /* 0x000ea20000100800 */
[----:B------:R-:W-:-:S03]  /*11470*/  IMAD.IADD R15, R21, 0x1, R0 ;  /* 0x00000001150f7824 */ /* 0x000fc600078e0200 */
        /* <DEDUP_REMOVED lines=8> */
[----:B---3--:R-:W3:Y:S02]  /*11500*/  LDL R12, [R30] ;  /* 0x000000001e0c7983 */ /* 0x008ee40000100800 */
[----:B------:R-:W-:Y:S02]  /*11510*/  IADD3 R13, R28, R0, RZ ;  /* 0x000000001c0d7210 */ /* 0x000fe40007ffe0ff */
[----:B------:R-:W3:Y:S04]  /*11520*/  LDL R9, [R9] ;  /* 0x0000000009097983 */ /* 0x000ee80000100800 */
[----:B------:R-:W3:Y:S04]  /*11530*/  LDL R0, [R28] ;  /* 0x000000001c007983 */ /* 0x000ee80000100800 */
[----:B------:R-:W3:Y:S01]  /*11540*/  LDL R13, [R13] ;  /* 0x000000000d0d7983 */ /* 0x000ee20000100800 */
[----:B------:R-:W-:-:S02]  /*11550*/  MOV R14, R2 ;  /* 0x00000002000e7202 */ /* 0x000fc40000000f00 */
[----:B------:R-:W-:-:S04]  /*11560*/  FSET.BF.LEU.FTZ.AND R26, |R2|, 1, PT ;  /* 0x3f800000021a780a */ /* 0x000fc8000381b200 */
[----:B------:R-:W4:Y:S02]  /*11570*/  @P0 MUFU.RCP R14, R2 ;  /* 0x00000002000e0308 */ /* 0x000f240000001000 */
[-C--:B----4-:R-:W-:Y:S01]  /*11580*/  FFMA.FTZ R26, R26, R14.reuse, R5 ;  /* 0x0000000e1a1a7223 */ /* 0x090fe20000010005 */
[----:B------:R-:W-:Y:S01]  /*11590*/  IMAD.MOV.U32 R5, RZ, RZ, 0x3bc6a26b ;  /* 0x3bc6a26bff057424 */ /* 0x000fe200078e00ff */
[----:B------:R-:W-:Y:S02]  /*115a0*/  @P0 MOV R5, 0x4c5914c6 ;  /* 0x4c5914c600050802 */ /* 0x000fe40000000f00 */
[----:B-----5:R-:W-:-:S04]  /*115b0*/  FFMA.FTZ R7, R26, R14, R7 ;  /* 0x0000000e1a077223 */ /* 0x020fc80000010007 */
[----:B------:R-:W-:-:S04]  /*115c0*/  FFMA.FTZ R8, R7, R14, R8 ;  /* 0x0000000e07087223 */ /* 0x000fc80000010008 */
[----:B------:R-:W-:Y:S01]  /*115d0*/  FFMA.FTZ R11, R8, R14, R11 ;  /* 0x0000000e080b7223 */ /* 0x000fe2000001000b */
        /* <DEDUP_REMOVED lines=14> */
[----:B--2---:R-:W-:-:S03]  /*116c0*/  FFMA.FTZ R22, R22, R14, R27 ;  /* 0x0000000e16167223 */ /* 0x004fc6000001001b */
[-C--:B------:R-:W-:Y:S01]  /*116d0*/  FFMA.FTZ R20, R20, R14.reuse, R25 ;  /* 0x0000000e14147223 */ /* 0x080fe20000010019 */
[----:B------:R-:W-:-:S03]  /*116e0*/  FFMA.FTZ R17, R22, R14, R17 ;  /* 0x0000000e16117223 */ /* 0x000fc60000010011 */
[-C--:B------:R-:W-:Y:S01]  /*116f0*/  FFMA.FTZ R20, R20, R14.reuse, R21 ;  /* 0x0000000e14147223 */ /* 0x080fe20000010015 */
[----:B------:R-:W-:-:S03]  /*11700*/  FFMA.FTZ R17, R17, R14, R10 ;  /* 0x0000000e11117223 */ /* 0x000fc6000001000a */
[-C--:B------:R-:W-:Y:S01]  /*11710*/  FFMA.FTZ R10, R20, R14.reuse, R15 ;  /* 0x0000000e140a7223 */ /* 0x080fe2000001000f */
[----:B------:R-:W-:Y:S01]  /*11720*/  FADD.FTZ R15, R5, -0.5 ;  /* 0xbf000000050f7421 */ /* 0x000fe20000010000 */
[----:B---3--:R-:W-:-:S03]  /*11730*/  FFMA.FTZ R12, R17, R14, R12 ;  /* 0x0000000e110c7223 */ /* 0x008fc6000001000c */
[----:B------:R-:W-:Y:S01]  /*11740*/  FMUL.FTZ R8, R15, 0.36787945032119750977 ;  /* 0x3ebc5ab20f087820 */ /* 0x000fe20000410000 */
[----:B------:R-:W1:Y:S01]  /*11750*/  MUFU.RCP R10, R10 ;  /* 0x0000000a000a7308 */ /* 0x000e620000001000 */
[----:B------:R-:W-:-:S04]  /*11760*/  FFMA.FTZ R9, R12, R14, R9 ;  /* 0x0000000e0c097223 */ /* 0x000fc80000010009 */
[----:B------:R-:W-:-:S04]  /*11770*/  FFMA.FTZ R0, R9, R14, R0 ;  /* 0x0000000e09007223 */ /* 0x000fc80000010000 */
        /* <DEDUP_REMOVED lines=52> */
.L_x_1644:
[----:B------:R-:W-:Y:S05]  /*11ac0*/  BSYNC B2 ;  /* 0x0000000000027941 */ /* 0x000fea0003800000 */
.L_x_1643:
        /* <DEDUP_REMOVED lines=20> */
[----:B------:R-:W-:-:S07]  /*11c10*/  IMAD.MOV.U32 R6, RZ, RZ, R5 ;  /* 0x000000ffff067224 */ /* 0x000fce00078e0005 */
.L_x_1646:
[----:B------:R-:W-:Y:S05]  /*11c20*/  BSYNC B6 ;  /* 0x0000000000067941 */ /* 0x000fea0003800000 */
.L_x_1645:
        /* <DEDUP_REMOVED lines=59> */
[----:B------:R-:W-:-:S06]  /*11fe0*/  @!P0 IMAD.MOV.U32 R6, RZ, RZ, RZ ;  /* 0x000000ffff068224 */ /* 0x000fcc00078e00ff */
[----:B------:R-:W-:-:S11]  /*11ff0*/  @!P0 DMUL R12, R14, R6 ;  /* 0x000000060e0c8228 */ /* 0x000fd60000000000 */
.L_x_1648:
[----:B------:R-:W-:Y:S05]  /*12000*/  BSYNC B2 ;  /* 0x0000000000027941 */ /* 0x000fea0003800000 */
.L_x_1647:
[----:B0-----:R-:W-:Y:S01]  /*12010*/  DMUL R10, R10, R12 ;  /* 0x0000000c0a0a7228 */ /* 0x001fe20000000000 */
[----:B------:R-:W-:Y:S01]  /*12020*/  UMOV UR8, 0xf0000000 ;  /* 0xf000000000087882 */ /* 0x000fe20000000000 */
[----:B------:R-:W-:-:S04]  /*12030*/  UMOV UR9, 0x380fffff ;  /* 0x380fffff00097882 */ /* 0x000fc80000000000 */
[----:B------:R-:W0:Y:S02]  /*12040*/  F2F.F32.F64 R0, R10 ;  /* 0x0000000a00007310 */ /* 0x000e240000301000 */
[----:B------:R-:W-:-:S14]  /*12050*/  DSETP.GEU.AND P0, PT, |R10|, UR8, PT ;  /* 0x000000080a007e2a */ /* 0x000fdc000bf0e200 */
[----:B0-----:R-:W-:Y:S01]  /*12060*/  @!P0 FMUL R0, R0, 1.175494350822287508e-38 ;  /* 0x0080000000008820 */ /* 0x001fe20000400000 */
[----:B------:R-:W-:Y:S06]  /*12070*/  BRA `(.L_x_1649) ;  /* 0x0000000c009c7947 */ /* 0x000fec0003800000 */
.L_x_1642:
        /* <DEDUP_REMOVED lines=10> */
.L_x_1641:
        /* <DEDUP_REMOVED lines=45> */
.L_x_1652:
        /* <DEDUP_REMOVED lines=13> */
.L_x_1651:
        /* <DEDUP_REMOVED lines=15> */
.L_x_1654:
        /* <DEDUP_REMOVED lines=16> */
.L_x_1655:
        /* <DEDUP_REMOVED lines=36> */
.L_x_1653:
[----:B------:R-:W-:Y:S05]  /*128f0*/  BSYNC B2 ;  /* 0x0000000000027941 */ /* 0x000fea0003800000 */
.L_x_1650:
        /* <DEDUP_REMOVED lines=61> */
.L_x_1658:
[C---:B------:R-:W-:Y:S01]  /*12cd0*/  FMUL.FTZ R6, |R2|.reuse, 8388608 ;  /* 0x4b00000002067820 */ /* 0x040fe20000410200 */
[----:B------:R-:W-:-:S04]  /*12ce0*/  FSETP.GEU.FTZ.AND P0, PT, |R2|, 1.175494350822287508e-38, PT ;  /* 0x008000000200780b */ /* 0x000fc80003f1e200 */
[----:B------:R-:W-:Y:S01]  /*12cf0*/  FSEL R9, R6, R9, !P0 ;  /* 0x0000000906097208 */ /* 0x000fe20004000000 */
[----:B------:R-:W-:Y:S01]  /*12d00*/  HFMA2.MMA R6, -RZ, RZ, 1.5048828125, 33.21875 ;  /* 0x3e055027ff067435 */ /* 0x000fe200000001ff */
        /* <DEDUP_REMOVED lines=23> */
.L_x_1657:
[----:B------:R-:W-:Y:S05]  /*12e80*/  BSYNC B2 ;  /* 0x0000000000027941 */ /* 0x000fea0003800000 */
.L_x_1656:
[----:B------:R-:W-:-:S04]  /*12e90*/  FFMA.FTZ R3, R2, R8, -R4 ;  /* 0x0000000802037223 */ /* 0x000fc80000010804 */
[----:B------:R-:W-:Y:S01]  /*12ea0*/  FADD.FTZ R3, R3, -R0 ;  /* 0x8000000003037221 */ /* 0x000fe20000010000 */
[----:B------:R-:W-:-:S04]  /*12eb0*/  IMAD.MOV.U32 R0, RZ, RZ, RZ ;  /* 0x000000ffff007224 */ /* 0x000fc800078e00ff */
[----:B------:R-:W-:-:S13]  /*12ec0*/  FSETP.GEU.FTZ.AND P0, PT, R3, -88.72283935546875, PT ;  /* 0xc2b172180300780b */ /* 0x000fda0003f1e000 */
[----:B------:R-:W-:-:S04]  /*12ed0*/  @P0 FMUL.FTZ R3, R3, 1.4426950216293334961 ;  /* 0x3fb8aa3b03030820 */ /* 0x000fc80000410000 */
[----:B------:R0:W1:Y:S03]  /*12ee0*/  @P0 MUFU.EX2 R0, R3 ;  /* 0x0000000300000308 */ /* 0x0000660000000800 */
.L_x_1649:
[----:B------:R-:W-:Y:S05]  /*12ef0*/  BSYNC B4 ;  /* 0x0000000000047941 */ /* 0x000fea0003800000 */
.L_x_1640:
[----:B-1----:R-:W-:Y:S01]  /*12f00*/  FSETP.NEU.FTZ.AND P0, PT, R0, RZ, PT ;  /* 0x000000ff0000720b */ /* 0x002fe20003f1d000 */
[----:B------:R-:W-:Y:S01]  /*12f10*/  BSSY B2, `(.L_x_1659) ;  /* 0x0000016000027945 */ /* 0x000fe20003800000 */
[----:B------:R-:W-:-:S11]  /*12f20*/  MOV R5, RZ ;  /* 0x000000ff00057202 */ /* 0x000fd60000000f00 */
[----:B------:R-:W-:Y:S05]  /*12f30*/  @!P0 BRA `(.L_x_1660) ;  /* 0x00000000004c8947 */ /* 0x000fea0003800000 */
[----:B0-----:R-:W-:Y:S01]  /*12f40*/  HFMA2.MMA R3, -RZ, RZ, 0, 0 ;  /* 0x00000000ff037435 */ /* 0x001fe200000001ff */
[----:B------:R-:W-:Y:S01]  /*12f50*/  BSSY B4, `(.L_x_1661) ;  /* 0x000000e000047945 */ /* 0x000fe20003800000 */
[----:B------:R-:W-:Y:S01]  /*12f60*/  HFMA2.MMA R7, -RZ, RZ, 1.875, 0 ;  /* 0x3f800000ff077435 */ /* 0x000fe200000001ff */
[----:B------:R-:W-:Y:S01]  /*12f70*/  IMAD.MOV.U32 R5, RZ, RZ, 0x3f800000 ;  /* 0x3f800000ff057424 */ /* 0x000fe200078e00ff */
[----:B------:R-:W-:-:S09]  /*12f80*/  MOV R6, R2 ;  /* 0x0000000200067202 */ /* 0x000fd20000000f00 */
.L_x_1662:
        /* <DEDUP_REMOVED lines=11> */
.L_x_1661:
[----:B------:R-:W0:Y:S01]  /*13040*/  MUFU.RCP R5, R2 ;  /* 0x0000000200057308 */ /* 0x000e220000001000 */
[----:B------:R-:W-:-:S04]  /*13050*/  FMUL.FTZ R0, R7, R0 ;  /* 0x0000000007007220 */ /* 0x000fc80000410000 */
[----:B0-----:R-:W-:-:S07]  /*13060*/  FMUL.FTZ R5, R0, R5 ;  /* 0x0000000500057220 */ /* 0x001fce0000410000 */
.L_x_1660:
[----:B------:R-:W-:Y:S05]  /*13070*/  BSYNC B2 ;  /* 0x0000000000027941 */ /* 0x000fea0003800000 */
.L_x_1659:
[----:B------:R-:W-:Y:S01]  /*13080*/  FADD.FTZ R5, -R5, 1 ;  /* 0x3f80000005057421 */ /* 0x000fe20000010100 */
[----:B------:R-:W-:Y:S06]  /*13090*/  BRA `(.L_x_1609) ;  /* 0x0000014000407947 */ /* 0x000fec0003800000 */
.L_x_1616:
        /* <DEDUP_REMOVED lines=10> */
.L_x_1665:
        /* <DEDUP_REMOVED lines=14> */
.L_x_1664:
        /* <DEDUP_REMOVED lines=49> */
.L_x_1668:
        /* <DEDUP_REMOVED lines=13> */
.L_x_1667:
        /* <DEDUP_REMOVED lines=15> */
.L_x_1670:
        /* <DEDUP_REMOVED lines=16> */
.L_x_1671:
        /* <DEDUP_REMOVED lines=15> */
[----:B------:R-:W-:Y:S01]  /*138e0*/  I2FP.F32.S32 R8, R11 ;  /* 0x0000000b00087245 */ /* 0x000fe20000201400 */
[----:B------:R-:W-:-:S04]  /*138f0*/  IMAD.IADD R7, R6, 0x1, -R11 ;  /* 0x0000000106077824 */ /* 0x000fc800078e0a0b */
[----:B------:R-:W-:Y:S02]  /*13900*/  FADD.FTZ R10, R7, -1 ;  /* 0xbf800000070a7421 */ /* 0x000fe40000010000 */
[----:B------:R-:W-:Y:S02]  /*13910*/  @P1 MOV R11, 0x7f800000 ;  /* 0x7f800000000b1802 */ /* 0x000fe40000000f00 */
        /* <DEDUP_REMOVED lines=17> */
.L_x_1669:
[----:B------:R-:W-:Y:S05]  /*13a30*/  BSYNC B2 ;  /* 0x0000000000027941 */ /* 0x000fea0003800000 */
.L_x_1666:
        /* <DEDUP_REMOVED lines=61> */
.L_x_1674:
        /* <DEDUP_REMOVED lines=26> */
.L_x_1673:
[----:B------:R-:W-:Y:S05]  /*13fb0*/  BSYNC B2 ;  /* 0x0000000000027941 */ /* 0x000fea0003800000 */
.L_x_1672:
        /* <DEDUP_REMOVED lines=45> */
.L_x_1677:
        /* <DEDUP_REMOVED lines=13> */
.L_x_1676:
        /* <DEDUP_REMOVED lines=15> */
.L_x_1679:
        /* <DEDUP_REMOVED lines=16> */
.L_x_1680:
        /* <DEDUP_REMOVED lines=36> */
.L_x_1678:
[----:B------:R-:W-:Y:S05]  /*14790*/  BSYNC B2 ;  /* 0x0000000000027941 */ /* 0x000fea0003800000 */
.L_x_1675:
        /* <DEDUP_REMOVED lines=61> */
.L_x_1683:
        /* <DEDUP_REMOVED lines=27> */
.L_x_1682:
[----:B------:R-:W-:Y:S05]  /*14d20*/  BSYNC B2 ;  /* 0x0000000000027941 */ /* 0x000fea0003800000 */
.L_x_1681:
[----:B------:R-:W0:Y:S01]  /*14d30*/  MUFU.LG2 R4, R4 ;  /* 0x0000000400047308 */ /* 0x000e220000000c00 */
[----:B------:R-:W-:Y:S02]  /*14d40*/  IMAD.MOV.U32 R8, RZ, RZ, 0x3ab5ebe6 ;  /* 0x3ab5ebe6ff087424 */ /* 0x000fe400078e00ff */
[----:B0-----:R-:W-:-:S04]  /*14d50*/  FMUL.FTZ R10, R4, 0.69314718246459960938 ;  /* 0x3f317218040a7820 */ /* 0x001fc80000410000 */
[----:B------:R-:W-:-:S04]  /*14d60*/  FFMA.FTZ R7, R2, R10, -R7 ;  /* 0x0000000a02077223 */ /* 0x000fc80000010807 */
[C---:B------:R-:W-:Y:S01]  /*14d70*/  FMUL.FTZ R0, R7.reuse, 1.4426950216293334961 ;  /* 0x3fb8aa3b07007820 */ /* 0x040fe20000410000 */
[C---:B------:R-:W-:Y:S02]  /*14d80*/  FSETP.GEU.FTZ.AND P0, PT, |R7|.reuse, 0.40999999642372131348, PT ;  /* 0x3ed1eb850700780b */ /* 0x040fe40003f1e200 */
[----:B------:R-:W-:-:S03]  /*14d90*/  FSETP.NEU.FTZ.AND P2, PT, R7, RZ, PT ;  /* 0x000000ff0700720b */ /* 0x000fc60003f5d000 */
[----:B------:R-:W0:Y:S02]  /*14da0*/  FRND R0, R0 ;  /* 0x0000000000007307 */ /* 0x000e240000201000 */
[----:B0-----:R-:W-:Y:S01]  /*14db0*/  FSEL R6, R0, RZ, P0 ;  /* 0x000000ff00067208 */ /* 0x001fe20000000000 */
[----:B------:R-:W-:-:S03]  /*14dc0*/  FFMA.FTZ R0, R2, R10, -R3 ;  /* 0x0000000a02007223 */ /* 0x000fc60000010803 */
[C---:B------:R-:W-:Y:S01]  /*14dd0*/  FSETP.NEU.FTZ.AND P0, PT, R6.reuse, 128, PT ;  /* 0x430000000600780b */ /* 0x040fe20003f1d000 */
[----:B------:R-:W-:Y:S01]  /*14de0*/  FFMA.FTZ R9, -R6, 0.693145751953125, R7 ;  /* 0x3f31720006097823 */ /* 0x000fe20000010107 */
[----:B------:R-:W-:-:S03]  /*14df0*/  FMUL.FTZ R0, R0, 1.4426950216293334961 ;  /* 0x3fb8aa3b00007820 */ /* 0x000fc60000410000 */
[----:B------:R-:W-:-:S03]  /*14e00*/  FFMA.FTZ R9, -R6, 1.428606765330187045e-06, R9 ;  /* 0x35bfbe8e06097823 */ /* 0x000fc60000010109 */
[----:B------:R-:W-:Y:S01]  /*14e10*/  MUFU.EX2 R0, R0 ;  /* 0x0000000000007308 */ /* 0x000fe20000000800 */
        /* <DEDUP_REMOVED lines=18> */
.L_x_1663:
        /* <DEDUP_REMOVED lines=23> */
[----:B0-----:R-:W-:Y:S01]  /*150b0*/  IADD3 R7, R30, 0x9f4, RZ ;  /* 0x000009f41e077810 */ /* 0x001fe20007ffe0ff */
[----:B------:R-:W-:Y:S01]  /*150c0*/  @P0 IMAD.MOV.U32 R22, RZ, RZ, -0x1 ;  /* 0xffffffffff160424 */ /* 0x000fe200078e00ff */
[----:B------:R-:W-:Y:S01]  /*150d0*/  MOV R9, 0x3f0284fc ;  /* 0x3f0284fc00097802 */ /* 0x000fe20000000f00 */
[----:B------:R0:W-:Y:S01]  /*150e0*/  STL.64 [R1+0xa10], R14 ;  /* 0x000a100e01007387 */ /* 0x0001e20000100a00 */
[----:B------:R-:W-:-:S02]  /*150f0*/  SEL R7, R7, R0, P0 ;  /* 0x0000000007077207 */ /* 0x000fc40000000000 */
[----:B------:R-:W-:Y:S01]  /*15100*/  SHF.L.U32 R0, R22, 0x2, RZ ;  /* 0x0000000216007819 */ /* 0x000fe200000006ff */
[----:B------:R2:W-:Y:S01]  /*15110*/  STL.64 [R1+0x9f8], R8 ;  /* 0x0009f80801007387 */ /* 0x0005e20000100a00 */
[----:B------:R-:W-:Y:S01]  /*15120*/  MOV R11, 0x43e0f8e7 ;  /* 0x43e0f8e7000b7802 */ /* 0x000fe20000000f00 */
[----:B-1----:R-:W-:Y:S01]  /*15130*/  IMAD.MOV.U32 R12, RZ, RZ, 0x46ff3c00 ;  /* 0x46ff3c00ff0c7424 */ /* 0x002fe200078e00ff */
[----:B------:R-:W-:Y:S01]  /*15140*/  MOV R13, 0x48ae85e0 ;  /* 0x48ae85e0000d7802 */ /* 0x000fe20000000f00 */
[----:B------:R-:W-:Y:S01]  /*15150*/  IMAD.IADD R7, R7, 0x1, R0 ;  /* 0x0000000107077824 */ /* 0x000fe200078e0200 */
[----:B------:R-:W-:Y:S01]  /*15160*/  MOV R17, 0x4c255322 ;  /* 0x4c25532200117802 */ /* 0x000fe20000000f00 */
[----:B------:R1:W-:Y:S01]  /*15170*/  STL.64 [R1+0xa00], R10 ;  /* 0x000a000a01007387 */ /* 0x0003e20000100a00 */
[----:B------:R-:W-:Y:S01]  /*15180*/  MOV R21, 0x4cc8c38c ;  /* 0x4cc8c38c00157802 */ /* 0x000fe20000000f00 */
[----:B0-----:R-:W-:Y:S01]  /*15190*/  IMAD.MOV.U32 R15, RZ, RZ, 0x4b4b8b8f ;  /* 0x4b4b8b8fff0f7424 */ /* 0x001fe200078e00ff */
[----:B------:R-:W-:Y:S01]  /*151a0*/  MOV R14, 0x4a20fbd8 ;  /* 0x4a20fbd8000e7802 */ /* 0x000fe20000000f00 */
[----:B------:R0:W-:Y:S01]  /*151b0*/  STL.64 [R1+0x13c8], R12 ;  /* 0x0013c80c01007387 */ /* 0x0001e20000100a00 */
[----:B--2---:R-:W-:Y:S01]  /*151c0*/  MOV R8, 0x4ca4b97f ;  /* 0x4ca4b97f00087802 */ /* 0x004fe20000000f00 */
[----:B------:R-:W-:-:S02]  /*151d0*/  IMAD.MOV.U32 R9, RZ, RZ, 0x4cc5f8af ;  /* 0x4cc5f8afff097424 */ /* 0x000fc400078e00ff */
[----:B------:R2:W-:Y:S01]  /*151e0*/  STL.64 [R1+0x13d0], R14 ;  /* 0x0013d00e01007387 */ /* 0x0005e20000100a00 */
[----:B-1----:R-:W-:-:S03]  /*151f0*/  MOV R10, 0x42840000 ;  /* 0x42840000000a7802 */ /* 0x002fc60000000f00 */
[----:B------:R1:W-:Y:S01]  /*15200*/  STL.64 [R1+0xa18], R16 ;  /* 0x000a181001007387 */ /* 0x0003e20000100a00 */
[----:B------:R-:W-:Y:S02]  /*15210*/  MOV R11, 0x44f0a000 ;  /* 0x44f0a000000b7802 */ /* 0x000fe40000000f00 */
[----:B0-----:R-:W-:Y:S01]  /*15220*/  MOV R13, RZ ;  /* 0x000000ff000d7202 */ /* 0x001fe20000000f00 */
[----:B------:R0:W-:Y:S01]  /*15230*/  STL.64 [R1+0xa20], R8 ;  /* 0x000a200801007387 */ /* 0x0001e20000100a00 */
[----:B------:R-:W-:Y:S01]  /*15240*/  @P0 IMAD.MOV.U32 R13, RZ, RZ, 0xc ;  /* 0x0000000cff0d0424 */ /* 0x000fe200078e00ff */
[----:B------:R-:W-:Y:S02]  /*15250*/  MOV R12, 0x4c5914c6 ;  /* 0x4c5914c6000c7802 */ /* 0x000fe40000000f00 */
[----:B--2---:R-:W-:Y:S01]  /*15260*/  IADD3 R15, R7, R0, RZ ;  /* 0x00000000070f7210 */ /* 0x004fe20007ffe0ff */
[----:B------:R2:W-:Y:S01]  /*15270*/  STL.64 [R1+0x13c0], R10 ;  /* 0x0013c00a01007387 */ /* 0x0005e20000100a00 */
[----:B-1----:R-:W-:-:S03]  /*15280*/  MOV R16, 0x4d0fed36 ;  /* 0x4d0fed3600107802 */ /* 0x002fc60000000f00 */
[----:B------:R1:W-:Y:S01]  /*15290*/  STL.64 [R1+0x13d8], R20 ;  /* 0x0013d81401007387 */ /* 0x0003e20000100a00 */
[----:B------:R-:W-:Y:S02]  /*152a0*/  MOV R17, 0x4ce5eb4c ;  /* 0x4ce5eb4c00117802 */ /* 0x000fe40000000f00 */
[----:B0-----:R-:W-:Y:S01]  /*152b0*/  MOV R8, 0x4c184540 ;  /* 0x4c18454000087802 */ /* 0x001fe20000000f00 */
[----:B------:R-:W-:Y:S01]  /*152c0*/  IMAD.MOV.U32 R9, RZ, RZ, RZ ;  /* 0x000000ffff097224 */ /* 0x000fe200078e00ff */
[----:B------:R-:W-:Y:S01]  /*152d0*/  STL [R1+0xa28], R12 ;  /* 0x000a280c01007387 */ /* 0x000fe20000100800 */
[----:B--2---:R-:W-:-:S03]  /*152e0*/  IADD3 R11, R15, R0, RZ ;  /* 0x000000000f0b7210 */ /* 0x004fc60007ffe0ff */
[----:B------:R0:W-:Y:S01]  /*152f0*/  STL.64 [R1+0x13e0], R16 ;  /* 0x0013e01001007387 */ /* 0x0001e20000100a00 */
[----:B-1----:R-:W-:-:S03]  /*15300*/  IADD3 R21, R13, R22, RZ ;  /* 0x000000160d157210 */ /* 0x002fc60007ffe0ff */
[----:B------:R1:W-:Y:S01]  /*15310*/  STL.64 [R1+0x13e8], R8 ;  /* 0x0013e80801007387 */ /* 0x0003e20000100a00 */
[----:B------:R-:W-:-:S03]  /*15320*/  IMAD.IADD R13, R11, 0x1, R0 ;  /* 0x000000010b0d7824 */ /* 0x000fc600078e0200 */
[----:B------:R-:W2:Y:S01]  /*15330*/  LDL R7, [R7] ;  /* 0x0000000007077983 */ /* 0x000ea20000100800 */
[----:B0-----:R-:W-:-:S03]  /*15340*/  LEA R17, R21, R30, 0x2 ;  /* 0x0000001e15117211 */ /* 0x001fc600078e10ff */
[----:B------:R0:W3:Y:S01]  /*15350*/  LDL R10, [R15] ;  /* 0x000000000f0a7983 */ /* 0x0000e20000100800 */
[-C--:B-1----:R-:W-:Y:S01]  /*15360*/  IADD3 R9, R13, R0.reuse, RZ ;  /* 0x000000000d097210 */ /* 0x082fe20007ffe0ff */
[----:B------:R-:W-:Y:S02]  /*15370*/  IMAD.IADD R39, R0, 0x1, R17 ;  /* 0x0000000100277824 */ /* 0x000fe400078e0211 */
[----:B------:R-:W4:Y:S01]  /*15380*/  LDL R11, [R11] ;  /* 0x000000000b0b7983 */ /* 0x000f220000100800 */
[----:B------:R-:W-:-:S03]  /*15390*/  IADD3 R29, R9, R0, RZ ;  /* 0x00000000091d7210 */ /* 0x000fc60007ffe0ff */
[----:B------:R-:W5:Y:S01]  /*153a0*/  LDL R13, [R13] ;  /* 0x000000000d0d7983 */ /* 0x000f620000100800 */
[-C--:B------:R-:W-:Y:S01]  /*153b0*/  IADD3 R27, R39, R0.reuse, RZ ;  /* 0x00000000271b7210 */ /* 0x080fe20007ffe0ff */
[----:B0-----:R-:W-:Y:S02]  /*153c0*/  IMAD.IADD R15, R29, 0x1, R0 ;  /* 0x000000011d0f7824 */ /* 0x001fe400078e0200 */
[----:B------:R-:W5:Y:S01]  /*153d0*/  LDL R17, [R17] ;  /* 0x0000000011117983 */ /* 0x000f620000100800 */
[----:B------:R-:W-:-:S03]  /*153e0*/  IADD3 R25, R27, R0, RZ ;  /* 0x000000001b197210 */ /* 0x000fc60007ffe0ff */
[----:B------:R0:W5:Y:S01]  /*153f0*/  LDL R41, [R9] ;  /* 0x0000000009297983 */ /* 0x0001620000100800 */
[-C--:B------:R-:W-:Y:S01]  /*15400*/  IADD3 R24, R15, R0.reuse, RZ ;  /* 0x000000000f187210 */ /* 0x080fe20007ffe0ff */
[----:B------:R-:W-:Y:S02]  /*15410*/  IMAD.IADD R23, R25, 0x1, R0 ;  /* 0x0000000119177824 */ /* 0x000fe400078e0200 */
[----:B------:R-:W5:Y:S04]  /*15420*/  LDL R39, [R39] ;  /* 0x0000000027277983 */ /* 0x000f680000100800 */
[----:B------:R-:W5:Y:S01]  /*15430*/  LDL R29, [R29] ;  /* 0x000000001d1d7983 */ /* 0x000f620000100800 */
[----:B0-----:R-:W-:-:S03]  /*15440*/  IADD3 R9, R24, R0, RZ ;  /* 0x0000000018097210 */ /* 0x001fc60007ffe0ff */
[----:B------:R-:W5:Y:S01]  /*15450*/  LDL R27, [R27] ;  /* 0x000000001b1b7983 */ /* 0x000f620000100800 */
[----:B------:R-:W-:-:S03]  /*15460*/  IADD3 R21, R23, R0, RZ ;  /* 0x0000000017157210 */ /* 0x000fc60007ffe0ff */
[----:B------:R-:W5:Y:S01]  /*15470*/  LDL R26, [R15] ;  /* 0x000000000f1a7983 */ /* 0x000f620000100800 */
[----:B------:R-:W-:Y:S01]  /*15480*/  IMAD.IADD R45, R9, 0x1, R0 ;  /* 0x00000001092d7824 */ /* 0x000fe200078e0200 */
[-C--:B------:R-:W-:Y:S02]  /*15490*/  IADD3 R30, R21, R0.reuse, RZ ;  /* 0x00000000151e7210 */ /* 0x080fe40007ffe0ff */
        /* <DEDUP_REMOVED lines=9> */
[----:B------:R-:W-:-:S03]  /*15530*/  IADD3 R38, R8, R0, RZ ;  /* 0x0000000008267210 */ /* 0x000fc60007ffe0ff */
[----:B------:R0:W5:Y:S04]  /*15540*/  LDL R15, [R30] ;  /* 0x000000001e0f7983 */ /* 0x0001680000100800 */
[----:B------:R-:W5:Y:S01]  /*15550*/  LDL R16, [R43] ;  /* 0x000000002b107983 */ /* 0x000f620000100800 */
[----:B------:R-:W-:-:S03]  /*15560*/  IMAD.IADD R12, R38, 0x1, R0 ;  /* 0x00000001260c7824 */ /* 0x000fc600078e0200 */
[----:B------:R-:W5:Y:S04]  /*15570*/  LDL R8, [R8] ;  /* 0x0000000008087983 */ /* 0x000f680000100800 */
[----:B------:R-:W5:Y:S01]  /*15580*/  LDL R14, [R14] ;  /* 0x000000000e0e7983 */ /* 0x000f620000100800 */
[----:B------:R-:W-:-:S03]  /*15590*/  IADD3 R40, R12, R0, RZ ;  /* 0x000000000c287210 */ /* 0x000fc60007ffe0ff */
[----:B------:R5:W5:Y:S01]  /*155a0*/  LDL R9, [R38] ;  /* 0x0000000026097983 */ /* 0x000b620000100800 */
[----:B------:R-:W-:-:S03]  /*155b0*/  IADD3 R28, R40, R0, RZ ;  /* 0x00000000281c7210 */ /* 0x000fc60007ffe0ff */
[----:B------:R-:W5:Y:S04]  /*155c0*/  LDL R12, [R12] ;  /* 0x000000000c0c7983 */ /* 0x000f680000100800 */
[----:B------:R-:W5:Y:S04]  /*155d0*/  LDL R0, [R40] ;  /* 0x0000000028007983 */ /* 0x000f680000100800 */
[----:B------:R-:W5:Y:S01]  /*155e0*/  LDL R28, [R28] ;  /* 0x000000001c1c7983 */ /* 0x000f620000100800 */
[----:B0-----:R-:W-:Y:S01]  /*155f0*/  IMAD.MOV.U32 R30, RZ, RZ, R2 ;  /* 0x000000ffff1e7224 */ /* 0x001fe200078e0002 */
[----:B------:R-:W-:-:S02]  /*15600*/  @P0 MOV R30, R3 ;  /* 0x00000003001e0202 */ /* 0x000fc40000000f00 */
[----:B------:R-:W-:Y:S02]  /*15610*/  FSET.BF.LEU.FTZ.AND R42, |R2|, 1, PT ;  /* 0x3f800000022a780a */ /* 0x000fe4000381b200 */
[----:B------:R-:W-:Y:S01]  /*15620*/  MOV R3, 0x3bc6a26b ;  /* 0x3bc6a26b00037802 */ /* 0x000fe20000000f00 */
[----:B------:R-:W-:Y:S02]  /*15630*/  @P0 IMAD.MOV.U32 R3, RZ, RZ, 0x4c5914c6 ;  /* 0x4c5914c6ff030424 */ /* 0x000fe400078e00ff */
[----:B--2---:R-:W-:-:S04]  /*15640*/  FFMA.FTZ R7, R42, R30, R7 ;  /* 0x0000001e2a077223 */ /* 0x004fc80000010007 */
[----:B---3--:R-:W-:-:S04]  /*15650*/  FFMA.FTZ R10, R7, R30, R10 ;  /* 0x0000001e070a7223 */ /* 0x008fc8000001000a */
[----:B----4-:R-:W-:-:S04]  /*15660*/  FFMA.FTZ R10, R10, R30, R11 ;  /* 0x0000001e0a0a7223 */ /* 0x010fc8000001000b */
[-C--:B-----5:R-:W-:Y:S01]  /*15670*/  FFMA.FTZ R38, R10, R30.reuse, R13 ;  /* 0x0000001e0a267223 */ /* 0x0a0fe2000001000d */
        /* <DEDUP_REMOVED lines=78> */
.L_x_1688:
[----:B------:R-:W-:Y:S05]  /*15b60*/  BSYNC B2 ;  /* 0x0000000000027941 */ /* 0x000fea0003800000 */
.L_x_1687:
        /* <DEDUP_REMOVED lines=21> */
.L_x_1690:
[----:B------:R-:W-:Y:S05]  /*15cc0*/  BSYNC B6 ;  /* 0x0000000000067941 */ /* 0x000fea0003800000 */
.L_x_1689:
        /* <DEDUP_REMOVED lines=61> */
.L_x_1692:
[----:B------:R-:W-:Y:S05]  /*160a0*/  BSYNC B2 ;  /* 0x0000000000027941 */ /* 0x000fea0003800000 */
.L_x_1691:
[----:B0-----:R-:W-:Y:S01]  /*160b0*/  DMUL R10, R10, R12 ;  /* 0x0000000c0a0a7228 */ /* 0x001fe20000000000 */
[----:B------:R-:W-:Y:S01]  /*160c0*/  UMOV UR8, 0xf0000000 ;  /* 0xf000000000087882 */ /* 0x000fe20000000000 */
[----:B------:R-:W-:-:S04]  /*160d0*/  UMOV UR9, 0x380fffff ;  /* 0x380fffff00097882 */ /* 0x000fc80000000000 */
[----:B------:R-:W0:Y:S02]  /*160e0*/  F2F.F32.F64 R0, R10 ;  /* 0x0000000a00007310 */ /* 0x000e240000301000 */
[----:B------:R-:W-:-:S14]  /*160f0*/  DSETP.GEU.AND P0, PT, |R10|, UR8, PT ;  /* 0x000000080a007e2a */ /* 0x000fdc000bf0e200 */
[----:B0-----:R-:W-:Y:S01]  /*16100*/  @!P0 FMUL R0, R0, 1.175494350822287508e-38 ;  /* 0x0080000000008820 */ /* 0x001fe20000400000 */
[----:B------:R-:W-:Y:S06]  /*16110*/  BRA `(.L_x_1693) ;  /* 0x0000000c00a47947 */ /* 0x000fec0003800000 */
.L_x_1686:
        /* <DEDUP_REMOVED lines=10> */
.L_x_1685:
        /* <DEDUP_REMOVED lines=45> */
.L_x_1696:
        /* <DEDUP_REMOVED lines=13> */
.L_x_1695:
        /* <DEDUP_REMOVED lines=15> */
.L_x_1698:
        /* <DEDUP_REMOVED lines=16> */
.L_x_1699:
        /* <DEDUP_REMOVED lines=36> */
.L_x_1697:
[----:B------:R-:W-:Y:S05]  /*16990*/  BSYNC B2 ;  /* 0x0000000000027941 */ /* 0x000fea0003800000 */
.L_x_1694:
        /* <DEDUP_REMOVED lines=61> */
.L_x_1702:
        /* <DEDUP_REMOVED lines=27> */
.L_x_1701:
[----:B------:R-:W-:Y:S05]  /*16f20*/  BSYNC B2 ;  /* 0x0000000000027941 */ /* 0x000fea0003800000 */
.L_x_1700:
        /* <DEDUP_REMOVED lines=8> */
.L_x_1693:
[----:B------:R-:W-:Y:S05]  /*16fb0*/  BSYNC B4 ;  /* 0x0000000000047941 */ /* 0x000fea0003800000 */
.L_x_1684:
        /* <DEDUP_REMOVED lines=9> */
.L_x_1706:
        /* <DEDUP_REMOVED lines=11> */
.L_x_1705:
[----:B------:R-:W0:Y:S01]  /*17100*/  MUFU.RCP R5, R2 ;  /* 0x0000000200057308 */ /* 0x000e220000001000 */
[----:B------:R-:W-:-:S04]  /*17110*/  FMUL.FTZ R0, R7, R0 ;  /* 0x0000000007007220 */ /* 0x000fc80000410000 */
[----:B0-----:R-:W-:-:S07]  /*17120*/  FMUL.FTZ R5, R0, R5 ;  /* 0x0000000500057220 */ /* 0x001fce0000410000 */
.L_x_1704:
[----:B------:R-:W-:Y:S05]  /*17130*/  BSYNC B2 ;  /* 0x0000000000027941 */ /* 0x000fea0003800000 */
.L_x_1703:
[----:B------:R-:W-:Y:S01]  /*17140*/  FADD.FTZ R5, -R5, 1 ;  /* 0x3f80000005057421 */ /* 0x000fe20000010100 */
[----:B------:R-:W-:Y:S06]  /*17150*/  BRA `(.L_x_1609) ;  /* 0x0000010000107947 */ /* 0x000fec0003800000 */
.L_x_1615:
        /* <DEDUP_REMOVED lines=24> */
[----:B0-----:R-:W-:Y:S01]  /*172e0*/  VIADD R7, R30, 0x9f4 ;  /* 0x000009f41e077836 */ /* 0x001fe20000000000 */
[----:B------:R-:W-:Y:S01]  /*172f0*/  MOV R10, 0x419c28d0 ;  /* 0x419c28d0000a7802 */ /* 0x000fe20000000f00 */
[----:B------:R0:W-:Y:S01]  /*17300*/  STL.64 [R1+0xa08], R12 ;  /* 0x000a080c01007387 */ /* 0x0001e20000100a00 */
[----:B------:R-:W-:Y:S01]  /*17310*/  @P0 MOV R22, 0xffffffff ;  /* 0xffffffff00160802 */ /* 0x000fe20000000f00 */
[----:B------:R-:W-:Y:S01]  /*17320*/  IMAD.MOV.U32 R17, RZ, RZ, 0x4c255322 ;  /* 0x4c255322ff117424 */ /* 0x000fe200078e00ff */
[----:B------:R-:W-:Y:S01]  /*17330*/  SEL R7, R7, R0, P0 ;  /* 0x0000000007077207 */ /* 0x000fe20000000000 */
[----:B------:R2:W-:Y:S01]  /*17340*/  STL.64 [R1+0x9f8], R8 ;  /* 0x0009f80801007387 */ /* 0x0005e20000100a00 */
[----:B------:R-:W-:Y:S01]  /*17350*/  MOV R16, 0x4b5edd0a ;  /* 0x4b5edd0a00107802 */ /* 0x000fe20000000f00 */
[----:B------:R-:W-:Y:S01]  /*17360*/  IMAD.SHL.U32 R0, R22, 0x4, RZ ;  /* 0x0000000416007824 */ /* 0x000fe200078e00ff */
[----:B------:R-:W-:Y:S01]  /*17370*/  MOV R20, 0x4c2f75b4 ;  /* 0x4c2f75b400147802 */ /* 0x000fe20000000f00 */
[----:B------:R3:W-:Y:S01]  /*17380*/  STL.64 [R1+0xa00], R10 ;  /* 0x000a000a01007387 */ /* 0x0007e20000100a00 */
[----:B-1----:R-:W-:Y:S01]  /*17390*/  MOV R14, 0x4a20fbd8 ;  /* 0x4a20fbd8000e7802 */ /* 0x002fe20000000f00 */
[----:B------:R-:W-:Y:S01]  /*173a0*/  IMAD.MOV.U32 R21, RZ, RZ, 0x4cc8c38c ;  /* 0x4cc8c38cff157424 */ /* 0x000fe200078e00ff */
[----:B------:R-:W-:Y:S01]  /*173b0*/  MOV R15, 0x4b4b8b8f ;  /* 0x4b4b8b8f000f7802 */ /* 0x000fe20000000f00 */
[----:B0-----:R-:W-:Y:S01]  /*173c0*/  IMAD.MOV.U32 R13, RZ, RZ, 0x48ae85e0 ;  /* 0x48ae85e0ff0d7424 */ /* 0x001fe200078e00ff */
[----:B------:R-:W-:Y:S01]  /*173d0*/  MOV R12, 0x46ff3c00 ;  /* 0x46ff3c00000c7802 */ /* 0x000fe20000000f00 */
[----:B------:R0:W-:Y:S01]  /*173e0*/  STL.64 [R1+0xa18], R16 ;  /* 0x000a181001007387 */ /* 0x0001e20000100a00 */
[----:B------:R-:W-:-:S02]  /*173f0*/  IADD3 R7, R7, R0, RZ ;  /* 0x0000000007077210 */ /* 0x000fc40007ffe0ff */
[----:B--2---:R-:W-:Y:S01]  /*17400*/  MOV R8, 0x4ca4b97f ;  /* 0x4ca4b97f00087802 */ /* 0x004fe20000000f00 */
[----:B------:R1:W-:Y:S01]  /*17410*/  STL.64 [R1+0x13d0], R14 ;  /* 0x0013d00e01007387 */ /* 0x0003e20000100a00 */
[----:B------:R-:W-:Y:S01]  /*17420*/  MOV R9, 0x4cc5f8af ;  /* 0x4cc5f8af00097802 */ /* 0x000fe20000000f00 */
[----:B---3--:R-:W-:Y:S01]  /*17430*/  IMAD.MOV.U32 R10, RZ, RZ, 0x42840000 ;  /* 0x42840000ff0a7424 */ /* 0x008fe200078e00ff */
[----:B------:R-:W-:Y:S01]  /*17440*/  MOV R11, 0x44f0a000 ;  /* 0x44f0a000000b7802 */ /* 0x000fe20000000f00 */
[----:B------:R2:W-:Y:S04]  /*17450*/  STL.64 [R1+0x13c8], R12 ;  /* 0x0013c80c01007387 */ /* 0x0005e80000100a00 */
[----:B------:R3:W-:Y:S01]  /*17460*/  STL.64 [R1+0xa20], R8 ;  /* 0x000a200801007387 */ /* 0x0007e20000100a00 */
[----:B0-----:R-:W-:Y:S01]  /*17470*/  MOV R16, 0x4d0fed36 ;  /* 0x4d0fed3600107802 */ /* 0x001fe20000000f00 */
[----:B------:R-:W-:Y:S01]  /*17480*/  IMAD.MOV.U32 R17, RZ, RZ, 0x4ce5eb4c ;  /* 0x4ce5eb4cff117424 */ /* 0x000fe200078e00ff */
[----:B-1----:R-:W-:Y:S01]  /*17490*/  IADD3 R15, R7, R0, RZ ;  /* 0x00000000070f7210 */ /* 0x002fe20007ffe0ff */
[----:B------:R0:W-:Y:S01]  /*174a0*/  STL.64 [R1+0x13c0], R10 ;  /* 0x0013c00a01007387 */ /* 0x0001e20000100a00 */
[----:B--2---:R-:W-:Y:S01]  /*174b0*/  IMAD.MOV.U32 R13, RZ, RZ, RZ ;  /* 0x000000ffff0d7224 */ /* 0x004fe200078e00ff */
[----:B------:R-:W-:-:S02]  /*174c0*/  MOV R12, 0x4c5914c6 ;  /* 0x4c5914c6000c7802 */ /* 0x000fc40000000f00 */
[----:B------:R1:W-:Y:S01]  /*174d0*/  STL.64 [R1+0x13d8], R20 ;  /* 0x0013d81401007387 */ /* 0x0003e20000100a00 */
[----:B------:R-:W-:Y:S02]  /*174e0*/  @P0 MOV R13, 0xc ;  /* 0x0000000c000d0802 */ /* 0x000fe40000000f00 */
[----:B---3--:R-:W-:Y:S01]  /*174f0*/  MOV R8, 0x4c184540 ;  /* 0x4c18454000087802 */ /* 0x008fe20000000f00 */
[----:B------:R2:W-:Y:S01]  /*17500*/  STL.64 [R1+0x13e0], R16 ;  /* 0x0013e01001007387 */ /* 0x0005e20000100a00 */
[----:B------:R-:W-:Y:S01]  /*17510*/  MOV R9, RZ ;  /* 0x000000ff00097202 */ /* 0x000fe20000000f00 */
[----:B0-----:R-:W-:Y:S02]  /*17520*/  IMAD.IADD R11, R15, 0x1, R0 ;  /* 0x000000010f0b7824 */ /* 0x001fe400078e0200 */
[----:B------:R-:W-:Y:S01]  /*17530*/  STL [R1+0xa28], R12 ;  /* 0x000a280c01007387 */ /* 0x000fe20000100800 */
[----:B-1----:R-:W-:-:S03]  /*17540*/  IADD3 R21, R13, R22, RZ ;  /* 0x000000160d157210 */ /* 0x002fc60007ffe0ff */
[----:B------:R0:W-:Y:S01]  /*17550*/  STL.64 [R1+0x13e8], R8 ;  /* 0x0013e80801007387 */ /* 0x0001e20000100a00 */
[----:B------:R-:W-:-:S03]  /*17560*/  IADD3 R13, R11, R0, RZ ;  /* 0x000000000b0d7210 */ /* 0x000fc60007ffe0ff */
[----:B------:R-:W3:Y:S01]  /*17570*/  LDL R7, [R7] ;  /* 0x0000000007077983 */ /* 0x000ee20000100800 */
[----:B--2---:R-:W-:-:S03]  /*17580*/  IMAD.U32 R17, R21, 0x4, R30 ;  /* 0x0000000415117824 */ /* 0x004fc600078e001e */
[----:B------:R1:W2:Y:S01]  /*17590*/  LDL R10, [R15] ;  /* 0x000000000f0a7983 */ /* 0x0002a20000100800 */
[----:B0-----:R-:W-:-:S03]  /*175a0*/  IADD3 R9, R13, R0, RZ ;  /* 0x000000000d097210 */ /* 0x001fc60007ffe0ff */
[----:B------:R-:W4:Y:S01]  /*175b0*/  LDL R11, [R11] ;  /* 0x000000000b0b7983 */ /* 0x000f220000100800 */
[----:B------:R-:W-:Y:S01]  /*175c0*/  IADD3 R39, R0, R17, RZ ;  /* 0x0000001100277210 */ /* 0x000fe20007ffe0ff */
[--C-:B------:R-:W-:Y:S02]  /*175d0*/  IMAD.IADD R29, R9, 0x1, R0.reuse ;  /* 0x00000001091d7824 */ /* 0x100fe400078e0200 */
[----:B------:R-:W5:Y:S01]  /*175e0*/  LDL R13, [R13] ;  /* 0x000000000d0d7983 */ /* 0x000f620000100800 */
[-C--:B------:R-:W-:Y:S02]  /*175f0*/  IADD3 R27, R39, R0.reuse, RZ ;  /* 0x00000000271b7210 */ /* 0x080fe40007ffe0ff */
[----:B-1----:R-:W-:Y:S01]  /*17600*/  IADD3 R15, R29, R0, RZ ;  /* 0x000000001d0f7210 */ /* 0x002fe20007ffe0ff */
[----:B------:R-:W5:Y:S02]  /*17610*/  LDL R17, [R17] ;  /* 0x0000000011117983 */ /* 0x000f640000100800 */
[----:B------:R-:W-:-:S02]  /*17620*/  IMAD.IADD R25, R27, 0x1, R0 ;  /* 0x000000011b197824 */ /* 0x000fc400078e0200 */
[----:B------:R0:W5:Y:S01]  /*17630*/  LDL R41, [R9] ;  /* 0x0000000009297983 */ /* 0x0001620000100800 */
[----:B------:R-:W-:-:S03]  /*17640*/  IADD3 R24, R15, R0, RZ ;  /* 0x000000000f187210 */ /* 0x000fc60007ffe0ff */
[----:B------:R-:W5:Y:S01]  /*17650*/  LDL R39, [R39] ;  /* 0x0000000027277983 */ /* 0x000f620000100800 */
[----:B------:R-:W-:-:S03]  /*17660*/  IADD3 R23, R25, R0, RZ ;  /* 0x0000000019177210 */ /* 0x000fc60007ffe0ff */
[----:B------:R-:W5:Y:S01]  /*17670*/  LDL R29, [R29] ;  /* 0x000000001d1d7983 */ /* 0x000f620000100800 */
[----:B0-----:R-:W-:Y:S01]  /*17680*/  IMAD.IADD R9, R24, 0x1, R0 ;  /* 0x0000000118097824 */ /* 0x001fe200078e0200 */
        /* <DEDUP_REMOVED lines=11> */
[----:B------:R-:W-:Y:S02]  /*17740*/  IMAD.IADD R14, R43, 0x1, R0 ;  /* 0x000000012b0e7824 */ /* 0x000fe400078e0200 */
[----:B------:R-:W5:Y:S04]  /*17750*/  LDL R21, [R21] ;  /* 0x0000000015157983 */ /* 0x000f680000100800 */
[----:B------:R-:W5:Y:S01]  /*17760*/  LDL R20, [R45] ;  /* 0x000000002d147983 */ /* 0x000f620000100800 */
[----:B------:R-:W-:-:S03]  /*17770*/  IADD3 R38, R8, R0, RZ ;  /* 0x0000000008267210 */ /* 0x000fc60007ffe0ff */
[----:B------:R0:W5:Y:S04]  /*17780*/  LDL R15, [R30] ;  /* 0x000000001e0f7983 */ /* 0x0001680000100800 */
[----:B------:R-:W5:Y:S01]  /*17790*/  LDL R16, [R43] ;  /* 0x000000002b107983 */ /* 0x000f620000100800 */
[----:B------:R-:W-:-:S03]  /*177a0*/  IADD3 R12, R38, R0, RZ ;  /* 0x00000000260c7210 */ /* 0x000fc60007ffe0ff */
[----:B------:R-:W5:Y:S04]  /*177b0*/  LDL R8, [R8] ;  /* 0x0000000008087983 */ /* 0x000f680000100800 */
[----:B------:R-:W5:Y:S01]  /*177c0*/  LDL R14, [R14] ;  /* 0x000000000e0e7983 */ /* 0x000f620000100800 */
[----:B------:R-:W-:-:S03]  /*177d0*/  IMAD.IADD R40, R12, 0x1, R0 ;  /* 0x000000010c287824 */ /* 0x000fc600078e0200 */
[----:B------:R5:W5:Y:S02]  /*177e0*/  LDL R9, [R38] ;  /* 0x0000000026097983 */ /* 0x000b640000100800 */
[----:B------:R-:W-:Y:S02]  /*177f0*/  IADD3 R28, R40, R0, RZ ;  /* 0x00000000281c7210 */ /* 0x000fe40007ffe0ff */
[----:B------:R-:W5:Y:S04]  /*17800*/  LDL R12, [R12] ;  /* 0x000000000c0c7983 */ /* 0x000f680000100800 */
[----:B------:R-:W5:Y:S04]  /*17810*/  LDL R0, [R40] ;  /* 0x0000000028007983 */ /* 0x000f680000100800 */
[----:B------:R-:W5:Y:S01]  /*17820*/  LDL R28, [R28] ;  /* 0x000000001c1c7983 */ /* 0x000f620000100800 */
[----:B0-----:R-:W-:Y:S01]  /*17830*/  MOV R30, R2 ;  /* 0x00000002001e7202 */ /* 0x001fe20000000f00 */
[----:B------:R-:W-:Y:S01]  /*17840*/  @P0 IMAD.MOV.U32 R30, RZ, RZ, R3 ;  /* 0x000000ffff1e0224 */ /* 0x000fe200078e0003 */
[----:B------:R-:W-:-:S02]  /*17850*/  FSET.BF.LEU.FTZ.AND R42, |R2|, 1, PT ;  /* 0x3f800000022a780a */ /* 0x000fc4000381b200 */
[----:B------:R-:W-:Y:S02]  /*17860*/  MOV R3, 0x3bc6a26b ;  /* 0x3bc6a26b00037802 */ /* 0x000fe40000000f00 */
[----:B------:R-:W-:Y:S01]  /*17870*/  @P0 MOV R3, 0x4c5914c6 ;  /* 0x4c5914c600030802 */ /* 0x000fe20000000f00 */
[----:B---3--:R-:W-:-:S04]  /*17880*/  FFMA.FTZ R7, R42, R30, R7 ;  /* 0x0000001e2a077223 */ /* 0x008fc80000010007 */
[----:B--2---:R-:W-:-:S04]  /*17890*/  FFMA.FTZ R10, R7, R30, R10 ;  /* 0x0000001e070a7223 */ /* 0x004fc8000001000a */
        /* <DEDUP_REMOVED lines=80> */
.L_x_1712:
[----:B------:R-:W-:Y:S05]  /*17da0*/  BSYNC B2 ;  /* 0x0000000000027941 */ /* 0x000fea0003800000 */
.L_x_1711:
        /* <DEDUP_REMOVED lines=14> */
[----:B------:R-:W-:Y:S01]  /*17e90*/  IMAD.MOV.U32 R15, RZ, RZ, R18 ;  /* 0x000000ffff0f7224 */ /* 0x000fe200078e0012 */
[----:B------:R-:W-:Y:S01]  /*17ea0*/  MOV R14, R19 ;  /* 0x00000013000e7202 */ /* 0x000fe20000000f00 */
[----:B------:R-:W-:Y:S01]  /*17eb0*/  IMAD.MOV.U32 R7, RZ, RZ, R11 ;  /* 0x000000ffff077224 */ /* 0x000fe200078e000b */
[----:B------:R-:W-:Y:S02]  /*17ec0*/  MOV R5, R10 ;  /* 0x0000000a00057202 */ /* 0x000fe40000000f00 */
[----:B------:R-:W-:-:S07]  /*17ed0*/  MOV R3, 0x17ef0 ;  /* 0x00017ef000037802 */ /* 0x000fce0000000f00 */
[----:B------:R-:W-:Y:S05]  /*17ee0*/  CALL.REL.NOINC `($__internal_6_$__cuda_sm20_div_rn_f64_full) ;  /* 0x000000f000bc7944 */ /* 0x000fea0003c00000 */
[----:B------:R-:W-:-:S07]  /*17ef0*/  MOV R6, R5 ;  /* 0x0000000500067202 */ /* 0x000fce0000000f00 */
.L_x_1714:
[----:B------:R-:W-:Y:S05]  /*17f00*/  BSYNC B6 ;  /* 0x0000000000067941 */ /* 0x000fea0003800000 */
.L_x_1713:
        /* <DEDUP_REMOVED lines=59> */
[----:B------:R-:W-:-:S06]  /*182c0*/  @!P0 MOV R6, RZ ;  /* 0x000000ff00068202 */ /* 0x000fcc0000000f00 */
[----:B------:R-:W-:-:S11]  /*182d0*/  @!P0 DMUL R12, R14, R6 ;  /* 0x000000060e0c8228 */ /* 0x000fd60000000000 */
.L_x_1716:
[----:B------:R-:W-:Y:S05]  /*182e0*/  BSYNC B2 ;  /* 0x0000000000027941 */ /* 0x000fea0003800000 */
.L_x_1715:
[----:B0-----:R-:W-:Y:S01]  /*182f0*/  DMUL R10, R10, R12 ;  /* 0x0000000c0a0a7228 */ /* 0x001fe20000000000 */
[----:B------:R-:W-:Y:S01]  /*18300*/  UMOV UR8, 0xf0000000 ;  /* 0xf000000000087882 */ /* 0x000fe20000000000 */
[----:B------:R-:W-:-:S04]  /*18310*/  UMOV UR9, 0x380fffff ;  /* 0x380fffff00097882 */ /* 0x000fc80000000000 */
[----:B------:R-:W0:Y:S02]  /*18320*/  F2F.F32.F64 R0, R10 ;  /* 0x0000000a00007310 */ /* 0x000e240000301000 */
[----:B------:R-:W-:-:S14]  /*18330*/  DSETP.GEU.AND P0, PT, |R10|, UR8, PT ;  /* 0x000000080a007e2a */ /* 0x000fdc000bf0e200 */
[----:B0-----:R-:W-:Y:S01]  /*18340*/  @!P0 FMUL R0, R0, 1.175494350822287508e-38 ;  /* 0x0080000000008820 */ /* 0x001fe20000400000 */
[----:B------:R-:W-:Y:S06]  /*18350*/  BRA `(.L_x_1717) ;  /* 0x0000000c00a47947 */ /* 0x000fec0003800000 */
.L_x_1710:
        /* <DEDUP_REMOVED lines=10> */
.L_x_1709:
        /* <DEDUP_REMOVED lines=45> */
.L_x_1720:
        /* <DEDUP_REMOVED lines=13> */
.L_x_1719:
        /* <DEDUP_REMOVED lines=15> */
.L_x_1722:
        /* <DEDUP_REMOVED lines=16> */
.L_x_1723:
        /* <DEDUP_REMOVED lines=36> */
.L_x_1721:
[----:B------:R-:W-:Y:S05]  /*18bd0*/  BSYNC B2 ;  /* 0x0000000000027941 */ /* 0x000fea0003800000 */
.L_x_1718:
        /* <DEDUP_REMOVED lines=61> */
.L_x_1726:
[C---:B------:R-:W-:Y:S01]  /*18fb0*/  FMUL.FTZ R6, |R2|.reuse, 8388608 ;  /* 0x4b00000002067820 */ /* 0x040fe20000410200 */
[----:B------:R-:W-:-:S04]  /*18fc0*/  FSETP.GEU.FTZ.AND P0, PT, |R2|, 1.175494350822287508e-38, PT ;  /* 0x008000000200780b */ /* 0x000fc80003f1e200 */
[----:B------:R-:W-:Y:S01]  /*18fd0*/  FSEL R9, R6, R9, !P0 ;  /* 0x0000000906097208 */ /* 0x000fe20004000000 */
[----:B------:R-:W-:Y:S01]  /*18fe0*/  IMAD.MOV.U32 R6, RZ, RZ, 0x3e055027 ;  /* 0x3e055027ff067424 */ /* 0x000fe200078e00ff */
        /* <DEDUP_REMOVED lines=23> */
.L_x_1725:
[----:B------:R-:W-:Y:S05]  /*19160*/  BSYNC B2 ;  /* 0x0000000000027941 */ /* 0x000fea0003800000 */
.L_x_1724:
[----:B------:R-:W0:Y:S02]  /*19170*/  MUFU.LG2 R3, R4 ;  /* 0x0000000400037308 */ /* 0x000e240000000c00 */
[----:B0-----:R-:W-:-:S04]  /*19180*/  FMUL.FTZ R3, R3, 0.69314718246459960938 ;  /* 0x3f31721803037820 */ /* 0x001fc80000410000 */
[----:B------:R-:W-:-:S04]  /*19190*/  FFMA.FTZ R3, R2, R3, -R4 ;  /* 0x0000000302037223 */ /* 0x000fc80000010804 */
[----:B------:R-:W-:Y:S01]  /*191a0*/  FADD.FTZ R3, R3, -R0 ;  /* 0x8000000003037221 */ /* 0x000fe20000010000 */
[----:B------:R-:W-:-:S04]  /*191b0*/  HFMA2.MMA R0, -RZ, RZ, 0, 0 ;  /* 0x00000000ff007435 */ /* 0x000fc800000001ff */
[----:B------:R-:W-:-:S13]  /*191c0*/  FSETP.GEU.FTZ.AND P0, PT, R3, -88.72283935546875, PT ;  /* 0xc2b172180300780b */ /* 0x000fda0003f1e000 */
[----:B------:R-:W-:-:S04]  /*191d0*/  @P0 FMUL.FTZ R3, R3, 1.4426950216293334961 ;  /* 0x3fb8aa3b03030820 */ /* 0x000fc80000410000 */
[----:B------:R0:W1:Y:S03]  /*191e0*/  @P0 MUFU.EX2 R0, R3 ;  /* 0x0000000300000308 */ /* 0x0000660000000800 */
.L_x_1717:
[----:B------:R-:W-:Y:S05]  /*191f0*/  BSYNC B4 ;  /* 0x0000000000047941 */ /* 0x000fea0003800000 */
.L_x_1708:
[----:B-1----:R-:W-:Y:S02]  /*19200*/  FSETP.NEU.FTZ.AND P0, PT, R0, RZ, PT ;  /* 0x000000ff0000720b */ /* 0x002fe40003f1d000 */
[----:B------:R-:W-:-:S11]  /*19210*/  MOV R5, RZ ;  /* 0x000000ff00057202 */ /* 0x000fd60000000f00 */
[----:B------:R-:W-:Y:S05]  /*19220*/  @!P0 BRA `(.L_x_1609) ;  /* 0x000000dc00dc8947 */ /* 0x000fea0003800000 */
[----:B0-----:R-:W-:Y:S01]  /*19230*/  FADD.FTZ R3, -R2, 1 ;  /* 0x3f80000002037421 */ /* 0x001fe20000010100 */
        /* <DEDUP_REMOVED lines=9> */
.L_x_1728:
[----:B------:R-:W-:Y:S01]  /*192d0*/  FADD.FTZ R3, R3, 1 ;  /* 0x3f80000003037421 */ /* 0x000fe20000010000 */
[----:B------:R-:W-:Y:S01]  /*192e0*/  FADD.FTZ R8, R8, 1 ;  /* 0x3f80000008087421 */ /* 0x000fe20000010000 */
[----:B------:R-:W-:Y:S01]  /*192f0*/  FADD.FTZ R5, R5, 2 ;  /* 0x4000000005057421 */ /* 0x000fe20000010000 */
[----:B------:R-:W-:Y:S02]  /*19300*/  IADD3 R9, R9, 0x1, RZ ;  /* 0x0000000109097810 */ /* 0x000fe40007ffe0ff */
[----:B------:R-:W-:Y:S02]  /*19310*/  FMUL.FTZ R11, R3, R8 ;  /* 0x00000008030b7220 */ /* 0x000fe40000410000 */
[----:B------:R-:W-:Y:S02]  /*19320*/  ISETP.LT.U32.AND P3, PT, R9, 0x7d0, PT ;  /* 0x000007d00900780c */ /* 0x000fe40003f61070 */
        /* <DEDUP_REMOVED lines=11> */
[----:B------:R-:W-:Y:S01]  /*193e0*/  HFMA2.MMA R4, -RZ, RZ, 1.875, 0 ;  /* 0x3f800000ff047435 */ /* 0x000fe200000001ff */
[----:B------:R-:W-:Y:S02]  /*193f0*/  @P2 FMUL.FTZ R11, R11, 5.9604644775390625e-08 ;  /* 0x338000000b0b2820 */ /* 0x000fe40000410000 */
[----:B------:R0:W1:Y:S01]  /*19400*/  @P1 MUFU.RCP R15, R10 ;  /* 0x0000000a000f1308 */ /* 0x0000620000001000 */
[--C-:B------:R-:W-:Y:S01]  /*19410*/  @P1 FADD.FTZ R12, R7, -R10.reuse ;  /* 0x8000000a070c1221 */ /* 0x100fe20000010000 */
[----:B------:R-:W-:Y:S01]  /*19420*/  @P1 IMAD.MOV.U32 R7, RZ, RZ, R10 ;  /* 0x000000ffff071224 */ /* 0x000fe200078e000a */
[----:B0-----:R-:W-:-:S02]  /*19430*/  MOV R10, R6 ;  /* 0x00000006000a7202 */ /* 0x001fc40000000f00 */
[----:B------:R-:W-:Y:S01]  /*19440*/  MOV R6, R11 ;  /* 0x0000000b00067202 */ /* 0x000fe20000000f00 */
[----:B-1----:R-:W-:-:S04]  /*19450*/  @P1 FMUL.FTZ R12, R12, R15 ;  /* 0x0000000f0c0c1220 */ /* 0x002fc80000410000 */
[----:B------:R-:W-:-:S05]  /*19460*/  @P1 FADD.FTZ R4, |R12|, -RZ ;  /* 0x800000ff0c041221 */ /* 0x000fca0000010200 */
[----:B------:R-:W-:Y:S02]  /*19470*/  FSETP.GTU.FTZ.AND P0, PT, R4, 5.9604644775390625e-08, PT ;  /* 0x338000000400780b */ /* 0x000fe40003f1c000 */
[----:B------:R-:W-:Y:S01]  /*19480*/  MOV R4, R2 ;  /* 0x0000000200047202 */ /* 0x000fe20000000f00 */
[----:B------:R-:W-:-:S10]  /*19490*/  IMAD.MOV.U32 R2, RZ, RZ, R13 ;  /* 0x000000ffff027224 */ /* 0x000fd400078e000d */
[----:B------:R-:W-:Y:S05]  /*194a0*/  @P0 BRA P3, `(.L_x_1728) ;  /* 0xfffffffc00880947 */ /* 0x000fea000183ffff */
[----:B------:R-:W-:Y:S05]  /*194b0*/  BSYNC B2 ;  /* 0x0000000000027941 */ /* 0x000fea0003800000 */
.L_x_1727:
[----:B------:R-:W-:Y:S01]  /*194c0*/  FMUL.FTZ R5, R7, R0 ;  /* 0x0000000007057220 */ /* 0x000fe20000410000 */
[----:B------:R-:W-:Y:S06]  /*194d0*/  BRA `(.L_x_1609) ;  /* 0x000000dc00307947 */ /* 0x000fec0003800000 */
.L_x_1707:
        /* <DEDUP_REMOVED lines=17> */
[----:B------:R-:W-:Y:S01]  /*195f0*/  @P0 MOV R21, 0xffffffff ;  /* 0xffffffff00150802 */ /* 0x000fe20000000f00 */
[----:B------:R-:W-:Y:S01]  /*19600*/  IMAD.MOV.U32 R22, RZ, RZ, 0x4c5914c6 ;  /* 0x4c5914c6ff167424 */ /* 0x000fe200078e00ff */
[----:B------:R-:W-:Y:S01]  /*19610*/  @P0 IADD3 R0, R30, 0x9f4, RZ ;  /* 0x000009f41e000810 */ /* 0x000fe20007ffe0ff */
[----:B------:R3:W-:Y:S01]  /*19620*/  STL.64 [R1+0xa00], R10 ;  /* 0x000a000a01007387 */ /* 0x0007e20000100a00 */
[----:B0-----:R-:W-:-:S02]  /*19630*/  SHF.L.U32 R7, R21, 0x2, RZ ;  /* 0x0000000215077819 */ /* 0x001fc400000006ff */
[----:B------:R-:W-:Y:S01]  /*19640*/  MOV R17, 0x4b4b8b8f ;  /* 0x4b4b8b8f00117802 */ /* 0x000fe20000000f00 */
[----:B------:R0:W-:Y:S01]  /*19650*/  STL.64 [R1+0xa08], R12 ;  /* 0x000a080c01007387 */ /* 0x0001e20000100a00 */
[----:B-1----:R-:W-:Y:S02]  /*19660*/  MOV R14, 0x46ff3c00 ;  /* 0x46ff3c00000e7802 */ /* 0x002fe40000000f00 */
[----:B------:R-:W-:Y:S01]  /*19670*/  MOV R15, 0x48ae85e0 ;  /* 0x48ae85e0000f7802 */ /* 0x000fe20000000f00 */
[----:B------:R-:W-:Y:S01]  /*19680*/  STL.64 [R1+0x13d0], R16 ;  /* 0x0013d01001007387 */ /* 0x000fe20000100a00 */
[----:B------:R-:W-:Y:S02]  /*19690*/  IADD3 R0, R0, R7, RZ ;  /* 0x0000000700007210 */ /* 0x000fe40007ffe0ff */
[----:B--2---:R-:W-:Y:S01]  /*196a0*/  MOV R8, 0x4b5edd0a ;  /* 0x4b5edd0a00087802 */ /* 0x004fe20000000f00 */
[----:B---3--:R-:W-:Y:S01]  /*196b0*/  IMAD.MOV.U32 R10, RZ, RZ, 0x4ca4b97f ;  /* 0x4ca4b97fff0a7424 */ /* 0x008fe200078e00ff */
[----:B------:R-:W-:Y:S01]  /*196c0*/  MOV R9, 0x4c255322 ;  /* 0x4c25532200097802 */ /* 0x000fe20000000f00 */
[----:B------:R1:W-:Y:S01]  /*196d0*/  STL.64 [R1+0x13c8], R14 ;  /* 0x0013c80e01007387 */ /* 0x0003e20000100a00 */
[----:B------:R-:W-:Y:S01]  /*196e0*/  MOV R11, 0x4cc5f8af ;  /* 0x4cc5f8af000b7802 */ /* 0x000fe20000000f00 */
[----:B0-----:R-:W-:Y:S01]  /*196f0*/  IMAD.MOV.U32 R13, RZ, RZ, 0x44f0a000 ;  /* 0x44f0a000ff0d7424 */ /* 0x001fe200078e00ff */
[----:B------:R-:W-:Y:S01]  /*19700*/  MOV R12, 0x42840000 ;  /* 0x42840000000c7802 */ /* 0x000fe20000000f00 */
[----:B------:R-:W-:Y:S01]  /*19710*/  IMAD.IADD R20, R0, 0x1, R7 ;  /* 0x0000000100147824 */ /* 0x000fe200078e0207 */
[----:B------:R0:W-:Y:S04]  /*19720*/  STL.64 [R1+0xa18], R8 ;  /* 0x000a180801007387 */ /* 0x0001e80000100a00 */
[----:B------:R2:W-:Y:S01]  /*19730*/  STL.64 [R1+0xa20], R10 ;  /* 0x000a200a01007387 */ /* 0x0005e20000100a00 */
[----:B-1----:R-:W-:-:S03]  /*19740*/  MOV R14, RZ ;  /* 0x000000ff000e7202 */ /* 0x002fc60000000f00 */
[----:B------:R1:W-:Y:S01]  /*19750*/  STL.64 [R1+0x13c0], R12 ;  /* 0x0013c00c01007387 */ /* 0x0003e20000100a00 */
[----:B------:R-:W-:Y:S01]  /*19760*/  @P0 MOV R14, 0xc ;  /* 0x0000000c000e0802 */ /* 0x000fe20000000f00 */
[----:B0-----:R-:W-:Y:S01]  /*19770*/  IMAD.MOV.U32 R8, RZ, RZ, 0x4c2f75b4 ;  /* 0x4c2f75b4ff087424 */ /* 0x001fe200078e00ff */
[----:B------:R-:W-:Y:S01]  /*19780*/  MOV R9, 0x4cc8c38c ;  /* 0x4cc8c38c00097802 */ /* 0x000fe20000000f00 */
[----:B------:R-:W-:Y:S01]  /*19790*/  STL [R1+0xa28], R22 ;  /* 0x000a281601007387 */ /* 0x000fe20000100800 */
[----:B--2---:R-:W-:Y:S01]  /*197a0*/  MOV R10, 0x4d0fed36 ;  /* 0x4d0fed36000a7802 */ /* 0x004fe20000000f00 */
[----:B------:R-:W-:Y:S01]  /*197b0*/  IMAD.MOV.U32 R11, RZ, RZ, 0x4ce5eb4c ;  /* 0x4ce5eb4cff0b7424 */ /* 0x000fe200078e00ff */
[-C--:B------:R-:W-:Y:S02]  /*197c0*/  IADD3 R16, R20, R7.reuse, RZ ;  /* 0x0000000714107210 */ /* 0x080fe40007ffe0ff */
[----:B-1----:R-:W-:Y:S01]  /*197d0*/  MOV R12, 0x4c184540 ;  /* 0x4c184540000c7802 */ /* 0x002fe20000000f00 */
[----:B------:R-:W-:Y:S01]  /*197e0*/  IMAD.MOV.U32 R13, RZ, RZ, RZ ;  /* 0x000000ffff0d7224 */ /* 0x000fe200078e00ff */
[----:B------:R0:W-:Y:S01]  /*197f0*/  STL.64 [R1+0x13d8], R8 ;  /* 0x0013d80801007387 */ /* 0x0001e20000100a00 */
[----:B------:R-:W-:Y:S01]  /*19800*/  IMAD.IADD R15, R14, 0x1, R21 ;  /* 0x000000010e0f7824 */ /* 0x000fe200078e0215 */
[----:B------:R-:W-:-:S02]  /*19810*/  IADD3 R14, R16, R7, RZ ;  /* 0x00000007100e7210 */ /* 0x000fc40007ffe0ff */
[----:B------:R1:W-:Y:S04]  /*19820*/  STL.64 [R1+0x13e0], R10 ;  /* 0x0013e00a01007387 */ /* 0x0003e80000100a00 */
[----:B------:R2:W-:Y:S01]  /*19830*/  STL.64 [R1+0x13e8], R12 ;  /* 0x0013e80c01007387 */ /* 0x0005e20000100a00 */
[----:B------:R-:W-:-:S03]  /*19840*/  LEA R30, R15, R30, 0x2 ;  /* 0x0000001e0f1e7211 */ /* 0x000fc600078e10ff */
[----:B------:R-:W3:Y:S01]  /*19850*/  LDL R0, [R0] ;  /* 0x0000000000007983 */ /* 0x000ee20000100800 */
[----:B------:R-:W-:-:S03]  /*19860*/  IADD3 R38, R7, R30, RZ ;  /* 0x0000001e07267210 */ /* 0x000fc60007ffe0ff */
[----:B0-----:R0:W4:Y:S01]  /*19870*/  LDL R8, [R20] ;  /* 0x0000000014087983 */ /* 0x0011220000100800 */
[----:B-1----:R-:W-:-:S03]  /*19880*/  IMAD.IADD R10, R14, 0x1, R7 ;  /* 0x000000010e0a7824 */ /* 0x002fc600078e0207 */
[----:B------:R1:W5:Y:S02]  /*19890*/  LDL R9, [R16] ;  /* 0x0000000010097983 */ /* 0x0003640000100800 */
[-C--:B------:R-:W-:Y:S01]  /*198a0*/  IADD3 R28, R10, R7.reuse, RZ ;  /* 0x000000070a1c7210 */ /* 0x080fe20007ffe0ff */
[----:B------:R-:W-:Y:S01]  /*198b0*/  IMAD.IADD R26, R38, 0x1, R7 ;  /* 0x00000001261a7824 */ /* 0x000fe200078e0207 */
[----:B------:R-:W5:Y:S02]  /*198c0*/  LDL R14, [R14] ;  /* 0x000000000e0e7983 */ /* 0x000f640000100800 */
[-C--:B------:R-:W-:Y:S02]  /*198d0*/  IADD3 R25, R28, R7.reuse, RZ ;  /* 0x000000071c197210 */ /* 0x080fe40007ffe0ff */
[----:B------:R-:W5:Y:S01]  /*198e0*/  LDL R30, [R30] ;  /* 0x000000001e1e7983 */ /* 0x000f620000100800 */
[----:B------:R-:W-:-:S03]  /*198f0*/  IADD3 R24, R26, R7, RZ ;  /* 0x000000071a187210 */ /* 0x000fc60007ffe0ff */
[----:B------:R1:W5:Y:S01]  /*19900*/  LDL R40, [R10] ;  /* 0x000000000a287983 */ /* 0x0003620000100800 */
[--C-:B------:R-:W-:Y:S01]  /*19910*/  IMAD.IADD R44, R25, 0x1, R7.reuse ;  /* 0x00000001192c7824 */ /* 0x100fe200078e0207 */
[-C--:B------:R-:W-:Y:S02]  /*19920*/  IADD3 R22, R24, R7.reuse, RZ ;  /* 0x0000000718167210 */ /* 0x080fe40007ffe0ff */
[----:B------:R-:W5:Y:S04]  /*19930*/  LDL R38, [R38] ;  /* 0x0000000026267983 */ /* 0x000f680000100800 */
[----:B------:R-:W5:Y:S01]  /*19940*/  LDL R28, [R28] ;  /* 0x000000001c1c7983 */ /* 0x000f620000100800 */
[----:B------:R-:W-:Y:S01]  /*19950*/  IADD3 R42, R44, R7, RZ ;  /* 0x000000072c2a7210 */ /* 0x000fe20007ffe0ff */
[----:B0-----:R-:W-:-:S02]  /*19960*/  IMAD.IADD R20, R22, 0x1, R7 ;  /* 0x0000000116147824 */ /* 0x001fc400078e0207 */
[----:B------:R-:W5:Y:S04]  /*19970*/  LDL R26, [R26] ;  /* 0x000000001a1a7983 */ /* 0x000f680000100800 */
[----:B------:R-:W5:Y:S01]  /*19980*/  LDL R25, [R25] ;  /* 0x0000000019197983 */ /* 0x000f620000100800 */
[----:B--2---:R-:W-:-:S03]  /*19990*/  IADD3 R12, R42, R7, RZ ;  /* 0x000000072a0c7210 */ /* 0x004fc60007ffe0ff */
[----:B------:R-:W2:Y:S01]  /*199a0*/  LDL R24, [R24] ;  /* 0x0000000018187983 */ /* 0x000ea20000100800 */
[----:B------:R-:W-:-:S03]  /*199b0*/  IADD3 R15, R20, R7, RZ ;  /* 0x00000007140f7210 */ /* 0x000fc60007ffe0ff */
[----:B------:R0:W2:Y:S01]  /*199c0*/  LDL R23, [R44] ;  /* 0x000000002c177983 */ /* 0x0000a20000100800 */
[----:B-1----:R-:W-:-:S03]  /*199d0*/  IMAD.IADD R16, R12, 0x1, R7 ;  /* 0x000000010c107824 */ /* 0x002fc600078e0207 */
[----:B------:R-:W2:Y:S01]  /*199e0*/  LDL R22, [R22] ;  /* 0x0000000016167983 */ /* 0x000ea20000100800 */
[----:B------:R-:W-:-:S03]  /*199f0*/  IADD3 R10, R15, R7, RZ ;  /* 0x000000070f0a7210 */ /* 0x000fc60007ffe0ff */
[----:B------:R1:W2:Y:S01]  /*19a00*/  LDL R21, [R42] ;  /* 0x000000002a157983 */ /* 0x0002a20000100800 */
[----:B------:R-:W-:-:S03]  /*19a10*/  IADD3 R13, R16, R7, RZ ;  /* 0x00000007100d7210 */ /* 0x000fc60007ffe0ff */
[----:B------:R-:W2:Y:S04]  /*19a20*/  LDL R20, [R20] ;  /* 0x0000000014147983 */ /* 0x000ea80000100800 */
[----:B------:R-:W2:Y:S01]  /*19a30*/  LDL R17, [R12] ;  /* 0x000000000c117983 */ /* 0x000ea20000100800 */
[----:B------:R-:W-:-:S03]  /*19a40*/  IMAD.IADD R39, R10, 0x1, R7 ;  /* 0x000000010a277824 */ /* 0x000fc600078e0207 */
[----:B------:R-:W2:Y:S04]  /*19a50*/  LDL R15, [R15] ;  /* 0x000000000f0f7983 */ /* 0x000ea80000100800 */
[----:B------:R-:W2:Y:S01]  /*19a60*/  LDL R16, [R16] ;  /* 0x0000000010107983 */ /* 0x000ea20000100800 */
        /* <DEDUP_REMOVED lines=29> */
[-C--:B------:R-:W-:Y:S01]  /*19c40*/  FFMA.FTZ R20, R3, R29.reuse, R20 ;  /* 0x0000001d03147223 */ /* 0x080fe20000010014 */
[----:B0-----:R-:W-:Y:S01]  /*19c50*/  @P0 FMUL.FTZ R3, RZ, R0 ;  /* 0x00000000ff030220 */ /* 0x001fe20000410000 */
[----:B------:R-:W-:Y:S01]  /*19c60*/  FADD.FTZ R0, R2, 6.0246801376342773438 ;  /* 0x40c0ca2e02007421 */ /* 0x000fe20000010000 */
[----:B------:R-:W-:-:S03]  /*19c70*/  FFMA.FTZ R17, R28, R29, R17 ;  /* 0x0000001d1c117223 */ /* 0x000fc60000010011 */
[----:B------:R-:W-:Y:S01]  /*19c80*/  FADD.FTZ R8, R0, -0.5 ;  /* 0xbf00000000087421 */ /* 0x000fe20000010000 */
[----:B------:R-:W0:Y:S01]  /*19c90*/  @P0 MUFU.EX2 R3, R3 ;  /* 0x0000000300030308 */ /* 0x000e220000000800 */
[-C--:B------:R-:W-:Y:S01]  /*19ca0*/  FFMA.FTZ R15, R20, R29.reuse, R15 ;  /* 0x0000001d140f7223 */ /* 0x080fe2000001000f */
[----:B------:R-:W-:-:S03]  /*19cb0*/  FFMA.FTZ R16, R17, R29, R16 ;  /* 0x0000001d11107223 */ /* 0x000fc60000010010 */
[-C--:B------:R-:W-:Y:S01]  /*19cc0*/  FFMA.FTZ R10, R15, R29.reuse, R10 ;  /* 0x0000001d0f0a7223 */ /* 0x080fe2000001000a */
[----:B------:R-:W-:-:S03]  /*19cd0*/  FFMA.FTZ R9, R16, R29, R13 ;  /* 0x0000001d10097223 */ /* 0x000fc6000001000d */
[----:B------:R-:W-:-:S03]  /*19ce0*/  FFMA.FTZ R11, R10, R29, R11 ;  /* 0x0000001d0a0b7223 */ /* 0x000fc6000001000b */
[----:B------:R-:W1:Y:S01]  /*19cf0*/  MUFU.RCP R9, R9 ;  /* 0x0000000900097308 */ /* 0x000e620000001000 */
[----:B------:R-:W-:-:S04]  /*19d00*/  FFMA.FTZ R12, R11, R29, R12 ;  /* 0x0000001d0b0c7223 */ /* 0x000fc8000001000c */
        /* <DEDUP_REMOVED lines=54> */
.L_x_1733:
[----:B------:R-:W-:Y:S05]  /*1a070*/  BSYNC B2 ;  /* 0x0000000000027941 */ /* 0x000fea0003800000 */
.L_x_1732:
        /* <DEDUP_REMOVED lines=21> */
.L_x_1735:
[----:B------:R-:W-:Y:S05]  /*1a1d0*/  BSYNC B6 ;  /* 0x0000000000067941 */ /* 0x000fea0003800000 */
.L_x_1734:
        /* <DEDUP_REMOVED lines=61> */
.L_x_1737:
[----:B------:R-:W-:Y:S05]  /*1a5b0*/  BSYNC B2 ;  /* 0x0000000000027941 */ /* 0x000fea0003800000 */
.L_x_1736:
[----:B0-----:R-:W-:Y:S01]  /*1a5c0*/  DMUL R10, R10, R12 ;  /* 0x0000000c0a0a7228 */ /* 0x001fe20000000000 */
[----:B------:R-:W-:Y:S01]  /*1a5d0*/  UMOV UR8, 0xf0000000 ;  /* 0xf000000000087882 */ /* 0x000fe20000000000 */
[----:B------:R-:W-:-:S04]  /*1a5e0*/  UMOV UR9, 0x380fffff ;  /* 0x380fffff00097882 */ /* 0x000fc80000000000 */
[----:B------:R-:W0:Y:S02]  /*1a5f0*/  F2F.F32.F64 R0, R10 ;  /* 0x0000000a00007310 */ /* 0x000e240000301000 */
[----:B------:R-:W-:-:S14]  /*1a600*/  DSETP.GEU.AND P0, PT, |R10|, UR8, PT ;  /* 0x000000080a007e2a */ /* 0x000fdc000bf0e200 */
[----:B0-----:R-:W-:Y:S01]  /*1a610*/  @!P0 FMUL R0, R0, 1.175494350822287508e-38 ;  /* 0x0080000000008820 */ /* 0x001fe20000400000 */
[----:B------:R-:W-:Y:S06]  /*1a620*/  BRA `(.L_x_1738) ;  /* 0x0000000c00a07947 */ /* 0x000fec0003800000 */
.L_x_1731:
        /* <DEDUP_REMOVED lines=10> */
.L_x_1730:
        /* <DEDUP_REMOVED lines=45> */
.L_x_1741:
        /* <DEDUP_REMOVED lines=13> */
.L_x_1740:
        /* <DEDUP_REMOVED lines=15> */
.L_x_1743:
        /* <DEDUP_REMOVED lines=16> */
.L_x_1744:
        /* <DEDUP_REMOVED lines=36> */
.L_x_1742:
[----:B------:R-:W-:Y:S05]  /*1aea0*/  BSYNC B2 ;  /* 0x0000000000027941 */ /* 0x000fea0003800000 */
.L_x_1739:
        /* <DEDUP_REMOVED lines=61> */
.L_x_1747:
        /* <DEDUP_REMOVED lines=26> */
.L_x_1746:
[----:B------:R-:W-:Y:S05]  /*1b420*/  BSYNC B2 ;  /* 0x0000000000027941 */ /* 0x000fea0003800000 */
.L_x_1745:
        /* <DEDUP_REMOVED lines=8> */
.L_x_1738:
[----:B------:R-:W-:Y:S05]  /*1b4b0*/  BSYNC B4 ;  /* 0x0000000000047941 */ /* 0x000fea0003800000 */
.L_x_1729:
        /* <DEDUP_REMOVED lines=9> */
.L_x_1751:
        /* <DEDUP_REMOVED lines=11> */
.L_x_1750:
[----:B------:R-:W0:Y:S01]  /*1b600*/  MUFU.RCP R5, R2 ;  /* 0x0000000200057308 */ /* 0x000e220000001000 */
[----:B------:R-:W-:-:S04]  /*1b610*/  FMUL.FTZ R0, R7, R0 ;  /* 0x0000000007007220 */ /* 0x000fc80000410000 */
[----:B0-----:R-:W-:-:S07]  /*1b620*/  FMUL.FTZ R5, R0, R5 ;  /* 0x0000000500057220 */ /* 0x001fce0000410000 */
.L_x_1749:
[----:B------:R-:W-:Y:S05]  /*1b630*/  BSYNC B2 ;  /* 0x0000000000027941 */ /* 0x000fea0003800000 */
.L_x_1748:
[----:B------:R-:W-:Y:S01]  /*1b640*/  FADD.FTZ R5, -R5, 1 ;  /* 0x3f80000005057421 */ /* 0x000fe20000010100 */
[----:B------:R-:W-:Y:S06]  /*1b650*/  BRA `(.L_x_1609) ;  /* 0x000000b800d07947 */ /* 0x000fec0003800000 */
.L_x_1614:
        /* <DEDUP_REMOVED lines=8> */
[----:B------:R-:W-:Y:S01]  /*1b6e0*/  IMAD.MOV.U32 R16, RZ, RZ, -0x4a0726e8 ;  /* 0xb5f8d918ff107424 */ /* 0x000fe200078e00ff */
[----:B------:R-:W-:Y:S01]  /*1b6f0*/  MOV R17, 0x355eb691 ;  /* 0x355eb69100117802 */ /* 0x000fe20000000f00 */
[----:B------:R1:W-:Y:S01]  /*1b700*/  STL.64 [R1+0xa20], R18 ;  /* 0x000a201201007387 */ /* 0x0003e20000100a00 */
[----:B------:R-:W-:Y:S01]  /*1b710*/  HFMA2.MMA R9, -RZ, RZ, 1.416015625, -0.052093505859375 ;  /* 0x3daaaaabff097435 */ /* 0x000fe200000001ff */
[----:B------:R-:W-:Y:S01]  /*1b720*/  MOV R14, 0x382462c5 ;  /* 0x382462c5000e7802 */ /* 0x000fe20000000f00 */
[----:B------:R-:W-:Y:S01]  /*1b730*/  HFMA2.MMA R21, -RZ, RZ, -0.174560546875, -0.0005855560302734375 ;  /* 0xb19690ccff157435 */ /* 0x000fe200000001ff */
[----:B------:R-:W-:Y:S01]  /*1b740*/  MOV R8, 0xbeaaaaab ;  /* 0xbeaaaaab00087802 */ /* 0x000fe20000000f00 */
[----:B------:R2:W-:Y:S01]  /*1b750*/  STL.64 [R1+0xa08], R12 ;  /* 0x000a080c01007387 */ /* 0x0005e20000100a00 */
        /* <DEDUP_REMOVED lines=10> */
[----:B------:R-:W-:Y:S01]  /*1b800*/  IMAD.MOV.U32 R24, RZ, RZ, 0x3db95da4 ;  /* 0x3db95da4ff187424 */ /* 0x000fe200078e00ff */
[----:B--2---:R-:W-:Y:S01]  /*1b810*/  MOV R13, 0xaa1cc4df ;  /* 0xaa1cc4df000d7802 */ /* 0x004fe20000000f00 */
[----:B------:R2:W-:Y:S01]  /*1b820*/  STL.64 [R1+0xa40], R10 ;  /* 0x000a400a01007387 */ /* 0x0005e20000100a00 */
[----:B------:R-:W-:Y:S01]  /*1b830*/  IMAD.MOV.U32 R12, RZ, RZ, 0x2abdd03b ;  /* 0x2abdd03bff0c7424 */ /* 0x000fe200078e00ff */
[----:B------:R-:W-:Y:S01]  /*1b840*/  MOV R25, 0xbdbe1d0a ;  /* 0xbdbe1d0a00197802 */ /* 0x000fe20000000f00 */
[-C--:B------:R-:W-:Y:S01]  /*1b850*/  FMUL.FTZ R4, R4, R3.reuse ;  /* 0x0000000304047220 */ /* 0x080fe20000410000 */
[----:B------:R3:W-:Y:S01]  /*1b860*/  STL.64 [R1+0xa60], R18 ;  /* 0x000a601201007387 */ /* 0x0007e20000100a00 */
[----:B0-----:R-:W-:Y:S01]  /*1b870*/  HFMA2.MMA R17, -RZ, RZ, -0.8681640625, -0.7294921875 ;  /* 0xbaf2b9d6ff117435 */ /* 0x001fe200000001ff */
[----:B------:R-:W-:Y:S01]  /*1b880*/  MOV R16, 0xa70e548a ;  /* 0xa70e548a00107802 */ /* 0x000fe20000000f00 */
[----:B------:R-:W-:Y:S01]  /*1b890*/  BSSY B2, `(.L_x_1752) ;  /* 0x00003d5000027945 */ /* 0x000fe20003800000 */
[----:B-1----:R-:W-:Y:S01]  /*1b8a0*/  HFMA2.MMA R14, -RZ, RZ, 0.0390625, -3.802776336669921875e-05 ;  /* 0x2900827eff0e7435 */ /* 0x002fe200000001ff */
[----:B------:R0:W-:Y:S01]  /*1b8b0*/  STL.64 [R1+0x9f8], R8 ;  /* 0x0009f80801007387 */ /* 0x0001e20000100a00 */
[----:B------:R-:W-:Y:S01]  /*1b8c0*/  IMAD.MOV.U32 R15, RZ, RZ, -0x59ebe00c ;  /* 0xa6141ff4ff0f7424 */ /* 0x000fe200078e00ff */
[----:B------:R-:W-:Y:S01]  /*1b8d0*/  FSETP.GT.FTZ.AND P0, PT, R4, 1, PT ;  /* 0x3f8000000400780b */ /* 0x000fe20003f14000 */
[----:B--2---:R-:W-:Y:S01]  /*1b8e0*/  HFMA2.MMA R10, -RZ, RZ, 0.1756591796875, -0.0714111328125 ;  /* 0x319fac92ff0a7435 */ /* 0x004fe200000001ff */
[----:B------:R-:W-:Y:S01]  /*1b8f0*/  IMAD.MOV.U32 R11, RZ, RZ, 0x34140796 ;  /* 0x34140796ff0b7424 */ /* 0x000fe200078e00ff */
[----:B------:R1:W-:Y:S01]  /*1b900*/  STL.64 [R1+0xa48], R12 ;  /* 0x000a480c01007387 */ /* 0x0003e20000100a00 */
[----:B------:R-:W-:Y:S01]  /*1b910*/  FMUL.FTZ R6, R6, R3 ;  /* 0x0000000306067220 */ /* 0x000fe20000410000 */
[----:B---3--:R-:W-:Y:S01]  /*1b920*/  HFMA2.MMA R19, -RZ, RZ, 0.077880859375, 3.135204315185546875e-05 ;  /* 0x2cfc020eff137435 */ /* 0x008fe200000001ff */
[----:B------:R-:W-:Y:S01]  /*1b930*/  MOV R18, 0x29889f1d ;  /* 0x29889f1d00127802 */ /* 0x000fe20000000f00 */
[----:B------:R2:W-:Y:S01]  /*1b940*/  STL.64 [R1+0xa58], R16 ;  /* 0x000a581001007387 */ /* 0x0005e20000100a00 */
[----:B0-----:R-:W-:-:S03]  /*1b950*/  HFMA2.MMA R8, -RZ, RZ, -0.1015625, 0.541015625 ;  /* 0xae803854ff087435 */ /* 0x001fc600000001ff */
[----:B------:R0:W-:Y:S01]  /*1b960*/  STL.64 [R1+0xa80], R10 ;  /* 0x000a800a01007387 */ /* 0x0001e20000100a00 */
[----:B------:R-:W-:-:S03]  /*1b970*/  IMAD.MOV.U32 R9, RZ, RZ, 0x2dd64a3b ;  /* 0x2dd64a3bff097424 */ /* 0x000fc600078e00ff */
[----:B------:R3:W-:Y:S01]  /*1b980*/  STL.64 [R1+0xaa0], R18 ;  /* 0x000aa01201007387 */ /* 0x0007e20000100a00 */
[----:B-1----:R-:W-:Y:S01]  /*1b990*/  HFMA2.MMA R13, -RZ, RZ, 0.1968994140625, 62.5625 ;  /* 0x324d53d2ff0d7435 */ /* 0x002fe200000001ff */
[----:B------:R-:W-:Y:S02]  /*1b9a0*/  MOV R12, 0xb37711e8 ;  /* 0xb37711e8000c7802 */ /* 0x000fe40000000f00 */
[----:B------:R1:W-:Y:S01]  /*1b9b0*/  STL.64 [R1+0xa50], R14 ;  /* 0x000a500e01007387 */ /* 0x0003e20000100a00 */
[----:B--2---:R-:W-:Y:S01]  /*1b9c0*/  HFMA2.MMA R16, -RZ, RZ, 0.123291015625, -195.25 ;  /* 0x2fe4da1aff107435 */ /* 0x004fe200000001ff */
[----:B------:R-:W-:Y:S01]  /*1b9d0*/  IMAD.MOV.U32 R17, RZ, RZ, -0x5143ad7d ;  /* 0xaebc5283ff117424 */ /* 0x000fe200078e00ff */
[----:B0-----:R-:W-:Y:S01]  /*1b9e0*/  HFMA2.MMA R11, -RZ, RZ, -0.02960205078125, -131.5 ;  /* 0xa794d81cff0b7435 */ /* 0x001fe200000001ff */
[----:B------:R-:W-:Y:S01]  /*1b9f0*/  MOV R10, 0x28b6c54f ;  /* 0x28b6c54f000a7802 */ /* 0x000fe20000000f00 */
[----:B------:R0:W-:Y:S01]  /*1ba00*/  STL.64 [R1+0xa38], R8 ;  /* 0x000a380801007387 */ /* 0x0001e20000100a00 */
[----:B---3--:R-:W-:Y:S01]  /*1ba10*/  HFMA2.MMA R19, -RZ, RZ, -0.11529541015625, 0.0230712890625 ;  /* 0xaf6125e8ff137435 */ /* 0x008fe200000001ff */
[----:B------:R-:W-:-:S02]  /*1ba20*/  MOV R18, 0x34195641 ;  /* 0x3419564100127802 */ /* 0x000fc40000000f00 */
[----:B------:R2:W-:Y:S01]  /*1ba30*/  STL.64 [R1+0xa88], R12 ;  /* 0x000a880c01007387 */ /* 0x0005e20000100a00 */
[----:B-1----:R-:W-:Y:S01]  /*1ba40*/  IMAD.MOV.U32 R14, RZ, RZ, -0x5265b022 ;  /* 0xad9a4fdeff0e7424 */ /* 0x002fe200078e00ff */
[----:B------:R-:W-:Y:S02]  /*1ba50*/  MOV R15, 0xb08ab276 ;  /* 0xb08ab276000f7802 */ /* 0x000fe40000000f00 */
[----:B------:R1:W-:Y:S04]  /*1ba60*/  STL.64 [R1+0xab8], R10 ;  /* 0x000ab80a01007387 */ /* 0x0003e80000100a00 */
[----:B------:R3:W-:Y:S01]  /*1ba70*/  STL.64 [R1+0xae8], R18 ;  /* 0x000ae81201007387 */ /* 0x0007e20000100a00 */
[----:B0-----:R-:W-:Y:S01]  /*1ba80*/  HFMA2.MMA R8, -RZ, RZ, -0.81298828125, -12.9609375 ;  /* 0xba81ca7bff087435 */ /* 0x001fe200000001ff */
[----:B------:R-:W-:-:S02]  /*1ba90*/  IMAD.MOV.U32 R9, RZ, RZ, 0x3957c1a2 ;  /* 0x3957c1a2ff097424 */ /* 0x000fc400078e00ff */
[----:B--2---:R-:W-:Y:S01]  /*1baa0*/  IMAD.MOV.U32 R12, RZ, RZ, 0x3b877322 ;  /* 0x3b877322ff0c7424 */ /* 0x004fe200078e00ff */
[----:B------:R-:W-:Y:S01]  /*1bab0*/  MOV R13, 0xbb2fb934 ;  /* 0xbb2fb934000d7802 */ /* 0x000fe20000000f00 */
[----:B------:R0:W-:Y:S01]  /*1bac0*/  STL.64 [R1+0xa90], R14 ;  /* 0x000a900e01007387 */ /* 0x0001e20000100a00 */
[----:B-1----:R-:W-:Y:S01]  /*1bad0*/  HFMA2.MMA R10, -RZ, RZ, -0.1478271484375, -864.5 ;  /* 0xb0bbe2c1ff0a7435 */ /* 0x002fe200000001ff */
[----:B------:R-:W-:Y:S02]  /*1bae0*/  IMAD.MOV.U32 R11, RZ, RZ, 0x2b84b13c ;  /* 0x2b84b13cff0b7424 */ /* 0x000fe400078e00ff */
[----:B------:R1:W-:Y:S01]  /*1baf0*/  STL.64 [R1+0xa98], R16 ;  /* 0x000a981001007387 */ /* 0x0003e20000100a00 */
[----:B---3--:R-:W-:Y:S01]  /*1bb00*/  HFMA2.MMA R18, -RZ, RZ, 0.6796875, -0.00629425048828125 ;  /* 0x39709e72ff127435 */ /* 0x008fe200000001ff */
[----:B------:R-:W-:Y:S02]  /*1bb10*/  IMAD.MOV.U32 R19, RZ, RZ, -0x460a0274 ;  /* 0xb9f5fd8cff137424 */ /* 0x000fe400078e00ff */
[----:B------:R2:W-:Y:S04]  /*1bb20*/  STL.64 [R1+0xa68], R8 ;  /* 0x000a680801007387 */ /* 0x0005e80000100a00 */
[----:B------:R3:W-:Y:S01]  /*1bb30*/  STL.64 [R1+0xaf8], R10 ;  /* 0x000af80a01007387 */ /* 0x0007e20000100a00 */
[----:B0-----:R-:W-:Y:S01]  /*1bb40*/  HFMA2.MMA R15, -RZ, RZ, 0.54541015625, -50144 ;  /* 0x385dfa1fff0f7435 */ /* 0x001fe200000001ff */
[----:B------:R-:W-:Y:S01]  /*1bb50*/  MOV R14, 0xb8e129f8 ;  /* 0xb8e129f8000e7802 */ /* 0x000fe20000000f00 */
[----:B-1----:R-:W-:Y:S01]  /*1bb60*/  IMAD.MOV.U32 R16, RZ, RZ, -0x48a9e97d ;  /* 0xb7561683ff107424 */ /* 0x002fe200078e00ff */
[----:B------:R-:W-:Y:S01]  /*1bb70*/  MOV R17, 0x33130aa5 ;  /* 0x33130aa500117802 */ /* 0x000fe20000000f00 */
[----:B------:R0:W-:Y:S01]  /*1bb80*/  STL.64 [R1+0xac0], R12 ;  /* 0x000ac00c01007387 */ /* 0x0001e20000100a00 */
[----:B--2---:R-:W-:Y:S01]  /*1bb90*/  IMAD.MOV.U32 R8, RZ, RZ, -0x53b19868 ;  /* 0xac4e6798ff087424 */ /* 0x004fe200078e00ff */
[----:B------:R-:W-:-:S02]  /*1bba0*/  MOV R9, 0x2b28cac0 ;  /* 0x2b28cac000097802 */ /* 0x000fc40000000f00 */
[----:B------:R1:W-:Y:S01]  /*1bbb0*/  STL.64 [R1+0xb28], R18 ;  /* 0x000b281201007387 */ /* 0x0003e20000100a00 */
[----:B---3--:R-:W-:Y:S01]  /*1bbc0*/  HFMA2.MMA R11, -RZ, RZ, -0.5771484375, -0.00124835968017578125 ;  /* 0xb89e951dff0b7435 */ /* 0x008fe200000001ff */
[----:B------:R-:W-:Y:S02]  /*1bbd0*/  MOV R10, 0x398c5cdb ;  /* 0x398c5cdb000a7802 */ /* 0x000fe40000000f00 */
[----:B------:R2:W-:Y:S01]  /*1bbe0*/  STL.64 [R1+0xad8], R16 ;  /* 0x000ad81001007387 */ /* 0x0005e20000100a00 */
[----:B0-----:R-:W-:-:S03]  /*1bbf0*/  HFMA2.MMA R13, -RZ, RZ, -0.100830078125, -0.97216796875 ;  /* 0xae74bbc7ff0d7435 */ /* 0x001fc600000001ff */
[----:B------:R0:W-:Y:S01]  /*1bc00*/  STL.64 [R1+0xb30], R10 ;  /* 0x000b300a01007387 */ /* 0x0001e20000100a00 */
[----:B------:R-:W-:Y:S01]  /*1bc10*/  MOV R12, 0x2f0d882b ;  /* 0x2f0d882b000c7802 */ /* 0x000fe20000000f00 */
[----:B-1----:R-:W-:Y:S01]  /*1bc20*/  HFMA2.MMA R19, -RZ, RZ, 0.115966796875, -149.25 ;  /* 0x2f6cd8aaff137435 */ /* 0x002fe200000001ff */
[----:B------:R-:W-:Y:S01]  /*1bc30*/  MOV R18, 0xb082062a ;  /* 0xb082062a00127802 */ /* 0x000fe20000000f00 */
[----:B------:R1:W-:Y:S01]  /*1bc40*/  STL.64 [R1+0xad0], R14 ;  /* 0x000ad00e01007387 */ /* 0x0003e20000100a00 */
[----:B--2---:R-:W-:Y:S01]  /*1bc50*/  HFMA2.MMA R16, -RZ, RZ, -0.059356689453125, -47616 ;  /* 0xab99f9d0ff107435 */ /* 0x004fe200000001ff */
[----:B------:R-:W-:Y:S02]  /*1bc60*/  IMAD.MOV.U32 R17, RZ, RZ, 0x2b033afb ;  /* 0x2b033afbff117424 */ /* 0x000fe400078e00ff */
[----:B------:R2:W-:Y:S01]  /*1bc70*/  STL.64 [R1+0xaa8], R8 ;  /* 0x000aa80801007387 */ /* 0x0005e20000100a00 */
[----:B0-----:R-:W-:Y:S01]  /*1bc80*/  HFMA2.MMA R10, -RZ, RZ, 0.080810546875, 1.6845703125 ;  /* 0x2d2c3ebdff0a7435 */ /* 0x001fe200000001ff */
[----:B------:R-:W-:-:S02]  /*1bc90*/  IMAD.MOV.U32 R11, RZ, RZ, -0x53e6b8b1 ;  /* 0xac19474fff0b7424 */ /* 0x000fc400078e00ff */
[----:B------:R0:W-:Y:S01]  /*1bca0*/  STL.64 [R1+0xb00], R12 ;  /* 0x000b000c01007387 */ /* 0x0001e20000100a00 */
[----:B-1----:R-:W-:Y:S01]  /*1bcb0*/  IMAD.MOV.U32 R14, RZ, RZ, 0x2d52aed2 ;  /* 0x2d52aed2ff0e7424 */ /* 0x002fe200078e00ff */
[----:B------:R-:W-:Y:S02]  /*1bcc0*/  MOV R15, 0xa796340a ;  /* 0xa796340a000f7802 */ /* 0x000fe40000000f00 */
[----:B------:R1:W-:Y:S01]  /*1bcd0*/  STL.64 [R1+0xb70], R10 ;  /* 0x000b700a01007387 */ /* 0x0003e20000100a00 */
[----:B--2---:R-:W-:Y:S01]  /*1bce0*/  HFMA2.MMA R8, -RZ, RZ, 0.357421875, 0.06695556640625 ;  /* 0x35b82c49ff087435 */ /* 0x004fe200000001ff */
[----:B------:R-:W-:Y:S02]  /*1bcf0*/  IMAD.MOV.U32 R9, RZ, RZ, -0x4ad6e9a8 ;  /* 0xb5291658ff097424 */ /* 0x000fe400078e00ff */
[----:B------:R2:W-:Y:S01]  /*1bd00*/  STL.64 [R1+0xb60], R18 ;  /* 0x000b601201007387 */ /* 0x0005e20000100a00 */
[----:B0-----:R-:W-:Y:S01]  /*1bd10*/  IMAD.MOV.U32 R12, RZ, RZ, -0x4b7f56af ;  /* 0xb480a951ff0c7424 */ /* 0x001fe200078e00ff */
[----:B------:R-:W-:-:S02]  /*1bd20*/  MOV R13, 0x3739efa3 ;  /* 0x3739efa3000d7802 */ /* 0x000fc40000000f00 */
[----:B------:R0:W-:Y:S01]  /*1bd30*/  STL.64 [R1+0xb08], R14 ;  /* 0x000b080e01007387 */ /* 0x0001e20000100a00 */
[----:B-1----:R-:W-:Y:S01]  /*1bd40*/  HFMA2.MMA R11, -RZ, RZ, 0.339599609375, 0.0038700103759765625 ;  /* 0x356f1bedff0b7435 */ /* 0x002fe200000001ff */
[----:B------:R-:W-:Y:S02]  /*1bd50*/  MOV R10, 0xb5e38e04 ;  /* 0xb5e38e04000a7802 */ /* 0x000fe40000000f00 */
[----:B------:R1:W-:Y:S01]  /*1bd60*/  STL.64 [R1+0xb10], R16 ;  /* 0x000b101001007387 */ /* 0x0003e20000100a00 */
[----:B--2---:R-:W-:Y:S01]  /*1bd70*/  HFMA2.MMA R18, -RZ, RZ, 0.45263671875, -204 ;  /* 0x373eda60ff127435 */ /* 0x004fe200000001ff */
[----:B------:R-:W-:Y:S02]  /*1bd80*/  IMAD.MOV.U32 R19, RZ, RZ, 0x2f89d9e3 ;  /* 0x2f89d9e3ff137424 */ /* 0x000fe400078e00ff */
[----:B------:R2:W-:Y:S01]  /*1bd90*/  STL.64 [R1+0xae0], R8 ;  /* 0x000ae00801007387 */ /* 0x0005e20000100a00 */
[----:B0-----:R-:W-:Y:S01]  /*1bda0*/  HFMA2.MMA R15, -RZ, RZ, -0.26318359375, 0.00168609619140625 ;  /* 0xb43616e8ff0f7435 */ /* 0x001fe200000001ff */
        /* <DEDUP_REMOVED lines=8> */
[----:B0-----:R-:W-:-:S03]  /*1be30*/  HFMA2.MMA R13, -RZ, RZ, 0.050262451171875, 48960 ;  /* 0x2a6f79faff0d7435 */ /* 0x001fc600000001ff */
[----:B------:R0:W-:Y:S01]  /*1be40*/  STL.64 [R1+0xb50], R16 ;  /* 0x000b501001007387 */ /* 0x0001e20000100a00 */
[----:B------:R-:W-:Y:S01]  /*1be50*/  MOV R12, 0x248f2a67 ;  /* 0x248f2a67000c7802 */ /* 0x000fe20000000f00 */
[----:B-1----:R-:W-:Y:S01]  /*1be60*/  HFMA2.MMA R10, -RZ, RZ, -0.042083740234375, 0.58984375 ;  /* 0xa96338b8ff0a7435 */ /* 0x002fe200000001ff */
[----:B------:R-:W-:Y:S01]  /*1be70*/  IMAD.MOV.U32 R11, RZ, RZ, -0x464f6baa ;  /* 0xb9b09456ff0b7424 */ /* 0x000fe200078e00ff */
[----:B------:R1:W-:Y:S01]  /*1be80*/  STL.64 [R1+0xb48], R14 ;  /* 0x000b480e01007387 */ /* 0x0003e20000100a00 */
[----:B--2---:R-:W-:Y:S01]  /*1be90*/  HFMA2.MMA R19, -RZ, RZ, -0.06390380859375, 1.345703125 ;  /* 0xac173d62ff137435 */ /* 0x004fe200000001ff */
[----:B------:R-:W-:Y:S02]  /*1bea0*/  MOV R18, 0x2ca4a32a ;  /* 0x2ca4a32a00127802 */ /* 0x000fe40000000f00 */
[----:B------:R2:W-:Y:S01]  /*1beb0*/  STL.64 [R1+0xb20], R8 ;  /* 0x000b200801007387 */ /* 0x0005e20000100a00 */
[----:B0-----:R-:W-:Y:S01]  /*1bec0*/  HFMA2.MMA R16, -RZ, RZ, -0.79736328125, -8896 ;  /* 0xba61f058ff107435 */ /* 0x001fe200000001ff */
[----:B------:R-:W-:-:S02]  /*1bed0*/  IMAD.MOV.U32 R17, RZ, RZ, 0x3a4d87fb ;  /* 0x3a4d87fbff117424 */ /* 0x000fc400078e00ff */
[----:B------:R0:W-:Y:S01]  /*1bee0*/  STL.64 [R1+0xb78], R12 ;  /* 0x000b780c01007387 */ /* 0x0001e20000100a00 */
[----:B-1----:R-:W-:Y:S01]  /*1bef0*/  IMAD.MOV.U32 R14, RZ, RZ, -0x562d9389 ;  /* 0xa9d26c77ff0e7424 */ /* 0x002fe200078e00ff */
[----:B------:R-:W-:Y:S02]  /*1bf00*/  MOV R15, 0x28b83af4 ;  /* 0x28b83af4000f7802 */ /* 0x000fe40000000f00 */
[----:B------:R1:W-:Y:S01]  /*1bf10*/  STL.64 [R1+0xbe8], R10 ;  /* 0x000be80a01007387 */ /* 0x0003e20000100a00 */
[----:B--2---:R-:W-:Y:S01]  /*1bf20*/  HFMA2.MMA R8, -RZ, RZ, 0.06494140625, 764 ;  /* 0x2c2861f8ff087435 */ /* 0x004fe200000001ff */
[----:B------:R-:W-:Y:S02]  /*1bf30*/  IMAD.MOV.U32 R9, RZ, RZ, 0x310db352 ;  /* 0x310db352ff097424 */ /* 0x000fe400078e00ff */
[----:B------:R2:W-:Y:S01]  /*1bf40*/  STL.64 [R1+0xb80], R14 ;  /* 0x000b800e01007387 */ /* 0x0005e20000100a00 */
[----:B0-----:R-:W-:Y:S01]  /*1bf50*/  IMAD.MOV.U32 R12, RZ, RZ, -0x4b89cc4a ;  /* 0xb47633b6ff0c7424 */ /* 0x001fe200078e00ff */
[----:B------:R-:W-:-:S02]  /*1bf60*/  MOV R13, 0x2e020a8b ;  /* 0x2e020a8b000d7802 */ /* 0x000fc40000000f00 */
[----:B------:R0:W-:Y:S01]  /*1bf70*/  STL.64 [R1+0xbd8], R18 ;  /* 0x000bd81201007387 */ /* 0x0001e20000100a00 */
[----:B-1----:R-:W-:-:S03]  /*1bf80*/  HFMA2.MMA R11, -RZ, RZ, -0.1826171875, -0.091796875 ;  /* 0xb1d8ade0ff0b7435 */ /* 0x002fc600000001ff */
[----:B------:R1:W-:Y:S01]  /*1bf90*/  STL.64 [R1+0xb88], R16 ;  /* 0x000b881001007387 */ /* 0x0003e20000100a00 */
[----:B------:R-:W-:Y:S01]  /*1bfa0*/  MOV R10, 0xa8a208e3 ;  /* 0xa8a208e3000a7802 */ /* 0x000fe20000000f00 */
[----:B--2---:R-:W-:Y:S02]  /*1bfb0*/  HFMA2.MMA R15, -RZ, RZ, -0.050811767578125, -0.0056915283203125 ;  /* 0xaa819dd4ff0f7435 */ /* 0x004fe400000001ff */
[----:B------:R2:W-:Y:S01]  /*1bfc0*/  STL.64 [R1+0xa28], R20 ;  /* 0x000a281401007387 */ /* 0x0005e20000100a00 */
[----:B------:R-:W-:Y:S01]  /*1bfd0*/  MOV R14, 0x316cd4f9 ;  /* 0x316cd4f9000e7802 */ /* 0x000fe20000000f00 */
[----:B0-----:R-:W-:Y:S01]  /*1bfe0*/  HFMA2.MMA R18, -RZ, RZ, -0.26708984375, 0.00088405609130859375 ;  /* 0xb446133eff127435 */ /* 0x001fe200000001ff */
[----:B------:R-:W-:Y:S01]  /*1bff0*/  IMAD.MOV.U32 R19, RZ, RZ, 0x334f3181 ;  /* 0x334f3181ff137424 */ /* 0x000fe200078e00ff */
[----:B------:R0:W-:Y:S01]  /*1c000*/  STL.64 [R1+0xa30], R22 ;  /* 0x000a301601007387 */ /* 0x0001e20000100a00 */
[----:B-1----:R-:W-:Y:S01]  /*1c010*/  IMAD.MOV.U32 R16, RZ, RZ, -0x5027586f ;  /* 0xafd8a791ff107424 */ /* 0x002fe200078e00ff */
[----:B------:R-:W-:-:S02]  /*1c020*/  MOV R17, 0x2f4c88ee ;  /* 0x2f4c88ee00117802 */ /* 0x000fc40000000f00 */
[----:B------:R1:W-:Y:S01]  /*1c030*/  STL.64 [R1+0xb58], R8 ;  /* 0x000b580801007387 */ /* 0x0003e20000100a00 */
[----:B--2---:R-:W-:Y:S01]  /*1c040*/  HFMA2.MMA R21, -RZ, RZ, -0.474365234375, -50.71875 ;  /* 0xb797d257ff157435 */ /* 0x004fe200000001ff */
        /* <DEDUP_REMOVED lines=8> */
[----:B--2---:R-:W-:Y:S01]  /*1c0d0*/  HFMA2.MMA R13, -RZ, RZ, 0.69580078125, 465 ;  /* 0x39915f44ff0d7435 */ /* 0x004fe200000001ff */
[----:B------:R-:W-:Y:S02]  /*1c0e0*/  MOV R12, 0xb8923b02 ;  /* 0xb8923b02000c7802 */ /* 0x000fe40000000f00 */
[----:B------:R2:W-:Y:S01]  /*1c0f0*/  STL.64 [R1+0xbc0], R14 ;  /* 0x000bc00e01007387 */ /* 0x0005e20000100a00 */
[----:B0-----:R-:W-:-:S03]  /*1c100*/  HFMA2.MMA R10, -RZ, RZ, -0.58349609375, 4.41074371337890625e-06 ;  /* 0xb8ab004aff0a7435 */ /* 0x001fc600000001ff */
[----:B------:R0:W-:Y:S01]  /*1c110*/  STL.64 [R1+0xc18], R18 ;  /* 0x000c181201007387 */ /* 0x0001e20000100a00 */
[----:B------:R-:W-:Y:S01]  /*1c120*/  IMAD.MOV.U32 R11, RZ, RZ, 0x386b5efc ;  /* 0x386b5efcff0b7424 */ /* 0x000fe200078e00ff */
[----:B-1----:R-:W-:Y:S02]  /*1c130*/  HFMA2.MMA R16, -RZ, RZ, 0.255859375, 442 ;  /* 0x34185ee8ff107435 */ /* 0x002fe400000001ff */
[----:B------:R1:W-:Y:S01]  /*1c140*/  STL.64 [R1+0xa70], R20 ;  /* 0x000a701401007387 */ /* 0x0003e20000100a00 */
[----:B------:R-:W-:Y:S02]  /*1c150*/  IMAD.MOV.U32 R17, RZ, RZ, -0x489bee02 ;  /* 0xb76411feff117424 */ /* 0x000fe400078e00ff */
[----:B--2---:R-:W-:Y:S01]  /*1c160*/  IMAD.MOV.U32 R14, RZ, RZ, -0x46aefdea ;  /* 0xb9510216ff0e7424 */ /* 0x004fe200078e00ff */
[----:B------:R-:W-:Y:S01]  /*1c170*/  MOV R15, 0x388e8f4e ;  /* 0x388e8f4e000f7802 */ /* 0x000fe20000000f00 */
[----:B------:R2:W-:Y:S01]  /*1c180*/  STL.64 [R1+0xa78], R22 ;  /* 0x000a781601007387 */ /* 0x0005e20000100a00 */
[----:B0-----:R-:W-:Y:S01]  /*1c190*/  HFMA2.MMA R19, -RZ, RZ, -0.76318359375, 0.9521484375 ;  /* 0xba1b3b9eff137435 */ /* 0x001fe200000001ff */
[----:B------:R-:W-:-:S02]  /*1c1a0*/  MOV R18, 0x3a0b4779 ;  /* 0x3a0b477900127802 */ /* 0x000fc40000000f00 */
[----:B------:R0:W-:Y:S01]  /*1c1b0*/  STL.64 [R1+0xb98], R8 ;  /* 0x000b980801007387 */ /* 0x0001e20000100a00 */
[----:B-1----:R-:W-:-:S03]  /*1c1c0*/  HFMA2.MMA R20, -RZ, RZ, -0.0213775634765625, -250.375 ;  /* 0xa579dbd3ff147435 */ /* 0x002fc600000001ff */
[----:B------:R1:W-:Y:S01]  /*1c1d0*/  STL.64 [R1+0xbf0], R12 ;  /* 0x000bf00c01007387 */ /* 0x0003e20000100a00 */
[----:B------:R-:W-:Y:S01]  /*1c1e0*/  IMAD.MOV.U32 R21, RZ, RZ, -0x569fcba6 ;  /* 0xa960345aff157424 */ /* 0x000fe200078e00ff */
[----:B--2---:R-:W-:Y:S01]  /*1c1f0*/  HFMA2.MMA R22, -RZ, RZ, 0.7861328125, 5.53125 ;  /* 0x3a4a4588ff167435 */ /* 0x004fe200000001ff */
[----:B------:R-:W-:Y:S01]  /*1c200*/  IMAD.MOV.U32 R23, RZ, RZ, 0x3606d905 ;  /* 0x3606d905ff177424 */ /* 0x000fe200078e00ff */
[----:B------:R2:W-:Y:S01]  /*1c210*/  STL.64 [R1+0xbf8], R14 ;  /* 0x000bf80e01007387 */ /* 0x0005e20000100a00 */
[----:B0-----:R-:W-:Y:S01]  /*1c220*/  HFMA2.MMA R8, -RZ, RZ, -0.09759521484375, -0.0019130706787109375 ;  /* 0xae3f97d6ff087435 */ /* 0x001fe200000001ff */
[----:B------:R-:W-:Y:S02]  /*1c230*/  IMAD.MOV.U32 R9, RZ, RZ, 0x26b84405 ;  /* 0x26b84405ff097424 */ /* 0x000fe400078e00ff */
[----:B------:R0:W-:Y:S01]  /*1c240*/  STL.64 [R1+0xc60], R10 ;  /* 0x000c600a01007387 */ /* 0x0001e20000100a00 */
[----:B-1----:R-:W-:Y:S01]  /*1c250*/  IMAD.MOV.U32 R12, RZ, RZ, 0x315951d7 ;  /* 0x315951d7ff0c7424 */ /* 0x002fe200078e00ff */
[----:B------:R-:W-:-:S02]  /*1c260*/  MOV R13, 0xb0578799 ;  /* 0xb0578799000d7802 */ /* 0x000fc40000000f00 */
[----:B------:R1:W-:Y:S01]  /*1c270*/  STL.64 [R1+0xc00], R16 ;  /* 0x000c001001007387 */ /* 0x0003e20000100a00 */
[----:B--2---:R-:W-:-:S03]  /*1c280*/  HFMA2.MMA R15, -RZ, RZ, 0.08184814453125, -56992 ;  /* 0x2d3dfaf5ff0f7435 */ /* 0x004fc600000001ff */
[----:B------:R2:W-:Y:S01]  /*1c290*/  STL.64 [R1+0xc50], R18 ;  /* 0x000c501201007387 */ /* 0x0005e20000100a00 */
[----:B------:R-:W-:Y:S01]  /*1c2a0*/  MOV R14, 0xae4680a9 ;  /* 0xae4680a9000e7802 */ /* 0x000fe20000000f00 */
[----:B0-----:R-:W-:Y:S01]  /*1c2b0*/  HFMA2.MMA R11, -RZ, RZ, -0.0248260498046875, 7912 ;  /* 0xa65b6fbaff0b7435 */ /* 0x001fe200000001ff */
[----:B------:R-:W-:Y:S01]  /*1c2c0*/  MOV R10, 0x2f6d7999 ;  /* 0x2f6d7999000a7802 */ /* 0x000fe20000000f00 */
[----:B------:R0:W-:Y:S01]  /*1c2d0*/  STL.64 [R1+0xab0], R20 ;  /* 0x000ab01401007387 */ /* 0x0001e20000100a00 */
[----:B-1----:R-:W-:Y:S01]  /*1c2e0*/  IMAD.MOV.U32 R16, RZ, RZ, -0x5bd72013 ;  /* 0xa428dfedff107424 */ /* 0x002fe200078e00ff */
[----:B------:R-:W-:Y:S02]  /*1c2f0*/  MOV R17, 0xabaa6b58 ;  /* 0xabaa6b5800117802 */ /* 0x000fe40000000f00 */
[----:B------:R1:W-:Y:S01]  /*1c300*/  STL.64 [R1+0xac8], R22 ;  /* 0x000ac81601007387 */ /* 0x0003e20000100a00 */
[----:B--2---:R-:W-:-:S03]  /*1c310*/  HFMA2.MMA R18, -RZ, RZ, 0.1531982421875, -0.00011903047561645507812 ;  /* 0x30e787cdff127435 */ /* 0x004fc600000001ff */
[----:B------:R2:W-:Y:S01]  /*1c320*/  STL.64 [R1+0xbd0], R8 ;  /* 0x000bd00801007387 */ /* 0x0005e20000100a00 */
[----:B------:R-:W-:-:S03]  /*1c330*/  IMAD.MOV.U32 R19, RZ, RZ, -0x4f944755 ;  /* 0xb06bb8abff137424 */ /* 0x000fc600078e00ff */
[----:B------:R3:W-:Y:S01]  /*1c340*/  STL.64 [R1+0xc28], R12 ;  /* 0x000c280c01007387 */ /* 0x0007e20000100a00 */
[----:B0-----:R-:W-:Y:S01]  /*1c350*/  IMAD.MOV.U32 R20, RZ, RZ, -0x4d8de466 ;  /* 0xb2721b9aff147424 */ /* 0x001fe200078e00ff */
[----:B------:R-:W-:Y:S01]  /*1c360*/  MOV R21, 0x31d606a3 ;  /* 0x31d606a300157802 */ /* 0x000fe20000000f00 */
[----:B-1----:R-:W-:Y:S01]  /*1c370*/  HFMA2.MMA R23, -RZ, RZ, 0.0149993896484375, -0.005496978759765625 ;  /* 0x23ae9da1ff177435 */ /* 0x002fe200000001ff */
[----:B------:R-:W-:Y:S01]  /*1c380*/  MOV R22, 0xa9df0b0c ;  /* 0xa9df0b0c00167802 */ /* 0x000fe20000000f00 */
[----:B------:R0:W-:Y:S01]  /*1c390*/  STL.64 [R1+0xc40], R16 ;  /* 0x000c401001007387 */ /* 0x0001e20000100a00 */
[----:B--2---:R-:W-:Y:S01]  /*1c3a0*/  IMAD.MOV.U32 R8, RZ, RZ, -0x504d3181 ;  /* 0xafb2ce7fff087424 */ /* 0x004fe200078e00ff */
[----:B------:R-:W-:Y:S02]  /*1c3b0*/  MOV R9, 0x34ba0a82 ;  /* 0x34ba0a8200097802 */ /* 0x000fe40000000f00 */
[----:B------:R1:W-:Y:S01]  /*1c3c0*/  STL.64 [R1+0xc38], R14 ;  /* 0x000c380e01007387 */ /* 0x0003e20000100a00 */
[----:B---3--:R-:W-:Y:S01]  /*1c3d0*/  HFMA2.MMA R13, -RZ, RZ, -0.1663818359375, -0.0100250244140625 ;  /* 0xb153a122ff0d7435 */ /* 0x008fe200000001ff */
[----:B------:R-:W-:-:S02]  /*1c3e0*/  MOV R12, 0xb799c17a ;  /* 0xb799c17a000c7802 */ /* 0x000fc40000000f00 */
[----:B------:R2:W-:Y:S01]  /*1c3f0*/  STL.64 [R1+0xc98], R10 ;  /* 0x000c980a01007387 */ /* 0x0005e20000100a00 */
[----:B0-----:R-:W-:-:S03]  /*1c400*/  HFMA2.MMA R16, -RZ, RZ, 0.319091796875, 1096 ;  /* 0x351b6448ff107435 */ /* 0x001fc600000001ff */
[----:B------:R0:W-:Y:S01]  /*1c410*/  STL.64 [R1+0xaf0], R20 ;  /* 0x000af01401007387 */ /* 0x0001e20000100a00 */
[----:B------:R-:W-:Y:S02]  /*1c420*/  IMAD.MOV.U32 R17, RZ, RZ, 0x2a83a738 ;  /* 0x2a83a738ff117424 */ /* 0x000fe400078e00ff */
[----:B-1----:R-:W-:Y:S01]  /*1c430*/  IMAD.MOV.U32 R14, RZ, RZ, 0x36688aea ;  /* 0x36688aeaff0e7424 */ /* 0x002fe200078e00ff */
[----:B------:R-:W-:Y:S01]  /*1c440*/  MOV R15, 0xb6082c3c ;  /* 0xb6082c3c000f7802 */ /* 0x000fe20000000f00 */
[----:B------:R1:W-:Y:S01]  /*1c450*/  STL.64 [R1+0xc10], R8 ;  /* 0x000c100801007387 */ /* 0x0003e20000100a00 */
[----:B--2---:R-:W-:Y:S01]  /*1c460*/  HFMA2.MMA R10, -RZ, RZ, 0.1258544921875, -2.712890625 ;  /* 0x3007c16dff0a7435 */ /* 0x004fe200000001ff */
[----:B------:R-:W-:Y:S02]  /*1c470*/  IMAD.MOV.U32 R11, RZ, RZ, -0x4a71ca99 ;  /* 0xb58e3567ff0b7424 */ /* 0x000fe400078e00ff */
[----:B------:R2:W-:Y:S01]  /*1c480*/  STL.64 [R1+0xc90], R18 ;  /* 0x000c901201007387 */ /* 0x0005e20000100a00 */
[----:B0-----:R-:W-:-:S03]  /*1c490*/  HFMA2.MMA R20, -RZ, RZ, -0.42138671875, 3826 ;  /* 0xb6be6b79ff147435 */ /* 0x001fc600000001ff */
[----:B------:R0:W-:Y:S01]  /*1c4a0*/  STL.64 [R1+0xb18], R22 ;  /* 0x000b181601007387 */ /* 0x0001e20000100a00 */
[----:B------:R-:W-:Y:S01]  /*1c4b0*/  IMAD.MOV.U32 R21, RZ, RZ, 0x35bf0101 ;  /* 0x35bf0101ff157424 */ /* 0x000fe200078e00ff */
[----:B-1----:R-:W-:Y:S02]  /*1c4c0*/  HFMA2.MMA R8, -RZ, RZ, 0.055633544921875, -1554 ;  /* 0x2b1fe612ff087435 */ /* 0x002fe400000001ff */
[----:B------:R1:W-:Y:S01]  /*1c4d0*/  STL.64 [R1+0xc68], R12 ;  /* 0x000c680c01007387 */ /* 0x0003e20000100a00 */
[----:B------:R-:W-:Y:S01]  /*1c4e0*/  IMAD.MOV.U32 R9, RZ, RZ, -0x55ead275 ;  /* 0xaa152d8bff097424 */ /* 0x000fe200078e00ff */
[----:B--2---:R-:W-:Y:S01]  /*1c4f0*/  HFMA2.MMA R19, -RZ, RZ, 0.494140625, -1.189453125 ;  /* 0x37e8bcc2ff137435 */ /* 0x004fe200000001ff */
        /* <DEDUP_REMOVED lines=8> */
[----:B--2---:R-:W-:Y:S01]  /*1c580*/  HFMA2.MMA R15, -RZ, RZ, 0.712890625, -0.0002586841583251953125 ;  /* 0x39b48c3dff0f7435 */ /* 0x004fe200000001ff */
[----:B------:R-:W-:Y:S02]  /*1c590*/  MOV R14, 0x2acfbe8a ;  /* 0x2acfbe8a000e7802 */ /* 0x000fe40000000f00 */
[----:B------:R2:W-:Y:S01]  /*1c5a0*/  STL.64 [R1+0xb40], R20 ;  /* 0x000b401401007387 */ /* 0x0005e20000100a00 */
[----:B0-----:R-:W-:Y:S01]  /*1c5b0*/  IMAD.MOV.U32 R16, RZ, RZ, 0x3858ebaf ;  /* 0x3858ebafff107424 */ /* 0x001fe200078e00ff */
[----:B------:R-:W-:-:S02]  /*1c5c0*/  MOV R17, 0xb9af99c3 ;  /* 0xb9af99c300117802 */ /* 0x000fc40000000f00 */
[----:B------:R0:W-:Y:S01]  /*1c5d0*/  STL.64 [R1+0xb68], R22 ;  /* 0x000b681601007387 */ /* 0x0001e20000100a00 */
[----:B-1----:R-:W-:-:S03]  /*1c5e0*/  HFMA2.MMA R11, -RZ, RZ, 0.059326171875, -3744 ;  /* 0x2b98eb50ff0b7435 */ /* 0x002fc600000001ff */
[----:B------:R1:W-:Y:S01]  /*1c5f0*/  STL.64 [R1+0xc48], R8 ;  /* 0x000c480801007387 */ /* 0x0003e20000100a00 */
[----:B------:R-:W-:-:S03]  /*1c600*/  MOV R10, 0xac9aec38 ;  /* 0xac9aec38000a7802 */ /* 0x000fc60000000f00 */
[----:B------:R3:W-:Y:S01]  /*1c610*/  STL.64 [R1+0xca0], R12 ;  /* 0x000ca00c01007387 */ /* 0x0007e20000100a00 */
[----:B--2---:R-:W-:Y:S01]  /*1c620*/  HFMA2.MMA R21, -RZ, RZ, -0.3603515625, 43744 ;  /* 0xb5c47957ff157435 */ /* 0x004fe200000001ff */
[----:B------:R-:W-:Y:S02]  /*1c630*/  MOV R20, 0xb99cccd4 ;  /* 0xb99cccd400147802 */ /* 0x000fe40000000f00 */
[----:B------:R2:W-:Y:S01]  /*1c640*/  STL.64 [R1+0xcc8], R18 ;  /* 0x000cc81201007387 */ /* 0x0005e20000100a00 */
[----:B0-----:R-:W-:Y:S01]  /*1c650*/  HFMA2.MMA R22, -RZ, RZ, 0.2176513671875, -18976 ;  /* 0x32f7f4a2ff167435 */ /* 0x001fe200000001ff */
[----:B------:R-:W-:Y:S02]  /*1c660*/  IMAD.MOV.U32 R23, RZ, RZ, -0x4d8c38de ;  /* 0xb273c722ff177424 */ /* 0x000fe400078e00ff */
[----:B-1----:R-:W-:Y:S01]  /*1c670*/  IMAD.MOV.U32 R8, RZ, RZ, -0x4da878ae ;  /* 0xb2578752ff087424 */ /* 0x002fe200078e00ff */
[----:B------:R-:W-:Y:S01]  /*1c680*/  MOV R9, 0x29c2c5d5 ;  /* 0x29c2c5d500097802 */ /* 0x000fe20000000f00 */
[----:B------:R0:W-:Y:S01]  /*1c690*/  STL.64 [R1+0xcb8], R16 ;  /* 0x000cb81001007387 */ /* 0x0001e20000100a00 */
[----:B---3--:R-:W-:Y:S01]  /*1c6a0*/  HFMA2.MMA R13, -RZ, RZ, -0.2646484375, -0.001155853271484375 ;  /* 0xb43c94bcff0d7435 */ /* 0x008fe200000001ff */
[----:B------:R-:W-:-:S02]  /*1c6b0*/  MOV R12, 0x35258957 ;  /* 0x35258957000c7802 */ /* 0x000fc40000000f00 */
[----:B------:R1:W-:Y:S01]  /*1c6c0*/  STL.64 [R1+0xcb0], R14 ;  /* 0x000cb00e01007387 */ /* 0x0003e20000100a00 */
[----:B--2---:R-:W-:Y:S01]  /*1c6d0*/  HFMA2.MMA R18, -RZ, RZ, 0.0154876708984375, -809.5 ;  /* 0x23eee253ff127435 */ /* 0x004fe200000001ff */
[----:B------:R-:W-:Y:S02]  /*1c6e0*/  IMAD.MOV.U32 R19, RZ, RZ, 0x2d1bcefb ;  /* 0x2d1bcefbff137424 */ /* 0x000fe400078e00ff */
[----:B------:R2:W-:Y:S01]  /*1c6f0*/  STL.64 [R1+0xc88], R8 ;  /* 0x000c880801007387 */ /* 0x0005e20000100a00 */
[----:B0-----:R-:W-:Y:S01]  /*1c700*/  HFMA2.MMA R16, -RZ, RZ, -0.202392578125, 17504 ;  /* 0xb27a7446ff107435 */ /* 0x001fe200000001ff */
[----:B------:R-:W-:Y:S02]  /*1c710*/  IMAD.MOV.U32 R17, RZ, RZ, 0x31859418 ;  /* 0x31859418ff117424 */ /* 0x000fe400078e00ff */
[----:B------:R0:W-:Y:S01]  /*1c720*/  STL.64 [R1+0xd10], R10 ;  /* 0x000d100a01007387 */ /* 0x0001e20000100a00 */
[----:B-1----:R-:W-:Y:S01]  /*1c730*/  IMAD.MOV.U32 R14, RZ, RZ, -0x54496689 ;  /* 0xabb69977ff0e7424 */ /* 0x002fe200078e00ff */
[----:B------:R-:W-:-:S02]  /*1c740*/  MOV R15, 0x32e788fe ;  /* 0x32e788fe000f7802 */ /* 0x000fc40000000f00 */
[----:B------:R1:W-:Y:S01]  /*1c750*/  STL.64 [R1+0xb90], R20 ;  /* 0x000b901401007387 */ /* 0x0003e20000100a00 */
[----:B--2---:R-:W-:Y:S01]  /*1c760*/  HFMA2.MMA R8, -RZ, RZ, 0.69677734375, 30128 ;  /* 0x3993775bff087435 */ /* 0x004fe200000001ff */
[----:B------:R-:W-:Y:S02]  /*1c770*/  IMAD.MOV.U32 R9, RZ, RZ, -0x4719cdec ;  /* 0xb8e63214ff097424 */ /* 0x000fe400078e00ff */
[----:B------:R2:W-:Y:S01]  /*1c780*/  STL.64 [R1+0xbb8], R22 ;  /* 0x000bb81601007387 */ /* 0x0005e20000100a00 */
[----:B0-----:R-:W-:-:S03]  /*1c790*/  HFMA2.MMA R10, -RZ, RZ, 0.2349853515625, -0.0009937286376953125 ;  /* 0x33859412ff0a7435 */ /* 0x001fc600000001ff */
[----:B------:R0:W-:Y:S01]  /*1c7a0*/  STL.64 [R1+0xce0], R12 ;  /* 0x000ce00c01007387 */ /* 0x0001e20000100a00 */
[----:B------:R-:W-:Y:S02]  /*1c7b0*/  IMAD.MOV.U32 R11, RZ, RZ, 0x263e2a76 ;  /* 0x263e2a76ff0b7424 */ /* 0x000fe400078e00ff */
[----:B-1----:R-:W-:Y:S01]  /*1c7c0*/  IMAD.MOV.U32 R20, RZ, RZ, 0x2b0a2bbf ;  /* 0x2b0a2bbfff147424 */ /* 0x002fe200078e00ff */
[----:B------:R1:W-:Y:S01]  /*1c7d0*/  STL.64 [R1+0xd08], R18 ;  /* 0x000d081201007387 */ /* 0x0003e20000100a00 */
[----:B------:R-:W-:Y:S01]  /*1c7e0*/  MOV R21, 0xa2e9da4e ;  /* 0xa2e9da4e00157802 */ /* 0x000fe20000000f00 */
[----:B--2---:R-:W-:Y:S02]  /*1c7f0*/  HFMA2.MMA R23, -RZ, RZ, -0.381103515625, -7.34765625 ;  /* 0xb619c759ff177435 */ /* 0x004fe400000001ff */
[----:B------:R2:W-:Y:S01]  /*1c800*/  STL.64 [R1+0xce8], R14 ;  /* 0x000ce80e01007387 */ /* 0x0005e20000100a00 */
[----:B------:R-:W-:Y:S01]  /*1c810*/  MOV R22, 0x37068711 ;  /* 0x3706871100167802 */ /* 0x000fe20000000f00 */
[----:B0-----:R-:W-:Y:S01]  /*1c820*/  IMAD.MOV.U32 R12, RZ, RZ, -0x45d4eb26 ;  /* 0xba2b14daff0c7424 */ /* 0x001fe200078e00ff */
[----:B------:R-:W-:Y:S01]  /*1c830*/  MOV R13, 0x3a5c11ce ;  /* 0x3a5c11ce000d7802 */ /* 0x000fe20000000f00 */
[----:B------:R0:W-:Y:S01]  /*1c840*/  STL.64 [R1+0xcf0], R16 ;  /* 0x000cf01001007387 */ /* 0x0001e20000100a00 */
[----:B-1----:R-:W-:Y:S01]  /*1c850*/  HFMA2.MMA R19, -RZ, RZ, -0.08734130859375, 3010 ;  /* 0xad9769e1ff137435 */ /* 0x002fe200000001ff */
[----:B------:R-:W-:-:S02]  /*1c860*/  MOV R18, 0xb60d6f65 ;  /* 0xb60d6f6500127802 */ /* 0x000fc40000000f00 */
[----:B------:R1:W-:Y:S01]  /*1c870*/  STL.64 [R1+0xbe0], R20 ;  /* 0x000be01401007387 */ /* 0x0003e20000100a00 */
[----:B--2---:R-:W-:Y:S01]  /*1c880*/  HFMA2.MMA R15, -RZ, RZ, -0.6279296875, 0.0002286434173583984375 ;  /* 0xb9060b7eff0f7435 */ /* 0x004fe200000001ff */
[----:B------:R-:W-:Y:S02]  /*1c890*/  MOV R14, 0x392e88ac ;  /* 0x392e88ac000e7802 */ /* 0x000fe40000000f00 */
[----:B------:R2:W-:Y:S01]  /*1c8a0*/  STL.64 [R1+0xcc0], R8 ;  /* 0x000cc00801007387 */ /* 0x0005e20000100a00 */
[----:B0-----:R-:W-:Y:S01]  /*1c8b0*/  IMAD.MOV.U32 R16, RZ, RZ, 0x384231bf ;  /* 0x384231bfff107424 */ /* 0x001fe200078e00ff */
[----:B------:R-:W-:Y:S02]  /*1c8c0*/  MOV R17, 0x319c9bcd ;  /* 0x319c9bcd00117802 */ /* 0x000fe40000000f00 */
[----:B------:R0:W-:Y:S01]  /*1c8d0*/  STL.64 [R1+0xd18], R12 ;  /* 0x000d180c01007387 */ /* 0x0001e20000100a00 */
[----:B-1----:R-:W-:Y:S01]  /*1c8e0*/  HFMA2.MMA R20, -RZ, RZ, 0.0301971435546875, 0.00146770477294921875 ;  /* 0x27bb1603ff147435 */ /* 0x002fe200000001ff */
[----:B------:R-:W-:-:S02]  /*1c8f0*/  IMAD.MOV.U32 R21, RZ, RZ, 0x2ecdce2c ;  /* 0x2ecdce2cff157424 */ /* 0x000fc400078e00ff */
[----:B------:R1:W-:Y:S01]  /*1c900*/  STL.64 [R1+0xd50], R10 ;  /* 0x000d500a01007387 */ /* 0x0003e20000100a00 */
[----:B--2---:R-:W-:Y:S01]  /*1c910*/  IMAD.MOV.U32 R8, RZ, RZ, 0x2f96d785 ;  /* 0x2f96d785ff087424 */ /* 0x004fe200078e00ff */
[----:B------:R-:W-:Y:S02]  /*1c920*/  MOV R9, 0xae99d6d5 ;  /* 0xae99d6d500097802 */ /* 0x000fe40000000f00 */
[----:B------:R2:W-:Y:S01]  /*1c930*/  STL.64 [R1+0xc08], R22 ;  /* 0x000c081601007387 */ /* 0x0005e20000100a00 */
[----:B0-----:R-:W-:-:S03]  /*1c940*/  HFMA2.MMA R13, -RZ, RZ, 0.1781005859375, 0.007732391357421875 ;  /* 0x31b31febff0d7435 */ /* 0x001fc600000001ff */
        /* <DEDUP_REMOVED lines=8> */
[----:B0-----:R-:W-:Y:S01]  /*1c9d0*/  HFMA2.MMA R18, -RZ, RZ, -0.57373046875, 0.0024356842041015625 ;  /* 0xb89718fdff127435 */ /* 0x001fe200000001ff */
[----:B------:R-:W-:-:S02]  /*1c9e0*/  IMAD.MOV.U32 R19, RZ, RZ, 0x3a31cb4e ;  /* 0x3a31cb4eff137424 */ /* 0x000fc400078e00ff */
[----:B------:R0:W-:Y:S01]  /*1c9f0*/  STL.64 [R1+0xd00], R8 ;  /* 0x000d000801007387 */ /* 0x0001e20000100a00 */
[----:B-1----:R-:W-:Y:S01]  /*1ca00*/  HFMA2.MMA R16, -RZ, RZ, 0.1146240234375, 1.1484375 ;  /* 0x2f563c98ff107435 */ /* 0x002fe200000001ff */
[----:B------:R-:W-:Y:S02]  /*1ca10*/  IMAD.MOV.U32 R17, RZ, RZ, -0x51214c70 ;  /* 0xaedeb390ff117424 */ /* 0x000fe400078e00ff */
[----:B------:R1:W-:Y:S01]  /*1ca20*/  STL.64 [R1+0xd88], R10 ;  /* 0x000d880a01007387 */ /* 0x0003e20000100a00 */
[----:B--2---:R-:W-:Y:S01]  /*1ca30*/  IMAD.MOV.U32 R14, RZ, RZ, -0x4f3fb378 ;  /* 0xb0c04c88ff0e7424 */ /* 0x004fe200078e00ff */
[----:B------:R-:W-:Y:S02]  /*1ca40*/  MOV R15, 0x261b2096 ;  /* 0x261b2096000f7802 */ /* 0x000fe40000000f00 */
[----:B------:R2:W-:Y:S01]  /*1ca50*/  STL.64 [R1+0xc30], R20 ;  /* 0x000c301401007387 */ /* 0x0005e20000100a00 */
[----:B0-----:R-:W-:-:S03]  /*1ca60*/  HFMA2.MMA R8, -RZ, RZ, -0.449462890625, -3.171875 ;  /* 0xb731c258ff087435 */ /* 0x001fc600000001ff */
[----:B------:R0:W-:Y:S01]  /*1ca70*/  STL.64 [R1+0xc58], R22 ;  /* 0x000c581601007387 */ /* 0x0001e20000100a00 */
[----:B------:R-:W-:Y:S01]  /*1ca80*/  IMAD.MOV.U32 R9, RZ, RZ, 0x36e39c79 ;  /* 0x36e39c79ff097424 */ /* 0x000fe200078e00ff */
[----:B-1----:R-:W-:Y:S01]  /*1ca90*/  MOV R10, 0xb11225d7 ;  /* 0xb11225d7000a7802 */ /* 0x002fe20000000f00 */
[----:B------:R-:W-:Y:S01]  /*1caa0*/  IMAD.MOV.U32 R11, RZ, RZ, 0x301db2a5 ;  /* 0x301db2a5ff0b7424 */ /* 0x000fe200078e00ff */
[----:B------:R1:W-:Y:S01]  /*1cab0*/  STL.64 [R1+0xd58], R12 ;  /* 0x000d580c01007387 */ /* 0x0003e20000100a00 */
[----:B--2---:R-:W-:-:S03]  /*1cac0*/  HFMA2.MMA R21, -RZ, RZ, 0.2279052734375, -1.0966796875 ;  /* 0x334bbc63ff157435 */ /* 0x004fc600000001ff */
[----:B------:R2:W-:Y:S01]  /*1cad0*/  STL.64 [R1+0xd60], R14 ;  /* 0x000d600e01007387 */ /* 0x0005e20000100a00 */
[----:B------:R-:W-:Y:S01]  /*1cae0*/  MOV R20, 0xb3bd97bf ;  /* 0xb3bd97bf00147802 */ /* 0x000fe20000000f00 */
[----:B0-----:R-:W-:Y:S02]  /*1caf0*/  HFMA2.MMA R22, -RZ, RZ, -0.06829833984375, -4.28125 ;  /* 0xac5fc448ff167435 */ /* 0x001fe400000001ff */
[----:B------:R0:W-:Y:S01]  /*1cb00*/  STL.64 [R1+0xd80], R18 ;  /* 0x000d801201007387 */ /* 0x0001e20000100a00 */
[----:B------:R-:W-:Y:S01]  /*1cb10*/  IMAD.MOV.U32 R23, RZ, RZ, 0x22adcde9 ;  /* 0x22adcde9ff177424 */ /* 0x000fe200078e00ff */
[----:B-1----:R-:W-:Y:S02]  /*1cb20*/  HFMA2.MMA R13, -RZ, RZ, -0.58642578125, -64.125 ;  /* 0xb8b1d402ff0d7435 */ /* 0x002fe400000001ff */
[----:B------:R1:W-:Y:S01]  /*1cb30*/  STL.64 [R1+0xd68], R16 ;  /* 0x000d681001007387 */ /* 0x0003e20000100a00 */
[----:B------:R-:W-:Y:S01]  /*1cb40*/  IMAD.MOV.U32 R12, RZ, RZ, 0x3443638e ;  /* 0x3443638eff0c7424 */ /* 0x000fe200078e00ff */
[----:B--2---:R-:W-:-:S02]  /*1cb50*/  HFMA2.MMA R14, -RZ, RZ, -0.1390380859375, -1.1861324310302734375e-05 ;  /* 0xb07380c7ff0e7435 */ /* 0x004fc400000001ff */
[----:B------:R2:W-:Y:S01]  /*1cb60*/  STL.64 [R1+0xdc8], R10 ;  /* 0x000dc80a01007387 */ /* 0x0005e20000100a00 */
[----:B------:R-:W-:Y:S01]  /*1cb70*/  MOV R15, 0x3697f31f ;  /* 0x3697f31f000f7802 */ /* 0x000fe20000000f00 */
[----:B0-----:R-:W-:Y:S01]  /*1cb80*/  HFMA2.MMA R18, -RZ, RZ, 0.241943359375, 47.40625 ;  /* 0x33be51edff127435 */ /* 0x001fe200000001ff */
[----:B------:R-:W-:Y:S01]  /*1cb90*/  MOV R19, 0xb2d855fd ;  /* 0xb2d855fd00137802 */ /* 0x000fe20000000f00 */
[----:B------:R0:W-:Y:S01]  /*1cba0*/  STL.64 [R1+0xd38], R8 ;  /* 0x000d380801007387 */ /* 0x0001e20000100a00 */
[----:B-1----:R-:W-:Y:S01]  /*1cbb0*/  HFMA2.MMA R17, -RZ, RZ, 0.338134765625, -3.265625 ;  /* 0x3569c288ff117435 */ /* 0x002fe200000001ff */
[----:B------:R-:W-:Y:S02]  /*1cbc0*/  IMAD.MOV.U32 R16, RZ, RZ, -0x49c13963 ;  /* 0xb63ec69dff107424 */ /* 0x000fe400078e00ff */
[----:B------:R1:W-:Y:S01]  /*1cbd0*/  STL.64 [R1+0xc80], R20 ;  /* 0x000c801401007387 */ /* 0x0003e20000100a00 */
[----:B--2---:R-:W-:Y:S01]  /*1cbe0*/  HFMA2.MMA R10, -RZ, RZ, 0.52978515625, -7944 ;  /* 0x383defc2ff0a7435 */ /* 0x004fe200000001ff */
[----:B------:R-:W-:-:S02]  /*1cbf0*/  MOV R11, 0xb803287c ;  /* 0xb803287c000b7802 */ /* 0x000fc40000000f00 */
[----:B------:R2:W-:Y:S01]  /*1cc00*/  STL.64 [R1+0xca8], R22 ;  /* 0x000ca81601007387 */ /* 0x0005e20000100a00 */
[----:B0-----:R-:W-:Y:S01]  /*1cc10*/  IMAD.MOV.U32 R8, RZ, RZ, -0x5392b4cf ;  /* 0xac6d4b31ff087424 */ /* 0x001fe200078e00ff */
[----:B------:R-:W-:Y:S02]  /*1cc20*/  MOV R9, 0xba1c6ff9 ;  /* 0xba1c6ff900097802 */ /* 0x000fe40000000f00 */
[----:B------:R0:W-:Y:S01]  /*1cc30*/  STL.64 [R1+0xd90], R12 ;  /* 0x000d900c01007387 */ /* 0x0001e20000100a00 */
[----:B-1----:R-:W-:Y:S01]  /*1cc40*/  IMAD.MOV.U32 R20, RZ, RZ, -0x4866cb75 ;  /* 0xb799348bff147424 */ /* 0x002fe200078e00ff */
[----:B------:R-:W-:Y:S02]  /*1cc50*/  MOV R21, 0x36c233ec ;  /* 0x36c233ec00157802 */ /* 0x000fe40000000f00 */
[----:B------:R1:W-:Y:S01]  /*1cc60*/  STL.64 [R1+0xda0], R14 ;  /* 0x000da00e01007387 */ /* 0x0003e20000100a00 */
[----:B--2---:R-:W-:Y:S01]  /*1cc70*/  HFMA2.MMA R23, -RZ, RZ, -0.127197265625, 18128 ;  /* 0xb012746dff177435 */ /* 0x004fe200000001ff */
[----:B------:R-:W-:-:S02]  /*1cc80*/  MOV R22, 0xa432faca ;  /* 0xa432faca00167802 */ /* 0x000fc40000000f00 */
[----:B------:R2:W-:Y:S01]  /*1cc90*/  STL.64 [R1+0xdb8], R18 ;  /* 0x000db81201007387 */ /* 0x0005e20000100a00 */
[----:B0-----:R-:W-:-:S03]  /*1cca0*/  HFMA2.MMA R12, -RZ, RZ, -0.0085296630859375, -367.25 ;  /* 0xa05eddbdff0c7435 */ /* 0x001fc600000001ff */
[----:B------:R0:W-:Y:S01]  /*1ccb0*/  STL.64 [R1+0xda8], R16 ;  /* 0x000da81001007387 */ /* 0x0001e20000100a00 */
[----:B------:R-:W-:Y:S01]  /*1ccc0*/  MOV R13, 0xaeb1f868 ;  /* 0xaeb1f868000d7802 */ /* 0x000fe20000000f00 */
[----:B-1----:R-:W-:Y:S02]  /*1ccd0*/  HFMA2.MMA R15, -RZ, RZ, -0.08209228515625, -0.0003426074981689453125 ;  /* 0xad418d9dff0f7435 */ /* 0x002fe400000001ff */
[----:B------:R1:W-:Y:S01]  /*1cce0*/  STL.64 [R1+0xd78], R8 ;  /* 0x000d780801007387 */ /* 0x0003e20000100a00 */
[----:B------:R-:W-:Y:S01]  /*1ccf0*/  IMAD.MOV.U32 R14, RZ, RZ, 0x2e3a66b4 ;  /* 0x2e3a66b4ff0e7424 */ /* 0x000fe200078e00ff */
[----:B--2---:R-:W-:Y:S01]  /*1cd00*/  MOV R18, 0xb930c724 ;  /* 0xb930c72400127802 */ /* 0x004fe20000000f00 */
[----:B------:R-:W-:Y:S01]  /*1cd10*/  IMAD.MOV.U32 R19, RZ, RZ, -0x4df4530d ;  /* 0xb20bacf3ff137424 */ /* 0x000fe200078e00ff */
[----:B------:R2:W-:Y:S01]  /*1cd20*/  STL.64 [R1+0xe00], R10 ;  /* 0x000e000a01007387 */ /* 0x0005e20000100a00 */
[----:B0-----:R-:W-:Y:S01]  /*1cd30*/  MOV R16, 0x3aaea573 ;  /* 0x3aaea57300107802 */ /* 0x001fe20000000f00 */
        /* <DEDUP_REMOVED lines=8> */
[----:B0-----:R-:W-:Y:S01]  /*1cdc0*/  HFMA2.MMA R20, -RZ, RZ, -0.73681640625, -14.484375 ;  /* 0xb9e5cb3eff147435 */ /* 0x001fe200000001ff */
[----:B------:R-:W-:-:S02]  /*1cdd0*/  IMAD.MOV.U32 R21, RZ, RZ, -0x4ac4ecc5 ;  /* 0xb53b133bff157424 */ /* 0x000fc400078e00ff */
[----:B------:R0:W-:Y:S01]  /*1cde0*/  STL.64 [R1+0xdf8], R18 ;  /* 0x000df81201007387 */ /* 0x0001e20000100a00 */
[----:B-1----:R-:W-:Y:S01]  /*1cdf0*/  IMAD.MOV.U32 R22, RZ, RZ, 0x34ca97cc ;  /* 0x34ca97ccff167424 */ /* 0x002fe200078e00ff */
[----:B------:R-:W-:Y:S02]  /*1ce00*/  MOV R23, 0xb46accf2 ;  /* 0xb46accf200177802 */ /* 0x000fe40000000f00 */
[----:B------:R1:W-:Y:S01]  /*1ce10*/  STL.64 [R1+0xde0], R16 ;  /* 0x000de01001007387 */ /* 0x0003e20000100a00 */
[----:B--2---:R-:W-:-:S03]  /*1ce20*/  HFMA2.MMA R13, -RZ, RZ, 0.09893798828125, 7.9572200775146484375e-05 ;  /* 0x2e550537ff0d7435 */ /* 0x004fc600000001ff */
[----:B------:R2:W-:Y:S01]  /*1ce30*/  STL.64 [R1+0xdb0], R8 ;  /* 0x000db00801007387 */ /* 0x0005e20000100a00 */
[----:B------:R-:W-:Y:S01]  /*1ce40*/  IMAD.MOV.U32 R12, RZ, RZ, 0x372f51d8 ;  /* 0x372f51d8ff0c7424 */ /* 0x000fe200078e00ff */
[----:B0-----:R-:W-:Y:S02]  /*1ce50*/  HFMA2.MMA R18, -RZ, RZ, -0.15478515625, -0.347412109375 ;  /* 0xb0f4b58fff127435 */ /* 0x001fe400000001ff */
        /* <DEDUP_REMOVED lines=8> */
[----:B0-----:R-:W-:Y:S01]  /*1cee0*/  HFMA2.MMA R14, -RZ, RZ, -0.302734375, 95.6875 ;  /* 0xb4d855fbff0e7435 */ /* 0x001fe200000001ff */
[----:B------:R-:W-:-:S02]  /*1cef0*/  MOV R15, 0xaa45cbf6 ;  /* 0xaa45cbf6000f7802 */ /* 0x000fc40000000f00 */
[----:B------:R0:W-:Y:S01]  /*1cf00*/  STL.64 [R1+0xd48], R22 ;  /* 0x000d481601007387 */ /* 0x0001e20000100a00 */
[----:B-1----:R-:W-:Y:S01]  /*1cf10*/  HFMA2.MMA R11, -RZ, RZ, 0.34912109375, -0.01309967041015625 ;  /* 0x3596a2b5ff0b7435 */ /* 0x002fe200000001ff */
        /* <DEDUP_REMOVED lines=8> */
[----:B-1----:R-:W-:-:S03]  /*1cfa0*/  HFMA2.MMA R12, -RZ, RZ, 0.6455078125, 2626 ;  /* 0x392a6921ff0c7435 */ /* 0x002fc600000001ff */
[----:B------:R1:W-:Y:S01]  /*1cfb0*/  STL.64 [R1+0xdf0], R8 ;  /* 0x000df00801007387 */ /* 0x0003e20000100a00 */
[----:B------:R-:W-:Y:S01]  /*1cfc0*/  MOV R13, 0xbb073923 ;  /* 0xbb073923000d7802 */ /* 0x000fe20000000f00 */
[----:B--2---:R-:W-:Y:S02]  /*1cfd0*/  HFMA2.MMA R18, -RZ, RZ, 0.47265625, -36224 ;  /* 0x3790f86cff127435 */ /* 0x004fe400000001ff */
[----:B------:R2:W-:Y:S01]  /*1cfe0*/  STL.64 [R1+0xe18], R14 ;  /* 0x000e180e01007387 */ /* 0x0005e20000100a00 */
[----:B------:R-:W-:Y:S01]  /*1cff0*/  IMAD.MOV.U32 R19, RZ, RZ, -0x4942b4f0 ;  /* 0xb6bd4b10ff137424 */ /* 0x000fe200078e00ff */
[----:B0-----:R-:W-:Y:S02]  /*1d000*/  HFMA2.MMA R16, -RZ, RZ, -0.30224609375, 7.60546875 ;  /* 0xb4d6479bff107435 */ /* 0x001fe400000001ff */
[----:B------:R0:W-:Y:S01]  /*1d010*/  STL.64 [R1+0xe78], R10 ;  /* 0x000e780a01007387 */ /* 0x0001e20000100a00 */
[----:B------:R-:W-:Y:S01]  /*1d020*/  IMAD.MOV.U32 R17, RZ, RZ, 0x39bdf9d4 ;  /* 0x39bdf9d4ff117424 */ /* 0x000fe200078e00ff */
[----:B-1----:R-:W-:Y:S01]  /*1d030*/  MOV R8, 0x32451f4e ;  /* 0x32451f4e00087802 */ /* 0x002fe20000000f00 */
[----:B------:R-:W-:Y:S01]  /*1d040*/  IMAD.MOV.U32 R9, RZ, RZ, 0x22924184 ;  /* 0x22924184ff097424 */ /* 0x000fe200078e00ff */
[----:B------:R1:W-:Y:S01]  /*1d050*/  STL.64 [R1+0xd98], R22 ;  /* 0x000d981601007387 */ /* 0x0003e20000100a00 */
[----:B--2---:R-:W-:Y:S01]  /*1d060*/  IMAD.MOV.U32 R14, RZ, RZ, 0x3b0c2df0 ;  /* 0x3b0c2df0ff0e7424 */ /* 0x004fe200078e00ff */
[----:B------:R-:W-:-:S02]  /*1d070*/  MOV R15, 0xba847eb2 ;  /* 0xba847eb2000f7802 */ /* 0x000fc40000000f00 */
[----:B------:R2:W-:Y:S01]  /*1d080*/  STL.64 [R1+0xd70], R20 ;  /* 0x000d701401007387 */ /* 0x0005e20000100a00 */
[----:B0-----:R-:W-:Y:S01]  /*1d090*/  HFMA2.MMA R10, -RZ, RZ, 0.8818359375, 52512 ;  /* 0x3b0e7a69ff0a7435 */ /* 0x001fe200000001ff */
[----:B------:R-:W-:Y:S02]  /*1d0a0*/  IMAD.MOV.U32 R11, RZ, RZ, -0x44fee425 ;  /* 0xbb011bdbff0b7424 */ /* 0x000fe400078e00ff */
[----:B------:R0:W-:Y:S01]  /*1d0b0*/  STL.64 [R1+0xe28], R8 ;  /* 0x000e280801007387 */ /* 0x0001e20000100a00 */
[----:B-1----:R-:W-:Y:S01]  /*1d0c0*/  HFMA2.MMA R22, -RZ, RZ, 0.82080078125, 184 ;  /* 0x3a9159c0ff167435 */ /* 0x002fe200000001ff */
[----:B------:R-:W-:Y:S02]  /*1d0d0*/  MOV R23, 0x35854f7b ;  /* 0x35854f7b00177802 */ /* 0x000fe40000000f00 */
[----:B------:R1:W-:Y:S01]  /*1d0e0*/  STL.64 [R1+0xe48], R12 ;  /* 0x000e480c01007387 */ /* 0x0003e20000100a00 */
[----:B--2---:R-:W-:Y:S01]  /*1d0f0*/  HFMA2.MMA R21, -RZ, RZ, 0.1724853515625, -1513 ;  /* 0x3185e5e9ff157435 */ /* 0x004fe200000001ff */
[----:B------:R-:W-:-:S02]  /*1d100*/  IMAD.MOV.U32 R20, RZ, RZ, -0x57c7c94e ;  /* 0xa83836b2ff147424 */ /* 0x000fc400078e00ff */
[----:B------:R2:W-:Y:S01]  /*1d110*/  STL.64 [R1+0xe50], R14 ;  /* 0x000e500e01007387 */ /* 0x0005e20000100a00 */
[----:B0-----:R-:W-:-:S03]  /*1d120*/  IMAD.MOV.U32 R8, RZ, RZ, 0x3111c386 ;  /* 0x3111c386ff087424 */ /* 0x001fc600078e00ff */
[----:B------:R0:W-:Y:S01]  /*1d130*/  STL.64 [R1+0xe70], R18 ;  /* 0x000e701201007387 */ /* 0x0001e20000100a00 */
[----:B------:R-:W-:-:S03]  /*1d140*/  MOV R9, 0xb7d840e1 ;  /* 0xb7d840e100097802 */ /* 0x000fc60000000f00 */
[----:B------:R3:W-:Y:S01]  /*1d150*/  STL.64 [R1+0xe58], R16 ;  /* 0x000e581001007387 */ /* 0x0007e20000100a00 */
[----:B-1----:R-:W-:Y:S01]  /*1d160*/  IMAD.MOV.U32 R12, RZ, RZ, -0x4ac79a42 ;  /* 0xb53865beff0c7424 */ /* 0x002fe200078e00ff */
[----:B------:R-:W-:Y:S01]  /*1d170*/  MOV R13, 0x345dc32f ;  /* 0x345dc32f000d7802 */ /* 0x000fe20000000f00 */
[----:B--2---:R-:W-:Y:S01]  /*1d180*/  HFMA2.MMA R15, -RZ, RZ, -0.1805419921875, -0.0029468536376953125 ;  /* 0xb1c79a09ff0f7435 */ /* 0x004fe200000001ff */
[----:B------:R1:W-:Y:S01]  /*1d190*/  STL.64 [R1+0xeb8], R10 ;  /* 0x000eb80a01007387 */ /* 0x0003e20000100a00 */
[----:B------:R-:W-:Y:S01]  /*1d1a0*/  MOV R14, 0x32afd7e3 ;  /* 0x32afd7e3000e7802 */ /* 0x000fe20000000f00 */
[----:B0-----:R-:W-:Y:S01]  /*1d1b0*/  HFMA2.MMA R19, -RZ, RZ, 0.97705078125, -58.40625 ;  /* 0x3bd1d34dff137435 */ /* 0x001fe200000001ff */
[----:B------:R-:W-:Y:S01]  /*1d1c0*/  MOV R18, 0xbb8572b5 ;  /* 0xbb8572b500127802 */ /* 0x000fe20000000f00 */
[----:B------:R0:W-:Y:S01]  /*1d1d0*/  STL.64 [R1+0xde8], R22 ;  /* 0x000de81601007387 */ /* 0x0001e20000100a00 */
[----:B---3--:R-:W-:Y:S01]  /*1d1e0*/  IMAD.MOV.U32 R16, RZ, RZ, -0x5ae6560f ;  /* 0xa519a9f1ff107424 */ /* 0x008fe200078e00ff */
[----:B------:R-:W-:-:S02]  /*1d1f0*/  MOV R17, 0x30785d67 ;  /* 0x30785d6700117802 */ /* 0x000fc40000000f00 */
[----:B------:R2:W-:Y:S01]  /*1d200*/  STL.64 [R1+0xdc0], R20 ;  /* 0x000dc01401007387 */ /* 0x0005e20000100a00 */
[----:B-1----:R-:W-:Y:S01]  /*1d210*/  HFMA2.MMA R11, -RZ, RZ, -0.028472900390625, -40544 ;  /* 0xa74af8f3ff0b7435 */ /* 0x002fe200000001ff */
[----:B------:R-:W-:Y:S02]  /*1d220*/  MOV R10, 0xb3f9808b ;  /* 0xb3f9808b000a7802 */ /* 0x000fe40000000f00 */
[----:B------:R1:W-:Y:S01]  /*1d230*/  STL.64 [R1+0xe68], R8 ;  /* 0x000e680801007387 */ /* 0x0003e20000100a00 */
[----:B0-----:R-:W-:-:S03]  /*1d240*/  HFMA2.MMA R23, -RZ, RZ, 0.01334381103515625, -14.09375 ;  /* 0x22d5cb0cff177435 */ /* 0x001fc600000001ff */
[----:B------:R0:W-:Y:S01]  /*1d250*/  STL.64 [R1+0xe80], R12 ;  /* 0x000e800c01007387 */ /* 0x0001e20000100a00 */
[----:B------:R-:W-:Y:S01]  /*1d260*/  IMAD.MOV.U32 R22, RZ, RZ, -0x506ed5ca ;  /* 0xaf912a36ff167424 */ /* 0x000fe200078e00ff */
[----:B--2---:R-:W-:Y:S01]  /*1d270*/  MOV R20, 0xb6102ac4 ;  /* 0xb6102ac400147802 */ /* 0x004fe20000000f00 */
[----:B------:R-:W-:Y:S01]  /*1d280*/  IMAD.MOV.U32 R21, RZ, RZ, 0x35b26ccc ;  /* 0x35b26cccff157424 */ /* 0x000fe200078e00ff */
[----:B------:R2:W-:Y:S01]  /*1d290*/  STL.64 [R1+0xe98], R16 ;  /* 0x000e981001007387 */ /* 0x0005e20000100a00 */
[----:B-1----:R-:W-:-:S03]  /*1d2a0*/  HFMA2.MMA R8, -RZ, RZ, -0.1259765625, 96.625 ;  /* 0xb008560aff087435 */ /* 0x002fc600000001ff */
[----:B------:R1:W-:Y:S01]  /*1d2b0*/  STL.64 [R1+0xe90], R14 ;  /* 0x000e900e01007387 */ /* 0x0003e20000100a00 */
[----:B------:R-:W-:Y:S01]  /*1d2c0*/  IMAD.MOV.U32 R9, RZ, RZ, 0x2f143b5a ;  /* 0x2f143b5aff097424 */ /* 0x000fe200078e00ff */
[----:B0-----:R-:W-:Y:S02]  /*1d2d0*/  HFMA2.MMA R13, -RZ, RZ, 0.2078857421875, 0.0001523494720458984375 ;  /* 0x32a708feff0d7435 */ /* 0x001fe400000001ff */
[----:B------:R0:W-:Y:S01]  /*1d2e0*/  STL.64 [R1+0xea8], R18 ;  /* 0x000ea81201007387 */ /* 0x0001e20000100a00 */
[----:B------:R-:W-:Y:S01]  /*1d2f0*/  MOV R12, 0x3a5b23f8 ;  /* 0x3a5b23f8000c7802 */ /* 0x000fe20000000f00 */
[----:B--2---:R-:W-:Y:S01]  /*1d300*/  HFMA2.MMA R16, -RZ, RZ, -0.56884765625, -35072 ;  /* 0xb88df848ff107435 */ /* 0x004fe200000001ff */
[----:B------:R-:W-:Y:S01]  /*1d310*/  IMAD.MOV.U32 R17, RZ, RZ, -0x50e1393e ;  /* 0xaf1ec6c2ff117424 */ /* 0x000fe200078e00ff */
[----:B------:R2:W-:Y:S01]  /*1d320*/  STL.64 [R1+0xef0], R10 ;  /* 0x000ef00a01007387 */ /* 0x0005e20000100a00 */
[----:B-1----:R-:W-:Y:S01]  /*1d330*/  IMAD.MOV.U32 R14, RZ, RZ, -0x4678d77e ;  /* 0xb9872882ff0e7424 */ /* 0x002fe200078e00ff */
[----:B------:R-:W-:-:S02]  /*1d340*/  MOV R15, 0x3947558c ;  /* 0x3947558c000f7802 */ /* 0x000fc40000000f00 */
[----:B------:R1:W-:Y:S01]  /*1d350*/  STL.64 [R1+0xe10], R20 ;  /* 0x000e101401007387 */ /* 0x0003e20000100a00 */
[----:B0-----:R-:W-:Y:S01]  /*1d360*/  HFMA2.MMA R18, -RZ, RZ, -0.3232421875, 0.0004680156707763671875 ;  /* 0xb52c0fabff127435 */ /* 0x001fe200000001ff */
[----:B------:R-:W-:Y:S02]  /*1d370*/  IMAD.MOV.U32 R19, RZ, RZ, 0x34d0d05d ;  /* 0x34d0d05dff137424 */ /* 0x000fe400078e00ff */
[----:B------:R0:W-:Y:S01]  /*1d380*/  STL.64 [R1+0xe38], R22 ;  /* 0x000e381601007387 */ /* 0x0001e20000100a00 */
[----:B--2---:R-:W-:Y:S01]  /*1d390*/  HFMA2.MMA R10, -RZ, RZ, -0.1851806640625, 0.007030487060546875 ;  /* 0xb1ed1f33ff0a7435 */ /* 0x004fe200000001ff */
[----:B------:R-:W-:Y:S02]  /*1d3a0*/  IMAD.MOV.U32 R11, RZ, RZ, 0x3945b5d9 ;  /* 0x3945b5d9ff0b7424 */ /* 0x000fe400078e00ff */
[----:B------:R2:W-:Y:S01]  /*1d3b0*/  STL.64 [R1+0xea0], R8 ;  /* 0x000ea00801007387 */ /* 0x0005e20000100a00 */
[----:B-1----:R-:W-:Y:S01]  /*1d3c0*/  HFMA2.MMA R21, -RZ, RZ, 0.60693359375, 0.017181396484375 ;  /* 0x38db2466ff157435 */ /* 0x002fe200000001ff */
[----:B------:R-:W-:-:S02]  /*1d3d0*/  MOV R20, 0xb9938e1b ;  /* 0xb9938e1b00147802 */ /* 0x000fc40000000f00 */
[----:B------:R1:W-:Y:S01]  /*1d3e0*/  STL.64 [R1+0xec0], R12 ;  /* 0x000ec00c01007387 */ /* 0x0003e20000100a00 */
[----:B0-----:R-:W-:Y:S01]  /*1d3f0*/  HFMA2.MMA R22, -RZ, RZ, 0.04156494140625, 827.5 ;  /* 0x29526277ff167435 */ /* 0x001fe200000001ff */
[----:B------:R-:W-:Y:S02]  /*1d400*/  IMAD.MOV.U32 R23, RZ, RZ, -0x4ce70e84 ;  /* 0xb318f17cff177424 */ /* 0x000fe400078e00ff */
[----:B------:R0:W-:Y:S01]  /*1d410*/  STL.64 [R1+0xec8], R14 ;  /* 0x000ec80e01007387 */ /* 0x0001e20000100a00 */
[----:B--2---:R-:W-:Y:S01]  /*1d420*/  IMAD.MOV.U32 R8, RZ, RZ, 0x365dc32f ;  /* 0x365dc32fff087424 */ /* 0x004fe200078e00ff */
[----:B------:R-:W-:Y:S02]  /*1d430*/  MOV R9, 0x2b60b368 ;  /* 0x2b60b36800097802 */ /* 0x000fe40000000f00 */
[----:B------:R2:W-:Y:S01]  /*1d440*/  STL.64 [R1+0xed0], R16 ;  /* 0x000ed01001007387 */ /* 0x0005e20000100a00 */
[----:B-1----:R-:W-:Y:S01]  /*1d450*/  IMAD.MOV.U32 R12, RZ, RZ, 0x32aac036 ;  /* 0x32aac036ff0c7424 */ /* 0x002fe200078e00ff */
[----:B------:R-:W-:-:S02]  /*1d460*/  MOV R13, 0xb243fbaf ;  /* 0xb243fbaf000d7802 */ /* 0x000fc40000000f00 */
[----:B------:R1:W-:Y:S01]  /*1d470*/  STL.64 [R1+0xee8], R18 ;  /* 0x000ee81201007387 */ /* 0x0003e20000100a00 */
[----:B0-----:R-:W-:Y:S01]  /*1d480*/  HFMA2.MMA R15, -RZ, RZ, -0.9697265625, -1011 ;  /* 0xbbc2e3e6ff0f7435 */ /* 0x001fe200000001ff */
[----:B------:R-:W-:Y:S02]  /*1d490*/  MOV R14, 0xb00a9a1c ;  /* 0xb00a9a1c000e7802 */ /* 0x000fe40000000f00 */
[----:B------:R0:W-:Y:S01]  /*1d4a0*/  STL.64 [R1+0xf30], R10 ;  /* 0x000f300a01007387 */ /* 0x0001e20000100a00 */
[----:B--2---:R-:W-:Y:S01]  /*1d4b0*/  IMAD.MOV.U32 R16, RZ, RZ, -0x45f26628 ;  /* 0xba0d99d8ff107424 */ /* 0x004fe200078e00ff */
[----:B------:R-:W-:Y:S02]  /*1d4c0*/  MOV R17, 0x3c10084d ;  /* 0x3c10084d00117802 */ /* 0x000fe40000000f00 */
[----:B------:R2:W-:Y:S01]  /*1d4d0*/  STL.64 [R1+0xe60], R20 ;  /* 0x000e601401007387 */ /* 0x0005e20000100a00 */
[----:B-1----:R-:W-:Y:S01]  /*1d4e0*/  HFMA2.MMA R19, -RZ, RZ, -0.87841796875, 0.07373046875 ;  /* 0xbb072cb8ff137435 */ /* 0x002fe200000001ff */
[----:B------:R-:W-:-:S02]  /*1d4f0*/  MOV R18, 0x35abe64f ;  /* 0x35abe64f00127802 */ /* 0x000fc40000000f00 */
[----:B------:R1:W-:Y:S01]  /*1d500*/  STL.64 [R1+0xe88], R22 ;  /* 0x000e881601007387 */ /* 0x0003e20000100a00 */
[----:B0-----:R-:W-:Y:S01]  /*1d510*/  HFMA2.MMA R11, -RZ, RZ, -0.1571044921875, 0.00469970703125 ;  /* 0xb1071cd0ff0b7435 */ /* 0x001fe200000001ff */
[----:B------:R-:W-:Y:S02]  /*1d520*/  MOV R10, 0x31ee4973 ;  /* 0x31ee4973000a7802 */ /* 0x000fe40000000f00 */
[----:B------:R0:W-:Y:S04]  /*1d530*/  STL.64 [R1+0xee0], R8 ;  /* 0x000ee00801007387 */ /* 0x0001e80000100a00 */
[----:B------:R3:W-:Y:S01]  /*1d540*/  STL.64 [R1+0xef8], R12 ;  /* 0x000ef80c01007387 */ /* 0x0007e20000100a00 */
[----:B--2---:R-:W-:Y:S01]  /*1d550*/  IMAD.MOV.U32 R20, RZ, RZ, -0x447b9580 ;  /* 0xbb846a80ff147424 */ /* 0x004fe200078e00ff */
[----:B------:R-:W-:Y:S01]  /*1d560*/  MOV R21, 0xb6128c3e ;  /* 0xb6128c3e00157802 */ /* 0x000fe20000000f00 */
[----:B-1----:R-:W-:Y:S01]  /*1d570*/  HFMA2.MMA R23, -RZ, RZ, -0.4482421875, -472.25 ;  /* 0xb72cdf61ff177435 */ /* 0x002fe200000001ff */
[----:B------:R1:W-:Y:S01]  /*1d580*/  STL.64 [R1+0xf10], R16 ;  /* 0x000f101001007387 */ /* 0x0003e20000100a00 */
[----:B------:R-:W-:Y:S01]  /*1d590*/  MOV R22, 0x3783ce5d ;  /* 0x3783ce5d00167802 */ /* 0x000fe20000000f00 */
[----:B0-----:R-:W-:-:S02]  /*1d5a0*/  HFMA2.MMA R8, -RZ, RZ, -1.0322265625, -2.9027462005615234375e-05 ;  /* 0xbc2181e7ff087435 */ /* 0x001fc400000001ff */
[----:B------:R0:W-:Y:S01]  /*1d5b0*/  STL.64 [R1+0xf08], R14 ;  /* 0x000f080e01007387 */ /* 0x0001e20000100a00 */
[----:B------:R-:W-:Y:S01]  /*1d5c0*/  IMAD.MOV.U32 R9, RZ, RZ, 0x3ba44808 ;  /* 0x3ba44808ff097424 */ /* 0x000fe200078e00ff */
[----:B---3--:R-:W-:Y:S01]  /*1d5d0*/  HFMA2.MMA R13, -RZ, RZ, 0.5322265625, 0.00020492076873779296875 ;  /* 0x38420ab7ff0d7435 */ /* 0x008fe200000001ff */
[----:B------:R-:W-:Y:S01]  /*1d5e0*/  MOV R12, 0xb90c7582 ;  /* 0xb90c7582000c7802 */ /* 0x000fe20000000f00 */
[----:B------:R2:W-:Y:S01]  /*1d5f0*/  STL.64 [R1+0xf20], R18 ;  /* 0x000f201201007387 */ /* 0x0005e20000100a00 */
[----:B-1----:R-:W-:Y:S01]  /*1d600*/  HFMA2.MMA R16, -RZ, RZ, 0.428955078125, -345 ;  /* 0x36dddd64ff107435 */ /* 0x002fe200000001ff */
[----:B------:R-:W-:Y:S02]  /*1d610*/  IMAD.MOV.U32 R17, RZ, RZ, -0x49f3a7b4 ;  /* 0xb60c584cff117424 */ /* 0x000fe400078e00ff */
[----:B------:R1:W-:Y:S01]  /*1d620*/  STL.64 [R1+0xeb0], R20 ;  /* 0x000eb01401007387 */ /* 0x0003e20000100a00 */
[----:B0-----:R-:W-:Y:S01]  /*1d630*/  IMAD.MOV.U32 R14, RZ, RZ, 0x2e301289 ;  /* 0x2e301289ff0e7424 */ /* 0x001fe200078e00ff */
[----:B------:R-:W-:-:S02]  /*1d640*/  MOV R15, 0xb72c0fb2 ;  /* 0xb72c0fb2000f7802 */ /* 0x000fc40000000f00 */
[----:B------:R0:W-:Y:S01]  /*1d650*/  STL.64 [R1+0xf68], R10 ;  /* 0x000f680a01007387 */ /* 0x0001e20000100a00 */
[----:B--2---:R-:W-:Y:S01]  /*1d660*/  HFMA2.MMA R18, -RZ, RZ, 0.025390625, -0.01085662841796875 ;  /* 0x2680a18fff127435 */ /* 0x004fe200000001ff */
[----:B------:R-:W-:Y:S02]  /*1d670*/  IMAD.MOV.U32 R19, RZ, RZ, -0x4db018d5 ;  /* 0xb24fe72bff137424 */ /* 0x000fe400078e00ff */
[----:B------:R2:W-:Y:S01]  /*1d680*/  STL.64 [R1+0xed8], R22 ;  /* 0x000ed81601007387 */ /* 0x0005e20000100a00 */
[----:B-1----:R-:W-:-:S03]  /*1d690*/  HFMA2.MMA R20, -RZ, RZ, 0.167724609375, 160.875 ;  /* 0x315e5907ff147435 */ /* 0x002fc600000001ff */
[----:B------:R1:W-:Y:S01]  /*1d6a0*/  STL.64 [R1+0xf18], R8 ;  /* 0x000f180801007387 */ /* 0x0003e20000100a00 */
[----:B------:R-:W-:Y:S01]  /*1d6b0*/  IMAD.MOV.U32 R21, RZ, RZ, 0x1f453419 ;  /* 0x1f453419ff157424 */ /* 0x000fe200078e00ff */
[----:B0-----:R-:W-:Y:S02]  /*1d6c0*/  HFMA2.MMA R10, -RZ, RZ, -0.505859375, 137.5 ;  /* 0xb80c584cff0a7435 */ /* 0x001fe400000001ff */
[----:B------:R0:W-:Y:S01]  /*1d6d0*/  STL.64 [R1+0xf38], R12 ;  /* 0x000f380c01007387 */ /* 0x0001e20000100a00 */
[----:B------:R-:W-:-:S03]  /*1d6e0*/  IMAD.MOV.U32 R11, RZ, RZ, -0x53846403 ;  /* 0xac7b9bfdff0b7424 */ /* 0x000fc600078e00ff */
[----:B------:R3:W-:Y:S01]  /*1d6f0*/  STL.64 [R1+0xf40], R14 ;  /* 0x000f400e01007387 */ /* 0x0007e20000100a00 */
[----:B--2---:R-:W-:Y:S01]  /*1d700*/  IMAD.MOV.U32 R22, RZ, RZ, 0x3ae040b6 ;  /* 0x3ae040b6ff167424 */ /* 0x004fe200078e00ff */
[----:B------:R-:W-:Y:S01]  /*1d710*/  MOV R23, 0xba31758e ;  /* 0xba31758e00177802 */ /* 0x000fe20000000f00 */
[----:B-1----:R-:W-:Y:S01]  /*1d720*/  IMAD.MOV.U32 R8, RZ, RZ, -0x4b7f62d5 ;  /* 0xb4809d2bff087424 */ /* 0x002fe200078e00ff */
[----:B------:R-:W-:Y:S01]  /*1d730*/  MOV R9, 0x3398dd34 ;  /* 0x3398dd3400097802 */ /* 0x000fe20000000f00 */
[----:B------:R1:W-:Y:S01]  /*1d740*/  STL.64 [R1+0xf48], R16 ;  /* 0x000f481001007387 */ /* 0x0003e20000100a00 */
[----:B0-----:R-:W-:Y:S01]  /*1d750*/  IMAD.MOV.U32 R12, RZ, RZ, 0x3c8e8eb3 ;  /* 0x3c8e8eb3ff0c7424 */ /* 0x001fe200078e00ff */
[----:B------:R-:W-:Y:S02]  /*1d760*/  MOV R13, 0xbcf1e474 ;  /* 0xbcf1e474000d7802 */ /* 0x000fe40000000f00 */
[----:B------:R0:W-:Y:S01]  /*1d770*/  STL.64 [R1+0xf60], R18 ;  /* 0x000f601201007387 */ /* 0x0001e20000100a00 */
[----:B---3--:R-:W-:Y:S01]  /*1d780*/  HFMA2.MMA R15, -RZ, RZ, 1.06640625, 0.52685546875 ;  /* 0x3c443837ff0f7435 */ /* 0x008fe200000001ff */
[----:B------:R-:W-:-:S02]  /*1d790*/  MOV R14, 0xbc4ac247 ;  /* 0xbc4ac247000e7802 */ /* 0x000fc40000000f00 */
[----:B------:R2:W-:Y:S01]  /*1d7a0*/  STL.64 [R1+0xf00], R20 ;  /* 0x000f001401007387 */ /* 0x0005e20000100a00 */
[----:B-1----:R-:W-:Y:S01]  /*1d7b0*/  IMAD.MOV.U32 R16, RZ, RZ, -0x444e8a9f ;  /* 0xbbb17561ff107424 */ /* 0x002fe200078e00ff */
[----:B------:R-:W-:Y:S02]  /*1d7c0*/  MOV R17, 0xb387ea89 ;  /* 0xb387ea8900117802 */ /* 0x000fe40000000f00 */
[----:B------:R1:W-:Y:S01]  /*1d7d0*/  STL.64 [R1+0xf28], R22 ;  /* 0x000f281601007387 */ /* 0x0003e20000100a00 */
[----:B0-----:R-:W-:Y:S01]  /*1d7e0*/  HFMA2.MMA R19, -RZ, RZ, 0.126953125, 0.0003681182861328125 ;  /* 0x30100e08ff137435 */ /* 0x001fe200000001ff */
[----:B------:R-:W-:Y:S02]  /*1d7f0*/  MOV R18, 0x3a118808 ;  /* 0x3a11880800127802 */ /* 0x000fe40000000f00 */
[----:B------:R0:W-:Y:S01]  /*1d800*/  STL.64 [R1+0xf58], R8 ;  /* 0x000f580801007387 */ /* 0x0001e20000100a00 */
[----:B--2---:R-:W-:Y:S01]  /*1d810*/  HFMA2.MMA R21, -RZ, RZ, 0.302001953125, 8744 ;  /* 0x34d57045ff157435 */ /* 0x004fe200000001ff */
[----:B------:R-:W-:-:S02]  /*1d820*/  MOV R20, 0xaa6be562 ;  /* 0xaa6be56200147802 */ /* 0x000fc40000000f00 */
[----:B------:R2:W-:Y:S04]  /*1d830*/  STL.64 [R1+0xf70], R12 ;  /* 0x000f700c01007387 */ /* 0x0005e80000100a00 */
[----:B------:R3:W-:Y:S01]  /*1d840*/  STL.64 [R1+0xfa8], R10 ;  /* 0x000fa80a01007387 */ /* 0x0007e20000100a00 */
[----:B-1----:R-:W-:Y:S01]  /*1d850*/  HFMA2.MMA R22, -RZ, RZ, 1.16015625, 0.452880859375 ;  /* 0x3ca4373fff167435 */ /* 0x002fe200000001ff */
[----:B------:R-:W-:Y:S02]  /*1d860*/  IMAD.MOV.U32 R23, RZ, RZ, 0x36ebda3c ;  /* 0x36ebda3cff177424 */ /* 0x000fe400078e00ff */
[----:B------:R1:W-:Y:S01]  /*1d870*/  STL.64 [R1+0xf88], R16 ;  /* 0x000f881001007387 */ /* 0x0003e20000100a00 */
[----:B0-----:R-:W-:Y:S01]  /*1d880*/  HFMA2.MMA R8, -RZ, RZ, 0.87060546875, 0.01421356201171875 ;  /* 0x3af72347ff087435 */ /* 0x001fe200000001ff */
[----:B------:R-:W-:Y:S01]  /*1d890*/  IMAD.MOV.U32 R9, RZ, RZ, -0x453ede71 ;  /* 0xbac1218fff097424 */ /* 0x000fe200078e00ff */
[----:B--2---:R-:W-:Y:S01]  /*1d8a0*/  HFMA2.MMA R13, -RZ, RZ, -0.412109375, -0.82958984375 ;  /* 0xb698baa3ff0d7435 */ /* 0x004fe200000001ff */
[----:B------:R0:W-:Y:S01]  /*1d8b0*/  STL.64 [R1+0xf80], R14 ;  /* 0x000f800e01007387 */ /* 0x0001e20000100a00 */
[----:B------:R-:W-:Y:S01]  /*1d8c0*/  MOV R12, 0x36f01e4e ;  /* 0x36f01e4e000c7802 */ /* 0x000fe20000000f00 */
[----:B---3--:R-:W-:Y:S01]  /*1d8d0*/  HFMA2.MMA R11, -RZ, RZ, -1.2548828125, 0.0003120899200439453125 ;  /* 0xbd050d1dff0b7435 */ /* 0x008fe200000001ff */
[----:B------:R-:W-:Y:S01]  /*1d8e0*/  MOV R10, 0x3d756a1b ;  /* 0x3d756a1b000a7802 */ /* 0x000fe20000000f00 */
[----:B------:R2:W-:Y:S01]  /*1d8f0*/  STL.64 [R1+0xf98], R18 ;  /* 0x000f981201007387 */ /* 0x0005e20000100a00 */
[----:B-1----:R-:W-:Y:S01]  /*1d900*/  HFMA2.MMA R16, -RZ, RZ, -0.28466796875, -7092 ;  /* 0xb48eeeedff107435 */ /* 0x002fe200000001ff */
[----:B------:R-:W-:-:S02]  /*1d910*/  IMAD.MOV.U32 R17, RZ, RZ, 0x342b44cb ;  /* 0x342b44cbff117424 */ /* 0x000fc400078e00ff */
[----:B------:R1:W-:Y:S01]  /*1d920*/  STL.64 [R1+0xf50], R20 ;  /* 0x000f501401007387 */ /* 0x0003e20000100a00 */
[----:B0-----:R-:W-:Y:S01]  /*1d930*/  IMAD.MOV.U32 R14, RZ, RZ, 0x35bf1481 ;  /* 0x35bf1481ff0e7424 */ /* 0x001fe200078e00ff */
[----:B------:R-:W-:Y:S02]  /*1d940*/  MOV R15, 0x28a95d1c ;  /* 0x28a95d1c000f7802 */ /* 0x000fe40000000f00 */
[----:B------:R0:W-:Y:S01]  /*1d950*/  STL.64 [R1+0xf78], R22 ;  /* 0x000f781601007387 */ /* 0x0001e20000100a00 */
[----:B--2---:R-:W-:-:S03]  /*1d960*/  HFMA2.MMA R18, -RZ, RZ, 0.8916015625, -0.0185546875 ;  /* 0x3b22a4c0ff127435 */ /* 0x004fc600000001ff */
[----:B------:R2:W-:Y:S01]  /*1d970*/  STL.64 [R1+0xf90], R8 ;  /* 0x000f900801007387 */ /* 0x0005e20000100a00 */
[----:B------:R-:W-:Y:S02]  /*1d980*/  IMAD.MOV.U32 R19, RZ, RZ, -0x42b37306 ;  /* 0xbd4c8cfaff137424 */ /* 0x000fe400078e00ff */
[----:B-1----:R-:W-:Y:S01]  /*1d990*/  IMAD.MOV.U32 R20, RZ, RZ, -0x46e97245 ;  /* 0xb9168dbbff147424 */ /* 0x002fe200078e00ff */
[----:B------:R1:W-:Y:S01]  /*1d9a0*/  STL.64 [R1+0xfb0], R12 ;  /* 0x000fb00c01007387 */ /* 0x0003e20000100a00 */
[----:B------:R-:W-:-:S03]  /*1d9b0*/  MOV R21, 0x38cfff8d ;  /* 0x38cfff8d00157802 */ /* 0x000fc60000000f00 */
[----:B------:R3:W-:Y:S01]  /*1d9c0*/  STL.64 [R1+0xfb8], R14 ;  /* 0x000fb80e01007387 */ /* 0x0007e20000100a00 */
[----:B0-----:R-:W-:Y:S01]  /*1d9d0*/  HFMA2.MMA R23, -RZ, RZ, -0.017913818359375, 0.00958251953125 ;  /* 0xa49620e8ff177435 */ /* 0x001fe200000001ff */
[----:B------:R-:W-:Y:S02]  /*1d9e0*/  MOV R22, 0xb34aab39 ;  /* 0xb34aab3900167802 */ /* 0x000fe40000000f00 */
[----:B------:R0:W-:Y:S01]  /*1d9f0*/  STL.64 [R1+0xfe0], R10 ;  /* 0x000fe00a01007387 */ /* 0x0001e20000100a00 */
[----:B--2---:R-:W-:Y:S01]  /*1da00*/  IMAD.MOV.U32 R8, RZ, RZ, 0x32091641 ;  /* 0x32091641ff087424 */ /* 0x004fe200078e00ff */
[----:B------:R-:W-:Y:S02]  /*1da10*/  MOV R9, 0x3cf7cd03 ;  /* 0x3cf7cd0300097802 */ /* 0x000fe40000000f00 */
[----:B------:R2:W-:Y:S01]  /*1da20*/  STL.64 [R1+0xfc0], R16 ;  /* 0x000fc01001007387 */ /* 0x0005e20000100a00 */
[----:B-1----:R-:W-:Y:S01]  /*1da30*/  IMAD.MOV.U32 R12, RZ, RZ, -0x4940066f ;  /* 0xb6bff991ff0c7424 */ /* 0x002fe200078e00ff */
[----:B------:R-:W-:Y:S01]  /*1da40*/  MOV R13, 0x3c772822 ;  /* 0x3c772822000d7802 */ /* 0x000fe20000000f00 */
[----:B---3--:R-:W-:Y:S01]  /*1da50*/  HFMA2.MMA R15, -RZ, RZ, -0.85986328125, -76.3125 ;  /* 0xbae1d4c5ff0f7435 */ /* 0x008fe200000001ff */
[----:B------:R-:W-:Y:S01]  /*1da60*/  MOV R14, 0x3301fab9 ;  /* 0x3301fab9000e7802 */ /* 0x000fe20000000f00 */
[----:B------:R1:W-:Y:S01]  /*1da70*/  STL.64 [R1+0xfa0], R20 ;  /* 0x000fa01401007387 */ /* 0x0003e20000100a00 */
[----:B0-----:R-:W-:Y:S01]  /*1da80*/  HFMA2.MMA R10, -RZ, RZ, 0.3984375, -12.578125 ;  /* 0x3660ca4aff0a7435 */ /* 0x001fe200000001ff */
[----:B------:R-:W-:-:S02]  /*1da90*/  IMAD.MOV.U32 R11, RZ, RZ, -0x4a74aa49 ;  /* 0xb58b55b7ff0b7424 */ /* 0x000fc400078e00ff */
[----:B------:R0:W-:Y:S01]  /*1daa0*/  STL.64 [R1+0xfd0], R8 ;  /* 0x000fd00801007387 */ /* 0x0001e20000100a00 */
[----:B--2---:R-:W-:Y:S01]  /*1dab0*/  IMAD.MOV.U32 R16, RZ, RZ, 0x3aa8ffa4 ;  /* 0x3aa8ffa4ff107424 */ /* 0x004fe200078e00ff */
[----:B------:R-:W-:Y:S02]  /*1dac0*/  MOV R17, 0xb9f59a7b ;  /* 0xb9f59a7b00117802 */ /* 0x000fe40000000f00 */
[----:B------:R2:W-:Y:S04]  /*1dad0*/  STL.64 [R1+0xfd8], R18 ;  /* 0x000fd81201007387 */ /* 0x0005e80000100a00 */
[----:B------:R3:W-:Y:S01]  /*1dae0*/  STL.64 [R1+0xfe8], R12 ;  /* 0x000fe80c01007387 */ /* 0x0007e20000100a00 */
[----:B-1----:R-:W-:Y:S01]  /*1daf0*/  HFMA2.MMA R20, -RZ, RZ, -1.0869140625, 6.0234375 ;  /* 0xbc594606ff147435 */ /* 0x002fe200000001ff */
[----:B------:R-:W-:-:S02]  /*1db00*/  IMAD.MOV.U32 R21, RZ, RZ, 0x3bb5e994 ;  /* 0x3bb5e994ff157424 */ /* 0x000fc400078e00ff */
[----:B------:R1:W-:Y:S01]  /*1db10*/  STL.64 [R1+0x1000], R16 ;  /* 0x0010001001007387 */ /* 0x0003e20000100a00 */
[----:B0-----:R-:W-:Y:S01]  /*1db20*/  HFMA2.MMA R8, -RZ, RZ, -0.11383056640625, 1.3095703125 ;  /* 0xaf493d3dff087435 */ /* 0x001fe200000001ff */
[----:B------:R-:W-:Y:S01]  /*1db30*/  IMAD.MOV.U32 R9, RZ, RZ, 0x38f01e51 ;  /* 0x38f01e51ff097424 */ /* 0x000fe200078e00ff */
[----:B--2---:R-:W-:Y:S01]  /*1db40*/  HFMA2.MMA R19, -RZ, RZ, 0.48974609375, -28928 ;  /* 0x37d6f710ff137435 */ /* 0x004fe200000001ff */
[----:B------:R0:W-:Y:S01]  /*1db50*/  STL.64 [R1+0xfc8], R22 ;  /* 0x000fc81601007387 */ /* 0x0001e20000100a00 */
[----:B------:R-:W-:Y:S01]  /*1db60*/  MOV R18, 0xb8a2464d ;  /* 0xb8a2464d00127802 */ /* 0x000fe20000000f00 */
[----:B---3--:R-:W-:Y:S02]  /*1db70*/  HFMA2.MMA R13, -RZ, RZ, 0.268798828125, -0.01050567626953125 ;  /* 0x344da161ff0d7435 */ /* 0x008fe400000001ff */
[----:B------:R2:W-:Y:S01]  /*1db80*/  STL.64 [R1+0xff8], R14 ;  /* 0x000ff80e01007387 */ /* 0x0005e20000100a00 */
[----:B------:R-:W-:Y:S01]  /*1db90*/  MOV R12, 0xa7ca1510 ;  /* 0xa7ca1510000c7802 */ /* 0x000fe20000000f00 */
[----:B-1----:R-:W-:-:S02]  /*1dba0*/  HFMA2.MMA R16, -RZ, RZ, -1.447265625, -232.375 ;  /* 0xbdcadb43ff107435 */ /* 0x002fc400000001ff */
        /* <DEDUP_REMOVED lines=8> */
[----:B-1----:R-:W-:Y:S01]  /*1dc30*/  HFMA2.MMA R11, -RZ, RZ, 1.1015625, 480 ;  /* 0x3c685f80ff0b7435 */ /* 0x002fe200000001ff */
[----:B------:R-:W-:-:S02]  /*1dc40*/  MOV R10, 0xbc8d24f9 ;  /* 0xbc8d24f9000a7802 */ /* 0x000fc40000000f00 */
[----:B------:R1:W-:Y:S04]  /*1dc50*/  STL.64 [R1+0x1010], R18 ;  /* 0x0010101201007387 */ /* 0x0003e80000100a00 */
[----:B------:R3:W-:Y:S01]  /*1dc60*/  STL.64 [R1+0x1018], R22 ;  /* 0x0010181601007387 */ /* 0x0007e20000100a00 */
[----:B0-----:R-:W-:Y:S01]  /*1dc70*/  HFMA2.MMA R21, -RZ, RZ, -0.501953125, 0.00012767314910888671875 ;  /* 0xb804082fff157435 */ /* 0x001fe200000001ff */
[----:B------:R-:W-:Y:S02]  /*1dc80*/  MOV R20, 0xbe050379 ;  /* 0xbe05037900147802 */ /* 0x000fe40000000f00 */
[----:B------:R0:W-:Y:S01]  /*1dc90*/  STL.64 [R1+0x1028], R12 ;  /* 0x0010280c01007387 */ /* 0x0001e20000100a00 */
[----:B--2---:R-:W-:Y:S01]  /*1dca0*/  HFMA2.MMA R8, -RZ, RZ, 1.3017578125, -2804 ;  /* 0x3d35e97aff087435 */ /* 0x004fe200000001ff */
[----:B------:R-:W-:-:S02]  /*1dcb0*/  IMAD.MOV.U32 R9, RZ, RZ, 0x3495237e ;  /* 0x3495237eff097424 */ /* 0x000fc400078e00ff */
[----:B------:R2:W-:Y:S01]  /*1dcc0*/  STL.64 [R1+0x1030], R14 ;  /* 0x0010300e01007387 */ /* 0x0005e20000100a00 */
[----:B-1----:R-:W-:Y:S01]  /*1dcd0*/  HFMA2.MMA R18, -RZ, RZ, 0.8525390625, 0.0031871795654296875 ;  /* 0x3ad21a87ff127435 */ /* 0x002fe200000001ff */
[----:B------:R-:W-:Y:S02]  /*1dce0*/  IMAD.MOV.U32 R19, RZ, RZ, -0x4567de18 ;  /* 0xba9821e8ff137424 */ /* 0x000fe400078e00ff */
[----:B------:R1:W-:Y:S01]  /*1dcf0*/  STL.64 [R1+0x1038], R16 ;  /* 0x0010381001007387 */ /* 0x0003e20000100a00 */
[----:B---3--:R-:W-:Y:S01]  /*1dd00*/  HFMA2.MMA R23, -RZ, RZ, -0.38671875, 1.546875 ;  /* 0xb6303e30ff177435 */ /* 0x008fe200000001ff */
[----:B------:R-:W-:Y:S01]  /*1dd10*/  MOV R22, 0x368d5ef3 ;  /* 0x368d5ef300167802 */ /* 0x000fe20000000f00 */
[----:B0-----:R-:W-:Y:S01]  /*1dd20*/  IMAD.MOV.U32 R12, RZ, RZ, -0x4447cc25 ;  /* 0xbbb833dbff0c7424 */ /* 0x001fe200078e00ff */
[----:B------:R-:W-:Y:S01]  /*1dd30*/  MOV R13, 0xb124a69e ;  /* 0xb124a69e000d7802 */ /* 0x000fe20000000f00 */
[----:B------:R0:W-:Y:S01]  /*1dd40*/  STL.64 [R1+0x1058], R10 ;  /* 0x0010580a01007387 */ /* 0x0001e20000100a00 */
[----:B--2---:R-:W-:Y:S01]  /*1dd50*/  HFMA2.MMA R15, -RZ, RZ, 0.08795166015625, -0.0002505779266357421875 ;  /* 0x2da18c1bff0f7435 */ /* 0x004fe200000001ff */
[----:B------:R-:W-:-:S02]  /*1dd60*/  MOV R14, 0x39d6f710 ;  /* 0x39d6f710000e7802 */ /* 0x000fc40000000f00 */
[----:B------:R2:W-:Y:S01]  /*1dd70*/  STL.64 [R1+0x1060], R12 ;  /* 0x0010600c01007387 */ /* 0x0005e20000100a00 */
[----:B-1----:R-:W-:Y:S01]  /*1dd80*/  IMAD.MOV.U32 R16, RZ, RZ, -0x47370002 ;  /* 0xb8c8fffeff107424 */ /* 0x002fe200078e00ff */
[----:B------:R-:W-:Y:S02]  /*1dd90*/  MOV R17, 0x3885781c ;  /* 0x3885781c00117802 */ /* 0x000fe40000000f00 */
[----:B------:R1:W-:Y:S01]  /*1dda0*/  STL.64 [R1+0x1050], R8 ;  /* 0x0010500801007387 */ /* 0x0003e20000100a00 */
[----:B0-----:R-:W-:Y:S01]  /*1ddb0*/  HFMA2.MMA R10, -RZ, RZ, -0.25732421875, 0.037445068359375 ;  /* 0xb41e28cbff0a7435 */ /* 0x001fe200000001ff */
[----:B------:R-:W-:Y:S02]  /*1ddc0*/  IMAD.MOV.U32 R11, RZ, RZ, -0x41b34182 ;  /* 0xbe4cbe7eff0b7424 */ /* 0x000fe400078e00ff */
[----:B------:R0:W-:Y:S01]  /*1ddd0*/  STL.64 [R1+0x1068], R18 ;  /* 0x0010681201007387 */ /* 0x0001e20000100a00 */
[----:B--2---:R-:W-:Y:S01]  /*1dde0*/  HFMA2.MMA R13, -RZ, RZ, 1.681640625, -0.7841796875 ;  /* 0x3ebaba46ff0d7435 */ /* 0x004fe200000001ff */
[----:B------:R-:W-:-:S02]  /*1ddf0*/  MOV R12, 0xbc76adea ;  /* 0xbc76adea000c7802 */ /* 0x000fc40000000f00 */
[----:B------:R2:W-:Y:S01]  /*1de00*/  STL.64 [R1+0x1070], R14 ;  /* 0x0010700e01007387 */ /* 0x0005e20000100a00 */
[----:B-1----:R-:W-:Y:S01]  /*1de10*/  IMAD.MOV.U32 R8, RZ, RZ, 0x3558d126 ;  /* 0x3558d126ff087424 */ /* 0x002fe200078e00ff */
[----:B------:R-:W-:Y:S02]  /*1de20*/  MOV R9, 0x262d4d18 ;  /* 0x262d4d1800097802 */ /* 0x000fe40000000f00 */
[----:B------:R1:W-:Y:S04]  /*1de30*/  STL.64 [R1+0x1098], R10 ;  /* 0x0010980a01007387 */ /* 0x0003e80000100a00 */
[----:B------:R3:W-:Y:S01]  /*1de40*/  STL.64 [R1+0x10a0], R12 ;  /* 0x0010a00c01007387 */ /* 0x0007e20000100a00 */
[----:B0-----:R-:W-:Y:S01]  /*1de50*/  HFMA2.MMA R18, -RZ, RZ, 0.5068359375, -4.30859375 ;  /* 0x380ec44fff127435 */ /* 0x001fe200000001ff */
[----:B------:R-:W-:-:S02]  /*1de60*/  IMAD.MOV.U32 R19, RZ, RZ, -0x41f2d92f ;  /* 0xbe0d26d1ff137424 */ /* 0x000fc400078e00ff */
[----:B------:R0:W-:Y:S01]  /*1de70*/  STL.64 [R1+0x1078], R16 ;  /* 0x0010781001007387 */ /* 0x0001e20000100a00 */
[----:B--2---:R-:W-:Y:S01]  /*1de80*/  IMAD.MOV.U32 R14, RZ, RZ, -0x41124077 ;  /* 0xbeedbf89ff0e7424 */ /* 0x004fe200078e00ff */
[----:B------:R-:W-:Y:S01]  /*1de90*/  MOV R15, 0x3e8866ce ;  /* 0x3e8866ce000f7802 */ /* 0x000fe20000000f00 */
[----:B-1----:R-:W-:Y:S01]  /*1dea0*/  HFMA2.MMA R11, -RZ, RZ, -0.84814453125, 0 ;  /* 0xbac90000ff0b7435 */ /* 0x002fe200000001ff */
[----:B------:R-:W-:Y:S01]  /*1deb0*/  MOV R10, 0x3091fe30 ;  /* 0x3091fe30000a7802 */ /* 0x000fe20000000f00 */
[----:B------:R1:W-:Y:S01]  /*1dec0*/  STL.64 [R1+0x1090], R8 ;  /* 0x0010900801007387 */ /* 0x0003e20000100a00 */
[----:B---3--:R-:W-:Y:S01]  /*1ded0*/  HFMA2.MMA R12, -RZ, RZ, -0.07666015625, -43.65625 ;  /* 0xace8d175ff0c7435 */ /* 0x008fe200000001ff */
[----:B------:R-:W-:Y:S02]  /*1dee0*/  IMAD.MOV.U32 R13, RZ, RZ, 0x38b0b6af ;  /* 0x38b0b6afff0d7424 */ /* 0x000fe400078e00ff */
[----:B------:R2:W-:Y:S01]  /*1def0*/  STL.64 [R1+0x10a8], R14 ;  /* 0x0010a80e01007387 */ /* 0x0005e20000100a00 */
[----:B0-----:R-:W-:Y:S01]  /*1df00*/  HFMA2.MMA R17, -RZ, RZ, -1.349609375, 2.236328125 ;  /* 0xbd664079ff117435 */ /* 0x001fe200000001ff */
[----:B------:R-:W-:-:S02]  /*1df10*/  MOV R16, 0x3e02b5d2 ;  /* 0x3e02b5d200107802 */ /* 0x000fc40000000f00 */
[----:B------:R0:W-:Y:S04]  /*1df20*/  STL.64 [R1+0x10d0], R10 ;  /* 0x0010d00a01007387 */ /* 0x0001e80000100a00 */
[----:B------:R3:W-:Y:S01]  /*1df30*/  STL.64 [R1+0x10e0], R12 ;  /* 0x0010e00c01007387 */ /* 0x0007e20000100a00 */
[----:B-1----:R-:W-:Y:S01]  /*1df40*/  HFMA2.MMA R8, -RZ, RZ, -1.1162109375, 0.44384765625 ;  /* 0xbc77371aff087435 */ /* 0x002fe200000001ff */
[----:B------:R-:W-:Y:S01]  /*1df50*/  IMAD.MOV.U32 R9, RZ, RZ, 0x3bbc182a ;  /* 0x3bbc182aff097424 */ /* 0x000fe200078e00ff */
[----:B--2---:R-:W-:Y:S01]  /*1df60*/  HFMA2.MMA R15, -RZ, RZ, 0.473876953125, 0.000475406646728515625 ;  /* 0x37950fcaff0f7435 */ /* 0x004fe200000001ff */
[----:B------:R1:W-:Y:S01]  /*1df70*/  STL.64 [R1+0x10b0], R18 ;  /* 0x0010b01201007387 */ /* 0x0003e20000100a00 */
[----:B------:R-:W-:Y:S01]  /*1df80*/  MOV R14, 0xb867519f ;  /* 0xb867519f000e7802 */ /* 0x000fe20000000f00 */
[----:B0-----:R-:W-:Y:S01]  /*1df90*/  HFMA2.MMA R10, -RZ, RZ, -1.8310546875, -0.73486328125 ;  /* 0xbf53b9e1ff0a7435 */ /* 0x001fe200000001ff */
[----:B------:R-:W-:Y:S01]  /*1dfa0*/  IMAD.MOV.U32 R11, RZ, RZ, 0x3f64be03 ;  /* 0x3f64be03ff0b7424 */ /* 0x000fe200078e00ff */
[----:B------:R0:W-:Y:S01]  /*1dfb0*/  STL.64 [R1+0x10b8], R16 ;  /* 0x0010b81001007387 */ /* 0x0001e20000100a00 */
[----:B---3--:R-:W-:Y:S01]  /*1dfc0*/  HFMA2.MMA R13, -RZ, RZ, -0.365234375, 0.14404296875 ;  /* 0xb5d8309cff0d7435 */ /* 0x008fe200000001ff */
[----:B------:R-:W-:-:S02]  /*1dfd0*/  MOV R12, 0xbee64065 ;  /* 0xbee64065000c7802 */ /* 0x000fc40000000f00 */
[----:B------:R2:W-:Y:S01]  /*1dfe0*/  STL.64 [R1+0x10c8], R8 ;  /* 0x0010c80801007387 */ /* 0x0005e20000100a00 */
[----:B-1----:R-:W-:-:S03]  /*1dff0*/  HFMA2.MMA R18, -RZ, RZ, 0.37939453125, -1.3037109375 ;  /* 0x3612bd37ff127435 */ /* 0x002fc600000001ff */
[----:B------:R1:W-:Y:S01]  /*1e000*/  STL.64 [R1+0x1110], R10 ;  /* 0x0011100a01007387 */ /* 0x0003e20000100a00 */
[----:B------:R-:W-:Y:S02]  /*1e010*/  IMAD.MOV.U32 R19, RZ, RZ, -0x4acca68f ;  /* 0xb5335971ff137424 */ /* 0x000fe400078e00ff */
[----:B0-----:R-:W-:Y:S01]  /*1e020*/  IMAD.MOV.U32 R16, RZ, RZ, 0x292edd8c ;  /* 0x292edd8cff107424 */ /* 0x001fe200078e00ff */
[----:B------:R-:W-:Y:S01]  /*1e030*/  MOV R17, 0xb66d3d31 ;  /* 0xb66d3d3100117802 */ /* 0x000fe20000000f00 */
[----:B------:R0:W-:Y:S01]  /*1e040*/  STL.64 [R1+0x1118], R12 ;  /* 0x0011180c01007387 */ /* 0x0001e20000100a00 */
[----:B--2---:R-:W-:Y:S01]  /*1e050*/  IMAD.MOV.U32 R8, RZ, RZ, 0x3f885f7f ;  /* 0x3f885f7fff087424 */ /* 0x004fe200078e00ff */
[----:B------:R-:W-:Y:S02]  /*1e060*/  MOV R9, 0x3944bb29 ;  /* 0x3944bb2900097802 */ /* 0x000fe40000000f00 */
[----:B------:R2:W-:Y:S01]  /*1e070*/  STL.64 [R1+0x1040], R20 ;  /* 0x0010401401007387 */ /* 0x0005e20000100a00 */
[----:B-1----:R-:W-:Y:S01]  /*1e080*/  HFMA2.MMA R11, -RZ, RZ, 0.057769775390625, -50528 ;  /* 0x2b65fa2bff0b7435 */ /* 0x002fe200000001ff */
[----:B------:R-:W-:-:S02]  /*1e090*/  MOV R10, 0x39ba53bc ;  /* 0x39ba53bc000a7802 */ /* 0x000fc40000000f00 */
[----:B------:R1:W-:Y:S01]  /*1e0a0*/  STL.64 [R1+0x10e8], R14 ;  /* 0x0010e80e01007387 */ /* 0x0003e20000100a00 */
[----:B0-----:R-:W-:-:S03]  /*1e0b0*/  HFMA2.MMA R12, -RZ, RZ, -0.47021484375, -4.7028064727783203125e-05 ;  /* 0xb7868315ff0c7435 */ /* 0x001fc600000001ff */
[----:B------:R0:W-:Y:S01]  /*1e0c0*/  STL.64 [R1+0x10f0], R16 ;  /* 0x0010f01001007387 */ /* 0x0001e20000100a00 */
[----:B------:R-:W-:Y:S01]  /*1e0d0*/  IMAD.MOV.U32 R13, RZ, RZ, 0x2860a0bf ;  /* 0x2860a0bfff0d7424 */ /* 0x000fe200078e00ff */
[----:B--2---:R-:W-:Y:S02]  /*1e0e0*/  HFMA2.MMA R20, -RZ, RZ, -0.47998046875, 0.055816650390625 ;  /* 0xb7ae2b25ff147435 */ /* 0x004fe400000001ff */
[----:B------:R2:W-:Y:S01]  /*1e0f0*/  STL.64 [R1+0x10f8], R18 ;  /* 0x0010f81201007387 */ /* 0x0005e20000100a00 */
[----:B------:R-:W-:Y:S02]  /*1e100*/  IMAD.MOV.U32 R21, RZ, RZ, -0x55fb1376 ;  /* 0xaa04ec8aff157424 */ /* 0x000fe400078e00ff */
        /* <DEDUP_REMOVED lines=12> */
[----:B0-----:R-:W-:Y:S01]  /*1e1d0*/  HFMA2.MMA R8, -RZ, RZ, 0.8466796875, -22.078125 ;  /* 0x3ac6cd85ff087435 */ /* 0x001fe200000001ff */
[----:B------:R-:W-:-:S02]  /*1e1e0*/  IMAD.MOV.U32 R9, RZ, RZ, -0x4576a78a ;  /* 0xba895876ff097424 */ /* 0x000fc400078e00ff */
[----:B------:R0:W-:Y:S01]  /*1e1f0*/  STL.64 [R1+0x1080], R20 ;  /* 0x0010801401007387 */ /* 0x0001e20000100a00 */
[----:B--2---:R-:W-:Y:S01]  /*1e200*/  HFMA2.MMA R15, -RZ, RZ, 1.9580078125, 308.25 ;  /* 0x3fd55cd1ff0f7435 */ /* 0x004fe200000001ff */
[----:B------:R-:W-:Y:S02]  /*1e210*/  MOV R14, 0x365283b7 ;  /* 0x365283b7000e7802 */ /* 0x000fe40000000f00 */
[----:B------:R2:W-:Y:S01]  /*1e220*/  STL.64 [R1+0x1088], R22 ;  /* 0x0010881601007387 */ /* 0x0005e20000100a00 */
[----:B-1----:R-:W-:-:S03]  /*1e230*/  HFMA2.MMA R13, -RZ, RZ, -1.4169921875, 13232 ;  /* 0xbdab7276ff0d7435 */ /* 0x002fc600000001ff */
[----:B------:R1:W-:Y:S01]  /*1e240*/  STL.64 [R1+0x1130], R16 ;  /* 0x0011301001007387 */ /* 0x0003e20000100a00 */
[----:B------:R-:W-:-:S03]  /*1e250*/  MOV R12, 0x3e580a4b ;  /* 0x3e580a4b000c7802 */ /* 0x000fc60000000f00 */
[----:B------:R3:W-:Y:S01]  /*1e260*/  STL.64 [R1+0x1138], R18 ;  /* 0x0011381201007387 */ /* 0x0007e20000100a00 */
[----:B0-----:R-:W-:Y:S01]  /*1e270*/  IMAD.MOV.U32 R20, RZ, RZ, -0x4bc3c1c1 ;  /* 0xb43c3e3fff147424 */ /* 0x001fe200078e00ff */
[----:B------:R-:W-:Y:S01]  /*1e280*/  MOV R21, 0x3c9d93f6 ;  /* 0x3c9d93f600157802 */ /* 0x000fe20000000f00 */
[----:B--2---:R-:W-:Y:S01]  /*1e290*/  IMAD.MOV.U32 R22, RZ, RZ, 0x3a8dcf9e ;  /* 0x3a8dcf9eff167424 */ /* 0x004fe200078e00ff */
[----:B------:R-:W-:Y:S01]  /*1e2a0*/  MOV R23, 0xb9c3f089 ;  /* 0xb9c3f08900177802 */ /* 0x000fe20000000f00 */
[----:B------:R0:W-:Y:S01]  /*1e2b0*/  STL.64 [R1+0x1188], R10 ;  /* 0x0011880a01007387 */ /* 0x0001e20000100a00 */
[----:B-1----:R-:W-:Y:S01]  /*1e2c0*/  IMAD.MOV.U32 R16, RZ, RZ, 0x3deeafd0 ;  /* 0x3deeafd0ff107424 */ /* 0x002fe200078e00ff */
[----:B------:R-:W-:Y:S02]  /*1e2d0*/  MOV R17, 0xc0550bb4 ;  /* 0xc0550bb400117802 */ /* 0x000fe40000000f00 */
[----:B------:R1:W-:Y:S01]  /*1e2e0*/  STL.64 [R1+0x1140], R8 ;  /* 0x0011400801007387 */ /* 0x0003e20000100a00 */
[----:B---3--:R-:W-:Y:S01]  /*1e2f0*/  HFMA2.MMA R18, -RZ, RZ, 2.279296875, 6.03199005126953125e-05 ;  /* 0x408f03f4ff127435 */ /* 0x008fe200000001ff */
[----:B------:R-:W-:-:S02]  /*1e300*/  IMAD.MOV.U32 R19, RZ, RZ, -0x3fd357bf ;  /* 0xc02ca841ff137424 */ /* 0x000fc400078e00ff */
[----:B------:R2:W-:Y:S01]  /*1e310*/  STL.64 [R1+0x10c0], R20 ;  /* 0x0010c01401007387 */ /* 0x0005e20000100a00 */
[----:B0-----:R-:W-:Y:S01]  /*1e320*/  HFMA2.MMA R11, -RZ, RZ, 0.468505859375, 37952 ;  /* 0x377f78a2ff0b7435 */ /* 0x001fe200000001ff */
[----:B------:R-:W-:Y:S02]  /*1e330*/  MOV R10, 0xb84a1be1 ;  /* 0xb84a1be1000a7802 */ /* 0x000fe40000000f00 */
[----:B------:R0:W-:Y:S01]  /*1e340*/  STL.64 [R1+0x10d8], R22 ;  /* 0x0010d81601007387 */ /* 0x0001e20000100a00 */
[----:B-1----:R-:W-:Y:S01]  /*1e350*/  IMAD.MOV.U32 R8, RZ, RZ, -0x4040cb49 ;  /* 0xbfbf34b7ff087424 */ /* 0x002fe200078e00ff */
[----:B------:R-:W-:Y:S02]  /*1e360*/  MOV R9, 0x3f30567c ;  /* 0x3f30567c00097802 */ /* 0x000fe40000000f00 */
[----:B------:R1:W-:Y:S01]  /*1e370*/  STL.64 [R1+0x1160], R14 ;  /* 0x0011600e01007387 */ /* 0x0003e20000100a00 */
[----:B--2---:R-:W-:Y:S01]  /*1e380*/  HFMA2.MMA R21, -RZ, RZ, -1.923828125, 0.025543212890625 ;  /* 0xbfb2268aff157435 */ /* 0x004fe200000001ff */
[----:B------:R-:W-:-:S02]  /*1e390*/  MOV R20, 0x3f39715e ;  /* 0x3f39715e00147802 */ /* 0x000fc40000000f00 */
[----:B------:R2:W-:Y:S04]  /*1e3a0*/  STL.64 [R1+0x1168], R16 ;  /* 0x0011681001007387 */ /* 0x0005e80000100a00 */
[----:B------:R3:W-:Y:S01]  /*1e3b0*/  STL.64 [R1+0x1190], R12 ;  /* 0x0011900c01007387 */ /* 0x0007e20000100a00 */
[----:B0-----:R-:W-:Y:S01]  /*1e3c0*/  HFMA2.MMA R22, -RZ, RZ, 1.3876953125, 0.000747203826904296875 ;  /* 0x3d8d121fff167435 */ /* 0x001fe200000001ff */
[----:B------:R-:W-:Y:S02]  /*1e3d0*/  IMAD.MOV.U32 R23, RZ, RZ, 0x326ef93b ;  /* 0x326ef93bff177424 */ /* 0x000fe400078e00ff */
[----:B-1----:R-:W-:Y:S01]  /*1e3e0*/  IMAD.MOV.U32 R14, RZ, RZ, -0x4dfa223c ;  /* 0xb205ddc4ff0e7424 */ /* 0x002fe200078e00ff */
[----:B------:R-:W-:Y:S01]  /*1e3f0*/  MOV R15, 0x3cc6cd86 ;  /* 0x3cc6cd86000f7802 */ /* 0x000fe20000000f00 */
[----:B------:R0:W-:Y:S01]  /*1e400*/  STL.64 [R1+0x1170], R18 ;  /* 0x0011701201007387 */ /* 0x0001e20000100a00 */
[----:B--2---:R-:W-:Y:S01]  /*1e410*/  HFMA2.MMA R17, -RZ, RZ, -0.84912109375, -587 ;  /* 0xbacbe096ff117435 */ /* 0x004fe200000001ff */
[----:B------:R-:W-:-:S02]  /*1e420*/  MOV R16, 0x2e596624 ;  /* 0x2e59662400107802 */ /* 0x000fc40000000f00 */
[----:B------:R1:W-:Y:S01]  /*1e430*/  STL.64 [R1+0x1180], R8 ;  /* 0x0011800801007387 */ /* 0x0003e20000100a00 */
[----:B---3--:R-:W-:Y:S01]  /*1e440*/  HFMA2.MMA R12, -RZ, RZ, -2.5859375, -0.0101165771484375 ;  /* 0xc12ca12eff0c7435 */ /* 0x008fe200000001ff */
[----:B------:R-:W-:Y:S02]  /*1e450*/  IMAD.MOV.U32 R13, RZ, RZ, -0x4543e1d3 ;  /* 0xbabc1e2dff0d7424 */ /* 0x000fe400078e00ff */
[----:B------:R2:W-:Y:S01]  /*1e460*/  STL.64 [R1+0x11c0], R10 ;  /* 0x0011c00a01007387 */ /* 0x0005e20000100a00 */
[----:B0-----:R-:W-:Y:S01]  /*1e470*/  IMAD.MOV.U32 R18, RZ, RZ, 0x3a8a6d7f ;  /* 0x3a8a6d7fff127424 */ /* 0x001fe200078e00ff */
[----:B------:R-:W-:Y:S02]  /*1e480*/  MOV R19, 0xb9b8f43c ;  /* 0xb9b8f43c00137802 */ /* 0x000fe40000000f00 */
[----:B------:R0:W-:Y:S01]  /*1e490*/  STL.64 [R1+0x1198], R14 ;  /* 0x0011980e01007387 */ /* 0x0001e20000100a00 */
[----:B-1----:R-:W-:Y:S01]  /*1e4a0*/  HFMA2.MMA R8, -RZ, RZ, 0.045440673828125, 4296 ;  /* 0x29d16c32ff087435 */ /* 0x002fe200000001ff */
[----:B------:R-:W-:-:S02]  /*1e4b0*/  IMAD.MOV.U32 R9, RZ, RZ, 0x389de2c9 ;  /* 0x389de2c9ff097424 */ /* 0x000fc400078e00ff */
[----:B------:R1:W-:Y:S01]  /*1e4c0*/  STL.64 [R1+0x1100], R20 ;  /* 0x0011001401007387 */ /* 0x0003e20000100a00 */
[----:B--2---:R-:W-:Y:S01]  /*1e4d0*/  HFMA2.MMA R10, -RZ, RZ, 1.4541015625, -0.0060577392578125 ;  /* 0x3dd19e34ff0a7435 */ /* 0x004fe200000001ff */
[----:B------:R-:W-:Y:S02]  /*1e4e0*/  IMAD.MOV.U32 R11, RZ, RZ, 0x3067cdc6 ;  /* 0x3067cdc6ff0b7424 */ /* 0x000fe400078e00ff */
[----:B------:R2:W-:Y:S01]  /*1e4f0*/  STL.64 [R1+0x1128], R22 ;  /* 0x0011281601007387 */ /* 0x0005e20000100a00 */
[----:B0-----:R-:W-:-:S03]  /*1e500*/  HFMA2.MMA R15, -RZ, RZ, -2.576171875, 24.15625 ;  /* 0xc1274e0aff0f7435 */ /* 0x001fc600000001ff */
[----:B------:R0:W-:Y:S01]  /*1e510*/  STL.64 [R1+0x11a8], R16 ;  /* 0x0011a81001007387 */ /* 0x0001e20000100a00 */
[----:B------:R-:W-:Y:S01]  /*1e520*/  MOV R14, 0x4113bbe2 ;  /* 0x4113bbe2000e7802 */ /* 0x000fe20000000f00 */
[----:B-1----:R-:W-:Y:S02]  /*1e530*/  IMAD.MOV.U32 R20, RZ, RZ, -0x475ce5ee ;  /* 0xb8a31a12ff147424 */ /* 0x002fe400078e00ff */
        /* <DEDUP_REMOVED lines=20> */
[----:B--2---:R-:W-:Y:S01]  /*1e680*/  HFMA2.MMA R20, -RZ, RZ, -1.1416015625, -6136 ;  /* 0xbc91edfeff147435 */ /* 0x004fe200000001ff */
[----:B------:R-:W-:Y:S02]  /*1e690*/  IMAD.MOV.U32 R21, RZ, RZ, 0x3bd19e34 ;  /* 0x3bd19e34ff157424 */ /* 0x000fe400078e00ff */
[----:B------:R2:W-:Y:S01]  /*1e6a0*/  STL.64 [R1+0x1178], R22 ;  /* 0x0011781601007387 */ /* 0x0005e20000100a00 */
[----:B0-----:R-:W-:Y:S01]  /*1e6b0*/  IMAD.MOV.U32 R14, RZ, RZ, -0x4418ceb5 ;  /* 0xbbe7314bff0e7424 */ /* 0x001fe200078e00ff */
[----:B------:R-:W-:Y:S02]  /*1e6c0*/  MOV R15, 0x2c0887f7 ;  /* 0x2c0887f7000f7802 */ /* 0x000fe40000000f00 */
[----:B------:R0:W-:Y:S01]  /*1e6d0*/  STL.64 [R1+0x11e8], R18 ;  /* 0x0011e81201007387 */ /* 0x0001e20000100a00 */
[----:B-1----:R-:W-:Y:S01]  /*1e6e0*/  HFMA2.MMA R17, -RZ, RZ, -0.09967041015625, -0.000908374786376953125 ;  /* 0xae619371ff117435 */ /* 0x002fe200000001ff */
        /* <DEDUP_REMOVED lines=8> */
[----:B-1----:R-:W-:Y:S01]  /*1e770*/  HFMA2.MMA R12, -RZ, RZ, 2.826171875, 0.0019626617431640625 ;  /* 0x41a71805ff0c7435 */ /* 0x002fe200000001ff */
[----:B------:R-:W-:-:S02]  /*1e780*/  IMAD.MOV.U32 R13, RZ, RZ, -0x3edf44cc ;  /* 0xc120bb34ff0d7424 */ /* 0x000fc400078e00ff */
[----:B------:R1:W-:Y:S01]  /*1e790*/  STL.64 [R1+0x1238], R10 ;  /* 0x0012380a01007387 */ /* 0x0003e20000100a00 */
[----:B--2---:R-:W-:Y:S01]  /*1e7a0*/  HFMA2.MMA R8, -RZ, RZ, -1.8896484375, 26704 ;  /* 0xbf8f7685ff087435 */ /* 0x004fe200000001ff */
[----:B------:R-:W-:Y:S02]  /*1e7b0*/  IMAD.MOV.U32 R9, RZ, RZ, 0x42148722 ;  /* 0x42148722ff097424 */ /* 0x000fe400078e00ff */
[----:B------:R2:W-:Y:S01]  /*1e7c0*/  STL.64 [R1+0x11a0], R20 ;  /* 0x0011a01401007387 */ /* 0x0005e20000100a00 */
[----:B0-----:R-:W-:-:S03]  /*1e7d0*/  HFMA2.MMA R15, -RZ, RZ, 2.25390625, 28240 ;  /* 0x408276e5ff0f7435 */ /* 0x001fc600000001ff */
[----:B------:R0:W-:Y:S01]  /*1e7e0*/  STL.64 [R1+0x11c8], R22 ;  /* 0x0011c81601007387 */ /* 0x0001e20000100a00 */
[----:B------:R-:W-:Y:S01]  /*1e7f0*/  MOV R14, 0xb74d552d ;  /* 0xb74d552d000e7802 */ /* 0x000fe20000000f00 */
[----:B-1----:R-:W-:Y:S02]  /*1e800*/  HFMA2.MMA R10, -RZ, RZ, -1.185546875, -0.0413818359375 ;  /* 0xbcbea94cff0a7435 */ /* 0x002fe400000001ff */
[----:B------:R1:W-:Y:S01]  /*1e810*/  STL.64 [R1+0x1220], R16 ;  /* 0x0012201001007387 */ /* 0x0003e20000100a00 */
[----:B------:R-:W-:Y:S01]  /*1e820*/  IMAD.MOV.U32 R11, RZ, RZ, 0x3c03ba34 ;  /* 0x3c03ba34ff0b7424 */ /* 0x000fe200078e00ff */
[----:B--2---:R-:W-:Y:S02]  /*1e830*/  HFMA2.MMA R21, -RZ, RZ, -0.2454833984375, 0.384765625 ;  /* 0xb3db3628ff157435 */ /* 0x004fe400000001ff */
[----:B------:R2:W-:Y:S01]  /*1e840*/  STL.64 [R1+0x1228], R18 ;  /* 0x0012281201007387 */ /* 0x0005e20000100a00 */
[----:B------:R-:W-:Y:S01]  /*1e850*/  MOV R20, 0xbf8095d8 ;  /* 0xbf8095d800147802 */ /* 0x000fe20000000f00 */
[----:B0-----:R-:W-:-:S02]  /*1e860*/  HFMA2.MMA R22, -RZ, RZ, 0.85595703125, 0.00191211700439453125 ;  /* 0x3ad917d5ff167435 */ /* 0x001fc400000001ff */
[----:B------:R0:W-:Y:S01]  /*1e870*/  STL.64 [R1+0x1248], R12 ;  /* 0x0012480c01007387 */ /* 0x0001e20000100a00 */
[----:B------:R-:W-:Y:S02]  /*1e880*/  IMAD.MOV.U32 R23, RZ, RZ, -0x456ebbf7 ;  /* 0xba914409ff177424 */ /* 0x000fe400078e00ff */
[----:B-1----:R-:W-:Y:S01]  /*1e890*/  IMAD.MOV.U32 R16, RZ, RZ, -0x3fa1af6f ;  /* 0xc05e5091ff107424 */ /* 0x002fe200078e00ff */
[----:B------:R-:W-:Y:S01]  /*1e8a0*/  MOV R17, 0x3fb76a6c ;  /* 0x3fb76a6c00117802 */ /* 0x000fe20000000f00 */
[----:B------:R1:W-:Y:S01]  /*1e8b0*/  STL.64 [R1+0x1230], R8 ;  /* 0x0012300801007387 */ /* 0x0003e20000100a00 */
[----:B--2---:R-:W-:Y:S01]  /*1e8c0*/  HFMA2.MMA R18, -RZ, RZ, 0.2374267578125, 1.6318359375 ;  /* 0x33993e87ff127435 */ /* 0x004fe200000001ff */
[----:B------:R-:W-:Y:S02]  /*1e8d0*/  IMAD.MOV.U32 R19, RZ, RZ, -0x411aa357 ;  /* 0xbee55ca9ff137424 */ /* 0x000fe400078e00ff */
[----:B------:R2:W-:Y:S01]  /*1e8e0*/  STL.64 [R1+0x1250], R14 ;  /* 0x0012500e01007387 */ /* 0x0005e20000100a00 */
[----:B0-----:R-:W-:Y:S01]  /*1e8f0*/  HFMA2.MMA R13, -RZ, RZ, -0.8671875, 0.02020263671875 ;  /* 0xbaf0252cff0d7435 */ /* 0x001fe200000001ff */
        /* <DEDUP_REMOVED lines=8> */
[----:B0-----:R-:W-:-:S03]  /*1e980*/  HFMA2.MMA R17, -RZ, RZ, 1.09375, 130.875 ;  /* 0x3c605817ff117435 */ /* 0x001fc600000001ff */
[----:B------:R0:W-:Y:S01]  /*1e990*/  STL.64 [R1+0x1218], R22 ;  /* 0x0012181601007387 */ /* 0x0001e20000100a00 */
[----:B------:R-:W-:Y:S01]  /*1e9a0*/  MOV R16, 0x430437bf ;  /* 0x430437bf00107802 */ /* 0x000fe20000000f00 */
[----:B-1----:R-:W-:Y:S02]  /*1e9b0*/  HFMA2.MMA R11, -RZ, RZ, -3.046875, -118.1875 ;  /* 0xc218d763ff0b7435 */ /* 0x002fe400000001ff */
[----:B------:R1:W-:Y:S01]  /*1e9c0*/  STL.64 [R1+0x1260], R18 ;  /* 0x0012601201007387 */ /* 0x0003e20000100a00 */
[----:B------:R-:W-:Y:S01]  /*1e9d0*/  MOV R10, 0x4223149e ;  /* 0x4223149e000a7802 */ /* 0x000fe20000000f00 */
[----:B--2---:R-:W-:Y:S01]  /*1e9e0*/  IMAD.MOV.U32 R20, RZ, RZ, 0x3b2278e6 ;  /* 0x3b2278e6ff147424 */ /* 0x004fe200078e00ff */
[----:B------:R-:W-:Y:S01]  /*1e9f0*/  MOV R21, 0xc1a4e31c ;  /* 0xc1a4e31c00157802 */ /* 0x000fe20000000f00 */
[----:B------:R2:W-:Y:S01]  /*1ea00*/  STL.64 [R1+0x1270], R8 ;  /* 0x0012700801007387 */ /* 0x0005e20000100a00 */
[----:B0-----:R-:W-:Y:S01]  /*1ea10*/  HFMA2.MMA R23, -RZ, RZ, -1.501953125, 0.0002357959747314453125 ;  /* 0xbe020bbaff177435 */ /* 0x001fe200000001ff */
[----:B------:R-:W-:-:S02]  /*1ea20*/  MOV R22, 0x3eaea827 ;  /* 0x3eaea82700167802 */ /* 0x000fc40000000f00 */
[----:B------:R0:W-:Y:S01]  /*1ea30*/  STL.64 [R1+0x1280], R12 ;  /* 0x0012800c01007387 */ /* 0x0001e20000100a00 */
[----:B-1----:R-:W-:Y:S01]  /*1ea40*/  IMAD.MOV.U32 R18, RZ, RZ, -0x3d08ab89 ;  /* 0xc2f75477ff127424 */ /* 0x002fe200078e00ff */
[----:B------:R-:W-:Y:S02]  /*1ea50*/  MOV R19, 0x431234f7 ;  /* 0x431234f700137802 */ /* 0x000fe40000000f00 */
[----:B------:R1:W-:Y:S01]  /*1ea60*/  STL.64 [R1+0x1288], R14 ;  /* 0x0012880e01007387 */ /* 0x0003e20000100a00 */
[----:B--2---:R-:W-:Y:S01]  /*1ea70*/  HFMA2.MMA R8, -RZ, RZ, -3.3125, -0.8974609375 ;  /* 0xc2a0bb2eff087435 */ /* 0x004fe200000001ff */
[----:B------:R-:W-:Y:S02]  /*1ea80*/  IMAD.MOV.U32 R9, RZ, RZ, -0x4713dd22 ;  /* 0xb8ec22deff097424 */ /* 0x000fe400078e00ff */
[----:B------:R2:W-:Y:S01]  /*1ea90*/  STL.64 [R1+0x1240], R20 ;  /* 0x0012401401007387 */ /* 0x0005e20000100a00 */
[----:B0-----:R-:W-:Y:S01]  /*1eaa0*/  HFMA2.MMA R12, -RZ, RZ, -2.390625, -0.15869140625 ;  /* 0xc0c8b114ff0c7435 */ /* 0x001fe200000001ff */
[----:B------:R-:W-:-:S02]  /*1eab0*/  IMAD.MOV.U32 R13, RZ, RZ, 0x40a3bda5 ;  /* 0x40a3bda5ff0d7424 */ /* 0x000fc400078e00ff */
[----:B------:R0:W-:Y:S01]  /*1eac0*/  STL.64 [R1+0x1298], R16 ;  /* 0x0012981001007387 */ /* 0x0001e20000100a00 */
[----:B-1----:R-:W-:-:S03]  /*1ead0*/  HFMA2.MMA R15, -RZ, RZ, -0.177001953125, 0.003421783447265625 ;  /* 0xb1aa1b02ff0f7435 */ /* 0x002fc600000001ff */
[----:B------:R1:W-:Y:S01]  /*1eae0*/  STL.64 [R1+0x12a0], R18 ;  /* 0x0012a01201007387 */ /* 0x0003e20000100a00 */
[----:B------:R-:W-:-:S03]  /*1eaf0*/  MOV R14, 0xc0020bba ;  /* 0xc0020bba000e7802 */ /* 0x000fc60000000f00 */
        /* <DEDUP_REMOVED lines=21> */
[----:B0-----:R-:W-:-:S03]  /*1ec50*/  HFMA2.MMA R15, -RZ, RZ, -3.970703125, 0.000694751739501953125 ;  /* 0xc3f111b1ff0f7435 */ /* 0x001fc600000001ff */
[----:B------:R0:W-:Y:S01]  /*1ec60*/  STL.64 [R1+0x12b8], R22 ;  /* 0x0012b81601007387 */ /* 0x0001e20000100a00 */
[----:B------:R-:W-:Y:S01]  /*1ec70*/  IMAD.MOV.U32 R14, RZ, RZ, 0x4436cdd2 ;  /* 0x4436cdd2ff0e7424 */ /* 0x000fe200078e00ff */
[----:B-1----:R-:W-:Y:S02]  /*1ec80*/  HFMA2.MMA R16, -RZ, RZ, -3.833984375, -13016 ;  /* 0xc3abf25bff107435 */ /* 0x002fe400000001ff */
        /* <DEDUP_REMOVED lines=20> */
[----:B--2---:R-:W-:Y:S01]  /*1edd0*/  HFMA2.MMA R14, -RZ, RZ, 1.7705078125, -0.4638671875 ;  /* 0x3f15b76cff0e7435 */ /* 0x004fe200000001ff */
[----:B------:R-:W-:-:S02]  /*1ede0*/  MOV R15, 0xbe5574fd ;  /* 0xbe5574fd000f7802 */ /* 0x000fc40000000f00 */
[----:B------:R2:W-:Y:S01]  /*1edf0*/  STL.64 [R1+0x12e0], R20 ;  /* 0x0012e01401007387 */ /* 0x0005e20000100a00 */
[----:B0-----:R-:W-:-:S03]  /*1ee00*/  HFMA2.MMA R22, -RZ, RZ, -4.46484375, 1580 ;  /* 0xc477662cff167435 */ /* 0x001fc600000001ff */
[----:B------:R0:W-:Y:S01]  /*1ee10*/  STL.64 [R1+0x1318], R18 ;  /* 0x0013181201007387 */ /* 0x0001e20000100a00 */
[----:B------:R-:W-:Y:S01]  /*1ee20*/  MOV R23, 0x450908e3 ;  /* 0x450908e300177802 */ /* 0x000fe20000000f00 */
[----:B-1----:R-:W-:Y:S02]  /*1ee30*/  HFMA2.MMA R17, -RZ, RZ, 1.328125, -1493 ;  /* 0x3d50e5d5ff117435 */ /* 0x002fe400000001ff */
[----:B------:R1:W-:Y:S01]  /*1ee40*/  STL.64 [R1+0x1320], R8 ;  /* 0x0013200801007387 */ /* 0x0003e20000100a00 */
[----:B------:R-:W-:Y:S01]  /*1ee50*/  IMAD.MOV.U32 R16, RZ, RZ, 0x391ad4b2 ;  /* 0x391ad4b2ff107424 */ /* 0x000fe200078e00ff */
        /* <DEDUP_REMOVED lines=80> */
.L_x_1756:
[----:B------:R-:W-:Y:S05]  /*1f360*/  BSYNC B6 ;  /* 0x0000000000067941 */ /* 0x000fea0003800000 */
.L_x_1755:
[----:B------:R-:W-:-:S04]  /*1f370*/  FADD.FTZ R5, -R6, R5 ;  /* 0x0000000506057221 */ /* 0x000fc80000010100 */
[----:B------:R-:W-:-:S06]  /*1f380*/  FMUL.FTZ R0, R5, -2 ;  /* 0xc000000005007820 */ /* 0x000fcc0000410000 */
[----:B------:R-:W0:Y:S02]  /*1f390*/  MUFU.SQRT R0, R0 ;  /* 0x0000000000007308 */ /* 0x000e240000002000 */
[----:B0-----:R-:W-:Y:S01]  /*1f3a0*/  FADD.FTZ R5, -R0, -RZ ;  /* 0x800000ff00057221 */ /* 0x001fe20000010100 */
[----:B------:R-:W-:Y:S06]  /*1f3b0*/  BRA `(.L_x_1754) ;  /* 0x0000000000887947 */ /* 0x000fec0003800000 */
.L_x_1753:
        /* <DEDUP_REMOVED lines=30> */
.L_x_1758:
[----:B------:R-:W-:Y:S05]  /*1f5a0*/  BSYNC B6 ;  /* 0x0000000000067941 */ /* 0x000fea0003800000 */
.L_x_1757:
[----:B------:R-:W-:-:S04]  /*1f5b0*/  FADD.FTZ R5, -R6, R5 ;  /* 0x0000000506057221 */ /* 0x000fc80000010100 */
[----:B------:R-:W-:-:S06]  /*1f5c0*/  FMUL.FTZ R5, R5, -2 ;  /* 0xc000000005057820 */ /* 0x000fcc0000410000 */
[----:B------:R-:W0:Y:S02]  /*1f5d0*/  MUFU.SQRT R5, R5 ;  /* 0x0000000500057308 */ /* 0x000e240000002000 */
.L_x_1754:
[----:B------:R-:W-:Y:S05]  /*1f5e0*/  BSYNC B2 ;  /* 0x0000000000027941 */ /* 0x000fea0003800000 */
.L_x_1752:
[----:B------:R-:W-:Y:S01]  /*1f5f0*/  FMUL.FTZ R4, R2, 0.5 ;  /* 0x3f00000002047820 */ /* 0x000fe20000410000 */
[----:B-1----:R-:W-:Y:S01]  /*1f600*/  IMAD.MOV.U32 R13, RZ, RZ, 0x40000000 ;  /* 0x40000000ff0d7424 */ /* 0x002fe200078e00ff */
[----:B------:R-:W-:Y:S01]  /*1f610*/  BSSY B2, `(.L_x_1759) ;  /* 0x000015c000027945 */ /* 0x000fe20003800000 */
[----:B------:R-:W-:Y:S01]  /*1f620*/  CS2R R14, SRZ ;  /* 0x00000000000e7805 */ /* 0x000fe2000001ff00 */
[----:B------:R1:W0:Y:S01]  /*1f630*/  MUFU.SQRT R0, R4 ;  /* 0x0000000400007308 */ /* 0x0002220000002000 */
        /* <DEDUP_REMOVED lines=10> */
[----:B------:R-:W-:Y:S02]  /*1f6e0*/  IMAD.MOV.U32 R43, RZ, RZ, RZ ;  /* 0x000000ffff2b7224 */ /* 0x000fe400078e00ff */
[----:B0-----:R-:W-:-:S04]  /*1f6f0*/  FMUL.FTZ R0, R0, R5 ;  /* 0x0000000500007220 */ /* 0x001fc80000410000 */
[C---:B------:R-:W-:Y:S01]  /*1f700*/  FADD.FTZ R8, |R0|.reuse, 4 ;  /* 0x4080000000087421 */ /* 0x040fe20000010200 */
[C---:B------:R-:W-:Y:S01]  /*1f710*/  FADD.FTZ R6, |R0|.reuse, -4 ;  /* 0xc080000000067421 */ /* 0x040fe20000010200 */
[C---:B------:R-:W-:Y:S01]  /*1f720*/  FMUL.FTZ R7, R0.reuse, R0 ;  /* 0x0000000000077220 */ /* 0x040fe20000410000 */
[----:B------:R-:W-:Y:S01]  /*1f730*/  FSETP.GEU.FTZ.AND P1, PT, R0, RZ, PT ;  /* 0x000000ff0000720b */ /* 0x000fe20003f3e000 */
[----:B------:R-:W0:Y:S02]  /*1f740*/  MUFU.RCP R9, R8 ;  /* 0x0000000800097308 */ /* 0x000e240000001000 */
[----:B------:R-:W-:-:S06]  /*1f750*/  FMUL.FTZ R10, R7, -1.4426950216293334961 ;  /* 0xbfb8aa3b070a7820 */ /* 0x000fcc0000410000 */
[----:B------:R-:W1:Y:S01]  /*1f760*/  FRND.TRUNC R10, R10 ;  /* 0x0000000a000a7307 */ /* 0x000e62000020d000 */
[----:B0-----:R-:W-:-:S04]  /*1f770*/  FMUL.FTZ R6, R6, R9 ;  /* 0x0000000906067220 */ /* 0x001fc80000410000 */
[----:B------:R-:W-:Y:S01]  /*1f780*/  FADD.FTZ R11, R6, 1 ;  /* 0x3f800000060b7421 */ /* 0x000fe20000010000 */
[----:B-1----:R-:W-:-:S03]  /*1f790*/  FSETP.GT.FTZ.AND P0, PT, |R10|, 126, PT ;  /* 0x42fc00000a00780b */ /* 0x002fc60003f14200 */
[----:B------:R-:W-:-:S04]  /*1f7a0*/  FFMA.FTZ R11, R11, -4, |R0| ;  /* 0xc08000000b0b7823 */ /* 0x000fc80000010400 */
[----:B------:R-:W-:-:S04]  /*1f7b0*/  FFMA.FTZ R11, |R0|, -R6, R11 ;  /* 0x80000006000b7223 */ /* 0x000fc8000001020b */
[----:B------:R-:W-:Y:S01]  /*1f7c0*/  FFMA.FTZ R11, R9, R11, R6 ;  /* 0x0000000b090b7223 */ /* 0x000fe20000010006 */
[----:B------:R-:W-:Y:S01]  /*1f7d0*/  MOV R9, 0x42fc0000 ;  /* 0x42fc000000097802 */ /* 0x000fe20000000f00 */
[----:B------:R-:W-:Y:S02]  /*1f7e0*/  FFMA.FTZ R6, |R0|, R13, 1 ;  /* 0x3f80000000067423 */ /* 0x000fe4000001020d */
[----:B------:R-:W-:Y:S01]  /*1f7f0*/  FFMA.FTZ R4, R11, R4, 0.0070457882247865200043 ;  /* 0x3be6e05b0b047423 */ /* 0x000fe20000010004 */
[----:B------:R-:W-:-:S03]  /*1f800*/  LOP3.LUT R9, R9, 0x80000000, R10, 0xb8, !PT ;  /* 0x8000000009097812 */ /* 0x000fc600078eb80a */
[----:B------:R-:W-:Y:S01]  /*1f810*/  FFMA.FTZ R4, R11, R4, -0.015866896137595176697 ;  /* 0xbc81fb4b0b047423 */ /* 0x000fe20000010004 */
[----:B------:R-:W-:Y:S01]  /*1f820*/  FSEL R10, R9, R10, P0 ;  /* 0x0000000a090a7208 */ /* 0x000fe20000000000 */
[----:B------:R-:W-:Y:S01]  /*1f830*/  MUFU.RCP R6, R6 ;  /* 0x0000000600067308 */ /* 0x000fe20000001000 */
[----:B------:R-:W-:Y:S01]  /*1f840*/  FSETP.GT.FTZ.AND P0, PT, |R0|, 10.05500030517578125, PT ;  /* 0x4120e1480000780b */ /* 0x000fe20003f14200 */
[C---:B------:R-:W-:Y:S02]  /*1f850*/  FFMA.FTZ R4, R11.reuse, R4, 0.036429625004529953003 ;  /* 0x3d15373b0b047423 */ /* 0x040fe40000010004 */
[C---:B------:R-:W-:Y:S02]  /*1f860*/  FFMA.FTZ R9, R10.reuse, -0.69314718246459960938, -R7 ;  /* 0xbf3172180a097823 */ /* 0x040fe40000010807 */
[C---:B------:R-:W-:Y:S02]  /*1f870*/  FFMA.FTZ R4, R11.reuse, R4, -0.066643431782722473145 ;  /* 0xbd887c5a0b047423 */ /* 0x040fe40000010004 */
[C---:B------:R-:W-:Y:S01]  /*1f880*/  FFMA.FTZ R9, R10.reuse, 1.9046542121259335545e-09, R9 ;  /* 0x3102e3080a097823 */ /* 0x040fe20000010009 */
[----:B------:R-:W-:Y:S01]  /*1f890*/  FADD.FTZ R10, R10, 12583039 ;  /* 0x4b40007f0a0a7421 */ /* 0x000fe20000010000 */
[----:B------:R-:W-:-:S02]  /*1f8a0*/  FFMA.FTZ R4, R11, R4, 0.093814529478549957275 ;  /* 0x3dc021d50b047423 */ /* 0x000fc40000010004 */
[----:B------:R-:W-:Y:S02]  /*1f8b0*/  FMUL.FTZ R12, R9, 1.4426950216293334961 ;  /* 0x3fb8aa3b090c7820 */ /* 0x000fe40000410000 */
[C---:B------:R-:W-:Y:S01]  /*1f8c0*/  FFMA.FTZ R4, R11.reuse, R4, -0.10099056363105773926 ;  /* 0xbdced4240b047423 */ /* 0x040fe20000010004 */
[----:B------:R-:W-:Y:S01]  /*1f8d0*/  SHF.L.U32 R10, R10, 0x17, RZ ;  /* 0x000000170a0a7819 */ /* 0x000fe200000006ff */
[----:B------:R-:W0:Y:S02]  /*1f8e0*/  MUFU.EX2 R13, R12 ;  /* 0x0000000c000d7308 */ /* 0x000e240000000800 */
[----:B------:R-:W-:-:S04]  /*1f8f0*/  FFMA.FTZ R4, R11, R4, 0.06809400022029876709 ;  /* 0x3d8b74de0b047423 */ /* 0x000fc80000010004 */
[----:B------:R-:W-:-:S04]  /*1f900*/  FFMA.FTZ R4, R11, R4, 0.015377387404441833496 ;  /* 0x3c7bf1700b047423 */ /* 0x000fc80000010004 */
[----:B------:R-:W-:-:S04]  /*1f910*/  FFMA.FTZ R4, R11, R4, -0.1396210789680480957 ;  /* 0xbe0ef8d40b047423 */ /* 0x000fc80000010004 */
[----:B------:R-:W-:Y:S01]  /*1f920*/  FFMA.FTZ R11, R11, R4, 1.232995152473449707 ;  /* 0x3f9dd2c90b0b7423 */ /* 0x000fe20000010004 */
[----:B------:R-:W-:Y:S01]  /*1f930*/  FADD.FTZ R4, |R0|, -RZ ;  /* 0x800000ff00047221 */ /* 0x000fe20000010200 */
[----:B0-----:R-:W-:Y:S02]  /*1f940*/  FMUL.FTZ R10, R10, R13 ;  /* 0x0000000d0a0a7220 */ /* 0x001fe40000410000 */
[----:B------:R-:W-:Y:S01]  /*1f950*/  FMUL.FTZ R9, R11, R6 ;  /* 0x000000060b097220 */ /* 0x000fe20000410000 */
[----:B------:R-:W-:Y:S01]  /*1f960*/  FFMA.FTZ R7, |R0|, -R4, R7 ;  /* 0x8000000400077223 */ /* 0x000fe20000010207 */
[----:B------:R-:W-:Y:S02]  /*1f970*/  CS2R R12, SRZ ;  /* 0x00000000000c7805 */ /* 0x000fe4000001ff00 */
[----:B------:R-:W-:Y:S01]  /*1f980*/  FMUL.FTZ R8, R9, -2 ;  /* 0xc000000009087820 */ /* 0x000fe20000410000 */
[----:B------:R-:W-:-:S03]  /*1f990*/  FFMA.FTZ R7, R10, R7, R10 ;  /* 0x000000070a077223 */ /* 0x000fc6000001000a */
[----:B------:R-:W-:Y:S01]  /*1f9a0*/  FFMA.FTZ R8, |R0|, R8, R11 ;  /* 0x0000000800087223 */ /* 0x000fe2000001020b */
[----:B------:R-:W-:-:S03]  /*1f9b0*/  CS2R R10, SRZ ;  /* 0x00000000000a7805 */ /* 0x000fc6000001ff00 */
[----:B------:R-:W-:-:S04]  /*1f9c0*/  FADD.FTZ R8, -R9, R8 ;  /* 0x0000000809087221 */ /* 0x000fc80000010100 */
[----:B------:R-:W-:Y:S01]  /*1f9d0*/  FFMA.FTZ R8, R6, R8, R9 ;  /* 0x0000000806087223 */ /* 0x000fe20000010009 */
[----:B------:R-:W-:Y:S01]  /*1f9e0*/  HFMA2.MMA R6, -RZ, RZ, 1.875, 0 ;  /* 0x3f800000ff067435 */ /* 0x000fe200000001ff */
[----:B------:R-:W-:Y:S02]  /*1f9f0*/  MOV R9, 0x7f800000 ;  /* 0x7f80000000097802 */ /* 0x000fe40000000f00 */
[----:B------:R-:W-:Y:S01]  /*1fa00*/  FMUL.FTZ R0, R8, R7 ;  /* 0x0000000708007220 */ /* 0x000fe20000410000 */
[----:B------:R-:W-:Y:S01]  /*1fa10*/  IMAD.MOV.U32 R7, RZ, RZ, RZ ;  /* 0x000000ffff077224 */ /* 0x000fe200078e00ff */
[----:B------:R-:W-:-:S03]  /*1fa20*/  MOV R8, RZ ;  /* 0x000000ff00087202 */ /* 0x000fc60000000f00 */
[----:B------:R-:W-:-:S05]  /*1fa30*/  FSEL R0, R0, RZ, !P0 ;  /* 0x000000ff00007208 */ /* 0x000fca0004000000 */
[----:B------:R-:W-:-:S07]  /*1fa40*/  @!P1 FADD.FTZ R0, -R0, 2 ;  /* 0x4000000000009421 */ /* 0x000fce0000010100 */
.L_x_1763:
        /* <DEDUP_REMOVED lines=266> */
.L_x_1761:
[----:B------:R-:W-:Y:S05]  /*20af0*/  BSYNC B6 ;  /* 0x0000000000067941 */ /* 0x000fea0003800000 */
.L_x_1760:
        /* <DEDUP_REMOVED lines=9> */
[----:B------:R-:W-:Y:S01]  /*20b90*/  FMUL.FTZ R6, R3, R6 ;  /* 0x0000000603067220 */ /* 0x000fe20000410000 */
[----:B------:R-:W-:Y:S02]  /*20ba0*/  MOV R9, R4 ;  /* 0x0000000400097202 */ /* 0x000fe40000000f00 */
[----:B------:R-:W-:-:S13]  /*20bb0*/  ISETP.GE.U32.AND P0, PT, R8, 0x19, PT ;  /* 0x000000190800780c */ /* 0x000fda0003f06070 */
[----:B------:R-:W-:Y:S05]  /*20bc0*/  @!P0 BRA `(.L_x_1763) ;  /* 0xffffffec00a08947 */ /* 0x000fea000383ffff */
.L_x_1762:
[----:B------:R-:W-:Y:S05]  /*20bd0*/  BSYNC B2 ;  /* 0x0000000000027941 */ /* 0x000fea0003800000 */
.L_x_1759:
[----:B------:R-:W-:Y:S01]  /*20be0*/  FMUL.FTZ R6, R2, 1 ;  /* 0x3f80000002067820 */ /* 0x000fe20000410000 */
[----:B------:R-:W-:Y:S01]  /*20bf0*/  FMUL.FTZ R12, R5, 1 ;  /* 0x3f800000050c7820 */ /* 0x000fe20000410000 */
[----:B------:R-:W-:Y:S01]  /*20c00*/  IMAD.MOV.U32 R8, RZ, RZ, 0x652b82fe ;  /* 0x652b82feff087424 */ /* 0x000fe200078e00ff */
[----:B------:R-:W-:Y:S01]  /*20c10*/  MOV R9, 0x3ff71547 ;  /* 0x3ff7154700097802 */ /* 0x000fe20000000f00 */
[----:B------:R-:W-:Y:S01]  /*20c20*/  UMOV UR8, 0xfefa39ef ;  /* 0xfefa39ef00087882 */ /* 0x000fe20000000000 */
[----:B------:R-:W-:Y:S01]  /*20c30*/  F2F.F64.F32 R4, R12 ;  /* 0x0000000c00047310 */ /* 0x000fe20000201800 */
[----:B------:R-:W-:Y:S01]  /*20c40*/  UMOV UR9, 0x3fe62e42 ;  /* 0x3fe62e4200097882 */ /* 0x000fe20000000000 */
[----:B------:R-:W-:Y:S06]  /*20c50*/  BSSY B2, `(.L_x_1764) ;  /* 0x000003a000027945 */ /* 0x000fec0003800000 */
[----:B------:R-:W0:Y:S02]  /*20c60*/  F2F.F64.F32 R6, R6 ;  /* 0x0000000600067310 */ /* 0x000e240000201800 */
[----:B0-----:R-:W-:-:S08]  /*20c70*/  DMUL R2, R6, -0.5 ;  /* 0xbfe0000006027828 */ /* 0x001fd00000000000 */
[----:B------:R-:W-:-:S08]  /*20c80*/  DMUL R2, R2, R4 ;  /* 0x0000000402027228 */ /* 0x000fd00000000000 */
[----:B------:R-:W-:-:S08]  /*20c90*/  DMUL R4, R4, R2 ;  /* 0x0000000204047228 */ /* 0x000fd00000000000 */
        /* <DEDUP_REMOVED lines=45> */
[----:B------:R-:W-:-:S04]  /*20f70*/  @!P0 LEA.HI R2, R8, R8, RZ, 0x1 ;  /* 0x0000000808028211 */ /* 0x000fc800078f08ff */
[----:B------:R-:W-:Y:S02]  /*20f80*/  @!P0 SHF.R.S32.HI R5, RZ, 0x1, R2 ;  /* 0x00000001ff058819 */ /* 0x000fe40000011402 */
[----:B------:R-:W-:Y:S02]  /*20f90*/  FSEL R2, R12, RZ, P1 ;  /* 0x000000ff0c027208 */ /* 0x000fe40000800000 */
[----:B------:R-:W-:Y:S01]  /*20fa0*/  @!P0 LEA R11, R5, R11, 0x14 ;  /* 0x0000000b050b8211 */ /* 0x000fe200078ea0ff */
[----:B------:R-:W-:-:S05]  /*20fb0*/  @!P0 IMAD.IADD R4, R8, 0x1, -R5 ;  /* 0x0000000108048824 */ /* 0x000fca00078e0a05 */
[----:B------:R-:W-:Y:S02]  /*20fc0*/  @!P0 LEA R5, R4, 0x3ff00000, 0x14 ;  /* 0x3ff0000004058811 */ /* 0x000fe400078ea0ff */
[----:B------:R-:W-:-:S06]  /*20fd0*/  @!P0 MOV R4, RZ ;  /* 0x000000ff00048202 */ /* 0x000fcc0000000f00 */
[----:B------:R-:W-:-:S11]  /*20fe0*/  @!P0 DMUL R2, R10, R4 ;  /* 0x000000040a028228 */ /* 0x000fd60000000000 */
.L_x_1765:
[----:B------:R-:W-:Y:S05]  /*20ff0*/  BSYNC B2 ;  /* 0x0000000000027941 */ /* 0x000fea0003800000 */
.L_x_1764:
        /* <DEDUP_REMOVED lines=8> */
[----:B------:R-:W-:-:S05]  /*21080*/  VIADD R8, R5, 0xfcb00000 ;  /* 0xfcb0000005087836 */ /* 0x000fca0000000000 */
[----:B------:R-:W-:Y:S01]  /*21090*/  ISETP.GE.U32.AND P0, PT, R8, 0x7ca00000, PT ;  /* 0x7ca000000800780c */ /* 0x000fe20003f06070 */
[----:B0-----:R-:W-:-:S08]  /*210a0*/  DMUL R6, R8, R8 ;  /* 0x0000000808067228 */ /* 0x001fd00000000000 */
[----:B------:R-:W-:-:S08]  /*210b0*/  DFMA R6, R4, -R6, 1 ;  /* 0x3ff000000406742b */ /* 0x000fd00000000806 */
[----:B------:R-:W-:Y:S02]  /*210c0*/  DFMA R16, R6, R16, 0.5 ;  /* 0x3fe000000610742b */ /* 0x000fe40000000010 */
[----:B------:R-:W-:-:S08]  /*210d0*/  DMUL R6, R8, R6 ;  /* 0x0000000608067228 */ /* 0x000fd00000000000 */
[----:B------:R-:W-:Y:S02]  /*210e0*/  DFMA R16, R16, R6, R8 ;  /* 0x000000061010722b */ /* 0x000fe40000000008 */
[----:B------:R-:W0:Y:S06]  /*210f0*/  F2F.F64.F32 R6, R41 ;  /* 0x0000002900067310 */ /* 0x000e2c0000201800 */
[----:B------:R-:W-:Y:S02]  /*21100*/  DMUL R12, R4, R16 ;  /* 0x00000010040c7228 */ /* 0x000fe40000000000 */
[----:B------:R-:W-:Y:S01]  /*21110*/  VIADD R11, R17, 0xfff00000 ;  /* 0xfff00000110b7836 */ /* 0x000fe20000000000 */
[----:B------:R-:W-:-:S05]  /*21120*/  MOV R10, R16 ;  /* 0x00000010000a7202 */ /* 0x000fca0000000f00 */
        /* <DEDUP_REMOVED lines=9> */
[----:B------:R-:W-:-:S07]  /*211c0*/  MOV R14, 0x211e0 ;  /* 0x000211e0000e7802 */ /* 0x000fce0000000f00 */
[----:B------:R-:W-:Y:S05]  /*211d0*/  CALL.REL.NOINC `($__internal_7_$__cuda_sm20_dsqrt_rn_f64_mediumpath_v1) ;  /* 0x0000006400947944 */ /* 0x000fea0003c00000 */
.L_x_1767:
[----:B------:R-:W-:Y:S05]  /*211e0*/  BSYNC B6 ;  /* 0x0000000000067941 */ /* 0x000fea0003800000 */
.L_x_1766:
        /* <DEDUP_REMOVED lines=17> */
[----:B------:R-:W-:Y:S02]  /*21300*/  MOV R5, R6 ;  /* 0x0000000600057202 */ /* 0x000fe40000000f00 */
[----:B------:R-:W-:-:S07]  /*21310*/  MOV R3, 0x21330 ;  /* 0x0002133000037802 */ /* 0x000fce0000000f00 */
[----:B------:R-:W-:Y:S05]  /*21320*/  CALL.REL.NOINC `($__internal_6_$__cuda_sm20_div_rn_f64_full) ;  /* 0x0000005c00ac7944 */ /* 0x000fea0003c00000 */
[----:B------:R-:W-:Y:S01]  /*21330*/  MOV R4, R5 ;  /* 0x0000000500047202 */ /* 0x000fe20000000f00 */
[----:B------:R-:W-:-:S07]  /*21340*/  IMAD.MOV.U32 R5, RZ, RZ, R7 ;  /* 0x000000ffff057224 */ /* 0x000fce00078e0007 */
.L_x_1769:
[----:B------:R-:W-:Y:S05]  /*21350*/  BSYNC B6 ;  /* 0x0000000000067941 */ /* 0x000fea0003800000 */
.L_x_1768:
        /* <DEDUP_REMOVED lines=9> */
.L_x_1611:
        /* <DEDUP_REMOVED lines=14> */
[----:B------:R2:W-:Y:S01]  /*214d0*/  STL.64 [R1+0xa08], R12 ;  /* 0x000a080c01007387 */ /* 0x0005e20000100a00 */
[----:B------:R-:W-:Y:S01]  /*214e0*/  MOV R8, 0xbeaaaaab ;  /* 0xbeaaaaab00087802 */ /* 0x000fe20000000f00 */
[----:B------:R-:W-:Y:S01]  /*214f0*/  IMAD.MOV.U32 R22, RZ, RZ, 0x307b7337 ;  /* 0x307b7337ff167424 */ /* 0x000fe200078e00ff */
[----:B------:R-:W-:Y:S01]  /*21500*/  MOV R20, 0x32304beb ;  /* 0x32304beb00147802 */ /* 0x000fe20000000f00 */
        /* <DEDUP_REMOVED lines=65> */
[----:B--2---:R-:W-:Y:S01]  /*21920*/  HFMA2.MMA R13, -RZ, RZ, -0.100830078125, -0.97216796875 ;  /* 0xae74bbc7ff0d7435 */ /* 0x004fe200000001ff */
[----:B------:R-:W-:-:S02]  /*21930*/  MOV R12, 0x2f0d882b ;  /* 0x2f0d882b000c7802 */ /* 0x000fc40000000f00 */
[----:B------:R1:W-:Y:S01]  /*21940*/  STL.64 [R1+0xb28], R18 ;  /* 0x000b281201007387 */ /* 0x0003e20000100a00 */
[----:B---3--:R-:W-:Y:S01]  /*21950*/  HFMA2.MMA R11, -RZ, RZ, -0.5771484375, -0.00124835968017578125 ;  /* 0xb89e951dff0b7435 */ /* 0x008fe200000001ff */
[----:B------:R-:W-:Y:S02]  /*21960*/  MOV R10, 0x398c5cdb ;  /* 0x398c5cdb000a7802 */ /* 0x000fe40000000f00 */
[----:B------:R2:W-:Y:S01]  /*21970*/  STL.64 [R1+0xad8], R16 ;  /* 0x000ad81001007387 */ /* 0x0005e20000100a00 */
[----:B0-----:R-:W-:-:S03]  /*21980*/  IMAD.MOV.U32 R8, RZ, RZ, -0x53b19868 ;  /* 0xac4e6798ff087424 */ /* 0x001fc600078e00ff */
        /* <DEDUP_REMOVED lines=32> */
[----:B--2---:R-:W-:Y:S01]  /*21b90*/  HFMA2.MMA R13, -RZ, RZ, 0.050262451171875, 48960 ;  /* 0x2a6f79faff0d7435 */ /* 0x004fe200000001ff */
[----:B------:R-:W-:Y:S02]  /*21ba0*/  MOV R12, 0x248f2a67 ;  /* 0x248f2a67000c7802 */ /* 0x000fe40000000f00 */
[----:B------:R2:W-:Y:S01]  /*21bb0*/  STL.64 [R1+0xba0], R18 ;  /* 0x000ba01201007387 */ /* 0x0005e20000100a00 */
[----:B0-----:R-:W-:Y:S01]  /*21bc0*/  IMAD.MOV.U32 R8, RZ, RZ, 0x281f97f3 ;  /* 0x281f97f3ff087424 */ /* 0x001fe200078e00ff */
[----:B------:R-:W-:-:S02]  /*21bd0*/  MOV R9, 0x3a2a3eca ;  /* 0x3a2a3eca00097802 */ /* 0x000fc40000000f00 */
[----:B------:R0:W-:Y:S01]  /*21be0*/  STL.64 [R1+0xb50], R16 ;  /* 0x000b501001007387 */ /* 0x0001e20000100a00 */
[----:B-1----:R-:W-:Y:S01]  /*21bf0*/  HFMA2.MMA R10, -RZ, RZ, -0.042083740234375, 0.58984375 ;  /* 0xa96338b8ff0a7435 */ /* 0x002fe200000001ff */
[----:B------:R-:W-:Y:S02]  /*21c00*/  IMAD.MOV.U32 R11, RZ, RZ, -0x464f6baa ;  /* 0xb9b09456ff0b7424 */ /* 0x000fe400078e00ff */
[----:B------:R1:W-:Y:S01]  /*21c10*/  STL.64 [R1+0xb48], R14 ;  /* 0x000b480e01007387 */ /* 0x0003e20000100a00 */
[----:B--2---:R-:W-:Y:S01]  /*21c20*/  HFMA2.MMA R19, -RZ, RZ, -0.06390380859375, 1.345703125 ;  /* 0xac173d62ff137435 */ /* 0x004fe200000001ff */
[----:B------:R-:W-:Y:S02]  /*21c30*/  MOV R18, 0x2ca4a32a ;  /* 0x2ca4a32a00127802 */ /* 0x000fe40000000f00 */
[----:B------:R2:W-:Y:S01]  /*21c40*/  STL.64 [R1+0xb20], R8 ;  /* 0x000b200801007387 */ /* 0x0005e20000100a00 */
[----:B0-----:R-:W-:-:S03]  /*21c50*/  HFMA2.MMA R16, -RZ, RZ, -0.79736328125, -8896 ;  /* 0xba61f058ff107435 */ /* 0x001fc600000001ff */
[----:B------:R0:W-:Y:S01]  /*21c60*/  STL.64 [R1+0xb78], R12 ;  /* 0x000b780c01007387 */ /* 0x0001e20000100a00 */
[----:B------:R-:W-:Y:S02]  /*21c70*/  IMAD.MOV.U32 R17, RZ, RZ, 0x3a4d87fb ;  /* 0x3a4d87fbff117424 */ /* 0x000fe400078e00ff */
[----:B-1----:R-:W-:Y:S01]  /*21c80*/  IMAD.MOV.U32 R14, RZ, RZ, -0x562d9389 ;  /* 0xa9d26c77ff0e7424 */ /* 0x002fe200078e00ff */
[----:B------:R-:W-:Y:S01]  /*21c90*/  MOV R15, 0x28b83af4 ;  /* 0x28b83af4000f7802 */ /* 0x000fe20000000f00 */
        /* <DEDUP_REMOVED lines=13> */
[----:B0-----:R-:W-:Y:S02]  /*21d70*/  HFMA2.MMA R18, -RZ, RZ, -0.26708984375, 0.00088405609130859375 ;  /* 0xb446133eff127435 */ /* 0x001fe400000001ff */
[----:B------:R0:W-:Y:S01]  /*21d80*/  STL.64 [R1+0xbb0], R12 ;  /* 0x000bb00c01007387 */ /* 0x0001e20000100a00 */
[----:B------:R-:W-:Y:S02]  /*21d90*/  IMAD.MOV.U32 R19, RZ, RZ, 0x334f3181 ;  /* 0x334f3181ff137424 */ /* 0x000fe400078e00ff */
[----:B-1----:R-:W-:Y:S01]  /*21da0*/  IMAD.MOV.U32 R16, RZ, RZ, -0x5027586f ;  /* 0xafd8a791ff107424 */ /* 0x002fe200078e00ff */
[----:B------:R-:W-:Y:S01]  /*21db0*/  MOV R17, 0x2f4c88ee ;  /* 0x2f4c88ee00117802 */ /* 0x000fe20000000f00 */
[----:B------:R1:W-:Y:S01]  /*21dc0*/  STL.64 [R1+0xa30], R22 ;  /* 0x000a301601007387 */ /* 0x0003e20000100a00 */
[----:B--2---:R-:W-:Y:S01]  /*21dd0*/  HFMA2.MMA R21, -RZ, RZ, -0.474365234375, -50.71875 ;  /* 0xb797d257ff157435 */ /* 0x004fe200000001ff */
[----:B------:R-:W-:-:S02]  /*21de0*/  MOV R20, 0xb4d7c1a2 ;  /* 0xb4d7c1a200147802 */ /* 0x000fc40000000f00 */
[----:B------:R2:W-:Y:S01]  /*21df0*/  STL.64 [R1+0xb58], R8 ;  /* 0x000b580801007387 */ /* 0x0005e20000100a00 */
[----:B0-----:R-:W-:Y:S01]  /*21e00*/  HFMA2.MMA R13, -RZ, RZ, 0.69580078125, 465 ;  /* 0x39915f44ff0d7435 */ /* 0x001fe200000001ff */
        /* <DEDUP_REMOVED lines=8> */
[----:B0-----:R-:W-:Y:S01]  /*21e90*/  HFMA2.MMA R10, -RZ, RZ, -0.58349609375, 4.41074371337890625e-06 ;  /* 0xb8ab004aff0a7435 */ /* 0x001fe200000001ff */
[----:B------:R-:W-:Y:S02]  /*21ea0*/  IMAD.MOV.U32 R11, RZ, RZ, 0x386b5efc ;  /* 0x386b5efcff0b7424 */ /* 0x000fe400078e00ff */
[----:B------:R0:W-:Y:S01]  /*21eb0*/  STL.64 [R1+0xc18], R18 ;  /* 0x000c181201007387 */ /* 0x0001e20000100a00 */
[----:B-1----:R-:W-:-:S03]  /*21ec0*/  HFMA2.MMA R16, -RZ, RZ, 0.255859375, 442 ;  /* 0x34185ee8ff107435 */ /* 0x002fc600000001ff */
[----:B------:R1:W-:Y:S01]  /*21ed0*/  STL.64 [R1+0xa70], R20 ;  /* 0x000a701401007387 */ /* 0x0003e20000100a00 */
[----:B------:R-:W-:Y:S02]  /*21ee0*/  IMAD.MOV.U32 R17, RZ, RZ, -0x489bee02 ;  /* 0xb76411feff117424 */ /* 0x000fe400078e00ff */
[----:B--2---:R-:W-:Y:S01]  /*21ef0*/  IMAD.MOV.U32 R14, RZ, RZ, -0x46aefdea ;  /* 0xb9510216ff0e7424 */ /* 0x004fe200078e00ff */
[----:B------:R-:W-:Y:S01]  /*21f00*/  MOV R15, 0x388e8f4e ;  /* 0x388e8f4e000f7802 */ /* 0x000fe20000000f00 */
[----:B------:R2:W-:Y:S01]  /*21f10*/  STL.64 [R1+0xa78], R22 ;  /* 0x000a781601007387 */ /* 0x0005e20000100a00 */
[----:B0-----:R-:W-:Y:S01]  /*21f20*/  HFMA2.MMA R19, -RZ, RZ, -0.76318359375, 0.9521484375 ;  /* 0xba1b3b9eff137435 */ /* 0x001fe200000001ff */
[----:B------:R-:W-:Y:S02]  /*21f30*/  MOV R18, 0x3a0b4779 ;  /* 0x3a0b477900127802 */ /* 0x000fe40000000f00 */
        /* <DEDUP_REMOVED lines=16> */
[----:B0-----:R-:W-:Y:S02]  /*22040*/  HFMA2.MMA R11, -RZ, RZ, -0.0248260498046875, 7912 ;  /* 0xa65b6fbaff0b7435 */ /* 0x001fe400000001ff */
[----:B------:R0:W-:Y:S01]  /*22050*/  STL.64 [R1+0xc50], R18 ;  /* 0x000c501201007387 */ /* 0x0001e20000100a00 */
[----:B------:R-:W-:Y:S01]  /*22060*/  MOV R10, 0x2f6d7999 ;  /* 0x2f6d7999000a7802 */ /* 0x000fe20000000f00 */
[----:B-1----:R-:W-:Y:S01]  /*22070*/  IMAD.MOV.U32 R16, RZ, RZ, -0x5bd72013 ;  /* 0xa428dfedff107424 */ /* 0x002fe200078e00ff */
[----:B------:R-:W-:Y:S01]  /*22080*/  MOV R17, 0xabaa6b58 ;  /* 0xabaa6b5800117802 */ /* 0x000fe20000000f00 */
[----:B------:R1:W-:Y:S01]  /*22090*/  STL.64 [R1+0xab0], R20 ;  /* 0x000ab01401007387 */ /* 0x0003e20000100a00 */
[----:B--2---:R-:W-:-:S03]  /*220a0*/  HFMA2.MMA R13, -RZ, RZ, -0.1663818359375, -0.0100250244140625 ;  /* 0xb153a122ff0d7435 */ /* 0x004fc600000001ff */
[----:B------:R2:W-:Y:S01]  /*220b0*/  STL.64 [R1+0xac8], R22 ;  /* 0x000ac81601007387 */ /* 0x0005e20000100a00 */
[----:B------:R-:W-:Y:S01]  /*220c0*/  MOV R12, 0xb799c17a ;  /* 0xb799c17a000c7802 */ /* 0x000fe20000000f00 */
[----:B0-----:R-:W-:Y:S02]  /*220d0*/  HFMA2.MMA R18, -RZ, RZ, 0.1531982421875, -0.00011903047561645507812 ;  /* 0x30e787cdff127435 */ /* 0x001fe400000001ff */
[----:B------:R0:W-:Y:S01]  /*220e0*/  STL.64 [R1+0xbd0], R8 ;  /* 0x000bd00801007387 */ /* 0x0001e20000100a00 */
[----:B------:R-:W-:Y:S02]  /*220f0*/  IMAD.MOV.U32 R19, RZ, RZ, -0x4f944755 ;  /* 0xb06bb8abff137424 */ /* 0x000fe400078e00ff */
[----:B-1----:R-:W-:Y:S01]  /*22100*/  IMAD.MOV.U32 R20, RZ, RZ, -0x4d8de466 ;  /* 0xb2721b9aff147424 */ /* 0x002fe200078e00ff */
[----:B------:R-:W-:Y:S01]  /*22110*/  MOV R21, 0x31d606a3 ;  /* 0x31d606a300157802 */ /* 0x000fe20000000f00 */
[----:B------:R1:W-:Y:S01]  /*22120*/  STL.64 [R1+0xc40], R16 ;  /* 0x000c401001007387 */ /* 0x0003e20000100a00 */
[----:B--2---:R-:W-:Y:S01]  /*22130*/  HFMA2.MMA R23, -RZ, RZ, 0.0149993896484375, -0.005496978759765625 ;  /* 0x23ae9da1ff177435 */ /* 0x004fe200000001ff */
[----:B------:R-:W-:-:S02]  /*22140*/  MOV R22, 0xa9df0b0c ;  /* 0xa9df0b0c00167802 */ /* 0x000fc40000000f00 */
[----:B------:R2:W-:Y:S01]  /*22150*/  STL.64 [R1+0xc38], R14 ;  /* 0x000c380e01007387 */ /* 0x0005e20000100a00 */
[----:B0-----:R-:W-:Y:S01]  /*22160*/  IMAD.MOV.U32 R8, RZ, RZ, -0x504d3181 ;  /* 0xafb2ce7fff087424 */ /* 0x001fe200078e00ff */
[----:B------:R-:W-:Y:S02]  /*22170*/  MOV R9, 0x34ba0a82 ;  /* 0x34ba0a8200097802 */ /* 0x000fe40000000f00 */
[----:B------:R0:W-:Y:S01]  /*22180*/  STL.64 [R1+0xc98], R10 ;  /* 0x000c980a01007387 */ /* 0x0001e20000100a00 */
[----:B-1----:R-:W-:-:S03]  /*22190*/  HFMA2.MMA R16, -RZ, RZ, 0.319091796875, 1096 ;  /* 0x351b6448ff107435 */ /* 0x002fc600000001ff */
[----:B------:R1:W-:Y:S01]  /*221a0*/  STL.64 [R1+0xaf0], R20 ;  /* 0x000af01401007387 */ /* 0x0003e20000100a00 */
[----:B------:R-:W-:Y:S02]  /*221b0*/  IMAD.MOV.U32 R17, RZ, RZ, 0x2a83a738 ;  /* 0x2a83a738ff117424 */ /* 0x000fe400078e00ff */
[----:B--2---:R-:W-:Y:S01]  /*221c0*/  IMAD.MOV.U32 R14, RZ, RZ, 0x36688aea ;  /* 0x36688aeaff0e7424 */ /* 0x004fe200078e00ff */
[----:B------:R-:W-:Y:S01]  /*221d0*/  MOV R15, 0xb6082c3c ;  /* 0xb6082c3c000f7802 */ /* 0x000fe20000000f00 */
[----:B------:R2:W-:Y:S01]  /*221e0*/  STL.64 [R1+0xc10], R8 ;  /* 0x000c100801007387 */ /* 0x0005e20000100a00 */
[----:B0-----:R-:W-:Y:S01]  /*221f0*/  HFMA2.MMA R10, -RZ, RZ, 0.1258544921875, -2.712890625 ;  /* 0x3007c16dff0a7435 */ /* 0x001fe200000001ff */
[----:B------:R-:W-:Y:S02]  /*22200*/  IMAD.MOV.U32 R11, RZ, RZ, -0x4a71ca99 ;  /* 0xb58e3567ff0b7424 */ /* 0x000fe400078e00ff */
[----:B------:R0:W-:Y:S01]  /*22210*/  STL.64 [R1+0xc68], R12 ;  /* 0x000c680c01007387 */ /* 0x0001e20000100a00 */
[----:B-1----:R-:W-:-:S03]  /*22220*/  HFMA2.MMA R20, -RZ, RZ, -0.42138671875, 3826 ;  /* 0xb6be6b79ff147435 */ /* 0x002fc600000001ff */
[----:B------:R1:W-:Y:S01]  /*22230*/  STL.64 [R1+0xc90], R18 ;  /* 0x000c901201007387 */ /* 0x0003e20000100a00 */
[----:B------:R-:W-:Y:S01]  /*22240*/  IMAD.MOV.U32 R21, RZ, RZ, 0x35bf0101 ;  /* 0x35bf0101ff157424 */ /* 0x000fe200078e00ff */
[----:B--2---:R-:W-:Y:S02]  /*22250*/  HFMA2.MMA R8, -RZ, RZ, 0.055633544921875, -1554 ;  /* 0x2b1fe612ff087435 */ /* 0x004fe400000001ff */
[----:B------:R2:W-:Y:S01]  /*22260*/  STL.64 [R1+0xb18], R22 ;  /* 0x000b181601007387 */ /* 0x0005e20000100a00 */
[----:B------:R-:W-:Y:S02]  /*22270*/  IMAD.MOV.U32 R9, RZ, RZ, -0x55ead275 ;  /* 0xaa152d8bff097424 */ /* 0x000fe400078e00ff */
[----:B0-----:R-:W-:Y:S01]  /*22280*/  IMAD.MOV.U32 R12, RZ, RZ, -0x5215ac74 ;  /* 0xadea538cff0c7424 */ /* 0x001fe200078e00ff */
[----:B------:R-:W-:Y:S01]  /*22290*/  MOV R13, 0x2d65daaf ;  /* 0x2d65daaf000d7802 */ /* 0x000fe20000000f00 */
[----:B------:R0:W-:Y:S01]  /*222a0*/  STL.64 [R1+0xc70], R14 ;  /* 0x000c700e01007387 */ /* 0x0001e20000100a00 */
[----:B-1----:R-:W-:Y:S01]  /*222b0*/  HFMA2.MMA R19, -RZ, RZ, 0.494140625, -1.189453125 ;  /* 0x37e8bcc2ff137435 */ /* 0x002fe200000001ff */
[----:B------:R-:W-:-:S02]  /*222c0*/  MOV R18, 0xb408ce38 ;  /* 0xb408ce3800127802 */ /* 0x000fc40000000f00 */
[----:B------:R1:W-:Y:S01]  /*222d0*/  STL.64 [R1+0xc78], R16 ;  /* 0x000c781001007387 */ /* 0x0003e20000100a00 */
[----:B--2---:R-:W-:Y:S01]  /*222e0*/  IMAD.MOV.U32 R22, RZ, RZ, -0x5785cfd4 ;  /* 0xa87a302cff167424 */ /* 0x004fe200078e00ff */
[----:B------:R-:W-:Y:S02]  /*222f0*/  MOV R23, 0xadc0969f ;  /* 0xadc0969f00177802 */ /* 0x000fe40000000f00 */
[----:B------:R2:W-:Y:S01]  /*22300*/  STL.64 [R1+0xca0], R12 ;  /* 0x000ca00c01007387 */ /* 0x0005e20000100a00 */
[----:B0-----:R-:W-:-:S03]  /*22310*/  HFMA2.MMA R15, -RZ, RZ, 0.712890625, -0.0002586841583251953125 ;  /* 0x39b48c3dff0f7435 */ /* 0x001fc600000001ff */
[----:B------:R0:W-:Y:S01]  /*22320*/  STL.64 [R1+0xcd8], R10 ;  /* 0x000cd80a01007387 */ /* 0x0001e20000100a00 */
[----:B------:R-:W-:Y:S01]  /*22330*/  MOV R14, 0x2acfbe8a ;  /* 0x2acfbe8a000e7802 */ /* 0x000fe20000000f00 */
[----:B-1----:R-:W-:Y:S01]  /*22340*/  IMAD.MOV.U32 R16, RZ, RZ, 0x3858ebaf ;  /* 0x3858ebafff107424 */ /* 0x002fe200078e00ff */
[----:B------:R-:W-:Y:S01]  /*22350*/  MOV R17, 0xb9af99c3 ;  /* 0xb9af99c300117802 */ /* 0x000fe20000000f00 */
[----:B------:R1:W-:Y:S01]  /*22360*/  STL.64 [R1+0xb40], R20 ;  /* 0x000b401401007387 */ /* 0x0003e20000100a00 */
[----:B--2---:R-:W-:-:S03]  /*22370*/  HFMA2.MMA R13, -RZ, RZ, -0.2646484375, -0.001155853271484375 ;  /* 0xb43c94bcff0d7435 */ /* 0x004fc600000001ff */
[----:B------:R2:W-:Y:S01]  /*22380*/  STL.64 [R1+0xb68], R22 ;  /* 0x000b681601007387 */ /* 0x0005e20000100a00 */
[----:B------:R-:W-:Y:S01]  /*22390*/  MOV R12, 0x35258957 ;  /* 0x35258957000c7802 */ /* 0x000fe20000000f00 */
[----:B0-----:R-:W-:Y:S02]  /*223a0*/  HFMA2.MMA R11, -RZ, RZ, 0.059326171875, -3744 ;  /* 0x2b98eb50ff0b7435 */ /* 0x001fe400000001ff */
[----:B------:R0:W-:Y:S01]  /*223b0*/  STL.64 [R1+0xc48], R8 ;  /* 0x000c480801007387 */ /* 0x0001e20000100a00 */
[----:B------:R-:W-:-:S03]  /*223c0*/  MOV R10, 0xac9aec38 ;  /* 0xac9aec38000a7802 */ /* 0x000fc60000000f00 */
[----:B------:R3:W-:Y:S01]  /*223d0*/  STL.64 [R1+0xcc8], R18 ;  /* 0x000cc81201007387 */ /* 0x0007e20000100a00 */
[----:B-1----:R-:W-:Y:S01]  /*223e0*/  HFMA2.MMA R21, -RZ, RZ, -0.3603515625, 43744 ;  /* 0xb5c47957ff157435 */ /* 0x002fe200000001ff */
[----:B------:R-:W-:Y:S01]  /*223f0*/  MOV R20, 0xb99cccd4 ;  /* 0xb99cccd400147802 */ /* 0x000fe20000000f00 */
[----:B--2---:R-:W-:Y:S01]  /*22400*/  HFMA2.MMA R22, -RZ, RZ, 0.2176513671875, -18976 ;  /* 0x32f7f4a2ff167435 */ /* 0x004fe200000001ff */
[----:B------:R-:W-:Y:S01]  /*22410*/  IMAD.MOV.U32 R23, RZ, RZ, -0x4d8c38de ;  /* 0xb273c722ff177424 */ /* 0x000fe200078e00ff */
[----:B------:R1:W-:Y:S01]  /*22420*/  STL.64 [R1+0xcb8], R16 ;  /* 0x000cb81001007387 */ /* 0x0003e20000100a00 */
[----:B0-----:R-:W-:Y:S01]  /*22430*/  IMAD.MOV.U32 R8, RZ, RZ, -0x4da878ae ;  /* 0xb2578752ff087424 */ /* 0x001fe200078e00ff */
[----:B------:R-:W-:Y:S02]  /*22440*/  MOV R9, 0x29c2c5d5 ;  /* 0x29c2c5d500097802 */ /* 0x000fe40000000f00 */
[----:B------:R0:W-:Y:S01]  /*22450*/  STL.64 [R1+0xcb0], R14 ;  /* 0x000cb00e01007387 */ /* 0x0001e20000100a00 */
[----:B---3--:R-:W-:Y:S01]  /*22460*/  HFMA2.MMA R18, -RZ, RZ, 0.0154876708984375, -809.5 ;  /* 0x23eee253ff127435 */ /* 0x008fe200000001ff */
[----:B------:R-:W-:-:S02]  /*22470*/  IMAD.MOV.U32 R19, RZ, RZ, 0x2d1bcefb ;  /* 0x2d1bcefbff137424 */ /* 0x000fc400078e00ff */
[----:B------:R2:W-:Y:S01]  /*22480*/  STL.64 [R1+0xc88], R8 ;  /* 0x000c880801007387 */ /* 0x0005e20000100a00 */
[----:B-1----:R-:W-:-:S03]  /*22490*/  HFMA2.MMA R16, -RZ, RZ, -0.202392578125, 17504 ;  /* 0xb27a7446ff107435 */ /* 0x002fc600000001ff */
[----:B------:R1:W-:Y:S01]  /*224a0*/  STL.64 [R1+0xce0], R12 ;  /* 0x000ce00c01007387 */ /* 0x0003e20000100a00 */
[----:B------:R-:W-:Y:S02]  /*224b0*/  IMAD.MOV.U32 R17, RZ, RZ, 0x31859418 ;  /* 0x31859418ff117424 */ /* 0x000fe400078e00ff */
[----:B0-----:R-:W-:Y:S01]  /*224c0*/  IMAD.MOV.U32 R14, RZ, RZ, -0x54496689 ;  /* 0xabb69977ff0e7424 */ /* 0x001fe200078e00ff */
[----:B------:R-:W-:Y:S01]  /*224d0*/  MOV R15, 0x32e788fe ;  /* 0x32e788fe000f7802 */ /* 0x000fe20000000f00 */
[----:B------:R0:W-:Y:S01]  /*224e0*/  STL.64 [R1+0xd10], R10 ;  /* 0x000d100a01007387 */ /* 0x0001e20000100a00 */
[----:B--2---:R-:W-:Y:S01]  /*224f0*/  HFMA2.MMA R8, -RZ, RZ, 0.69677734375, 30128 ;  /* 0x3993775bff087435 */ /* 0x004fe200000001ff */
[----:B------:R-:W-:Y:S02]  /*22500*/  IMAD.MOV.U32 R9, RZ, RZ, -0x4719cdec ;  /* 0xb8e63214ff097424 */ /* 0x000fe400078e00ff */
[----:B------:R2:W-:Y:S01]  /*22510*/  STL.64 [R1+0xb90], R20 ;  /* 0x000b901401007387 */ /* 0x0005e20000100a00 */
[----:B-1----:R-:W-:Y:S01]  /*22520*/  IMAD.MOV.U32 R12, RZ, RZ, -0x45d4eb26 ;  /* 0xba2b14daff0c7424 */ /* 0x002fe200078e00ff */
[----:B------:R-:W-:-:S02]  /*22530*/  MOV R13, 0x3a5c11ce ;  /* 0x3a5c11ce000d7802 */ /* 0x000fc40000000f00 */
[----:B------:R1:W-:Y:S01]  /*22540*/  STL.64 [R1+0xbb8], R22 ;  /* 0x000bb81601007387 */ /* 0x0003e20000100a00 */
[----:B0-----:R-:W-:-:S03]  /*22550*/  HFMA2.MMA R10, -RZ, RZ, 0.2349853515625, -0.0009937286376953125 ;  /* 0x33859412ff0a7435 */ /* 0x001fc600000001ff */
[----:B------:R0:W-:Y:S01]  /*22560*/  STL.64 [R1+0xd08], R18 ;  /* 0x000d081201007387 */ /* 0x0001e20000100a00 */
[----:B------:R-:W-:Y:S02]  /*22570*/  IMAD.MOV.U32 R11, RZ, RZ, 0x263e2a76 ;  /* 0x263e2a76ff0b7424 */ /* 0x000fe400078e00ff */
[----:B--2---:R-:W-:Y:S01]  /*22580*/  IMAD.MOV.U32 R20, RZ, RZ, 0x2b0a2bbf ;  /* 0x2b0a2bbfff147424 */ /* 0x004fe200078e00ff */
[----:B------:R-:W-:Y:S01]  /*22590*/  MOV R21, 0xa2e9da4e ;  /* 0xa2e9da4e00157802 */ /* 0x000fe20000000f00 */
[----:B------:R2:W-:Y:S01]  /*225a0*/  STL.64 [R1+0xce8], R14 ;  /* 0x000ce80e01007387 */ /* 0x0005e20000100a00 */
[----:B-1----:R-:W-:Y:S01]  /*225b0*/  HFMA2.MMA R23, -RZ, RZ, -0.381103515625, -7.34765625 ;  /* 0xb619c759ff177435 */ /* 0x002fe200000001ff */
[----:B------:R-:W-:Y:S02]  /*225c0*/  MOV R22, 0x37068711 ;  /* 0x3706871100167802 */ /* 0x000fe40000000f00 */
[----:B------:R1:W-:Y:S01]  /*225d0*/  STL.64 [R1+0xcf0], R16 ;  /* 0x000cf01001007387 */ /* 0x0003e20000100a00 */
[----:B0-----:R-:W-:Y:S01]  /*225e0*/  HFMA2.MMA R19, -RZ, RZ, -0.08734130859375, 3010 ;  /* 0xad9769e1ff137435 */ /* 0x001fe200000001ff */
[----:B------:R-:W-:-:S02]  /*225f0*/  MOV R18, 0xb60d6f65 ;  /* 0xb60d6f6500127802 */ /* 0x000fc40000000f00 */
[----:B------:R0:W-:Y:S01]  /*22600*/  STL.64 [R1+0xd18], R12 ;  /* 0x000d180c01007387 */ /* 0x0001e20000100a00 */
[----:B--2---:R-:W-:Y:S01]  /*22610*/  HFMA2.MMA R15, -RZ, RZ, -0.6279296875, 0.0002286434173583984375 ;  /* 0xb9060b7eff0f7435 */ /* 0x004fe200000001ff */
[----:B------:R-:W-:Y:S02]  /*22620*/  MOV R14, 0x392e88ac ;  /* 0x392e88ac000e7802 */ /* 0x000fe40000000f00 */
[----:B------:R2:W-:Y:S01]  /*22630*/  STL.64 [R1+0xbe0], R20 ;  /* 0x000be01401007387 */ /* 0x0005e20000100a00 */
[----:B-1----:R-:W-:Y:S01]  /*22640*/  IMAD.MOV.U32 R16, RZ, RZ, 0x384231bf ;  /* 0x384231bfff107424 */ /* 0x002fe200078e00ff */
[----:B------:R-:W-:Y:S02]  /*22650*/  MOV R17, 0x319c9bcd ;  /* 0x319c9bcd00117802 */ /* 0x000fe40000000f00 */
[----:B------:R1:W-:Y:S01]  /*22660*/  STL.64 [R1+0xcc0], R8 ;  /* 0x000cc00801007387 */ /* 0x0003e20000100a00 */
[----:B0-----:R-:W-:Y:S01]  /*22670*/  HFMA2.MMA R13, -RZ, RZ, 0.1781005859375, 0.007732391357421875 ;  /* 0x31b31febff0d7435 */ /* 0x001fe200000001ff */
[----:B------:R-:W-:-:S02]  /*22680*/  MOV R12, 0xb224c2f7 ;  /* 0xb224c2f7000c7802 */ /* 0x000fc40000000f00 */
[----:B------:R0:W-:Y:S01]  /*22690*/  STL.64 [R1+0xd50], R10 ;  /* 0x000d500a01007387 */ /* 0x0001e20000100a00 */
[----:B--2---:R-:W-:-:S03]  /*226a0*/  HFMA2.MMA R20, -RZ, RZ, 0.0301971435546875, 0.00146770477294921875 ;  /* 0x27bb1603ff147435 */ /* 0x004fc600000001ff */
[----:B------:R2:W-:Y:S01]  /*226b0*/  STL.64 [R1+0xc08], R22 ;  /* 0x000c081601007387 */ /* 0x0005e20000100a00 */
[----:B------:R-:W-:Y:S02]  /*226c0*/  IMAD.MOV.U32 R21, RZ, RZ, 0x2ecdce2c ;  /* 0x2ecdce2cff157424 */ /* 0x000fe400078e00ff */
[----:B-1----:R-:W-:Y:S01]  /*226d0*/  IMAD.MOV.U32 R8, RZ, RZ, 0x2f96d785 ;  /* 0x2f96d785ff087424 */ /* 0x002fe200078e00ff */
[----:B------:R-:W-:Y:S01]  /*226e0*/  MOV R9, 0xae99d6d5 ;  /* 0xae99d6d500097802 */ /* 0x000fe20000000f00 */
[----:B------:R1:W-:Y:S01]  /*226f0*/  STL.64 [R1+0xd40], R18 ;  /* 0x000d401201007387 */ /* 0x0003e20000100a00 */
[----:B0-----:R-:W-:Y:S02]  /*22700*/  MOV R10, 0xba27cf93 ;  /* 0xba27cf93000a7802 */ /* 0x001fe40000000f00 */
[----:B------:R-:W-:Y:S01]  /*22710*/  MOV R11, 0x39917d90 ;  /* 0x39917d90000b7802 */ /* 0x000fe20000000f00 */
[----:B------:R0:W-:Y:S01]  /*22720*/  STL.64 [R1+0xd30], R16 ;  /* 0x000d301001007387 */ /* 0x0001e20000100a00 */
[----:B--2---:R-:W-:Y:S01]  /*22730*/  IMAD.MOV.U32 R22, RZ, RZ, 0x398e04a8 ;  /* 0x398e04a8ff167424 */ /* 0x004fe200078e00ff */
[----:B------:R-:W-:-:S02]  /*22740*/  MOV R23, 0x3554208f ;  /* 0x3554208f00177802 */ /* 0x000fc40000000f00 */
[----:B------:R2:W-:Y:S01]  /*22750*/  STL.64 [R1+0xd28], R14 ;  /* 0x000d280e01007387 */ /* 0x0005e20000100a00 */
[----:B-1----:R-:W-:Y:S01]  /*22760*/  HFMA2.MMA R18, -RZ, RZ, -0.57373046875, 0.0024356842041015625 ;  /* 0xb89718fdff127435 */ /* 0x002fe200000001ff */
[----:B------:R-:W-:Y:S02]  /*22770*/  IMAD.MOV.U32 R19, RZ, RZ, 0x3a31cb4e ;  /* 0x3a31cb4eff137424 */ /* 0x000fe400078e00ff */
[----:B------:R1:W-:Y:S01]  /*22780*/  STL.64 [R1+0xd00], R8 ;  /* 0x000d000801007387 */ /* 0x0003e20000100a00 */
[----:B0-----:R-:W-:-:S03]  /*22790*/  HFMA2.MMA R16, -RZ, RZ, 0.1146240234375, 1.1484375 ;  /* 0x2f563c98ff107435 */ /* 0x001fc600000001ff */
[----:B------:R0:W-:Y:S01]  /*227a0*/  STL.64 [R1+0xd58], R12 ;  /* 0x000d580c01007387 */ /* 0x0001e20000100a00 */
[----:B------:R-:W-:Y:S02]  /*227b0*/  IMAD.MOV.U32 R17, RZ, RZ, -0x51214c70 ;  /* 0xaedeb390ff117424 */ /* 0x000fe400078e00ff */
[----:B--2---:R-:W-:Y:S01]  /*227c0*/  IMAD.MOV.U32 R14, RZ, RZ, -0x4f3fb378 ;  /* 0xb0c04c88ff0e7424 */ /* 0x004fe200078e00ff */
[----:B------:R-:W-:Y:S01]  /*227d0*/  MOV R15, 0x261b2096 ;  /* 0x261b2096000f7802 */ /* 0x000fe20000000f00 */
[----:B------:R2:W-:Y:S01]  /*227e0*/  STL.64 [R1+0xd88], R10 ;  /* 0x000d880a01007387 */ /* 0x0005e20000100a00 */
[----:B-1----:R-:W-:-:S03]  /*227f0*/  HFMA2.MMA R8, -RZ, RZ, -0.449462890625, -3.171875 ;  /* 0xb731c258ff087435 */ /* 0x002fc600000001ff */
[----:B------:R1:W-:Y:S01]  /*22800*/  STL.64 [R1+0xc30], R20 ;  /* 0x000c301401007387 */ /* 0x0003e20000100a00 */
[----:B------:R-:W-:Y:S01]  /*22810*/  IMAD.MOV.U32 R9, RZ, RZ, 0x36e39c79 ;  /* 0x36e39c79ff097424 */ /* 0x000fe200078e00ff */
[----:B0-----:R-:W-:Y:S02]  /*22820*/  HFMA2.MMA R13, -RZ, RZ, -0.58642578125, -64.125 ;  /* 0xb8b1d402ff0d7435 */ /* 0x001fe400000001ff */
[----:B------:R0:W-:Y:S01]  /*22830*/  STL.64 [R1+0xc58], R22 ;  /* 0x000c581601007387 */ /* 0x0001e20000100a00 */
[----:B------:R-:W-:Y:S01]  /*22840*/  IMAD.MOV.U32 R12, RZ, RZ, 0x3443638e ;  /* 0x3443638eff0c7424 */ /* 0x000fe200078e00ff */
[----:B--2---:R-:W-:Y:S01]  /*22850*/  MOV R10, 0xb11225d7 ;  /* 0xb11225d7000a7802 */ /* 0x004fe20000000f00 */
[----:B------:R-:W-:Y:S01]  /*22860*/  IMAD.MOV.U32 R11, RZ, RZ, 0x301db2a5 ;  /* 0x301db2a5ff0b7424 */ /* 0x000fe200078e00ff */
[----:B------:R2:W-:Y:S01]  /*22870*/  STL.64 [R1+0xd60], R14 ;  /* 0x000d600e01007387 */ /* 0x0005e20000100a00 */
[----:B-1----:R-:W-:Y:S01]  /*22880*/  HFMA2.MMA R21, -RZ, RZ, 0.2279052734375, -1.0966796875 ;  /* 0x334bbc63ff157435 */ /* 0x002fe200000001ff */
[----:B------:R-:W-:-:S02]  /*22890*/  MOV R20, 0xb3bd97bf ;  /* 0xb3bd97bf00147802 */ /* 0x000fc40000000f00 */
[----:B------:R1:W-:Y:S01]  /*228a0*/  STL.64 [R1+0xd80], R18 ;  /* 0x000d801201007387 */ /* 0x0003e20000100a00 */
[----:B0-----:R-:W-:Y:S01]  /*228b0*/  HFMA2.MMA R22, -RZ, RZ, -0.06829833984375, -4.28125 ;  /* 0xac5fc448ff167435 */ /* 0x001fe200000001ff */
[----:B------:R-:W-:Y:S02]  /*228c0*/  IMAD.MOV.U32 R23, RZ, RZ, 0x22adcde9 ;  /* 0x22adcde9ff177424 */ /* 0x000fe400078e00ff */
[----:B------:R0:W-:Y:S01]  /*228d0*/  STL.64 [R1+0xd68], R16 ;  /* 0x000d681001007387 */ /* 0x0001e20000100a00 */
[----:B--2---:R-:W-:-:S03]  /*228e0*/  HFMA2.MMA R14, -RZ, RZ, -0.1390380859375, -1.1861324310302734375e-05 ;  /* 0xb07380c7ff0e7435 */ /* 0x004fc600000001ff */
[----:B------:R2:W-:Y:S01]  /*228f0*/  STL.64 [R1+0xdc8], R10 ;  /* 0x000dc80a01007387 */ /* 0x0005e20000100a00 */
[----:B------:R-:W-:Y:S01]  /*22900*/  MOV R15, 0x3697f31f ;  /* 0x3697f31f000f7802 */ /* 0x000fe20000000f00 */
[----:B-1----:R-:W-:Y:S01]  /*22910*/  HFMA2.MMA R18, -RZ, RZ, 0.241943359375, 47.40625 ;  /* 0x33be51edff127435 */ /* 0x002fe200000001ff */
[----:B------:R-:W-:Y:S01]  /*22920*/  MOV R19, 0xb2d855fd ;  /* 0xb2d855fd00137802 */ /* 0x000fe20000000f00 */
[----:B------:R1:W-:Y:S01]  /*22930*/  STL.64 [R1+0xd38], R8 ;  /* 0x000d380801007387 */ /* 0x0003e20000100a00 */
[----:B0-----:R-:W-:Y:S01]  /*22940*/  HFMA2.MMA R17, -RZ, RZ, 0.338134765625, -3.265625 ;  /* 0x3569c288ff117435 */ /* 0x001fe200000001ff */
[----:B------:R-:W-:Y:S02]  /*22950*/  IMAD.MOV.U32 R16, RZ, RZ, -0x49c13963 ;  /* 0xb63ec69dff107424 */ /* 0x000fe400078e00ff */
[----:B------:R0:W-:Y:S01]  /*22960*/  STL.64 [R1+0xd90], R12 ;  /* 0x000d900c01007387 */ /* 0x0001e20000100a00 */
[----:B--2---:R-:W-:Y:S01]  /*22970*/  HFMA2.MMA R10, -RZ, RZ, 0.52978515625, -7944 ;  /* 0x383defc2ff0a7435 */ /* 0x004fe200000001ff */
[----:B------:R-:W-:-:S02]  /*22980*/  MOV R11, 0xb803287c ;  /* 0xb803287c000b7802 */ /* 0x000fc40000000f00 */
[----:B------:R2:W-:Y:S01]  /*22990*/  STL.64 [R1+0xc80], R20 ;  /* 0x000c801401007387 */ /* 0x0005e20000100a00 */
[----:B-1----:R-:W-:Y:S01]  /*229a0*/  IMAD.MOV.U32 R8, RZ, RZ, -0x5392b4cf ;  /* 0xac6d4b31ff087424 */ /* 0x002fe200078e00ff */
[----:B------:R-:W-:Y:S02]  /*229b0*/  MOV R9, 0xba1c6ff9 ;  /* 0xba1c6ff900097802 */ /* 0x000fe40000000f00 */
[----:B------:R1:W-:Y:S01]  /*229c0*/  STL.64 [R1+0xca8], R22 ;  /* 0x000ca81601007387 */ /* 0x0003e20000100a00 */
[----:B0-----:R-:W-:Y:S01]  /*229d0*/  HFMA2.MMA R12, -RZ, RZ, -0.0085296630859375, -367.25 ;  /* 0xa05eddbdff0c7435 */ /* 0x001fe200000001ff */
[----:B------:R-:W-:Y:S02]  /*229e0*/  MOV R13, 0xaeb1f868 ;  /* 0xaeb1f868000d7802 */ /* 0x000fe40000000f00 */
[----:B------:R0:W-:Y:S01]  /*229f0*/  STL.64 [R1+0xda0], R14 ;  /* 0x000da00e01007387 */ /* 0x0001e20000100a00 */
[----:B--2---:R-:W-:Y:S01]  /*22a00*/  IMAD.MOV.U32 R20, RZ, RZ, -0x4866cb75 ;  /* 0xb799348bff147424 */ /* 0x004fe200078e00ff */
[----:B------:R-:W-:-:S02]  /*22a10*/  MOV R21, 0x36c233ec ;  /* 0x36c233ec00157802 */ /* 0x000fc40000000f00 */
[----:B------:R2:W-:Y:S01]  /*22a20*/  STL.64 [R1+0xdb8], R18 ;  /* 0x000db81201007387 */ /* 0x0005e20000100a00 */
[----:B-1----:R-:W-:Y:S01]  /*22a30*/  HFMA2.MMA R23, -RZ, RZ, -0.127197265625, 18128 ;  /* 0xb012746dff177435 */ /* 0x002fe200000001ff */
[----:B------:R-:W-:Y:S02]  /*22a40*/  MOV R22, 0xa432faca ;  /* 0xa432faca00167802 */ /* 0x000fe40000000f00 */
[----:B------:R1:W-:Y:S01]  /*22a50*/  STL.64 [R1+0xda8], R16 ;  /* 0x000da81001007387 */ /* 0x0003e20000100a00 */
[----:B0-----:R-:W-:Y:S01]  /*22a60*/  HFMA2.MMA R15, -RZ, RZ, -0.08209228515625, -0.0003426074981689453125 ;  /* 0xad418d9dff0f7435 */ /* 0x001fe200000001ff */
[----:B------:R-:W-:Y:S02]  /*22a70*/  IMAD.MOV.U32 R14, RZ, RZ, 0x2e3a66b4 ;  /* 0x2e3a66b4ff0e7424 */ /* 0x000fe400078e00ff */
[----:B------:R0:W-:Y:S01]  /*22a80*/  STL.64 [R1+0xd78], R8 ;  /* 0x000d780801007387 */ /* 0x0001e20000100a00 */
[----:B--2---:R-:W-:Y:S01]  /*22a90*/  MOV R18, 0xb930c724 ;  /* 0xb930c72400127802 */ /* 0x004fe20000000f00 */
[----:B------:R-:W-:-:S02]  /*22aa0*/  IMAD.MOV.U32 R19, RZ, RZ, -0x4df4530d ;  /* 0xb20bacf3ff137424 */ /* 0x000fc400078e00ff */
[----:B------:R2:W-:Y:S01]  /*22ab0*/  STL.64 [R1+0xe00], R10 ;  /* 0x000e000a01007387 */ /* 0x0005e20000100a00 */
[----:B-1----:R-:W-:Y:S01]  /*22ac0*/  MOV R16, 0x3aaea573 ;  /* 0x3aaea57300107802 */ /* 0x002fe20000000f00 */
[----:B------:R-:W-:Y:S02]  /*22ad0*/  IMAD.MOV.U32 R17, RZ, RZ, -0x4505121b ;  /* 0xbafaede5ff117424 */ /* 0x000fe400078e00ff */
[----:B------:R1:W-:Y:S01]  /*22ae0*/  STL.64 [R1+0xcd0], R20 ;  /* 0x000cd01401007387 */ /* 0x0003e20000100a00 */
[----:B0-----:R-:W-:Y:S01]  /*22af0*/  MOV R8, 0x2c81c80c ;  /* 0x2c81c80c00087802 */ /* 0x001fe20000000f00 */
[----:B------:R-:W-:Y:S02]  /*22b00*/  IMAD.MOV.U32 R9, RZ, RZ, -0x4bdb3cd3 ;  /* 0xb424c32dff097424 */ /* 0x000fe400078e00ff */
[----:B------:R0:W-:Y:S01]  /*22b10*/  STL.64 [R1+0xdd0], R12 ;  /* 0x000dd00c01007387 */ /* 0x0001e20000100a00 */
[----:B--2---:R-:W-:Y:S01]  /*22b20*/  MOV R10, 0x2e259399 ;  /* 0x2e259399000a7802 */ /* 0x004fe20000000f00 */
[----:B------:R-:W-:-:S02]  /*22b30*/  IMAD.MOV.U32 R11, RZ, RZ, 0x3acf0edd ;  /* 0x3acf0eddff0b7424 */ /* 0x000fc400078e00ff */
[----:B------:R2:W-:Y:S01]  /*22b40*/  STL.64 [R1+0xcf8], R22 ;  /* 0x000cf81601007387 */ /* 0x0005e20000100a00 */
[----:B-1----:R-:W-:-:S03]  /*22b50*/  HFMA2.MMA R20, -RZ, RZ, -0.73681640625, -14.484375 ;  /* 0xb9e5cb3eff147435 */ /* 0x002fc600000001ff */
[----:B------:R1:W-:Y:S01]  /*22b60*/  STL.64 [R1+0xdf8], R18 ;  /* 0x000df81201007387 */ /* 0x0003e20000100a00 */
[----:B------:R-:W-:Y:S01]  /*22b70*/  IMAD.MOV.U32 R21, RZ, RZ, -0x4ac4ecc5 ;  /* 0xb53b133bff157424 */ /* 0x000fe200078e00ff */
[----:B0-----:R-:W-:Y:S02]  /*22b80*/  HFMA2.MMA R13, -RZ, RZ, 0.09893798828125, 7.9572200775146484375e-05 ;  /* 0x2e550537ff0d7435 */ /* 0x001fe400000001ff */
[----:B------:R0:W-:Y:S01]  /*22b90*/  STL.64 [R1+0xde0], R16 ;  /* 0x000de01001007387 */ /* 0x0001e20000100a00 */
[----:B------:R-:W-:Y:S02]  /*22ba0*/  IMAD.MOV.U32 R12, RZ, RZ, 0x372f51d8 ;  /* 0x372f51d8ff0c7424 */ /* 0x000fe400078e00ff */
[----:B--2---:R-:W-:Y:S01]  /*22bb0*/  IMAD.MOV.U32 R22, RZ, RZ, 0x34ca97cc ;  /* 0x34ca97ccff167424 */ /* 0x004fe200078e00ff */
[----:B------:R-:W-:Y:S01]  /*22bc0*/  MOV R23, 0xb46accf2 ;  /* 0xb46accf200177802 */ /* 0x000fe20000000f00 */
[----:B------:R2:W-:Y:S01]  /*22bd0*/  STL.64 [R1+0xdb0], R8 ;  /* 0x000db00801007387 */ /* 0x0005e20000100a00 */
[----:B-1----:R-:W-:Y:S01]  /*22be0*/  HFMA2.MMA R18, -RZ, RZ, -0.15478515625, -0.347412109375 ;  /* 0xb0f4b58fff127435 */ /* 0x002fe200000001ff */
[----:B------:R-:W-:-:S02]  /*22bf0*/  MOV R19, 0x3085f9d1 ;  /* 0x3085f9d100137802 */ /* 0x000fc40000000f00 */
[----:B------:R1:W-:Y:S01]  /*22c00*/  STL.64 [R1+0xdd8], R14 ;  /* 0x000dd80e01007387 */ /* 0x0003e20000100a00 */
[----:B0-----:R-:W-:Y:S01]  /*22c10*/  HFMA2.MMA R17, -RZ, RZ, -0.2242431640625, -0.000300884246826171875 ;  /* 0xb32d8ceeff117435 */ /* 0x001fe200000001ff */
[----:B------:R-:W-:Y:S02]  /*22c20*/  IMAD.MOV.U32 R16, RZ, RZ, 0x3396a2a5 ;  /* 0x3396a2a5ff107424 */ /* 0x000fe400078e00ff */
[----:B------:R0:W-:Y:S01]  /*22c30*/  STL.64 [R1+0xe40], R10 ;  /* 0x000e400a01007387 */ /* 0x0001e20000100a00 */
[----:B--2---:R-:W-:Y:S01]  /*22c40*/  HFMA2.MMA R9, -RZ, RZ, 0.734375, 0.000367641448974609375 ;  /* 0x39e00e06ff097435 */ /* 0x004fe200000001ff */
[----:B------:R-:W-:Y:S02]  /*22c50*/  IMAD.MOV.U32 R8, RZ, RZ, -0x45faa2b3 ;  /* 0xba055d4dff087424 */ /* 0x000fe400078e00ff */
[----:B------:R2:W-:Y:S01]  /*22c60*/  STL.64 [R1+0xd20], R20 ;  /* 0x000d201401007387 */ /* 0x0005e20000100a00 */
[----:B-1----:R-:W-:Y:S01]  /*22c70*/  HFMA2.MMA R14, -RZ, RZ, -0.302734375, 95.6875 ;  /* 0xb4d855fbff0e7435 */ /* 0x002fe200000001ff */
[----:B------:R-:W-:-:S02]  /*22c80*/  MOV R15, 0xaa45cbf6 ;  /* 0xaa45cbf6000f7802 */ /* 0x000fc40000000f00 */
[----:B------:R1:W-:Y:S01]  /*22c90*/  STL.64 [R1+0xd48], R22 ;  /* 0x000d481601007387 */ /* 0x0003e20000100a00 */
[----:B0-----:R-:W-:Y:S01]  /*22ca0*/  HFMA2.MMA R11, -RZ, RZ, 0.34912109375, -0.01309967041015625 ;  /* 0x3596a2b5ff0b7435 */ /* 0x001fe200000001ff */
[----:B------:R-:W-:Y:S02]  /*22cb0*/  MOV R10, 0xad41f120 ;  /* 0xad41f120000a7802 */ /* 0x000fe40000000f00 */
[----:B------:R0:W-:Y:S01]  /*22cc0*/  STL.64 [R1+0xe08], R12 ;  /* 0x000e080c01007387 */ /* 0x0001e20000100a00 */
[----:B--2---:R-:W-:-:S03]  /*22cd0*/  HFMA2.MMA R21, -RZ, RZ, -0.01314544677734375, -22.578125 ;  /* 0xa2bbcda5ff157435 */ /* 0x004fc600000001ff */
[----:B------:R2:W-:Y:S01]  /*22ce0*/  STL.64 [R1+0xe30], R18 ;  /* 0x000e301201007387 */ /* 0x0005e20000100a00 */
[----:B------:R-:W-:Y:S02]  /*22cf0*/  MOV R20, 0x2de560f7 ;  /* 0x2de560f700147802 */ /* 0x000fe40000000f00 */
[----:B-1----:R-:W-:Y:S01]  /*22d00*/  MOV R22, 0x38800900 ;  /* 0x3880090000167802 */ /* 0x002fe20000000f00 */
[----:B------:R-:W-:Y:S01]  /*22d10*/  IMAD.MOV.U32 R23, RZ, RZ, -0x484f381a ;  /* 0xb7b0c7e6ff177424 */ /* 0x000fe200078e00ff */
[----:B------:R1:W-:Y:S01]  /*22d20*/  STL.64 [R1+0xe20], R16 ;  /* 0x000e201001007387 */ /* 0x0003e20000100a00 */
[----:B0-----:R-:W-:Y:S01]  /*22d30*/  HFMA2.MMA R12, -RZ, RZ, 0.6455078125, 2626 ;  /* 0x392a6921ff0c7435 */ /* 0x001fe200000001ff */
[----:B------:R-:W-:Y:S02]  /*22d40*/  MOV R13, 0xbb073923 ;  /* 0xbb073923000d7802 */ /* 0x000fe40000000f00 */
[----:B------:R0:W-:Y:S01]  /*22d50*/  STL.64 [R1+0xdf0], R8 ;  /* 0x000df00801007387 */ /* 0x0001e20000100a00 */
[----:B--2---:R-:W-:-:S03]  /*22d60*/  HFMA2.MMA R18, -RZ, RZ, 0.47265625, -36224 ;  /* 0x3790f86cff127435 */ /* 0x004fc600000001ff */
[----:B------:R2:W-:Y:S01]  /*22d70*/  STL.64 [R1+0xe18], R14 ;  /* 0x000e180e01007387 */ /* 0x0005e20000100a00 */
[----:B------:R-:W-:Y:S01]  /*22d80*/  IMAD.MOV.U32 R19, RZ, RZ, -0x4942b4f0 ;  /* 0xb6bd4b10ff137424 */ /* 0x000fe200078e00ff */
[----:B-1----:R-:W-:Y:S02]  /*22d90*/  HFMA2.MMA R16, -RZ, RZ, -0.30224609375, 7.60546875 ;  /* 0xb4d6479bff107435 */ /* 0x002fe400000001ff */
[----:B------:R1:W-:Y:S01]  /*22da0*/  STL.64 [R1+0xe78], R10 ;  /* 0x000e780a01007387 */ /* 0x0003e20000100a00 */
[----:B------:R-:W-:Y:S01]  /*22db0*/  IMAD.MOV.U32 R17, RZ, RZ, 0x39bdf9d4 ;  /* 0x39bdf9d4ff117424 */ /* 0x000fe200078e00ff */
[----:B0-----:R-:W-:Y:S01]  /*22dc0*/  MOV R8, 0x32451f4e ;  /* 0x32451f4e00087802 */ /* 0x001fe20000000f00 */
[----:B------:R-:W-:Y:S01]  /*22dd0*/  IMAD.MOV.U32 R9, RZ, RZ, 0x22924184 ;  /* 0x22924184ff097424 */ /* 0x000fe200078e00ff */
[----:B------:R0:W-:Y:S01]  /*22de0*/  STL.64 [R1+0xd98], R22 ;  /* 0x000d981601007387 */ /* 0x0001e20000100a00 */
[----:B--2---:R-:W-:Y:S01]  /*22df0*/  IMAD.MOV.U32 R14, RZ, RZ, 0x3b0c2df0 ;  /* 0x3b0c2df0ff0e7424 */ /* 0x004fe200078e00ff */
[----:B------:R-:W-:-:S02]  /*22e00*/  MOV R15, 0xba847eb2 ;  /* 0xba847eb2000f7802 */ /* 0x000fc40000000f00 */
[----:B------:R2:W-:Y:S01]  /*22e10*/  STL.64 [R1+0xd70], R20 ;  /* 0x000d701401007387 */ /* 0x0005e20000100a00 */
[----:B-1----:R-:W-:Y:S01]  /*22e20*/  HFMA2.MMA R10, -RZ, RZ, 0.8818359375, 52512 ;  /* 0x3b0e7a69ff0a7435 */ /* 0x002fe200000001ff */
[----:B------:R-:W-:Y:S02]  /*22e30*/  IMAD.MOV.U32 R11, RZ, RZ, -0x44fee425 ;  /* 0xbb011bdbff0b7424 */ /* 0x000fe400078e00ff */
[----:B------:R1:W-:Y:S01]  /*22e40*/  STL.64 [R1+0xe48], R12 ;  /* 0x000e480c01007387 */ /* 0x0003e20000100a00 */
[----:B0-----:R-:W-:Y:S01]  /*22e50*/  HFMA2.MMA R22, -RZ, RZ, 0.82080078125, 184 ;  /* 0x3a9159c0ff167435 */ /* 0x001fe200000001ff */
[----:B------:R-:W-:Y:S02]  /*22e60*/  MOV R23, 0x35854f7b ;  /* 0x35854f7b00177802 */ /* 0x000fe40000000f00 */
[----:B------:R0:W-:Y:S01]  /*22e70*/  STL.64 [R1+0xe28], R8 ;  /* 0x000e280801007387 */ /* 0x0001e20000100a00 */
[----:B--2---:R-:W-:Y:S01]  /*22e80*/  HFMA2.MMA R21, -RZ, RZ, 0.1724853515625, -1513 ;  /* 0x3185e5e9ff157435 */ /* 0x004fe200000001ff */
[----:B------:R-:W-:-:S02]  /*22e90*/  IMAD.MOV.U32 R20, RZ, RZ, -0x57c7c94e ;  /* 0xa83836b2ff147424 */ /* 0x000fc400078e00ff */
[----:B------:R2:W-:Y:S01]  /*22ea0*/  STL.64 [R1+0xe50], R14 ;  /* 0x000e500e01007387 */ /* 0x0005e20000100a00 */
[----:B-1----:R-:W-:Y:S01]  /*22eb0*/  IMAD.MOV.U32 R12, RZ, RZ, -0x4ac79a42 ;  /* 0xb53865beff0c7424 */ /* 0x002fe200078e00ff */
[----:B------:R-:W-:Y:S02]  /*22ec0*/  MOV R13, 0x345dc32f ;  /* 0x345dc32f000d7802 */ /* 0x000fe40000000f00 */
[----:B------:R1:W-:Y:S01]  /*22ed0*/  STL.64 [R1+0xe70], R18 ;  /* 0x000e701201007387 */ /* 0x0003e20000100a00 */
[----:B0-----:R-:W-:Y:S01]  /*22ee0*/  IMAD.MOV.U32 R8, RZ, RZ, 0x3111c386 ;  /* 0x3111c386ff087424 */ /* 0x001fe200078e00ff */
[----:B------:R-:W-:Y:S02]  /*22ef0*/  MOV R9, 0xb7d840e1 ;  /* 0xb7d840e100097802 */ /* 0x000fe40000000f00 */
[----:B------:R0:W-:Y:S01]  /*22f00*/  STL.64 [R1+0xe58], R16 ;  /* 0x000e581001007387 */ /* 0x0001e20000100a00 */
[----:B--2---:R-:W-:Y:S01]  /*22f10*/  HFMA2.MMA R15, -RZ, RZ, -0.1805419921875, -0.0029468536376953125 ;  /* 0xb1c79a09ff0f7435 */ /* 0x004fe200000001ff */
[----:B------:R-:W-:-:S02]  /*22f20*/  MOV R14, 0x32afd7e3 ;  /* 0x32afd7e3000e7802 */ /* 0x000fc40000000f00 */
[----:B------:R2:W-:Y:S01]  /*22f30*/  STL.64 [R1+0xeb8], R10 ;  /* 0x000eb80a01007387 */ /* 0x0005e20000100a00 */
[----:B-1----:R-:W-:Y:S01]  /*22f40*/  HFMA2.MMA R19, -RZ, RZ, 0.97705078125, -58.40625 ;  /* 0x3bd1d34dff137435 */ /* 0x002fe200000001ff */
[----:B------:R-:W-:Y:S02]  /*22f50*/  MOV R18, 0xbb8572b5 ;  /* 0xbb8572b500127802 */ /* 0x000fe40000000f00 */
[----:B------:R1:W-:Y:S01]  /*22f60*/  STL.64 [R1+0xde8], R22 ;  /* 0x000de81601007387 */ /* 0x0003e20000100a00 */
[----:B0-----:R-:W-:Y:S01]  /*22f70*/  IMAD.MOV.U32 R16, RZ, RZ, -0x5ae6560f ;  /* 0xa519a9f1ff107424 */ /* 0x001fe200078e00ff */
[----:B------:R-:W-:Y:S02]  /*22f80*/  MOV R17, 0x30785d67 ;  /* 0x30785d6700117802 */ /* 0x000fe40000000f00 */
[----:B------:R0:W-:Y:S01]  /*22f90*/  STL.64 [R1+0xe80], R12 ;  /* 0x000e800c01007387 */ /* 0x0001e20000100a00 */
[----:B--2---:R-:W-:Y:S01]  /*22fa0*/  HFMA2.MMA R11, -RZ, RZ, -0.028472900390625, -40544 ;  /* 0xa74af8f3ff0b7435 */ /* 0x004fe200000001ff */
[----:B------:R-:W-:-:S02]  /*22fb0*/  MOV R10, 0xb3f9808b ;  /* 0xb3f9808b000a7802 */ /* 0x000fc40000000f00 */
[----:B------:R2:W-:Y:S01]  /*22fc0*/  STL.64 [R1+0xdc0], R20 ;  /* 0x000dc01401007387 */ /* 0x0005e20000100a00 */
[----:B-1----:R-:W-:-:S03]  /*22fd0*/  HFMA2.MMA R23, -RZ, RZ, 0.01334381103515625, -14.09375 ;  /* 0x22d5cb0cff177435 */ /* 0x002fc600000001ff */
[----:B------:R1:W-:Y:S01]  /*22fe0*/  STL.64 [R1+0xe68], R8 ;  /* 0x000e680801007387 */ /* 0x0003e20000100a00 */
[----:B------:R-:W-:Y:S01]  /*22ff0*/  IMAD.MOV.U32 R22, RZ, RZ, -0x506ed5ca ;  /* 0xaf912a36ff167424 */ /* 0x000fe200078e00ff */
[----:B0-----:R-:W-:Y:S02]  /*23000*/  HFMA2.MMA R13, -RZ, RZ, 0.2078857421875, 0.0001523494720458984375 ;  /* 0x32a708feff0d7435 */ /* 0x001fe400000001ff */
[----:B------:R0:W-:Y:S01]  /*23010*/  STL.64 [R1+0xe98], R16 ;  /* 0x000e981001007387 */ /* 0x0001e20000100a00 */
[----:B------:R-:W-:Y:S02]  /*23020*/  MOV R12, 0x3a5b23f8 ;  /* 0x3a5b23f8000c7802 */ /* 0x000fe40000000f00 */
[----:B--2---:R-:W-:Y:S01]  /*23030*/  MOV R20, 0xb6102ac4 ;  /* 0xb6102ac400147802 */ /* 0x004fe20000000f00 */
[----:B------:R-:W-:Y:S01]  /*23040*/  IMAD.MOV.U32 R21, RZ, RZ, 0x35b26ccc ;  /* 0x35b26cccff157424 */ /* 0x000fe200078e00ff */
[----:B------:R2:W-:Y:S01]  /*23050*/  STL.64 [R1+0xe90], R14 ;  /* 0x000e900e01007387 */ /* 0x0005e20000100a00 */
[----:B-1----:R-:W-:Y:S01]  /*23060*/  HFMA2.MMA R8, -RZ, RZ, -0.1259765625, 96.625 ;  /* 0xb008560aff087435 */ /* 0x002fe200000001ff */
[----:B------:R-:W-:-:S02]  /*23070*/  IMAD.MOV.U32 R9, RZ, RZ, 0x2f143b5a ;  /* 0x2f143b5aff097424 */ /* 0x000fc400078e00ff */
[----:B------:R1:W-:Y:S01]  /*23080*/  STL.64 [R1+0xea8], R18 ;  /* 0x000ea81201007387 */ /* 0x0003e20000100a00 */
[----:B0-----:R-:W-:Y:S01]  /*23090*/  HFMA2.MMA R16, -RZ, RZ, -0.56884765625, -35072 ;  /* 0xb88df848ff107435 */ /* 0x001fe200000001ff */
[----:B------:R-:W-:Y:S02]  /*230a0*/  IMAD.MOV.U32 R17, RZ, RZ, -0x50e1393e ;  /* 0xaf1ec6c2ff117424 */ /* 0x000fe400078e00ff */
[----:B------:R0:W-:Y:S01]  /*230b0*/  STL.64 [R1+0xef0], R10 ;  /* 0x000ef00a01007387 */ /* 0x0001e20000100a00 */
[----:B--2---:R-:W-:Y:S01]  /*230c0*/  IMAD.MOV.U32 R14, RZ, RZ, -0x4678d77e ;  /* 0xb9872882ff0e7424 */ /* 0x004fe200078e00ff */
[----:B------:R-:W-:Y:S02]  /*230d0*/  MOV R15, 0x3947558c ;  /* 0x3947558c000f7802 */ /* 0x000fe40000000f00 */
[----:B------:R2:W-:Y:S01]  /*230e0*/  STL.64 [R1+0xe10], R20 ;  /* 0x000e101401007387 */ /* 0x0005e20000100a00 */
[----:B-1----:R-:W-:Y:S01]  /*230f0*/  HFMA2.MMA R18, -RZ, RZ, -0.3232421875, 0.0004680156707763671875 ;  /* 0xb52c0fabff127435 */ /* 0x002fe200000001ff */
[----:B------:R-:W-:-:S02]  /*23100*/  IMAD.MOV.U32 R19, RZ, RZ, 0x34d0d05d ;  /* 0x34d0d05dff137424 */ /* 0x000fc400078e00ff */
[----:B------:R1:W-:Y:S01]  /*23110*/  STL.64 [R1+0xe38], R22 ;  /* 0x000e381601007387 */ /* 0x0003e20000100a00 */
[----:B0-----:R-:W-:-:S03]  /*23120*/  HFMA2.MMA R10, -RZ, RZ, -0.1851806640625, 0.007030487060546875 ;  /* 0xb1ed1f33ff0a7435 */ /* 0x001fc600000001ff */
[----:B------:R0:W-:Y:S01]  /*23130*/  STL.64 [R1+0xec0], R12 ;  /* 0x000ec00c01007387 */ /* 0x0001e20000100a00 */
[----:B------:R-:W-:Y:S01]  /*23140*/  IMAD.MOV.U32 R11, RZ, RZ, 0x3945b5d9 ;  /* 0x3945b5d9ff0b7424 */ /* 0x000fe200078e00ff */
[----:B--2---:R-:W-:Y:S02]  /*23150*/  HFMA2.MMA R21, -RZ, RZ, 0.60693359375, 0.017181396484375 ;  /* 0x38db2466ff157435 */ /* 0x004fe400000001ff */
[----:B------:R2:W-:Y:S01]  /*23160*/  STL.64 [R1+0xea0], R8 ;  /* 0x000ea00801007387 */ /* 0x0005e20000100a00 */
[----:B------:R-:W-:Y:S01]  /*23170*/  MOV R20, 0xb9938e1b ;  /* 0xb9938e1b00147802 */ /* 0x000fe20000000f00 */
[----:B-1----:R-:W-:Y:S02]  /*23180*/  HFMA2.MMA R22, -RZ, RZ, 0.04156494140625, 827.5 ;  /* 0x29526277ff167435 */ /* 0x002fe400000001ff */
[----:B------:R1:W-:Y:S01]  /*23190*/  STL.64 [R1+0xec8], R14 ;  /* 0x000ec80e01007387 */ /* 0x0003e20000100a00 */
[----:B------:R-:W-:Y:S02]  /*231a0*/  IMAD.MOV.U32 R23, RZ, RZ, -0x4ce70e84 ;  /* 0xb318f17cff177424 */ /* 0x000fe400078e00ff */
[----:B0-----:R-:W-:Y:S01]  /*231b0*/  IMAD.MOV.U32 R12, RZ, RZ, 0x32aac036 ;  /* 0x32aac036ff0c7424 */ /* 0x001fe200078e00ff */
[----:B------:R-:W-:Y:S01]  /*231c0*/  MOV R13, 0xb243fbaf ;  /* 0xb243fbaf000d7802 */ /* 0x000fe20000000f00 */
[----:B------:R0:W-:Y:S01]  /*231d0*/  STL.64 [R1+0xed0], R16 ;  /* 0x000ed01001007387 */ /* 0x0001e20000100a00 */
[----:B--2---:R-:W-:Y:S01]  /*231e0*/  IMAD.MOV.U32 R8, RZ, RZ, 0x365dc32f ;  /* 0x365dc32fff087424 */ /* 0x004fe200078e00ff */
[----:B------:R-:W-:-:S02]  /*231f0*/  MOV R9, 0x2b60b368 ;  /* 0x2b60b36800097802 */ /* 0x000fc40000000f00 */
[----:B------:R2:W-:Y:S01]  /*23200*/  STL.64 [R1+0xee8], R18 ;  /* 0x000ee81201007387 */ /* 0x0005e20000100a00 */
[----:B-1----:R-:W-:Y:S01]  /*23210*/  HFMA2.MMA R15, -RZ, RZ, -0.9697265625, -1011 ;  /* 0xbbc2e3e6ff0f7435 */ /* 0x002fe200000001ff */
[----:B------:R-:W-:Y:S02]  /*23220*/  MOV R14, 0xb00a9a1c ;  /* 0xb00a9a1c000e7802 */ /* 0x000fe40000000f00 */
[----:B------:R1:W-:Y:S01]  /*23230*/  STL.64 [R1+0xef8], R12 ;  /* 0x000ef80c01007387 */ /* 0x0003e20000100a00 */
[----:B0-----:R-:W-:Y:S01]  /*23240*/  IMAD.MOV.U32 R16, RZ, RZ, -0x45f26628 ;  /* 0xba0d99d8ff107424 */ /* 0x001fe200078e00ff */
[----:B------:R-:W-:Y:S02]  /*23250*/  MOV R17, 0x3c10084d ;  /* 0x3c10084d00117802 */ /* 0x000fe40000000f00 */
[----:B------:R0:W-:Y:S01]  /*23260*/  STL.64 [R1+0xf30], R10 ;  /* 0x000f300a01007387 */ /* 0x0001e20000100a00 */
[----:B--2---:R-:W-:Y:S01]  /*23270*/  HFMA2.MMA R19, -RZ, RZ, -0.87841796875, 0.07373046875 ;  /* 0xbb072cb8ff137435 */ /* 0x004fe200000001ff */
[----:B------:R-:W-:-:S02]  /*23280*/  MOV R18, 0x35abe64f ;  /* 0x35abe64f00127802 */ /* 0x000fc40000000f00 */
[----:B------:R2:W-:Y:S01]  /*23290*/  STL.64 [R1+0xe60], R20 ;  /* 0x000e601401007387 */ /* 0x0005e20000100a00 */
[----:B-1----:R-:W-:Y:S01]  /*232a0*/  HFMA2.MMA R13, -RZ, RZ, 0.5322265625, 0.00020492076873779296875 ;  /* 0x38420ab7ff0d7435 */ /* 0x002fe200000001ff */
[----:B------:R-:W-:Y:S02]  /*232b0*/  MOV R12, 0xb90c7582 ;  /* 0xb90c7582000c7802 */ /* 0x000fe40000000f00 */
[----:B------:R1:W-:Y:S01]  /*232c0*/  STL.64 [R1+0xe88], R22 ;  /* 0x000e881601007387 */ /* 0x0003e20000100a00 */
[----:B0-----:R-:W-:-:S03]  /*232d0*/  HFMA2.MMA R11, -RZ, RZ, -0.1571044921875, 0.00469970703125 ;  /* 0xb1071cd0ff0b7435 */ /* 0x001fc600000001ff */
[----:B------:R0:W-:Y:S01]  /*232e0*/  STL.64 [R1+0xee0], R8 ;  /* 0x000ee00801007387 */ /* 0x0001e20000100a00 */
[----:B------:R-:W-:Y:S01]  /*232f0*/  MOV R10, 0x31ee4973 ;  /* 0x31ee4973000a7802 */ /* 0x000fe20000000f00 */
[----:B--2---:R-:W-:Y:S01]  /*23300*/  IMAD.MOV.U32 R20, RZ, RZ, -0x447b9580 ;  /* 0xbb846a80ff147424 */ /* 0x004fe200078e00ff */
[----:B------:R-:W-:Y:S01]  /*23310*/  MOV R21, 0xb6128c3e ;  /* 0xb6128c3e00157802 */ /* 0x000fe20000000f00 */
[----:B------:R2:W-:Y:S01]  /*23320*/  STL.64 [R1+0xf10], R16 ;  /* 0x000f101001007387 */ /* 0x0005e20000100a00 */
[----:B-1----:R-:W-:Y:S01]  /*23330*/  HFMA2.MMA R23, -RZ, RZ, -0.4482421875, -472.25 ;  /* 0xb72cdf61ff177435 */ /* 0x002fe200000001ff */
[----:B------:R-:W-:Y:S02]  /*23340*/  MOV R22, 0x3783ce5d ;  /* 0x3783ce5d00167802 */ /* 0x000fe40000000f00 */
[----:B------:R1:W-:Y:S01]  /*23350*/  STL.64 [R1+0xf08], R14 ;  /* 0x000f080e01007387 */ /* 0x0003e20000100a00 */
[----:B0-----:R-:W-:Y:S01]  /*23360*/  HFMA2.MMA R8, -RZ, RZ, -1.0322265625, -2.9027462005615234375e-05 ;  /* 0xbc2181e7ff087435 */ /* 0x001fe200000001ff */
[----:B------:R-:W-:-:S02]  /*23370*/  IMAD.MOV.U32 R9, RZ, RZ, 0x3ba44808 ;  /* 0x3ba44808ff097424 */ /* 0x000fc400078e00ff */
[----:B------:R0:W-:Y:S01]  /*23380*/  STL.64 [R1+0xf20], R18 ;  /* 0x000f201201007387 */ /* 0x0001e20000100a00 */
[----:B--2---:R-:W-:Y:S01]  /*23390*/  HFMA2.MMA R16, -RZ, RZ, 0.428955078125, -345 ;  /* 0x36dddd64ff107435 */ /* 0x004fe200000001ff */
[----:B------:R-:W-:Y:S02]  /*233a0*/  IMAD.MOV.U32 R17, RZ, RZ, -0x49f3a7b4 ;  /* 0xb60c584cff117424 */ /* 0x000fe400078e00ff */
[----:B------:R2:W-:Y:S01]  /*233b0*/  STL.64 [R1+0xeb0], R20 ;  /* 0x000eb01401007387 */ /* 0x0005e20000100a00 */
[----:B-1----:R-:W-:Y:S01]  /*233c0*/  IMAD.MOV.U32 R14, RZ, RZ, 0x2e301289 ;  /* 0x2e301289ff0e7424 */ /* 0x002fe200078e00ff */
[----:B------:R-:W-:Y:S02]  /*233d0*/  MOV R15, 0xb72c0fb2 ;  /* 0xb72c0fb2000f7802 */ /* 0x000fe40000000f00 */
[----:B------:R1:W-:Y:S01]  /*233e0*/  STL.64 [R1+0xf38], R12 ;  /* 0x000f380c01007387 */ /* 0x0003e20000100a00 */
[----:B0-----:R-:W-:Y:S01]  /*233f0*/  HFMA2.MMA R18, -RZ, RZ, 0.025390625, -0.01085662841796875 ;  /* 0x2680a18fff127435 */ /* 0x001fe200000001ff */
[----:B------:R-:W-:-:S02]  /*23400*/  IMAD.MOV.U32 R19, RZ, RZ, -0x4db018d5 ;  /* 0xb24fe72bff137424 */ /* 0x000fc400078e00ff */
[----:B------:R0:W-:Y:S01]  /*23410*/  STL.64 [R1+0xf68], R10 ;  /* 0x000f680a01007387 */ /* 0x0001e20000100a00 */
[----:B--2---:R-:W-:-:S03]  /*23420*/  HFMA2.MMA R20, -RZ, RZ, 0.167724609375, 160.875 ;  /* 0x315e5907ff147435 */ /* 0x004fc600000001ff */
[----:B------:R2:W-:Y:S01]  /*23430*/  STL.64 [R1+0xed8], R22 ;  /* 0x000ed81601007387 */ /* 0x0005e20000100a00 */
[----:B------:R-:W-:Y:S02]  /*23440*/  IMAD.MOV.U32 R21, RZ, RZ, 0x1f453419 ;  /* 0x1f453419ff157424 */ /* 0x000fe400078e00ff */
[----:B-1----:R-:W-:Y:S01]  /*23450*/  IMAD.MOV.U32 R12, RZ, RZ, 0x3c8e8eb3 ;  /* 0x3c8e8eb3ff0c7424 */ /* 0x002fe200078e00ff */
[----:B------:R-:W-:Y:S01]  /*23460*/  MOV R13, 0xbcf1e474 ;  /* 0xbcf1e474000d7802 */ /* 0x000fe20000000f00 */
[----:B------:R1:W-:Y:S01]  /*23470*/  STL.64 [R1+0xf18], R8 ;  /* 0x000f180801007387 */ /* 0x0003e20000100a00 */
[----:B0-----:R-:W-:Y:S01]  /*23480*/  HFMA2.MMA R10, -RZ, RZ, -0.505859375, 137.5 ;  /* 0xb80c584cff0a7435 */ /* 0x001fe200000001ff */
[----:B------:R-:W-:Y:S02]  /*23490*/  IMAD.MOV.U32 R11, RZ, RZ, -0x53846403 ;  /* 0xac7b9bfdff0b7424 */ /* 0x000fe400078e00ff */
[----:B------:R0:W-:Y:S01]  /*234a0*/  STL.64 [R1+0xf40], R14 ;  /* 0x000f400e01007387 */ /* 0x0001e20000100a00 */
[----:B--2---:R-:W-:Y:S01]  /*234b0*/  IMAD.MOV.U32 R22, RZ, RZ, 0x3ae040b6 ;  /* 0x3ae040b6ff167424 */ /* 0x004fe200078e00ff */
[----:B------:R-:W-:-:S02]  /*234c0*/  MOV R23, 0xba31758e ;  /* 0xba31758e00177802 */ /* 0x000fc40000000f00 */
[----:B------:R2:W-:Y:S01]  /*234d0*/  STL.64 [R1+0xf48], R16 ;  /* 0x000f481001007387 */ /* 0x0005e20000100a00 */
[----:B-1----:R-:W-:Y:S01]  /*234e0*/  IMAD.MOV.U32 R8, RZ, RZ, -0x4b7f62d5 ;  /* 0xb4809d2bff087424 */ /* 0x002fe200078e00ff */
[----:B------:R-:W-:Y:S02]  /*234f0*/  MOV R9, 0x3398dd34 ;  /* 0x3398dd3400097802 */ /* 0x000fe40000000f00 */
[----:B------:R1:W-:Y:S01]  /*23500*/  STL.64 [R1+0xf60], R18 ;  /* 0x000f601201007387 */ /* 0x0003e20000100a00 */
[----:B0-----:R-:W-:Y:S01]  /*23510*/  HFMA2.MMA R15, -RZ, RZ, 1.06640625, 0.52685546875 ;  /* 0x3c443837ff0f7435 */ /* 0x001fe200000001ff */
[----:B------:R-:W-:Y:S02]  /*23520*/  MOV R14, 0xbc4ac247 ;  /* 0xbc4ac247000e7802 */ /* 0x000fe40000000f00 */
[----:B------:R0:W-:Y:S01]  /*23530*/  STL.64 [R1+0xf70], R12 ;  /* 0x000f700c01007387 */ /* 0x0001e20000100a00 */
[----:B--2---:R-:W-:Y:S01]  /*23540*/  IMAD.MOV.U32 R16, RZ, RZ, -0x444e8a9f ;  /* 0xbbb17561ff107424 */ /* 0x004fe200078e00ff */
[----:B------:R-:W-:-:S02]  /*23550*/  MOV R17, 0xb387ea89 ;  /* 0xb387ea8900117802 */ /* 0x000fc40000000f00 */
[----:B------:R2:W-:Y:S01]  /*23560*/  STL.64 [R1+0xf00], R20 ;  /* 0x000f001401007387 */ /* 0x0005e20000100a00 */
[----:B-1----:R-:W-:-:S03]  /*23570*/  HFMA2.MMA R19, -RZ, RZ, 0.126953125, 0.0003681182861328125 ;  /* 0x30100e08ff137435 */ /* 0x002fc600000001ff */
[----:B------:R1:W-:Y:S01]  /*23580*/  STL.64 [R1+0xf28], R22 ;  /* 0x000f281601007387 */ /* 0x0003e20000100a00 */
[----:B------:R-:W-:Y:S01]  /*23590*/  MOV R18, 0x3a118808 ;  /* 0x3a11880800127802 */ /* 0x000fe20000000f00 */
[----:B0-----:R-:W-:Y:S02]  /*235a0*/  HFMA2.MMA R13, -RZ, RZ, -0.412109375, -0.82958984375 ;  /* 0xb698baa3ff0d7435 */ /* 0x001fe400000001ff */
[----:B------:R0:W-:Y:S01]  /*235b0*/  STL.64 [R1+0xf58], R8 ;  /* 0x000f580801007387 */ /* 0x0001e20000100a00 */
[----:B------:R-:W-:-:S03]  /*235c0*/  MOV R12, 0x36f01e4e ;  /* 0x36f01e4e000c7802 */ /* 0x000fc60000000f00 */
[----:B------:R3:W-:Y:S01]  /*235d0*/  STL.64 [R1+0xfa8], R10 ;  /* 0x000fa80a01007387 */ /* 0x0007e20000100a00 */
[----:B--2---:R-:W-:Y:S01]  /*235e0*/  HFMA2.MMA R21, -RZ, RZ, 0.302001953125, 8744 ;  /* 0x34d57045ff157435 */ /* 0x004fe200000001ff */
[----:B------:R-:W-:Y:S01]  /*235f0*/  MOV R20, 0xaa6be562 ;  /* 0xaa6be56200147802 */ /* 0x000fe20000000f00 */
[----:B-1----:R-:W-:Y:S01]  /*23600*/  HFMA2.MMA R22, -RZ, RZ, 1.16015625, 0.452880859375 ;  /* 0x3ca4373fff167435 */ /* 0x002fe200000001ff */
[----:B------:R1:W-:Y:S01]  /*23610*/  STL.64 [R1+0xf88], R16 ;  /* 0x000f881001007387 */ /* 0x0003e20000100a00 */
[----:B------:R-:W-:Y:S01]  /*23620*/  IMAD.MOV.U32 R23, RZ, RZ, 0x36ebda3c ;  /* 0x36ebda3cff177424 */ /* 0x000fe200078e00ff */
[----:B0-----:R-:W-:Y:S02]  /*23630*/  HFMA2.MMA R8, -RZ, RZ, 0.87060546875, 0.01421356201171875 ;  /* 0x3af72347ff087435 */ /* 0x001fe400000001ff */
[----:B------:R0:W-:Y:S01]  /*23640*/  STL.64 [R1+0xf80], R14 ;  /* 0x000f800e01007387 */ /* 0x0001e20000100a00 */
[----:B------:R-:W-:Y:S01]  /*23650*/  IMAD.MOV.U32 R9, RZ, RZ, -0x453ede71 ;  /* 0xbac1218fff097424 */ /* 0x000fe200078e00ff */
        /* <DEDUP_REMOVED lines=13> */
[----:B------:R-:W-:Y:S01]  /*23730*/  MOV R13, 0x3c772822 ;  /* 0x3c772822000d7802 */ /* 0x000fe20000000f00 */
[----:B------:R1:W-:Y:S01]  /*23740*/  STL.64 [R1+0xf90], R8 ;  /* 0x000f900801007387 */ /* 0x0003e20000100a00 */
[----:B0-----:R-:W-:Y:S01]  /*23750*/  IMAD.MOV.U32 R20, RZ, RZ, -0x46e97245 ;  /* 0xb9168dbbff147424 */ /* 0x001fe200078e00ff */
[----:B------:R-:W-:Y:S02]  /*23760*/  MOV R21, 0x38cfff8d ;  /* 0x38cfff8d00157802 */ /* 0x000fe40000000f00 */
[----:B------:R0:W-:Y:S01]  /*23770*/  STL.64 [R1+0xfb8], R14 ;  /* 0x000fb80e01007387 */ /* 0x0001e20000100a00 */
[----:B--2---:R-:W-:Y:S01]  /*23780*/  HFMA2.MMA R23, -RZ, RZ, -0.017913818359375, 0.00958251953125 ;  /* 0xa49620e8ff177435 */ /* 0x004fe200000001ff */
[----:B------:R-:W-:-:S02]  /*23790*/  MOV R22, 0xb34aab39 ;  /* 0xb34aab3900167802 */ /* 0x000fc40000000f00 */
[----:B------:R2:W-:Y:S01]  /*237a0*/  STL.64 [R1+0xfe0], R10 ;  /* 0x000fe00a01007387 */ /* 0x0005e20000100a00 */
[----:B-1----:R-:W-:Y:S01]  /*237b0*/  IMAD.MOV.U32 R8, RZ, RZ, 0x32091641 ;  /* 0x32091641ff087424 */ /* 0x002fe200078e00ff */
[----:B------:R-:W-:Y:S02]  /*237c0*/  MOV R9, 0x3cf7cd03 ;  /* 0x3cf7cd0300097802 */ /* 0x000fe40000000f00 */
[----:B------:R1:W-:Y:S01]  /*237d0*/  STL.64 [R1+0xfc0], R16 ;  /* 0x000fc01001007387 */ /* 0x0003e20000100a00 */
[----:B0-----:R-:W-:Y:S01]  /*237e0*/  HFMA2.MMA R15, -RZ, RZ, -0.85986328125, -76.3125 ;  /* 0xbae1d4c5ff0f7435 */ /* 0x001fe200000001ff */
[----:B------:R-:W-:Y:S02]  /*237f0*/  MOV R14, 0x3301fab9 ;  /* 0x3301fab9000e7802 */ /* 0x000fe40000000f00 */
[----:B------:R0:W-:Y:S01]  /*23800*/  STL.64 [R1+0xfe8], R12 ;  /* 0x000fe80c01007387 */ /* 0x0001e20000100a00 */
[----:B--2---:R-:W-:Y:S01]  /*23810*/  HFMA2.MMA R10, -RZ, RZ, 0.3984375, -12.578125 ;  /* 0x3660ca4aff0a7435 */ /* 0x004fe200000001ff */
[----:B------:R-:W-:-:S02]  /*23820*/  IMAD.MOV.U32 R11, RZ, RZ, -0x4a74aa49 ;  /* 0xb58b55b7ff0b7424 */ /* 0x000fc400078e00ff */
[----:B------:R2:W-:Y:S01]  /*23830*/  STL.64 [R1+0xfa0], R20 ;  /* 0x000fa01401007387 */ /* 0x0005e20000100a00 */
[----:B-1----:R-:W-:Y:S01]  /*23840*/  IMAD.MOV.U32 R16, RZ, RZ, 0x3aa8ffa4 ;  /* 0x3aa8ffa4ff107424 */ /* 0x002fe200078e00ff */
[----:B------:R-:W-:Y:S02]  /*23850*/  MOV R17, 0xb9f59a7b ;  /* 0xb9f59a7b00117802 */ /* 0x000fe40000000f00 */
[----:B------:R1:W-:Y:S01]  /*23860*/  STL.64 [R1+0xfd0], R8 ;  /* 0x000fd00801007387 */ /* 0x0003e20000100a00 */
[----:B0-----:R-:W-:Y:S01]  /*23870*/  HFMA2.MMA R13, -RZ, RZ, 0.268798828125, -0.01050567626953125 ;  /* 0x344da161ff0d7435 */ /* 0x001fe200000001ff */
[----:B------:R-:W-:Y:S02]  /*23880*/  MOV R12, 0xa7ca1510 ;  /* 0xa7ca1510000c7802 */ /* 0x000fe40000000f00 */
[----:B------:R0:W-:Y:S01]  /*23890*/  STL.64 [R1+0xfd8], R18 ;  /* 0x000fd81201007387 */ /* 0x0001e20000100a00 */
[----:B--2---:R-:W-:Y:S01]  /*238a0*/  HFMA2.MMA R20, -RZ, RZ, -1.0869140625, 6.0234375 ;  /* 0xbc594606ff147435 */ /* 0x004fe200000001ff */
[----:B------:R-:W-:-:S02]  /*238b0*/  IMAD.MOV.U32 R21, RZ, RZ, 0x3bb5e994 ;  /* 0x3bb5e994ff157424 */ /* 0x000fc400078e00ff */
[----:B------:R2:W-:Y:S01]  /*238c0*/  STL.64 [R1+0x1000], R16 ;  /* 0x0010001001007387 */ /* 0x0005e20000100a00 */
[----:B-1----:R-:W-:-:S03]  /*238d0*/  HFMA2.MMA R8, -RZ, RZ, -0.11383056640625, 1.3095703125 ;  /* 0xaf493d3dff087435 */ /* 0x002fc600000001ff */
[----:B------:R1:W-:Y:S01]  /*238e0*/  STL.64 [R1+0xfc8], R22 ;  /* 0x000fc81601007387 */ /* 0x0003e20000100a00 */
[----:B------:R-:W-:Y:S01]  /*238f0*/  IMAD.MOV.U32 R9, RZ, RZ, 0x38f01e51 ;  /* 0x38f01e51ff097424 */ /* 0x000fe200078e00ff */
[----:B0-----:R-:W-:Y:S02]  /*23900*/  HFMA2.MMA R19, -RZ, RZ, 0.48974609375, -28928 ;  /* 0x37d6f710ff137435 */ /* 0x001fe400000001ff */
[----:B------:R0:W-:Y:S01]  /*23910*/  STL.64 [R1+0xff8], R14 ;  /* 0x000ff80e01007387 */ /* 0x0001e20000100a00 */
[----:B------:R-:W-:Y:S01]  /*23920*/  MOV R18, 0xb8a2464d ;  /* 0xb8a2464d00127802 */ /* 0x000fe20000000f00 */
[----:B--2---:R-:W-:Y:S02]  /*23930*/  HFMA2.MMA R16, -RZ, RZ, -1.447265625, -232.375 ;  /* 0xbdcadb43ff107435 */ /* 0x004fe400000001ff */
[----:B------:R2:W-:Y:S01]  /*23940*/  STL.64 [R1+0x1020], R10 ;  /* 0x0010200a01007387 */ /* 0x0005e20000100a00 */
[----:B------:R-:W-:Y:S02]  /*23950*/  IMAD.MOV.U32 R17, RZ, RZ, 0x3e37d95d ;  /* 0x3e37d95dff117424 */ /* 0x000fe400078e00ff */
[----:B-1----:R-:W-:Y:S01]  /*23960*/  IMAD.MOV.U32 R22, RZ, RZ, 0x2b978533 ;  /* 0x2b978533ff167424 */ /* 0x002fe200078e00ff */
[----:B------:R-:W-:Y:S01]  /*23970*/  MOV R23, 0xb6b2aaa9 ;  /* 0xb6b2aaa900177802 */ /* 0x000fe20000000f00 */
[----:B------:R1:W-:Y:S01]  /*23980*/  STL.64 [R1+0x1028], R12 ;  /* 0x0010280c01007387 */ /* 0x0003e20000100a00 */
[----:B0-----:R-:W-:Y:S01]  /*23990*/  IMAD.MOV.U32 R14, RZ, RZ, -0x4c0acadf ;  /* 0xb3f53521ff0e7424 */ /* 0x001fe200078e00ff */
[----:B------:R-:W-:-:S02]  /*239a0*/  MOV R15, 0x33108b6f ;  /* 0x33108b6f000f7802 */ /* 0x000fc40000000f00 */
[----:B------:R0:W-:Y:S01]  /*239b0*/  STL.64 [R1+0xff0], R20 ;  /* 0x000ff01401007387 */ /* 0x0001e20000100a00 */
[----:B--2---:R-:W-:Y:S01]  /*239c0*/  HFMA2.MMA R11, -RZ, RZ, 1.1015625, 480 ;  /* 0x3c685f80ff0b7435 */ /* 0x004fe200000001ff */
[----:B------:R-:W-:Y:S02]  /*239d0*/  MOV R10, 0xbc8d24f9 ;  /* 0xbc8d24f9000a7802 */ /* 0x000fe40000000f00 */
[----:B------:R2:W-:Y:S01]  /*239e0*/  STL.64 [R1+0x1008], R8 ;  /* 0x0010080801007387 */ /* 0x0005e20000100a00 */
[----:B-1----:R-:W-:Y:S01]  /*239f0*/  IMAD.MOV.U32 R12, RZ, RZ, -0x4447cc25 ;  /* 0xbbb833dbff0c7424 */ /* 0x002fe200078e00ff */
[----:B------:R-:W-:Y:S02]  /*23a00*/  MOV R13, 0xb124a69e ;  /* 0xb124a69e000d7802 */ /* 0x000fe40000000f00 */
[----:B------:R1:W-:Y:S01]  /*23a10*/  STL.64 [R1+0x1010], R18 ;  /* 0x0010101201007387 */ /* 0x0003e20000100a00 */
[----:B0-----:R-:W-:Y:S01]  /*23a20*/  HFMA2.MMA R21, -RZ, RZ, -0.501953125, 0.00012767314910888671875 ;  /* 0xb804082fff157435 */ /* 0x001fe200000001ff */
[----:B------:R-:W-:-:S02]  /*23a30*/  MOV R20, 0xbe050379 ;  /* 0xbe05037900147802 */ /* 0x000fc40000000f00 */
[----:B------:R0:W-:Y:S01]  /*23a40*/  STL.64 [R1+0x1018], R22 ;  /* 0x0010181601007387 */ /* 0x0001e20000100a00 */
[----:B--2---:R-:W-:Y:S01]  /*23a50*/  HFMA2.MMA R8, -RZ, RZ, 1.3017578125, -2804 ;  /* 0x3d35e97aff087435 */ /* 0x004fe200000001ff */
[----:B------:R-:W-:Y:S02]  /*23a60*/  IMAD.MOV.U32 R9, RZ, RZ, 0x3495237e ;  /* 0x3495237eff097424 */ /* 0x000fe400078e00ff */
[----:B------:R2:W-:Y:S04]  /*23a70*/  STL.64 [R1+0x1030], R14 ;  /* 0x0010300e01007387 */ /* 0x0005e80000100a00 */
[----:B------:R3:W-:Y:S01]  /*23a80*/  STL.64 [R1+0x1038], R16 ;  /* 0x0010381001007387 */ /* 0x0007e20000100a00 */
[----:B-1----:R-:W-:Y:S01]  /*23a90*/  HFMA2.MMA R18, -RZ, RZ, 0.8525390625, 0.0031871795654296875 ;  /* 0x3ad21a87ff127435 */ /* 0x002fe200000001ff */
[----:B------:R-:W-:-:S02]  /*23aa0*/  IMAD.MOV.U32 R19, RZ, RZ, -0x4567de18 ;  /* 0xba9821e8ff137424 */ /* 0x000fc400078e00ff */
[----:B------:R1:W-:Y:S01]  /*23ab0*/  STL.64 [R1+0x1058], R10 ;  /* 0x0010580a01007387 */ /* 0x0003e20000100a00 */
[----:B0-----:R-:W-:Y:S01]  /*23ac0*/  HFMA2.MMA R23, -RZ, RZ, -0.38671875, 1.546875 ;  /* 0xb6303e30ff177435 */ /* 0x001fe200000001ff */
[----:B------:R-:W-:Y:S02]  /*23ad0*/  MOV R22, 0x368d5ef3 ;  /* 0x368d5ef300167802 */ /* 0x000fe40000000f00 */
[----:B------:R0:W-:Y:S01]  /*23ae0*/  STL.64 [R1+0x1060], R12 ;  /* 0x0010600c01007387 */ /* 0x0001e20000100a00 */
[----:B--2---:R-:W-:Y:S01]  /*23af0*/  HFMA2.MMA R15, -RZ, RZ, 0.08795166015625, -0.0002505779266357421875 ;  /* 0x2da18c1bff0f7435 */ /* 0x004fe200000001ff */
[----:B------:R-:W-:Y:S02]  /*23b00*/  MOV R14, 0x39d6f710 ;  /* 0x39d6f710000e7802 */ /* 0x000fe40000000f00 */
[----:B------:R2:W-:Y:S01]  /*23b10*/  STL.64 [R1+0x1050], R8 ;  /* 0x0010500801007387 */ /* 0x0005e20000100a00 */
[----:B---3--:R-:W-:Y:S01]  /*23b20*/  IMAD.MOV.U32 R16, RZ, RZ, -0x47370002 ;  /* 0xb8c8fffeff107424 */ /* 0x008fe200078e00ff */
[----:B------:R-:W-:Y:S01]  /*23b30*/  MOV R17, 0x3885781c ;  /* 0x3885781c00117802 */ /* 0x000fe20000000f00 */
[----:B-1----:R-:W-:Y:S01]  /*23b40*/  HFMA2.MMA R10, -RZ, RZ, -0.25732421875, 0.037445068359375 ;  /* 0xb41e28cbff0a7435 */ /* 0x002fe200000001ff */
[----:B------:R-:W-:Y:S01]  /*23b50*/  IMAD.MOV.U32 R11, RZ, RZ, -0x41b34182 ;  /* 0xbe4cbe7eff0b7424 */ /* 0x000fe200078e00ff */
[----:B------:R1:W-:Y:S01]  /*23b60*/  STL.64 [R1+0x1068], R18 ;  /* 0x0010681201007387 */ /* 0x0003e20000100a00 */
[----:B0-----:R-:W-:Y:S01]  /*23b70*/  HFMA2.MMA R13, -RZ, RZ, 1.681640625, -0.7841796875 ;  /* 0x3ebaba46ff0d7435 */ /* 0x001fe200000001ff */
[----:B------:R-:W-:-:S02]  /*23b80*/  MOV R12, 0xbc76adea ;  /* 0xbc76adea000c7802 */ /* 0x000fc40000000f00 */
[----:B------:R0:W-:Y:S01]  /*23b90*/  STL.64 [R1+0x1070], R14 ;  /* 0x0010700e01007387 */ /* 0x0001e20000100a00 */
[----:B--2---:R-:W-:Y:S01]  /*23ba0*/  IMAD.MOV.U32 R8, RZ, RZ, 0x3558d126 ;  /* 0x3558d126ff087424 */ /* 0x004fe200078e00ff */
[----:B------:R-:W-:Y:S02]  /*23bb0*/  MOV R9, 0x262d4d18 ;  /* 0x262d4d1800097802 */ /* 0x000fe40000000f00 */
[----:B------:R2:W-:Y:S04]  /*23bc0*/  STL.64 [R1+0x1098], R10 ;  /* 0x0010980a01007387 */ /* 0x0005e80000100a00 */
[----:B------:R3:W-:Y:S01]  /*23bd0*/  STL.64 [R1+0x10a0], R12 ;  /* 0x0010a00c01007387 */ /* 0x0007e20000100a00 */
[----:B-1----:R-:W-:Y:S01]  /*23be0*/  HFMA2.MMA R18, -RZ, RZ, 0.5068359375, -4.30859375 ;  /* 0x380ec44fff127435 */ /* 0x002fe200000001ff */
[----:B------:R-:W-:-:S02]  /*23bf0*/  IMAD.MOV.U32 R19, RZ, RZ, -0x41f2d92f ;  /* 0xbe0d26d1ff137424 */ /* 0x000fc400078e00ff */
[----:B0-----:R-:W-:Y:S01]  /*23c00*/  IMAD.MOV.U32 R14, RZ, RZ, -0x41124077 ;  /* 0xbeedbf89ff0e7424 */ /* 0x001fe200078e00ff */
[----:B------:R-:W-:Y:S01]  /*23c10*/  MOV R15, 0x3e8866ce ;  /* 0x3e8866ce000f7802 */ /* 0x000fe20000000f00 */
[----:B------:R0:W-:Y:S01]  /*23c20*/  STL.64 [R1+0x1078], R16 ;  /* 0x0010781001007387 */ /* 0x0001e20000100a00 */
[----:B--2---:R-:W-:Y:S01]  /*23c30*/  HFMA2.MMA R11, -RZ, RZ, -0.84814453125, 0 ;  /* 0xbac90000ff0b7435 */ /* 0x004fe200000001ff */
[----:B------:R-:W-:Y:S02]  /*23c40*/  MOV R10, 0x3091fe30 ;  /* 0x3091fe30000a7802 */ /* 0x000fe40000000f00 */
[----:B------:R1:W-:Y:S01]  /*23c50*/  STL.64 [R1+0x1090], R8 ;  /* 0x0010900801007387 */ /* 0x0003e20000100a00 */
[----:B---3--:R-:W-:Y:S01]  /*23c60*/  HFMA2.MMA R12, -RZ, RZ, -0.07666015625, -43.65625 ;  /* 0xace8d175ff0c7435 */ /* 0x008fe200000001ff */
[----:B------:R-:W-:Y:S02]  /*23c70*/  IMAD.MOV.U32 R13, RZ, RZ, 0x38b0b6af ;  /* 0x38b0b6afff0d7424 */ /* 0x000fe400078e00ff */
[----:B------:R2:W-:Y:S04]  /*23c80*/  STL.64 [R1+0x10a8], R14 ;  /* 0x0010a80e01007387 */ /* 0x0005e80000100a00 */
[----:B------:R3:W-:Y:S01]  /*23c90*/  STL.64 [R1+0x10d0], R10 ;  /* 0x0010d00a01007387 */ /* 0x0007e20000100a00 */
[----:B0-----:R-:W-:Y:S01]  /*23ca0*/  HFMA2.MMA R17, -RZ, RZ, -1.349609375, 2.236328125 ;  /* 0xbd664079ff117435 */ /* 0x001fe200000001ff */
[----:B------:R-:W-:-:S02]  /*23cb0*/  MOV R16, 0x3e02b5d2 ;  /* 0x3e02b5d200107802 */ /* 0x000fc40000000f00 */
[----:B------:R0:W-:Y:S01]  /*23cc0*/  STL.64 [R1+0x10e0], R12 ;  /* 0x0010e00c01007387 */ /* 0x0001e20000100a00 */
[----:B-1----:R-:W-:Y:S01]  /*23cd0*/  HFMA2.MMA R8, -RZ, RZ, -1.1162109375, 0.44384765625 ;  /* 0xbc77371aff087435 */ /* 0x002fe200000001ff */
[----:B------:R-:W-:Y:S01]  /*23ce0*/  IMAD.MOV.U32 R9, RZ, RZ, 0x3bbc182a ;  /* 0x3bbc182aff097424 */ /* 0x000fe200078e00ff */
[----:B--2---:R-:W-:Y:S01]  /*23cf0*/  HFMA2.MMA R15, -RZ, RZ, 0.473876953125, 0.000475406646728515625 ;  /* 0x37950fcaff0f7435 */ /* 0x004fe200000001ff */
[----:B------:R1:W-:Y:S01]  /*23d00*/  STL.64 [R1+0x10b0], R18 ;  /* 0x0010b01201007387 */ /* 0x0003e20000100a00 */
[----:B------:R-:W-:Y:S01]  /*23d10*/  MOV R14, 0xb867519f ;  /* 0xb867519f000e7802 */ /* 0x000fe20000000f00 */
[----:B---3--:R-:W-:Y:S01]  /*23d20*/  HFMA2.MMA R10, -RZ, RZ, -1.8310546875, -0.73486328125 ;  /* 0xbf53b9e1ff0a7435 */ /* 0x008fe200000001ff */
[----:B------:R-:W-:Y:S01]  /*23d30*/  IMAD.MOV.U32 R11, RZ, RZ, 0x3f64be03 ;  /* 0x3f64be03ff0b7424 */ /* 0x000fe200078e00ff */
[----:B------:R2:W-:Y:S01]  /*23d40*/  STL.64 [R1+0x10b8], R16 ;  /* 0x0010b81001007387 */ /* 0x0005e20000100a00 */
[----:B0-----:R-:W-:Y:S01]  /*23d50*/  HFMA2.MMA R13, -RZ, RZ, -0.365234375, 0.14404296875 ;  /* 0xb5d8309cff0d7435 */ /* 0x001fe200000001ff */
[----:B------:R-:W-:-:S02]  /*23d60*/  MOV R12, 0xbee64065 ;  /* 0xbee64065000c7802 */ /* 0x000fc40000000f00 */
[----:B------:R0:W-:Y:S01]  /*23d70*/  STL.64 [R1+0x10c8], R8 ;  /* 0x0010c80801007387 */ /* 0x0001e20000100a00 */
[----:B-1----:R-:W-:-:S03]  /*23d80*/  HFMA2.MMA R18, -RZ, RZ, 0.37939453125, -1.3037109375 ;  /* 0x3612bd37ff127435 */ /* 0x002fc600000001ff */
[----:B------:R1:W-:Y:S01]  /*23d90*/  STL.64 [R1+0x1110], R10 ;  /* 0x0011100a01007387 */ /* 0x0003e20000100a00 */
[----:B------:R-:W-:-:S03]  /*23da0*/  IMAD.MOV.U32 R19, RZ, RZ, -0x4acca68f ;  /* 0xb5335971ff137424 */ /* 0x000fc600078e00ff */
[----:B------:R3:W-:Y:S01]  /*23db0*/  STL.64 [R1+0x1118], R12 ;  /* 0x0011180c01007387 */ /* 0x0007e20000100a00 */
[----:B--2---:R-:W-:Y:S01]  /*23dc0*/  IMAD.MOV.U32 R16, RZ, RZ, 0x292edd8c ;  /* 0x292edd8cff107424 */ /* 0x004fe200078e00ff */
[----:B------:R-:W-:Y:S01]  /*23dd0*/  MOV R17, 0xb66d3d31 ;  /* 0xb66d3d3100117802 */ /* 0x000fe20000000f00 */
[----:B0-----:R-:W-:Y:S01]  /*23de0*/  IMAD.MOV.U32 R8, RZ, RZ, 0x3f885f7f ;  /* 0x3f885f7fff087424 */ /* 0x001fe200078e00ff */
[----:B------:R-:W-:Y:S01]  /*23df0*/  MOV R9, 0x3944bb29 ;  /* 0x3944bb2900097802 */ /* 0x000fe20000000f00 */
[----:B------:R0:W-:Y:S01]  /*23e00*/  STL.64 [R1+0x1040], R20 ;  /* 0x0010401401007387 */ /* 0x0001e20000100a00 */
[----:B-1----:R-:W-:Y:S01]  /*23e10*/  HFMA2.MMA R11, -RZ, RZ, 0.057769775390625, -50528 ;  /* 0x2b65fa2bff0b7435 */ /* 0x002fe200000001ff */
[----:B------:R-:W-:Y:S02]  /*23e20*/  MOV R10, 0x39ba53bc ;  /* 0x39ba53bc000a7802 */ /* 0x000fe40000000f00 */
[----:B------:R1:W-:Y:S01]  /*23e30*/  STL.64 [R1+0x10e8], R14 ;  /* 0x0010e80e01007387 */ /* 0x0003e20000100a00 */
[----:B---3--:R-:W-:Y:S01]  /*23e40*/  HFMA2.MMA R12, -RZ, RZ, -0.47021484375, -4.7028064727783203125e-05 ;  /* 0xb7868315ff0c7435 */ /* 0x008fe200000001ff */
[----:B------:R-:W-:-:S02]  /*23e50*/  IMAD.MOV.U32 R13, RZ, RZ, 0x2860a0bf ;  /* 0x2860a0bfff0d7424 */ /* 0x000fc400078e00ff */
[----:B------:R2:W-:Y:S01]  /*23e60*/  STL.64 [R1+0x10f0], R16 ;  /* 0x0010f01001007387 */ /* 0x0005e20000100a00 */
[----:B0-----:R-:W-:Y:S01]  /*23e70*/  HFMA2.MMA R20, -RZ, RZ, -0.47998046875, 0.055816650390625 ;  /* 0xb7ae2b25ff147435 */ /* 0x001fe200000001ff */
[----:B------:R-:W-:Y:S02]  /*23e80*/  IMAD.MOV.U32 R21, RZ, RZ, -0x55fb1376 ;  /* 0xaa04ec8aff157424 */ /* 0x000fe400078e00ff */
[----:B------:R0:W-:Y:S01]  /*23e90*/  STL.64 [R1+0x10f8], R18 ;  /* 0x0010f81201007387 */ /* 0x0001e20000100a00 */
[----:B-1----:R-:W-:Y:S01]  /*23ea0*/  IMAD.MOV.U32 R14, RZ, RZ, 0x3e44f8f2 ;  /* 0x3e44f8f2ff0e7424 */ /* 0x002fe200078e00ff */
[----:B------:R-:W-:Y:S02]  /*23eb0*/  MOV R15, 0xbe29f5e1 ;  /* 0xbe29f5e1000f7802 */ /* 0x000fe40000000f00 */
[----:B------:R1:W-:Y:S01]  /*23ec0*/  STL.64 [R1+0x1108], R8 ;  /* 0x0011080801007387 */ /* 0x0003e20000100a00 */
[----:B--2---:R-:W-:Y:S01]  /*23ed0*/  HFMA2.MMA R17, -RZ, RZ, 1.12890625, -13600 ;  /* 0x3c84f2a4ff117435 */ /* 0x004fe200000001ff */
[----:B------:R-:W-:-:S02]  /*23ee0*/  MOV R16, 0xbcafe000 ;  /* 0xbcafe00000107802 */ /* 0x000fc40000000f00 */
[----:B------:R2:W-:Y:S01]  /*23ef0*/  STL.64 [R1+0x1148], R10 ;  /* 0x0011480a01007387 */ /* 0x0005e20000100a00 */
[----:B0-----:R-:W-:Y:S01]  /*23f00*/  IMAD.MOV.U32 R18, RZ, RZ, -0x443c0f77 ;  /* 0xbbc3f089ff127424 */ /* 0x001fe200078e00ff */
[----:B------:R-:W-:Y:S02]  /*23f10*/  MOV R19, 0xaef836cd ;  /* 0xaef836cd00137802 */ /* 0x000fe40000000f00 */
[----:B------:R0:W-:Y:S01]  /*23f20*/  STL.64 [R1+0x1158], R12 ;  /* 0x0011580c01007387 */ /* 0x0001e20000100a00 */
[----:B-1----:R-:W-:Y:S01]  /*23f30*/  HFMA2.MMA R8, -RZ, RZ, 0.8466796875, -22.078125 ;  /* 0x3ac6cd85ff087435 */ /* 0x002fe200000001ff */
[----:B------:R-:W-:Y:S02]  /*23f40*/  IMAD.MOV.U32 R9, RZ, RZ, -0x4576a78a ;  /* 0xba895876ff097424 */ /* 0x000fe400078e00ff */
[----:B------:R1:W-:Y:S01]  /*23f50*/  STL.64 [R1+0x1080], R20 ;  /* 0x0010801401007387 */ /* 0x0003e20000100a00 */
[----:B--2---:R-:W-:Y:S01]  /*23f60*/  HFMA2.MMA R10, -RZ, RZ, 0.355224609375, -8.9824199676513671875e-05 ;  /* 0x35af85e3ff0a7435 */ /* 0x004fe200000001ff */
[----:B------:R-:W-:-:S02]  /*23f70*/  IMAD.MOV.U32 R11, RZ, RZ, -0x417c17f8 ;  /* 0xbe83e808ff0b7424 */ /* 0x000fc400078e00ff */
[----:B------:R2:W-:Y:S01]  /*23f80*/  STL.64 [R1+0x1120], R14 ;  /* 0x0011200e01007387 */ /* 0x0005e20000100a00 */
[----:B0-----:R-:W-:Y:S01]  /*23f90*/  HFMA2.MMA R13, -RZ, RZ, -1.4169921875, 13232 ;  /* 0xbdab7276ff0d7435 */ /* 0x001fe200000001ff */
[----:B------:R-:W-:Y:S02]  /*23fa0*/  MOV R12, 0x3e580a4b ;  /* 0x3e580a4b000c7802 */ /* 0x000fe40000000f00 */
[----:B------:R0:W-:Y:S01]  /*23fb0*/  STL.64 [R1+0x1138], R18 ;  /* 0x0011381201007387 */ /* 0x0001e20000100a00 */
[----:B-1----:R-:W-:Y:S01]  /*23fc0*/  IMAD.MOV.U32 R20, RZ, RZ, -0x4bc3c1c1 ;  /* 0xb43c3e3fff147424 */ /* 0x002fe200078e00ff */
[----:B------:R-:W-:Y:S02]  /*23fd0*/  MOV R21, 0x3c9d93f6 ;  /* 0x3c9d93f600157802 */ /* 0x000fe40000000f00 */
[----:B------:R1:W-:Y:S01]  /*23fe0*/  STL.64 [R1+0x1088], R22 ;  /* 0x0010881601007387 */ /* 0x0003e20000100a00 */
[----:B--2---:R-:W-:Y:S01]  /*23ff0*/  HFMA2.MMA R15, -RZ, RZ, 1.9580078125, 308.25 ;  /* 0x3fd55cd1ff0f7435 */ /* 0x004fe200000001ff */
[----:B------:R-:W-:-:S02]  /*24000*/  MOV R14, 0x365283b7 ;  /* 0x365283b7000e7802 */ /* 0x000fc40000000f00 */
[----:B------:R2:W-:Y:S01]  /*24010*/  STL.64 [R1+0x1130], R16 ;  /* 0x0011301001007387 */ /* 0x0005e20000100a00 */
[----:B0-----:R-:W-:-:S03]  /*24020*/  HFMA2.MMA R18, -RZ, RZ, 2.279296875, 6.03199005126953125e-05 ;  /* 0x408f03f4ff127435 */ /* 0x001fc600000001ff */
        /* <DEDUP_REMOVED lines=11> */
[----:B-1----:R-:W-:Y:S01]  /*240e0*/  HFMA2.MMA R11, -RZ, RZ, 0.468505859375, 37952 ;  /* 0x377f78a2ff0b7435 */ /* 0x002fe200000001ff */
[----:B------:R-:W-:Y:S02]  /*240f0*/  MOV R10, 0xb84a1be1 ;  /* 0xb84a1be1000a7802 */ /* 0x000fe40000000f00 */
[----:B------:R1:W-:Y:S01]  /*24100*/  STL.64 [R1+0x1160], R14 ;  /* 0x0011600e01007387 */ /* 0x0003e20000100a00 */
[----:B--2---:R-:W-:Y:S01]  /*24110*/  HFMA2.MMA R21, -RZ, RZ, -1.923828125, 0.025543212890625 ;  /* 0xbfb2268aff157435 */ /* 0x004fe200000001ff */
[----:B------:R-:W-:Y:S02]  /*24120*/  MOV R20, 0x3f39715e ;  /* 0x3f39715e00147802 */ /* 0x000fe40000000f00 */
[----:B------:R2:W-:Y:S01]  /*24130*/  STL.64 [R1+0x10d8], R22 ;  /* 0x0010d81601007387 */ /* 0x0005e20000100a00 */
[----:B0-----:R-:W-:Y:S01]  /*24140*/  HFMA2.MMA R12, -RZ, RZ, -2.5859375, -0.0101165771484375 ;  /* 0xc12ca12eff0c7435 */ /* 0x001fe200000001ff */
[----:B------:R-:W-:-:S02]  /*24150*/  IMAD.MOV.U32 R13, RZ, RZ, -0x4543e1d3 ;  /* 0xbabc1e2dff0d7424 */ /* 0x000fc400078e00ff */
[----:B------:R0:W-:Y:S01]  /*24160*/  STL.64 [R1+0x1168], R16 ;  /* 0x0011681001007387 */ /* 0x0001e20000100a00 */
[----:B-1----:R-:W-:Y:S01]  /*24170*/  IMAD.MOV.U32 R14, RZ, RZ, -0x4dfa223c ;  /* 0xb205ddc4ff0e7424 */ /* 0x002fe200078e00ff */
[----:B------:R-:W-:Y:S02]  /*24180*/  MOV R15, 0x3cc6cd86 ;  /* 0x3cc6cd86000f7802 */ /* 0x000fe40000000f00 */
[----:B------:R1:W-:Y:S01]  /*24190*/  STL.64 [R1+0x1170], R18 ;  /* 0x0011701201007387 */ /* 0x0003e20000100a00 */
[----:B--2---:R-:W-:-:S03]  /*241a0*/  HFMA2.MMA R22, -RZ, RZ, 1.3876953125, 0.000747203826904296875 ;  /* 0x3d8d121fff167435 */ /* 0x004fc600000001ff */
[----:B------:R2:W-:Y:S01]  /*241b0*/  STL.64 [R1+0x1180], R8 ;  /* 0x0011800801007387 */ /* 0x0005e20000100a00 */
[----:B------:R-:W-:Y:S01]  /*241c0*/  IMAD.MOV.U32 R23, RZ, RZ, 0x326ef93b ;  /* 0x326ef93bff177424 */ /* 0x000fe200078e00ff */
[----:B0-----:R-:W-:Y:S02]  /*241d0*/  HFMA2.MMA R17, -RZ, RZ, -0.84912109375, -587 ;  /* 0xbacbe096ff117435 */ /* 0x001fe400000001ff */
[----:B------:R0:W-:Y:S01]  /*241e0*/  STL.64 [R1+0x11c0], R10 ;  /* 0x0011c00a01007387 */ /* 0x0001e20000100a00 */
[----:B------:R-:W-:Y:S01]  /*241f0*/  MOV R16, 0x2e596624 ;  /* 0x2e59662400107802 */ /* 0x000fe20000000f00 */
[----:B-1----:R-:W-:Y:S01]  /*24200*/  IMAD.MOV.U32 R18, RZ, RZ, 0x3a8a6d7f ;  /* 0x3a8a6d7fff127424 */ /* 0x002fe200078e00ff */
[----:B------:R-:W-:Y:S01]  /*24210*/  MOV R19, 0xb9b8f43c ;  /* 0xb9b8f43c00137802 */ /* 0x000fe20000000f00 */
[----:B------:R1:W-:Y:S01]  /*24220*/  STL.64 [R1+0x1100], R20 ;  /* 0x0011001401007387 */ /* 0x0003e20000100a00 */
[----:B--2---:R-:W-:Y:S01]  /*24230*/  HFMA2.MMA R8, -RZ, RZ, 0.045440673828125, 4296 ;  /* 0x29d16c32ff087435 */ /* 0x004fe200000001ff */
[----:B------:R-:W-:-:S02]  /*24240*/  IMAD.MOV.U32 R9, RZ, RZ, 0x389de2c9 ;  /* 0x389de2c9ff097424 */ /* 0x000fc400078e00ff */
[----:B------:R2:W-:Y:S01]  /*24250*/  STL.64 [R1+0x1198], R14 ;  /* 0x0011980e01007387 */ /* 0x0005e20000100a00 */
[----:B0-----:R-:W-:-:S03]  /*24260*/  HFMA2.MMA R10, -RZ, RZ, 1.4541015625, -0.0060577392578125 ;  /* 0x3dd19e34ff0a7435 */ /* 0x001fc600000001ff */
[----:B------:R0:W-:Y:S01]  /*24270*/  STL.64 [R1+0x11d0], R12 ;  /* 0x0011d00c01007387 */ /* 0x0001e20000100a00 */
[----:B------:R-:W-:Y:S02]  /*24280*/  IMAD.MOV.U32 R11, RZ, RZ, 0x3067cdc6 ;  /* 0x3067cdc6ff0b7424 */ /* 0x000fe400078e00ff */
[----:B-1----:R-:W-:Y:S01]  /*24290*/  IMAD.MOV.U32 R20, RZ, RZ, -0x475ce5ee ;  /* 0xb8a31a12ff147424 */ /* 0x002fe200078e00ff */
[----:B------:R-:W-:Y:S01]  /*242a0*/  MOV R21, 0x3852efff ;  /* 0x3852efff00157802 */ /* 0x000fe20000000f00 */
[----:B------:R1:W-:Y:S01]  /*242b0*/  STL.64 [R1+0x11b0], R18 ;  /* 0x0011b01201007387 */ /* 0x0003e20000100a00 */
[----:B--2---:R-:W-:Y:S01]  /*242c0*/  HFMA2.MMA R15, -RZ, RZ, -2.576171875, 24.15625 ;  /* 0xc1274e0aff0f7435 */ /* 0x004fe200000001ff */
[----:B------:R-:W-:Y:S02]  /*242d0*/  MOV R14, 0x4113bbe2 ;  /* 0x4113bbe2000e7802 */ /* 0x000fe40000000f00 */
[----:B------:R2:W-:Y:S01]  /*242e0*/  STL.64 [R1+0x1128], R22 ;  /* 0x0011281601007387 */ /* 0x0005e20000100a00 */
[----:B0-----:R-:W-:Y:S01]  /*242f0*/  HFMA2.MMA R13, -RZ, RZ, 1.16015625, 771.5 ;  /* 0x3ca46207ff0d7435 */ /* 0x001fe200000001ff */
[----:B------:R-:W-:-:S02]  /*24300*/  MOV R12, 0xbce55ca9 ;  /* 0xbce55ca9000c7802 */ /* 0x000fc40000000f00 */
[----:B------:R0:W-:Y:S01]  /*24310*/  STL.64 [R1+0x11a8], R16 ;  /* 0x0011a81001007387 */ /* 0x0001e20000100a00 */
[----:B-1----:R-:W-:-:S03]  /*24320*/  HFMA2.MMA R18, -RZ, RZ, -2.0703125, -772.5 ;  /* 0xc024e209ff127435 */ /* 0x002fc600000001ff */
[----:B------:R1:W-:Y:S01]  /*24330*/  STL.64 [R1+0x11b8], R8 ;  /* 0x0011b80801007387 */ /* 0x0003e20000100a00 */
[----:B------:R-:W-:Y:S01]  /*24340*/  IMAD.MOV.U32 R19, RZ, RZ, 0x40148713 ;  /* 0x40148713ff137424 */ /* 0x000fe200078e00ff */
[----:B--2---:R-:W-:Y:S02]  /*24350*/  HFMA2.MMA R23, -RZ, RZ, 1.94140625, -55168 ;  /* 0x3fc4fabcff177435 */ /* 0x004fe400000001ff */
        /* <DEDUP_REMOVED lines=8> */
[----:B--2---:R-:W-:Y:S01]  /*243e0*/  HFMA2.MMA R20, -RZ, RZ, -1.1416015625, -6136 ;  /* 0xbc91edfeff147435 */ /* 0x004fe200000001ff */
[----:B------:R-:W-:Y:S02]  /*243f0*/  IMAD.MOV.U32 R21, RZ, RZ, 0x3bd19e34 ;  /* 0x3bd19e34ff157424 */ /* 0x000fe400078e00ff */
[----:B------:R2:W-:Y:S01]  /*24400*/  STL.64 [R1+0x1208], R12 ;  /* 0x0012080c01007387 */ /* 0x0005e20000100a00 */
[----:B0-----:R-:W-:Y:S01]  /*24410*/  HFMA2.MMA R11, -RZ, RZ, 3.0078125, 0.99951171875 ;  /* 0x42043bffff0b7435 */ /* 0x001fe200000001ff */
[----:B------:R-:W-:Y:S02]  /*24420*/  MOV R10, 0xc251316e ;  /* 0xc251316e000a7802 */ /* 0x000fe40000000f00 */
[----:B------:R0:W-:Y:S01]  /*24430*/  STL.64 [R1+0x11e0], R16 ;  /* 0x0011e01001007387 */ /* 0x0001e20000100a00 */
[----:B-1----:R-:W-:Y:S01]  /*24440*/  IMAD.MOV.U32 R14, RZ, RZ, -0x4418ceb5 ;  /* 0xbbe7314bff0e7424 */ /* 0x002fe200078e00ff */
[----:B------:R-:W-:-:S02]  /*24450*/  MOV R15, 0x2c0887f7 ;  /* 0x2c0887f7000f7802 */ /* 0x000fc40000000f00 */
[----:B------:R1:W-:Y:S01]  /*24460*/  STL.64 [R1+0x11e8], R18 ;  /* 0x0011e81201007387 */ /* 0x0003e20000100a00 */
[----:B--2---:R-:W-:Y:S01]  /*24470*/  HFMA2.MMA R12, -RZ, RZ, 2.826171875, 0.0019626617431640625 ;  /* 0x41a71805ff0c7435 */ /* 0x004fe200000001ff */
[----:B------:R-:W-:Y:S02]  /*24480*/  IMAD.MOV.U32 R13, RZ, RZ, -0x3edf44cc ;  /* 0xc120bb34ff0d7424 */ /* 0x000fe400078e00ff */
[----:B------:R2:W-:Y:S01]  /*24490*/  STL.64 [R1+0x11f8], R8 ;  /* 0x0011f80801007387 */ /* 0x0005e20000100a00 */
[----:B0-----:R-:W-:-:S03]  /*244a0*/  HFMA2.MMA R17, -RZ, RZ, -0.09967041015625, -0.000908374786376953125 ;  /* 0xae619371ff117435 */ /* 0x001fc600000001ff */
[----:B------:R0:W-:Y:S01]  /*244b0*/  STL.64 [R1+0x1178], R22 ;  /* 0x0011781601007387 */ /* 0x0001e20000100a00 */
[----:B------:R-:W-:Y:S01]  /*244c0*/  MOV R16, 0x39bf9a7a ;  /* 0x39bf9a7a00107802 */ /* 0x000fe20000000f00 */
[----:B-1----:R-:W-:Y:S01]  /*244d0*/  IMAD.MOV.U32 R18, RZ, RZ, -0x475fe738 ;  /* 0xb8a018c8ff127424 */ /* 0x002fe200078e00ff */
[----:B------:R-:W-:Y:S01]  /*244e0*/  MOV R19, 0xc188e6d2 ;  /* 0xc188e6d200137802 */ /* 0x000fe20000000f00 */
[----:B------:R1:W-:Y:S01]  /*244f0*/  STL.64 [R1+0x11a0], R20 ;  /* 0x0011a01401007387 */ /* 0x0003e20000100a00 */
[----:B--2---:R-:W-:Y:S01]  /*24500*/  HFMA2.MMA R8, -RZ, RZ, -1.8896484375, 26704 ;  /* 0xbf8f7685ff087435 */ /* 0x004fe200000001ff */
[----:B------:R-:W-:Y:S02]  /*24510*/  IMAD.MOV.U32 R9, RZ, RZ, 0x42148722 ;  /* 0x42148722ff097424 */ /* 0x000fe400078e00ff */
[----:B------:R2:W-:Y:S01]  /*24520*/  STL.64 [R1+0x1210], R14 ;  /* 0x0012100e01007387 */ /* 0x0005e20000100a00 */
[----:B0-----:R-:W-:Y:S01]  /*24530*/  IMAD.MOV.U32 R22, RZ, RZ, -0x3f2c328c ;  /* 0xc0d3cd74ff167424 */ /* 0x001fe200078e00ff */
[----:B------:R-:W-:-:S02]  /*24540*/  MOV R23, 0x41565e26 ;  /* 0x41565e2600177802 */ /* 0x000fc40000000f00 */
[----:B------:R0:W-:Y:S01]  /*24550*/  STL.64 [R1+0x1238], R10 ;  /* 0x0012380a01007387 */ /* 0x0001e20000100a00 */
[----:B-1----:R-:W-:-:S03]  /*24560*/  HFMA2.MMA R21, -RZ, RZ, -0.2454833984375, 0.384765625 ;  /* 0xb3db3628ff157435 */ /* 0x002fc600000001ff */
[----:B------:R1:W-:Y:S01]  /*24570*/  STL.64 [R1+0x1228], R18 ;  /* 0x0012281201007387 */ /* 0x0003e20000100a00 */
[----:B------:R-:W-:Y:S01]  /*24580*/  MOV R20, 0xbf8095d8 ;  /* 0xbf8095d800147802 */ /* 0x000fe20000000f00 */
[----:B--2---:R-:W-:Y:S02]  /*24590*/  HFMA2.MMA R15, -RZ, RZ, 2.25390625, 28240 ;  /* 0x408276e5ff0f7435 */ /* 0x004fe400000001ff */
[----:B------:R2:W-:Y:S01]  /*245a0*/  STL.64 [R1+0x1248], R12 ;  /* 0x0012480c01007387 */ /* 0x0005e20000100a00 */
[----:B------:R-:W-:Y:S01]  /*245b0*/  MOV R14, 0xb74d552d ;  /* 0xb74d552d000e7802 */ /* 0x000fe20000000f00 */
[----:B0-----:R-:W-:Y:S01]  /*245c0*/  HFMA2.MMA R10, -RZ, RZ, -1.185546875, -0.0413818359375 ;  /* 0xbcbea94cff0a7435 */ /* 0x001fe200000001ff */
[----:B------:R-:W-:Y:S01]  /*245d0*/  IMAD.MOV.U32 R11, RZ, RZ, 0x3c03ba34 ;  /* 0x3c03ba34ff0b7424 */ /* 0x000fe200078e00ff */
[----:B------:R0:W-:Y:S01]  /*245e0*/  STL.64 [R1+0x11c8], R22 ;  /* 0x0011c81601007387 */ /* 0x0001e20000100a00 */
[----:B-1----:R-:W-:-:S03]  /*245f0*/  HFMA2.MMA R18, -RZ, RZ, 0.2374267578125, 1.6318359375 ;  /* 0x33993e87ff127435 */ /* 0x002fc600000001ff */
[----:B------:R1:W-:Y:S01]  /*24600*/  STL.64 [R1+0x1220], R16 ;  /* 0x0012201001007387 */ /* 0x0003e20000100a00 */
[----:B------:R-:W-:Y:S01]  /*24610*/  IMAD.MOV.U32 R19, RZ, RZ, -0x411aa357 ;  /* 0xbee55ca9ff137424 */ /* 0x000fe200078e00ff */
[----:B--2---:R-:W-:Y:S02]  /*24620*/  HFMA2.MMA R13, -RZ, RZ, -0.8671875, 0.02020263671875 ;  /* 0xbaf0252cff0d7435 */ /* 0x004fe400000001ff */
[----:B------:R2:W-:Y:S01]  /*24630*/  STL.64 [R1+0x1230], R8 ;  /* 0x0012300801007387 */ /* 0x0005e20000100a00 */
[----:B------:R-:W-:Y:S01]  /*24640*/  MOV R12, 0xb0a1e056 ;  /* 0xb0a1e056000c7802 */ /* 0x000fe20000000f00 */
[----:B0-----:R-:W-:Y:S01]  /*24650*/  HFMA2.MMA R22, -RZ, RZ, 0.85595703125, 0.00191211700439453125 ;  /* 0x3ad917d5ff167435 */ /* 0x001fe200000001ff */
[----:B------:R-:W-:Y:S01]  /*24660*/  IMAD.MOV.U32 R23, RZ, RZ, -0x456ebbf7 ;  /* 0xba914409ff177424 */ /* 0x000fe200078e00ff */
        /* <DEDUP_REMOVED lines=13> */
[----:B--2---:R-:W-:Y:S01]  /*24740*/  HFMA2.MMA R11, -RZ, RZ, -3.046875, -118.1875 ;  /* 0xc218d763ff0b7435 */ /* 0x004fe200000001ff */
[----:B------:R-:W-:Y:S02]  /*24750*/  MOV R10, 0x4223149e ;  /* 0x4223149e000a7802 */ /* 0x000fe40000000f00 */
[----:B------:R2:W-:Y:S04]  /*24760*/  STL.64 [R1+0x1270], R8 ;  /* 0x0012700801007387 */ /* 0x0005e80000100a00 */
[----:B------:R3:W-:Y:S01]  /*24770*/  STL.64 [R1+0x1280], R12 ;  /* 0x0012800c01007387 */ /* 0x0007e20000100a00 */
[----:B0-----:R-:W-:Y:S01]  /*24780*/  HFMA2.MMA R17, -RZ, RZ, 1.09375, 130.875 ;  /* 0x3c605817ff117435 */ /* 0x001fe200000001ff */
[----:B------:R-:W-:Y:S01]  /*24790*/  MOV R16, 0x430437bf ;  /* 0x430437bf00107802 */ /* 0x000fe20000000f00 */
[----:B-1----:R-:W-:Y:S01]  /*247a0*/  IMAD.MOV.U32 R18, RZ, RZ, -0x3d08ab89 ;  /* 0xc2f75477ff127424 */ /* 0x002fe200078e00ff */
[----:B------:R-:W-:Y:S01]  /*247b0*/  MOV R19, 0x431234f7 ;  /* 0x431234f700137802 */ /* 0x000fe20000000f00 */
[----:B------:R0:W-:Y:S01]  /*247c0*/  STL.64 [R1+0x1218], R22 ;  /* 0x0012181601007387 */ /* 0x0001e20000100a00 */
[----:B--2---:R-:W-:Y:S01]  /*247d0*/  HFMA2.MMA R8, -RZ, RZ, -3.3125, -0.8974609375 ;  /* 0xc2a0bb2eff087435 */ /* 0x004fe200000001ff */
[----:B------:R-:W-:-:S02]  /*247e0*/  IMAD.MOV.U32 R9, RZ, RZ, -0x4713dd22 ;  /* 0xb8ec22deff097424 */ /* 0x000fc400078e00ff */
[----:B------:R1:W-:Y:S01]  /*247f0*/  STL.64 [R1+0x1240], R20 ;  /* 0x0012401401007387 */ /* 0x0003e20000100a00 */
[----:B---3--:R-:W-:Y:S01]  /*24800*/  HFMA2.MMA R12, -RZ, RZ, -2.390625, -0.15869140625 ;  /* 0xc0c8b114ff0c7435 */ /* 0x008fe200000001ff */
[----:B------:R-:W-:Y:S02]  /*24810*/  IMAD.MOV.U32 R13, RZ, RZ, 0x40a3bda5 ;  /* 0x40a3bda5ff0d7424 */ /* 0x000fe400078e00ff */
[----:B------:R2:W-:Y:S01]  /*24820*/  STL.64 [R1+0x1288], R14 ;  /* 0x0012880e01007387 */ /* 0x0005e20000100a00 */
[----:B0-----:R-:W-:Y:S01]  /*24830*/  HFMA2.MMA R23, -RZ, RZ, -1.501953125, 0.0002357959747314453125 ;  /* 0xbe020bbaff177435 */ /* 0x001fe200000001ff */
[----:B------:R-:W-:Y:S02]  /*24840*/  MOV R22, 0x3eaea827 ;  /* 0x3eaea82700167802 */ /* 0x000fe40000000f00 */
[----:B------:R0:W-:Y:S01]  /*24850*/  STL.64 [R1+0x12a0], R18 ;  /* 0x0012a01201007387 */ /* 0x0001e20000100a00 */
[----:B-1----:R-:W-:Y:S01]  /*24860*/  HFMA2.MMA R20, -RZ, RZ, 3.287109375, -7.8515625 ;  /* 0x4293c7daff147435 */ /* 0x002fe200000001ff */
[----:B------:R-:W-:-:S02]  /*24870*/  IMAD.MOV.U32 R21, RZ, RZ, -0x3ce332d7 ;  /* 0xc31ccd29ff157424 */ /* 0x000fc400078e00ff */
[----:B------:R1:W-:Y:S01]  /*24880*/  STL.64 [R1+0x12b0], R10 ;  /* 0x0012b00a01007387 */ /* 0x0003e20000100a00 */
[----:B--2---:R-:W-:Y:S01]  /*24890*/  HFMA2.MMA R15, -RZ, RZ, -0.177001953125, 0.003421783447265625 ;  /* 0xb1aa1b02ff0f7435 */ /* 0x004fe200000001ff */
[----:B------:R-:W-:Y:S02]  /*248a0*/  MOV R14, 0xc0020bba ;  /* 0xc0020bba000e7802 */ /* 0x000fe40000000f00 */
[----:B------:R2:W-:Y:S01]  /*248b0*/  STL.64 [R1+0x1298], R16 ;  /* 0x0012981001007387 */ /* 0x0005e20000100a00 */
[----:B0-----:R-:W-:-:S03]  /*248c0*/  HFMA2.MMA R18, -RZ, RZ, 1.53515625, -0.037109375 ;  /* 0x3e24a8c0ff127435 */ /* 0x001fc600000001ff */
[----:B------:R0:W-:Y:S01]  /*248d0*/  STL.64 [R1+0x12a8], R8 ;  /* 0x0012a80801007387 */ /* 0x0001e20000100a00 */
[----:B------:R-:W-:Y:S01]  /*248e0*/  IMAD.MOV.U32 R19, RZ, RZ, -0x4d2b89d4 ;  /* 0xb2d4762cff137424 */ /* 0x000fe200078e00ff */
[----:B-1----:R-:W-:Y:S02]  /*248f0*/  HFMA2.MMA R10, -RZ, RZ, 0.88037109375, 3.943359375 ;  /* 0x3b0b43e3ff0a7435 */ /* 0x002fe400000001ff */
[----:B------:R1:W-:Y:S01]  /*24900*/  STL.64 [R1+0x12c0], R12 ;  /* 0x0012c00c01007387 */ /* 0x0003e20000100a00 */
[----:B------:R-:W-:Y:S02]  /*24910*/  IMAD.MOV.U32 R11, RZ, RZ, 0x43542b1a ;  /* 0x43542b1aff0b7424 */ /* 0x000fe400078e00ff */
[----:B--2---:R-:W-:Y:S01]  /*24920*/  IMAD.MOV.U32 R16, RZ, RZ, 0x3f18a4c1 ;  /* 0x3f18a4c1ff107424 */ /* 0x004fe200078e00ff */
[----:B------:R-:W-:Y:S01]  /*24930*/  MOV R17, 0xbee2690b ;  /* 0xbee2690b00117802 */ /* 0x000fe20000000f00 */
[----:B------:R2:W-:Y:S01]  /*24940*/  STL.64 [R1+0x1268], R22 ;  /* 0x0012681601007387 */ /* 0x0005e20000100a00 */
[----:B0-----:R-:W-:Y:S01]  /*24950*/  IMAD.MOV.U32 R8, RZ, RZ, -0x43e4c231 ;  /* 0xbc1b3dcfff087424 */ /* 0x001fe200078e00ff */
[----:B------:R-:W-:-:S02]  /*24960*/  MOV R9, 0x36d76ab6 ;  /* 0x36d76ab600097802 */ /* 0x000fc40000000f00 */
[----:B------:R0:W-:Y:S01]  /*24970*/  STL.64 [R1+0x1290], R20 ;  /* 0x0012901401007387 */ /* 0x0001e20000100a00 */
[----:B-1----:R-:W-:Y:S02]  /*24980*/  MOV R12, 0x4151b9cf ;  /* 0x4151b9cf000c7802 */ /* 0x002fe40000000f00 */
[----:B------:R-:W-:Y:S01]  /*24990*/  MOV R13, 0xc3f87dce ;  /* 0xc3f87dce000d7802 */ /* 0x000fe20000000f00 */
[----:B------:R1:W-:Y:S01]  /*249a0*/  STL.64 [R1+0x12c8], R14 ;  /* 0x0012c80e01007387 */ /* 0x0003e20000100a00 */
[----:B--2---:R-:W-:Y:S01]  /*249b0*/  IMAD.MOV.U32 R22, RZ, RZ, 0x41898fd1 ;  /* 0x41898fd1ff167424 */ /* 0x004fe200078e00ff */
[----:B------:R-:W-:Y:S02]  /*249c0*/  MOV R23, 0x357b0a41 ;  /* 0x357b0a4100177802 */ /* 0x000fe40000000f00 */
[----:B------:R2:W-:Y:S01]  /*249d0*/  STL.64 [R1+0x12d0], R16 ;  /* 0x0012d01001007387 */ /* 0x0005e20000100a00 */
[----:B0-----:R-:W-:-:S03]  /*249e0*/  HFMA2.MMA R21, -RZ, RZ, 1.22265625, 0.01502227783203125 ;  /* 0x3ce423b1ff157435 */ /* 0x001fc600000001ff */
[----:B------:R0:W-:Y:S01]  /*249f0*/  STL.64 [R1+0x12d8], R18 ;  /* 0x0012d81201007387 */ /* 0x0001e20000100a00 */
[----:B------:R-:W-:Y:S01]  /*24a00*/  MOV R20, 0xbd25198e ;  /* 0xbd25198e00147802 */ /* 0x000fe20000000f00 */
[----:B-1----:R-:W-:Y:S02]  /*24a10*/  HFMA2.MMA R15, -RZ, RZ, -3.970703125, 0.000694751739501953125 ;  /* 0xc3f111b1ff0f7435 */ /* 0x002fe400000001ff */
[----:B------:R1:W-:Y:S01]  /*24a20*/  STL.64 [R1+0x12e8], R8 ;  /* 0x0012e80801007387 */ /* 0x0003e20000100a00 */
[----:B------:R-:W-:Y:S01]  /*24a30*/  IMAD.MOV.U32 R14, RZ, RZ, 0x4436cdd2 ;  /* 0x4436cdd2ff0e7424 */ /* 0x000fe200078e00ff */
[----:B--2---:R-:W-:Y:S02]  /*24a40*/  HFMA2.MMA R16, -RZ, RZ, -3.833984375, -13016 ;  /* 0xc3abf25bff107435 */ /* 0x004fe400000001ff */
[----:B------:R2:W-:Y:S01]  /*24a50*/  STL.64 [R1+0x12f0], R10 ;  /* 0x0012f00a01007387 */ /* 0x0005e20000100a00 */
[----:B------:R-:W-:Y:S01]  /*24a60*/  MOV R17, 0x432bf3b2 ;  /* 0x432bf3b200117802 */ /* 0x000fe20000000f00 */
[----:B0-----:R-:W-:-:S02]  /*24a70*/  HFMA2.MMA R19, -RZ, RZ, -3.29296875, -7.3611736297607421875e-05 ;  /* 0xc29684d3ff137435 */ /* 0x001fc400000001ff */
[----:B------:R0:W-:Y:S01]  /*24a80*/  STL.64 [R1+0x12f8], R12 ;  /* 0x0012f80c01007387 */ /* 0x0001e20000100a00 */
[----:B------:R-:W-:Y:S01]  /*24a90*/  IMAD.MOV.U32 R18, RZ, RZ, 0x3913332d ;  /* 0x3913332dff127424 */ /* 0x000fe200078e00ff */
[----:B-1----:R-:W-:Y:S01]  /*24aa0*/  MOV R8, 0x42850a16 ;  /* 0x42850a1600087802 */ /* 0x002fe20000000f00 */
[----:B------:R-:W-:Y:S01]  /*24ab0*/  IMAD.MOV.U32 R9, RZ, RZ, -0x3e1c6b7b ;  /* 0xc1e39485ff097424 */ /* 0x000fe200078e00ff */
[----:B------:R1:W-:Y:S01]  /*24ac0*/  STL.64 [R1+0x12b8], R22 ;  /* 0x0012b81601007387 */ /* 0x0003e20000100a00 */
[----:B--2---:R-:W-:Y:S01]  /*24ad0*/  HFMA2.MMA R10, -RZ, RZ, -0.3310546875, 635.5 ;  /* 0xb54c60f7ff0a7435 */ /* 0x004fe200000001ff */
[----:B------:R-:W-:Y:S02]  /*24ae0*/  MOV R11, 0x4118a4c2 ;  /* 0x4118a4c2000b7802 */ /* 0x000fe40000000f00 */
[----:B------:R2:W-:Y:S01]  /*24af0*/  STL.64 [R1+0x12e0], R20 ;  /* 0x0012e01401007387 */ /* 0x0005e20000100a00 */
[----:B0-----:R-:W-:Y:S01]  /*24b00*/  MOV R12, 0xb4fa3f50 ;  /* 0xb4fa3f50000c7802 */ /* 0x001fe20000000f00 */
[----:B------:R-:W-:-:S02]  /*24b10*/  IMAD.MOV.U32 R13, RZ, RZ, -0x40b1a00e ;  /* 0xbf4e5ff2ff0d7424 */ /* 0x000fc400078e00ff */
[----:B------:R0:W-:Y:S01]  /*24b20*/  STL.64 [R1+0x1300], R14 ;  /* 0x0013000e01007387 */ /* 0x0001e20000100a00 */
[----:B-1----:R-:W-:Y:S01]  /*24b30*/  MOV R22, 0xbcec1227 ;  /* 0xbcec122700167802 */ /* 0x002fe20000000f00 */
[----:B------:R-:W-:Y:S02]  /*24b40*/  IMAD.MOV.U32 R23, RZ, RZ, 0x43a31567 ;  /* 0x43a31567ff177424 */ /* 0x000fe400078e00ff */
[----:B------:R1:W-:Y:S01]  /*24b50*/  STL.64 [R1+0x1320], R8 ;  /* 0x0013200801007387 */ /* 0x0003e20000100a00 */
[----:B--2---:R-:W-:Y:S01]  /*24b60*/  HFMA2.MMA R21, -RZ, RZ, 2.111328125, 1.4609375 ;  /* 0x40393dd8ff157435 */ /* 0x004fe200000001ff */
[----:B------:R-:W-:Y:S02]  /*24b70*/  IMAD.MOV.U32 R20, RZ, RZ, -0x3f0f7065 ;  /* 0xc0f08f9bff147424 */ /* 0x000fe400078e00ff */
[----:B------:R2:W-:Y:S01]  /*24b80*/  STL.64 [R1+0x1338], R12 ;  /* 0x0013380c01007387 */ /* 0x0005e20000100a00 */
[----:B0-----:R-:W-:Y:S01]  /*24b90*/  HFMA2.MMA R14, -RZ, RZ, 1.7705078125, -0.4638671875 ;  /* 0x3f15b76cff0e7435 */ /* 0x001fe200000001ff */
[----:B------:R-:W-:-:S02]  /*24ba0*/  MOV R15, 0xbe5574fd ;  /* 0xbe5574fd000f7802 */ /* 0x000fc40000000f00 */
[----:B------:R0:W-:Y:S01]  /*24bb0*/  STL.64 [R1+0x1308], R22 ;  /* 0x0013081601007387 */ /* 0x0001e20000100a00 */
[----:B-1----:R-:W-:-:S03]  /*24bc0*/  HFMA2.MMA R9, -RZ, RZ, -1.5341796875, 0.0010662078857421875 ;  /* 0xbe23145eff097435 */ /* 0x002fc600000001ff */
[----:B------:R1:W-:Y:S01]  /*24bd0*/  STL.64 [R1+0x1310], R16 ;  /* 0x0013101001007387 */ /* 0x0003e20000100a00 */
[----:B------:R-:W-:Y:S01]  /*24be0*/  IMAD.MOV.U32 R8, RZ, RZ, -0x3b0ef486 ;  /* 0xc4f10b7aff087424 */ /* 0x000fe200078e00ff */
[----:B--2---:R-:W-:Y:S02]  /*24bf0*/  HFMA2.MMA R12, -RZ, RZ, 4.66796875, -15728 ;  /* 0x44abf3aeff0c7435 */ /* 0x004fe400000001ff */
[----:B------:R2:W-:Y:S01]  /*24c00*/  STL.64 [R1+0x1318], R18 ;  /* 0x0013181201007387 */ /* 0x0005e20000100a00 */
[----:B------:R-:W-:Y:S01]  /*24c10*/  MOV R13, 0x3aa95acb ;  /* 0x3aa95acb000d7802 */ /* 0x000fe20000000f00 */
[----:B0-----:R-:W-:Y:S02]  /*24c20*/  HFMA2.MMA R22, -RZ, RZ, -4.46484375, 1580 ;  /* 0xc477662cff167435 */ /* 0x001fe400000001ff */
[----:B------:R0:W-:Y:S01]  /*24c30*/  STL.64 [R1+0x1328], R10 ;  /* 0x0013280a01007387 */ /* 0x0001e20000100a00 */
[----:B------:R-:W-:Y:S01]  /*24c40*/  MOV R23, 0x450908e3 ;  /* 0x450908e300177802 */ /* 0x000fe20000000f00 */
[----:B-1----:R-:W-:Y:S01]  /*24c50*/  HFMA2.MMA R17, -RZ, RZ, 1.328125, -1493 ;  /* 0x3d50e5d5ff117435 */ /* 0x002fe200000001ff */
[----:B------:R-:W-:Y:S01]  /*24c60*/  IMAD.MOV.U32 R16, RZ, RZ, 0x391ad4b2 ;  /* 0x391ad4b2ff107424 */ /* 0x000fe200078e00ff */
[----:B------:R1:W-:Y:S01]  /*24c70*/  STL.64 [R1+0x1330], R20 ;  /* 0x0013301401007387 */ /* 0x0003e20000100a00 */
[----:B--2---:R-:W-:Y:S01]  /*24c80*/  MOV R18, 0xbd07707a ;  /* 0xbd07707a00127802 */ /* 0x004fe20000000f00 */
[----:B------:R-:W-:-:S02]  /*24c90*/  IMAD.MOV.U32 R19, RZ, RZ, 0x3c778cda ;  /* 0x3c778cdaff137424 */ /* 0x000fc400078e00ff */
[----:B------:R2:W-:Y:S01]  /*24ca0*/  STL.64 [R1+0x1340], R14 ;  /* 0x0013400e01007387 */ /* 0x0005e20000100a00 */
[----:B0-----:R-:W-:Y:S01]  /*24cb0*/  MOV R10, 0x44f49ff4 ;  /* 0x44f49ff4000a7802 */ /* 0x001fe20000000f00 */
[----:B------:R-:W-:Y:S02]  /*24cc0*/  IMAD.MOV.U32 R11, RZ, RZ, -0x3ae98bfa ;  /* 0xc5167406ff0b7424 */ /* 0x000fe400078e00ff */
[----:B------:R0:W-:Y:S04]  /*24cd0*/  STL.64 [R1+0x1350], R18 ;  /* 0x0013501201007387 */ /* 0x0001e80000100a00 */
[----:B------:R3:W-:Y:S01]  /*24ce0*/  STL.64 [R1+0x1360], R8 ;  /* 0x0013600801007387 */ /* 0x0007e20000100a00 */
[----:B-1----:R-:W-:Y:S01]  /*24cf0*/  HFMA2.MMA R21, -RZ, RZ, -0.447021484375, -0.000134944915771484375 ;  /* 0xb727886cff157435 */ /* 0x002fe200000001ff */
[----:B------:R-:W-:-:S02]  /*24d00*/  MOV R20, 0xc3aaaf64 ;  /* 0xc3aaaf6400147802 */ /* 0x000fc40000000f00 */
[----:B------:R1:W-:Y:S01]  /*24d10*/  STL.64 [R1+0x1368], R10 ;  /* 0x0013680a01007387 */ /* 0x0003e20000100a00 */
[----:B--2---:R-:W-:Y:S01]  /*24d20*/  HFMA2.MMA R14, -RZ, RZ, -4.234375, 0.0235443115234375 ;  /* 0xc43c2607ff0e7435 */ /* 0x004fe200000001ff */
[----:B------:R-:W-:Y:S02]  /*24d30*/  IMAD.MOV.U32 R15, RZ, RZ, 0x4436edde ;  /* 0x4436eddeff0f7424 */ /* 0x000fe400078e00ff */
[----:B------:R2:W-:Y:S01]  /*24d40*/  STL.64 [R1+0x1370], R12 ;  /* 0x0013700c01007387 */ /* 0x0005e20000100a00 */
[----:B0-----:R-:W-:Y:S01]  /*24d50*/  HFMA2.MMA R18, -RZ, RZ, 3.111328125, 1.4609375 ;  /* 0x42393dd8ff127435 */ /* 0x001fe200000001ff */
[----:B------:R-:W-:Y:S01]  /*24d60*/  MOV R19, 0xb704f033 ;  /* 0xb704f03300137802 */ /* 0x000fe20000000f00 */
[----:B---3--:R-:W-:Y:S01]  /*24d70*/  HFMA2.MMA R8, -RZ, RZ, -2.703125, 0.06201171875 ;  /* 0xc1682bf0ff087435 */ /* 0x008fe200000001ff */
[----:B------:R0:W-:Y:S01]  /*24d80*/  STL.64 [R1+0x1348], R16 ;  /* 0x0013481001007387 */ /* 0x0001e20000100a00 */
[----:B------:R-:W-:Y:S01]  /*24d90*/  IMAD.MOV.U32 R9, RZ, RZ, 0x4131c9d1 ;  /* 0x4131c9d1ff097424 */ /* 0x000fe200078e00ff */
[----:B-1----:R-:W-:-:S02]  /*24da0*/  HFMA2.MMA R11, -RZ, RZ, 0.91162109375, 0.447509765625 ;  /* 0x3b4b3729ff0b7435 */ /* 0x002fc400000001ff */
[----:B------:R1:W-:Y:S01]  /*24db0*/  STL.64 [R1+0x1358], R22 ;  /* 0x0013581601007387 */ /* 0x0003e20000100a00 */
[----:B------:R-:W-:Y:S01]  /*24dc0*/  MOV R10, 0xc085691e ;  /* 0xc085691e000a7802 */ /* 0x000fe20000000f00 */
[----:B--2---:R-:W-:Y:S01]  /*24dd0*/  HFMA2.MMA R12, -RZ, RZ, 1.6806640625, -0.044036865234375 ;  /* 0x3eb9a9a3ff0c7435 */ /* 0x004fe200000001ff */
[----:B------:R-:W-:Y:S01]  /*24de0*/  MOV R13, 0x3e6301dc ;  /* 0x3e6301dc000d7802 */ /* 0x000fe20000000f00 */
[----:B------:R2:W-:Y:S01]  /*24df0*/  STL.64 [R1+0x1048], R24 ;  /* 0x0010481801007387 */ /* 0x0005e20000100a00 */
[----:B0-----:R-:W-:Y:S01]  /*24e00*/  MOV R16, 0x43059029 ;  /* 0x4305902900107802 */ /* 0x001fe20000000f00 */
[----:B------:R-:W-:Y:S02]  /*24e10*/  IMAD.MOV.U32 R17, RZ, RZ, -0x3d1e795e ;  /* 0xc2e186a2ff117424 */ /* 0x000fe400078e00ff */
[----:B------:R2:W-:Y:S01]  /*24e20*/  STL.64 [R1+0x1378], R14 ;  /* 0x0013780e01007387 */ /* 0x0005e20000100a00 */
[----:B-1----:R-:W-:Y:S01]  /*24e30*/  MOV R22, 0x3f8f9e02 ;  /* 0x3f8f9e0200167802 */ /* 0x002fe20000000f00 */
[----:B------:R-:W-:-:S02]  /*24e40*/  IMAD.MOV.U32 R23, RZ, RZ, -0x40bd4e50 ;  /* 0xbf42b1b0ff177424 */ /* 0x000fc400078e00ff */
        /* <DEDUP_REMOVED lines=13> */
[----:B------:R-:W-:Y:S01]  /*24f20*/  MOV R7, 0x3e800000 ;  /* 0x3e80000000077802 */ /* 0x000fe20000000f00 */
        /* <DEDUP_REMOVED lines=28> */
.L_x_1774:
[----:B------:R-:W-:Y:S05]  /*250f0*/  BSYNC B4 ;  /* 0x0000000000047941 */ /* 0x000fea0003800000 */
.L_x_1773:
[----:B------:R-:W-:-:S04]  /*25100*/  FADD.FTZ R5, -R6, R5 ;  /* 0x0000000506057221 */ /* 0x000fc80000010100 */
[----:B------:R-:W-:-:S06]  /*25110*/  FMUL.FTZ R0, R5, -2 ;  /* 0xc000000005007820 */ /* 0x000fcc0000410000 */
[----:B------:R-:W0:Y:S02]  /*25120*/  MUFU.SQRT R0, R0 ;  /* 0x0000000000007308 */ /* 0x000e240000002000 */
[----:B0-----:R-:W-:Y:S01]  /*25130*/  FADD.FTZ R5, -R0, -RZ ;  /* 0x800000ff00057221 */ /* 0x001fe20000010100 */
[----:B------:R-:W-:Y:S06]  /*25140*/  BRA `(.L_x_1772) ;  /* 0x0000000000887947 */ /* 0x000fec0003800000 */
.L_x_1771:
        /* <DEDUP_REMOVED lines=30> */
.L_x_1776:
[----:B------:R-:W-:Y:S05]  /*25330*/  BSYNC B4 ;  /* 0x0000000000047941 */ /* 0x000fea0003800000 */
.L_x_1775:
[----:B------:R-:W-:-:S04]  /*25340*/  FADD.FTZ R5, -R6, R5 ;  /* 0x0000000506057221 */ /* 0x000fc80000010100 */
[----:B------:R-:W-:-:S06]  /*25350*/  FMUL.FTZ R5, R5, -2 ;  /* 0xc000000005057820 */ /* 0x000fcc0000410000 */
[----:B------:R-:W0:Y:S02]  /*25360*/  MUFU.SQRT R5, R5 ;  /* 0x0000000500057308 */ /* 0x000e240000002000 */
.L_x_1772:
[----:B------:R-:W-:Y:S05]  /*25370*/  BSYNC B2 ;  /* 0x0000000000027941 */ /* 0x000fea0003800000 */
.L_x_1770:
[----:B--2---:R-:W-:Y:S01]  /*25380*/  FMUL.FTZ R10, R2, 0.5 ;  /* 0x3f000000020a7820 */ /* 0x004fe20000410000 */
[----:B------:R-:W-:Y:S01]  /*25390*/  MOV R13, 0x40000000 ;  /* 0x40000000000d7802 */ /* 0x000fe20000000f00 */
[----:B------:R-:W-:Y:S01]  /*253a0*/  HFMA2.MMA R43, -RZ, RZ, 0, 0 ;  /* 0x00000000ff2b7435 */ /* 0x000fe200000001ff */
[----:B------:R-:W-:Y:S01]  /*253b0*/  BSSY B2, `(.L_x_1777) ;  /* 0x000015b000027945 */ /* 0x000fe20003800000 */
        /* <DEDUP_REMOVED lines=10> */
[----:B------:R-:W-:Y:S02]  /*25460*/  CS2R R38, SRZ ;  /* 0x0000000000267805 */ /* 0x000fe4000001ff00 */
[----:B------:R-:W-:Y:S01]  /*25470*/  CS2R R40, SRZ ;  /* 0x0000000000287805 */ /* 0x000fe2000001ff00 */
[----:B0-----:R-:W-:-:S04]  /*25480*/  FMUL.FTZ R0, R0, R5 ;  /* 0x0000000500007220 */ /* 0x001fc80000410000 */
[C---:B------:R-:W-:Y:S01]  /*25490*/  FADD.FTZ R6, |R0|.reuse, 4 ;  /* 0x4080000000067421 */ /* 0x040fe20000010200 */
[C---:B------:R-:W-:Y:S01]  /*254a0*/  FADD.FTZ R4, |R0|.reuse, -4 ;  /* 0xc080000000047421 */ /* 0x040fe20000010200 */
[C---:B------:R-:W-:Y:S01]  /*254b0*/  FMUL.FTZ R7, R0.reuse, R0 ;  /* 0x0000000000077220 */ /* 0x040fe20000410000 */
[----:B------:R-:W-:Y:S01]  /*254c0*/  FSETP.GEU.FTZ.AND P1, PT, R0, RZ, PT ;  /* 0x000000ff0000720b */ /* 0x000fe20003f3e000 */
        /* <DEDUP_REMOVED lines=11> */
[----:B------:R-:W-:-:S03]  /*25580*/  IMAD.MOV.U32 R9, RZ, RZ, 0x42fc0000 ;  /* 0x42fc0000ff097424 */ /* 0x000fc600078e00ff */
[----:B------:R-:W-:Y:S02]  /*25590*/  FFMA.FTZ R4, R11, R10, 0.0070457882247865200043 ;  /* 0x3be6e05b0b047423 */ /* 0x000fe4000001000a */
[----:B------:R-:W-:Y:S02]  /*255a0*/  LOP3.LUT R9, R9, 0x80000000, R8, 0xb8, !PT ;  /* 0x8000000009097812 */ /* 0x000fe400078eb808 */
[----:B------:R-:W-:Y:S02]  /*255b0*/  FFMA.FTZ R4, R11, R4, -0.015866896137595176697 ;  /* 0xbc81fb4b0b047423 */ /* 0x000fe40000010004 */
[----:B------:R-:W-:Y:S02]  /*255c0*/  FSEL R8, R9, R8, P0 ;  /* 0x0000000809087208 */ /* 0x000fe40000000000 */
[C---:B------:R-:W-:Y:S01]  /*255d0*/  FFMA.FTZ R4, R11.reuse, R4, 0.036429625004529953003 ;  /* 0x3d15373b0b047423 */ /* 0x040fe20000010004 */
[----:B------:R-:W-:Y:S02]  /*255e0*/  FSETP.GT.FTZ.AND P0, PT, |R0|, 10.05500030517578125, PT ;  /* 0x4120e1480000780b */ /* 0x000fe40003f14200 */
[C---:B------:R-:W-:Y:S01]  /*255f0*/  FFMA.FTZ R9, R8.reuse, -0.69314718246459960938, -R7 ;  /* 0xbf31721808097823 */ /* 0x040fe20000010807 */
[----:B------:R-:W-:Y:S01]  /*25600*/  FFMA.FTZ R4, R11, R4, -0.066643431782722473145 ;  /* 0xbd887c5a0b047423 */ /* 0x000fe20000010004 */
[----:B------:R-:W-:-:S02]  /*25610*/  FADD.FTZ R12, R8, 12583039 ;  /* 0x4b40007f080c7421 */ /* 0x000fc40000010000 */
[----:B------:R-:W-:Y:S01]  /*25620*/  FFMA.FTZ R9, R8, 1.9046542121259335545e-09, R9 ;  /* 0x3102e30808097823 */ /* 0x000fe20000010009 */
[----:B------:R-:W-:Y:S02]  /*25630*/  FFMA.FTZ R4, R11, R4, 0.093814529478549957275 ;  /* 0x3dc021d50b047423 */ /* 0x000fe40000010004 */
[----:B------:R-:W-:Y:S01]  /*25640*/  SHF.L.U32 R12, R12, 0x17, RZ ;  /* 0x000000170c0c7819 */ /* 0x000fe200000006ff */
[----:B------:R-:W-:Y:S01]  /*25650*/  FMUL.FTZ R10, R9, 1.4426950216293334961 ;  /* 0x3fb8aa3b090a7820 */ /* 0x000fe20000410000 */
[----:B------:R-:W-:-:S03]  /*25660*/  FFMA.FTZ R4, R11, R4, -0.10099056363105773926 ;  /* 0xbdced4240b047423 */ /* 0x000fc60000010004 */
[----:B------:R-:W1:Y:S01]  /*25670*/  MUFU.EX2 R13, R10 ;  /* 0x0000000a000d7308 */ /* 0x000e620000000800 */
[----:B------:R-:W-:-:S04]  /*25680*/  FFMA.FTZ R4, R11, R4, 0.06809400022029876709 ;  /* 0x3d8b74de0b047423 */ /* 0x000fc80000010004 */
[----:B------:R-:W-:-:S04]  /*25690*/  FFMA.FTZ R4, R11, R4, 0.015377387404441833496 ;  /* 0x3c7bf1700b047423 */ /* 0x000fc80000010004 */
[----:B------:R-:W-:-:S04]  /*256a0*/  FFMA.FTZ R4, R11, R4, -0.1396210789680480957 ;  /* 0xbe0ef8d40b047423 */ /* 0x000fc80000010004 */
[----:B------:R-:W-:Y:S01]  /*256b0*/  FFMA.FTZ R11, R11, R4, 1.232995152473449707 ;  /* 0x3f9dd2c90b0b7423 */ /* 0x000fe20000010004 */
[----:B------:R-:W-:-:S03]  /*256c0*/  FADD.FTZ R4, |R0|, -RZ ;  /* 0x800000ff00047221 */ /* 0x000fc60000010200 */
[----:B0-----:R-:W-:Y:S01]  /*256d0*/  FMUL.FTZ R9, R11, R6 ;  /* 0x000000060b097220 */ /* 0x001fe20000410000 */
[----:B------:R-:W-:Y:S01]  /*256e0*/  FFMA.FTZ R7, |R0|, -R4, R7 ;  /* 0x8000000400077223 */ /* 0x000fe20000010207 */
[----:B-1----:R-:W-:Y:S02]  /*256f0*/  FMUL.FTZ R12, R12, R13 ;  /* 0x0000000d0c0c7220 */ /* 0x002fe40000410000 */
[----:B------:R-:W-:Y:S02]  /*25700*/  FMUL.FTZ R8, R9, -2 ;  /* 0xc000000009087820 */ /* 0x000fe40000410000 */
[----:B------:R-:W-:Y:S01]  /*25710*/  FFMA.FTZ R7, R12, R7, R12 ;  /* 0x000000070c077223 */ /* 0x000fe2000001000c */
[----:B------:R-:W-:Y:S01]  /*25720*/  CS2R R12, SRZ ;  /* 0x00000000000c7805 */ /* 0x000fe2000001ff00 */
        /* <DEDUP_REMOVED lines=11> */
.L_x_1781:
        /* <DEDUP_REMOVED lines=44> */
[----:B------:R-:W-:-:S04]  /*25aa0*/  @P0 IADD3 R44, R43, RZ, RZ ;  /* 0x000000ff2b2c0210 */ /* 0x000fc80007ffe0ff */
        /* <DEDUP_REMOVED lines=221> */
.L_x_1779:
[----:B------:R-:W-:Y:S05]  /*26880*/  BSYNC B4 ;  /* 0x0000000000047941 */ /* 0x000fea0003800000 */
.L_x_1778:
        /* <DEDUP_REMOVED lines=9> */
[----:B------:R-:W-:Y:S01]  /*26920*/  FMUL.FTZ R6, R3, R6 ;  /* 0x0000000603067220 */ /* 0x000fe20000410000 */
[----:B------:R-:W-:Y:S02]  /*26930*/  MOV R9, R4 ;  /* 0x0000000400097202 */ /* 0x000fe40000000f00 */
[----:B------:R-:W-:-:S13]  /*26940*/  ISETP.GE.U32.AND P0, PT, R8, 0x19, PT ;  /* 0x000000190800780c */ /* 0x000fda0003f06070 */
[----:B------:R-:W-:Y:S05]  /*26950*/  @!P0 BRA `(.L_x_1781) ;  /* 0xffffffec00a08947 */ /* 0x000fea000383ffff */
.L_x_1780:
[----:B------:R-:W-:Y:S05]  /*26960*/  BSYNC B2 ;  /* 0x0000000000027941 */ /* 0x000fea0003800000 */
.L_x_1777:
[----:B------:R-:W-:Y:S01]  /*26970*/  FMUL.FTZ R6, R2, 1 ;  /* 0x3f80000002067820 */ /* 0x000fe20000410000 */
[----:B------:R-:W-:Y:S01]  /*26980*/  FMUL.FTZ R12, R5, 1 ;  /* 0x3f800000050c7820 */ /* 0x000fe20000410000 */
[----:B------:R-:W-:Y:S01]  /*26990*/  HFMA2.MMA R9, -RZ, RZ, 1.9912109375, 0.00128841400146484375 ;  /* 0x3ff71547ff097435 */ /* 0x000fe200000001ff */
        /* <DEDUP_REMOVED lines=62> */
.L_x_1783:
[----:B------:R-:W-:Y:S05]  /*26d80*/  BSYNC B2 ;  /* 0x0000000000027941 */ /* 0x000fea0003800000 */
.L_x_1782:
        /* <DEDUP_REMOVED lines=30> */
.L_x_1785:
[----:B------:R-:W-:Y:S05]  /*26f70*/  BSYNC B4 ;  /* 0x0000000000047941 */ /* 0x000fea0003800000 */
.L_x_1784:
        /* <DEDUP_REMOVED lines=18> */
[----:B------:R-:W-:-:S07]  /*270a0*/  MOV R3, 0x270c0 ;  /* 0x000270c000037802 */ /* 0x000fce0000000f00 */
[----:B------:R-:W-:Y:S05]  /*270b0*/  CALL.REL.NOINC `($__internal_6_$__cuda_sm20_div_rn_f64_full) ;  /* 0x0000000000487944 */ /* 0x000fea0003c00000 */
[----:B------:R-:W-:Y:S02]  /*270c0*/  MOV R4, R5 ;  /* 0x0000000500047202 */ /* 0x000fe40000000f00 */
[----:B------:R-:W-:-:S07]  /*270d0*/  MOV R5, R7 ;  /* 0x0000000700057202 */ /* 0x000fce0000000f00 */
.L_x_1787:
[----:B------:R-:W-:Y:S05]  /*270e0*/  BSYNC B4 ;  /* 0x0000000000047941 */ /* 0x000fea0003800000 */
.L_x_1786:
        /* <DEDUP_REMOVED lines=9> */
.L_x_1610:
[----:B------:R-:W-:-:S04]  /*27180*/  FSETP.GT.FTZ.AND P0, PT, R4, RZ, PT ;  /* 0x000000ff0400720b */ /* 0x000fc80003f14000 */
[----:B------:R-:W-:-:S09]  /*27190*/  FSEL R5, RZ, +QNAN , P0 ;  /* 0x7fc00000ff057808 */ /* 0x000fd20000000000 */
.L_x_1609:
[----:B------:R-:W-:Y:S05]  /*271a0*/  BSYNC B0 ;  /* 0x0000000000007941 */ /* 0x000fea0003800000 */
.L_x_1608:
[----:B------:R-:W-:Y:S01]  /*271b0*/  MOV R2, R31 ;  /* 0x0000001f00027202 */ /* 0x000fe20000000f00 */
[----:B0-----:R-:W-:-:S04]  /*271c0*/  IMAD.MOV.U32 R3, RZ, RZ, 0x0 ;  /* 0x00000000ff037424 */ /* 0x001fc800078e00ff */
[----:B------:R-:W-:Y:S05]  /*271d0*/  RET.REL.NODEC R2 `(_ZN2at6native27unrolled_elementwise_kernelIN48_GLOBAL__N__08322988_15_IGammaKernel_cu_cb51a28d10CalcIgammaIfEESt5arrayIPcLm3EELi4E23TrivialOffsetCalculatorILi2EjES8_ILi1EjENS0_6memory15LoadWithoutCastENSB_16StoreWithoutCastEEEviT_T0_T2_T3_T4_T5_) ;  /* 0xfffffd8c02887950 */ /* 0x000fea0003c3ffff */
        .weak           $__internal_6_$__cuda_sm20_div_rn_f64_full
        .type           $__internal_6_$__cuda_sm20_div_rn_f64_full,@function
        .size           $__internal_6_$__cuda_sm20_div_rn_f64_full,($__internal_7_$__cuda_sm20_dsqrt_rn_f64_mediumpath_v1 - $__internal_6_$__cuda_sm20_div_rn_f64_full)
$__internal_6_$__cuda_sm20_div_rn_f64_full:
[C---:B------:R-:W-:Y:S01]  /*271e0*/  FSETP.GEU.AND P0, PT, |R7|.reuse, 1.469367938527859385e-39, PT ;  /* 0x001000000700780b */ /* 0x040fe20003f0e200 */
[----:B------:R-:W-:Y:S01]  /*271f0*/  IMAD.MOV.U32 R20, RZ, RZ, 0x1 ;  /* 0x00000001ff147424 */ /* 0x000fe200078e00ff */
[----:B------:R-:W-:Y:S01]  /*27200*/  LOP3.LUT R10, R7, 0x800fffff, RZ, 0xc0, !PT ;  /* 0x800fffff070a7812 */ /* 0x000fe200078ec0ff */
[----:B------:R-:W-:Y:S01]  /*27210*/  BSSY B2, `(.L_x_1788) ;  /* 0x000005c000027945 */ /* 0x000fe20003800000 */
[----:B------:R-:W-:Y:S02]  /*27220*/  MOV R12, R5 ;  /* 0x00000005000c7202 */ /* 0x000fe40000000f00 */
[----:B------:R-:W-:Y:S02]  /*27230*/  MOV R13, R7 ;  /* 0x00000007000d7202 */ /* 0x000fe40000000f00 */
[----:B------:R-:W-:Y:S02]  /*27240*/  LOP3.LUT R11, R10, 0x3ff00000, RZ, 0xfc, !PT ;  /* 0x3ff000000a0b7812 */ /* 0x000fe400078efcff */
[----:B------:R-:W-:-:S02]  /*27250*/  MOV R10, R5 ;  /* 0x00000005000a7202 */ /* 0x000fc40000000f00 */
[-C--:B------:R-:W-:Y:S01]  /*27260*/  LOP3.LUT R15, R15, R14.reuse, RZ, 0x3c, !PT ;  /* 0x0000000e0f0f7212 */ /* 0x080fe200078e3cff */
[----:B------:R-:W-:Y:S01]  /*27270*/  @!P0 DMUL R10, R12, 8.98846567431157953865e+307 ;  /* 0x7fe000000c0a8828 */ /* 0x000fe20000000000 */
[----:B------:R-:W-:Y:S02]  /*27280*/  LOP3.LUT R7, R7, 0x7ff00000, RZ, 0xc0, !PT ;  /* 0x7ff0000007077812 */ /* 0x000fe400078ec0ff */
[C---:B------:R-:W-:Y:S02]  /*27290*/  LOP3.LUT R14, R15.reuse, R14, RZ, 0x3c, !PT ;  /* 0x0000000e0f0e7212 */ /* 0x040fe400078e3cff */
[----:B------:R-:W-:Y:S01]  /*272a0*/  MOV R27, 0x1ca00000 ;  /* 0x1ca00000001b7802 */ /* 0x000fe20000000f00 */
[----:B------:R-:W0:Y:S01]  /*272b0*/  MUFU.RCP64H R21, R11 ;  /* 0x0000000b00157308 */ /* 0x000e220000001800 */
[----:B------:R-:W-:-:S04]  /*272c0*/  LOP3.LUT R15, R15, R14, RZ, 0x3c, !PT ;  /* 0x0000000e0f0f7212 */ /* 0x000fc800078e3cff */
[C---:B------:R-:W-:Y:S02]  /*272d0*/  FSETP.GEU.AND P3, PT, |R15|.reuse, 1.469367938527859385e-39, PT ;  /* 0x001000000f00780b */ /* 0x040fe40003f6e200 */
[----:B------:R-:W-:-:S04]  /*272e0*/  LOP3.LUT R5, R15, 0x7ff00000, RZ, 0xc0, !PT ;  /* 0x7ff000000f057812 */ /* 0x000fc800078ec0ff */
[----:B------:R-:W-:Y:S01]  /*272f0*/  ISETP.GE.U32.AND P2, PT, R5, R7, PT ;  /* 0x000000070500720c */ /* 0x000fe20003f46070 */
[----:B------:R-:W-:Y:S01]  /*27300*/  IMAD.MOV.U32 R26, RZ, RZ, R5 ;  /* 0x000000ffff1a7224 */ /* 0x000fe200078e0005 */
[----:B------:R-:W-:Y:S01]  /*27310*/  @!P0 LOP3.LUT R7, R11, 0x7ff00000, RZ, 0xc0, !PT ;  /* 0x7ff000000b078812 */ /* 0x000fe200078ec0ff */
[----:B0-----:R-:W-:-:S04]  /*27320*/  DFMA R16, R20, -R10, 1 ;  /* 0x3ff000001410742b */ /* 0x001fc8000000080a */
[----:B------:R-:W-:Y:S02]  /*27330*/  @!P3 LOP3.LUT R22, R13, 0x7ff00000, RZ, 0xc0, !PT ;  /* 0x7ff000000d16b812 */ /* 0x000fe400078ec0ff */
[----:B------:R-:W-:Y:S02]  /*27340*/  IADD3 R29, R7, -0x1, RZ ;  /* 0xffffffff071d7810 */ /* 0x000fe40007ffe0ff */
[----:B------:R-:W-:Y:S01]  /*27350*/  @!P3 ISETP.GE.U32.AND P4, PT, R5, R22, PT ;  /* 0x000000160500b20c */ /* 0x000fe20003f86070 */
[----:B------:R-:W-:-:S03]  /*27360*/  DFMA R16, R16, R16, R16 ;  /* 0x000000101010722b */ /* 0x000fc60000000010 */
[----:B------:R-:W-:-:S04]  /*27370*/  @!P3 SEL R24, R27, 0x63400000, !P4 ;  /* 0x634000001b18b807 */ /* 0x000fc80006000000 */
[----:B------:R-:W-:Y:S01]  /*27380*/  @!P3 LOP3.LUT R24, R24, 0x80000000, R15, 0xf8, !PT ;  /* 0x800000001818b812 */ /* 0x000fe200078ef80f */
[----:B------:R-:W-:-:S03]  /*27390*/  DFMA R20, R20, R16, R20 ;  /* 0x000000101414722b */ /* 0x000fc60000000014 */
[----:B------:R-:W-:Y:S02]  /*273a0*/  @!P3 LOP3.LUT R25, R24, 0x100000, RZ, 0xfc, !PT ;  /* 0x001000001819b812 */ /* 0x000fe400078efcff */
[----:B------:R-:W-:Y:S02]  /*273b0*/  SEL R16, R27, 0x63400000, !P2 ;  /* 0x634000001b107807 */ /* 0x000fe40005000000 */
[----:B------:R-:W-:Y:S02]  /*273c0*/  @!P3 MOV R24, RZ ;  /* 0x000000ff0018b202 */ /* 0x000fe40000000f00 */
[----:B------:R-:W-:Y:S01]  /*273d0*/  LOP3.LUT R17, R16, 0x800fffff, R15, 0xf8, !PT ;  /* 0x800fffff10117812 */ /* 0x000fe200078ef80f */
[----:B------:R-:W-:Y:S01]  /*273e0*/  DFMA R22, R20, -R10, 1 ;  /* 0x3ff000001416742b */ /* 0x000fe2000000080a */
[----:B------:R-:W-:-:S06]  /*273f0*/  MOV R16, R14 ;  /* 0x0000000e00107202 */ /* 0x000fcc0000000f00 */
[----:B------:R-:W-:Y:S02]  /*27400*/  @!P3 DFMA R16, R16, 2, -R24 ;  /* 0x400000001010b82b */ /* 0x000fe40000000818 */
[----:B------:R-:W-:-:S08]  /*27410*/  DFMA R22, R20, R22, R20 ;  /* 0x000000161416722b */ /* 0x000fd00000000014 */
[----:B------:R-:W-:Y:S01]  /*27420*/  @!P3 LOP3.LUT R26, R17, 0x7ff00000, RZ, 0xc0, !PT ;  /* 0x7ff00000111ab812 */ /* 0x000fe200078ec0ff */
[----:B------:R-:W-:-:S03]  /*27430*/  DMUL R20, R22, R16 ;  /* 0x0000001016147228 */ /* 0x000fc60000000000 */
[----:B------:R-:W-:-:S04]  /*27440*/  IADD3 R28, R26, -0x1, RZ ;  /* 0xffffffff1a1c7810 */ /* 0x000fc80007ffe0ff */
[----:B------:R-:W-:Y:S01]  /*27450*/  ISETP.GT.U32.AND P0, PT, R28, 0x7feffffe, PT ;  /* 0x7feffffe1c00780c */ /* 0x000fe20003f04070 */
[----:B------:R-:W-:-:S03]  /*27460*/  DFMA R24, R20, -R10, R16 ;  /* 0x8000000a1418722b */ /* 0x000fc60000000010 */
[----:B------:R-:W-:-:S05]  /*27470*/  ISETP.GT.U32.OR P0, PT, R29, 0x7feffffe, P0 ;  /* 0x7feffffe1d00780c */ /* 0x000fca0000704470 */
[----:B------:R-:W-:-:S08]  /*27480*/  DFMA R24, R22, R24, R20 ;  /* 0x000000181618722b */ /* 0x000fd00000000014 */
        /* <DEDUP_REMOVED lines=20> */
[----:B------:R-:W-:Y:S01]  /*275d0*/  DMUL.RP R14, R24, R14 ;  /* 0x0000000e180e7228 */ /* 0x000fe20000008000 */
[----:B------:R-:W-:-:S04]  /*275e0*/  IADD3 R5, -R5, -0x43300000, RZ ;  /* 0xbcd0000005057810 */ /* 0x000fc80007ffe1ff */
[----:B------:R-:W-:-:S05]  /*275f0*/  DFMA R10, R20, -R10, R24 ;  /* 0x8000000a140a722b */ /* 0x000fca0000000018 */
[----:B------:R-:W-:-:S05]  /*27600*/  LOP3.LUT R12, R15, R12, RZ, 0x3c, !PT ;  /* 0x0000000c0f0c7212 */ /* 0x000fca00078e3cff */
[----:B------:R-:W-:-:S04]  /*27610*/  FSETP.NEU.AND P0, PT, |R11|, R5, PT ;  /* 0x000000050b00720b */ /* 0x000fc80003f0d200 */
[----:B------:R-:W-:Y:S02]  /*27620*/  FSEL R14, R14, R20, !P0 ;  /* 0x000000140e0e7208 */ /* 0x000fe40004000000 */
[----:B------:R-:W-:Y:S02]  /*27630*/  FSEL R21, R12, R21, !P0 ;  /* 0x000000150c157208 */ /* 0x000fe40004000000 */
[----:B------:R-:W-:Y:S01]  /*27640*/  MOV R20, R14 ;  /* 0x0000000e00147202 */ /* 0x000fe20000000f00 */
[----:B------:R-:W-:Y:S06]  /*27650*/  BRA `(.L_x_1790) ;  /* 0x00000000005c7947 */ /* 0x000fec0003800000 */
.L_x_1789:
        /* <DEDUP_REMOVED lines=16> */
.L_x_1792:
[----:B------:R-:W-:-:S04]  /*27760*/  LOP3.LUT R20, R13, 0x80000, RZ, 0xfc, !PT ;  /* 0x000800000d147812 */ /* 0x000fc800078efcff */
[----:B------:R-:W-:Y:S01]  /*27770*/  MOV R21, R20 ;  /* 0x0000001400157202 */ /* 0x000fe20000000f00 */
[----:B------:R-:W-:Y:S01]  /*27780*/  IMAD.MOV.U32 R20, RZ, RZ, R12 ;  /* 0x000000ffff147224 */ /* 0x000fe200078e000c */
[----:B------:R-:W-:Y:S06]  /*27790*/  BRA `(.L_x_1790) ;  /* 0x00000000000c7947 */ /* 0x000fec0003800000 */
.L_x_1791:
[----:B------:R-:W-:-:S04]  /*277a0*/  LOP3.LUT R20, R15, 0x80000, RZ, 0xfc, !PT ;  /* 0x000800000f147812 */ /* 0x000fc800078efcff */
[----:B------:R-:W-:Y:S02]  /*277b0*/  MOV R21, R20 ;  /* 0x0000001400157202 */ /* 0x000fe40000000f00 */
[----:B------:R-:W-:-:S07]  /*277c0*/  MOV R20, R14 ;  /* 0x0000000e00147202 */ /* 0x000fce0000000f00 */
.L_x_1790:
[----:B------:R-:W-:Y:S05]  /*277d0*/  BSYNC B2 ;  /* 0x0000000000027941 */ /* 0x000fea0003800000 */
.L_x_1788:
[----:B------:R-:W-:Y:S01]  /*277e0*/  HFMA2.MMA R11, -RZ, RZ, 0, 0 ;  /* 0x00000000ff0b7435 */ /* 0x000fe200000001ff */
[----:B------:R-:W-:Y:S01]  /*277f0*/  MOV R10, R3 ;  /* 0x00000003000a7202 */ /* 0x000fe20000000f00 */
[----:B------:R-:W-:Y:S01]  /*27800*/  IMAD.MOV.U32 R7, RZ, RZ, R21 ;  /* 0x000000ffff077224 */ /* 0x000fe200078e0015 */
[----:B------:R-:W-:-:S03]  /*27810*/  MOV R5, R20 ;  /* 0x0000001400057202 */ /* 0x000fc60000000f00 */
[----:B------:R-:W-:Y:S05]  /*27820*/  RET.REL.NODEC R10 `(_ZN2at6native27unrolled_elementwise_kernelIN48_GLOBAL__N__08322988_15_IGammaKernel_cu_cb51a28d10CalcIgammaIfEESt5arrayIPcLm3EELi4E23TrivialOffsetCalculatorILi2EjES8_ILi1EjENS0_6memory15LoadWithoutCastENSB_16StoreWithoutCastEEEviT_T0_T2_T3_T4_T5_) ;  /* 0xfffffd840af47950 */ /* 0x000fea0003c3ffff */
        .weak           $__internal_7_$__cuda_sm20_dsqrt_rn_f64_mediumpath_v1
        .type           $__internal_7_$__cuda_sm20_dsqrt_rn_f64_mediumpath_v1,@function
        .size           $__internal_7_$__cuda_sm20_dsqrt_rn_f64_mediumpath_v1,(.L_x_7587 - $__internal_7_$__cuda_sm20_dsqrt_rn_f64_mediumpath_v1)
$__internal_7_$__cuda_sm20_dsqrt_rn_f64_mediumpath_v1:
[----:B------:R-:W-:Y:S01]  /*27830*/  ISETP.GE.U32.AND P0, PT, R8, -0x3400000, PT ;  /* 0xfcc000000800780c */ /* 0x000fe20003f06070 */
[----:B------:R-:W-:Y:S01]  /*27840*/  BSSY B2, `(.L_x_1793) ;  /* 0x000002a000027945 */ /* 0x000fe20003800000 */
[-C--:B------:R-:W-:Y:S02]  /*27850*/  LOP3.LUT R7, R7, R6.reuse, RZ, 0x3c, !PT ;  /* 0x0000000607077212 */ /* 0x080fe400078e3cff */
[----:B------:R-:W-:Y:S01]  /*27860*/  MOV R8, R9 ;  /* 0x0000000900087202 */ /* 0x000fe20000000f00 */
[----:B------:R-:W-:Y:S01]  /*27870*/  IMAD.MOV.U32 R9, RZ, RZ, R11 ;  /* 0x000000ffff097224 */ /* 0x000fe200078e000b */
[C---:B------:R-:W-:Y:S02]  /*27880*/  LOP3.LUT R6, R7.reuse, R6, RZ, 0x3c, !PT ;  /* 0x0000000607067212 */ /* 0x040fe400078e3cff */
[----:B------:R-:W-:Y:S02]  /*27890*/  MOV R11, R10 ;  /* 0x0000000a000b7202 */ /* 0x000fe40000000f00 */
[----:B------:R-:W-:-:S02]  /*278a0*/  LOP3.LUT R7, R7, R6, RZ, 0x3c, !PT ;  /* 0x0000000607077212 */ /* 0x000fc400078e3cff */
[----:B------:R-:W-:Y:S01]  /*278b0*/  MOV R10, R15 ;  /* 0x0000000f000a7202 */ /* 0x000fe20000000f00 */
[----:B------:R-:W-:Y:S06]  /*278c0*/  @!P0 BRA `(.L_x_1794) ;  /* 0x0000000000208947 */ /* 0x000fec0003800000 */
        /* <DEDUP_REMOVED lines=8> */
.L_x_1794:
        /* <DEDUP_REMOVED lines=24> */
.L_x_1796:
[----:B------:R-:W-:-:S11]  /*27ad0*/  DADD R6, R4, R4 ;  /* 0x0000000004067229 */ /* 0x000fd60000000004 */
.L_x_1795:
[----:B------:R-:W-:Y:S05]  /*27ae0*/  BSYNC B2 ;  /* 0x0000000000027941 */ /* 0x000fea0003800000 */
.L_x_1793:
[----:B------:R-:W-:-:S04]  /*27af0*/  MOV R15, 0x0 ;  /* 0x00000000000f7802 */ /* 0x000fc80000000f00 */
[----:B------:R-:W-:Y:S05]  /*27b00*/  RET.REL.NODEC R14 `(_ZN2at6native27unrolled_elementwise_kernelIN48_GLOBAL__N__08322988_15_IGammaKernel_cu_cb51a28d10CalcIgammaIfEESt5arrayIPcLm3EELi4E23TrivialOffsetCalculatorILi2EjES8_ILi1EjENS0_6memory15LoadWithoutCastENSB_16StoreWithoutCastEEEviT_T0_T2_T3_T4_T5_) ;  /* 0xfffffd840e3c7950 */ /* 0x000fea0003c3ffff */
.L_x_1797:
        /* <DEDUP_REMOVED lines=15> */
.L_x_7587:


//--------------------- .text._ZN2at6native29vectorized_elementwise_kernelILi2EN48_GLOBAL__N__08322988_15_IGammaKernel_cu_cb51a28d10CalcIgammaIfEESt5arrayIPcLm3EEEEviT0_T1_ --------------------------
	.section	.text._ZN2at6native29vectorized_elementwise_kernelILi2EN48_GLOBAL__N__08322988_15_IGammaKernel_cu_cb51a28d10CalcIgammaIfEESt5arrayIPcLm3EEEEviT0_T1_,"ax",@progbits
	.align	128
.text._ZN2at6native29vectorized_elementwise_kernelILi2EN48_GLOBAL__N__08322988_15_IGammaKernel_cu_cb51a28d10CalcIgammaIfEESt5arrayIPcLm3EEEEviT0_T1_:
        .type           _ZN2at6native29vectorized_elementwise_kernelILi2EN48_GLOBAL__N__08322988_15_IGammaKernel_cu_cb51a28d10CalcIgammaIfEESt5arrayIPcLm3EEEEviT0_T1_,@function
        .size           _ZN2at6native29vectorized_elementwise_kernelILi2EN48_GLOBAL__N__08322988_15_IGammaKernel_cu_cb51a28d10CalcIgammaIfEESt5arrayIPcLm3EEEEviT0_T1_,(.L_x_7592 - _ZN2at6native29vectorized_elementwise_kernelILi2EN48_GLOBAL__N__08322988_15_IGammaKernel_cu_cb51a28d10CalcIgammaIfEESt5arrayIPcLm3EEEEviT0_T1_)
        .other          _ZN2at6native29vectorized_elementwise_kernelILi2EN48_GLOBAL__N__08322988_15_IGammaKernel_cu_cb51a28d10CalcIgammaIfEESt5arrayIPcLm3EEEEviT0_T1_,@"STO_CUDA_ENTRY STV_DEFAULT"
_ZN2at6native29vectorized_elementwise_kernelILi2EN48_GLOBAL__N__08322988_15_IGammaKernel_cu_cb51a28d10CalcIgammaIfEESt5arrayIPcLm3EEEEviT0_T1_:
[----:B------:R-:W0:Y:S08]  /*0000*/  LDC R1, c[0x0][0x28] ;  /* 0x00000a00ff017b82 */ /* 0x000e300000000800 */
[----:B------:R-:W1:Y:S01]  /*0010*/  S2UR UR4, SR_CTAID.X ;  /* 0x00000000000479c3 */ /* 0x000e620000002500 */
[----:B------:R-:W-:Y:S01]  /*0020*/  ULDC UR5, c[0x0][0x210] ;  /* 0x0000840000057ab9 */ /* 0x000fe20000000800 */
[----:B------:R-:W-:Y:S01]  /*0030*/  ULDC.64 UR10, c[0x0][0x208] ;  /* 0x00008200000a7ab9 */ /* 0x000fe20000000a00 */
[----:B------:R-:W-:Y:S01]  /*0040*/  ULDC.U8 UR12, c[0x0][0x214] ;  /* 0x00008500000c7ab9 */ /* 0x000fe20000000000 */
[----:B0-----:R-:W-:Y:S01]  /*0050*/  IADD3 R1, R1, -0x1400, RZ ;  /* 0xffffec0001017810 */ /* 0x001fe20007ffe0ff */
[----:B-1----:R-:W-:-:S04]  /*0060*/  USHF.L.U32 UR4, UR4, 0xa, URZ ;  /* 0x0000000a04047899 */ /* 0x002fc8000800063f */
[----:B------:R-:W-:-:S04]  /*0070*/  UIADD3 UR5, -UR4, UR5, URZ ;  /* 0x0000000504057290 */ /* 0x000fc8000fffe13f */
[----:B------:R-:W-:-:S06]  /*0080*/  UISETP.GE.U32.AND UP0, UPT, UR5, 0x400, UPT ;  /* 0x000004000500788c */ /* 0x000fcc000bf06070 */
[----:B------:R-:W-:-:S13]  /*0090*/  PLOP3.LUT P0, PT, PT, PT, UP0, 0x80, 0x0 ;  /* 0x000000000000781c */ /* 0x000fda0003f0f008 */
[----:B------:R-:W-:Y:S05]  /*00a0*/  @!P0 BRA `(.L_x_1798) ;  /* 0x0000000400cc8947 */ /* 0x000fea0003800000 */
[----:B------:R-:W0:Y:S01]  /*00b0*/  S2R R0, SR_TID.X ;  /* 0x0000000000007919 */ /* 0x000e220000002100 */
[----:B------:R-:W-:Y:S01]  /*00c0*/  ULDC.64 UR6, c[0x0][0x220] ;  /* 0x0000880000067ab9 */ /* 0x000fe20000000a00 */
[----:B------:R-:W-:Y:S01]  /*00d0*/  ULDC.64 UR8, c[0x0][0x228] ;  /* 0x00008a0000087ab9 */ /* 0x000fe20000000a00 */
[----:B------:R-:W-:Y:S02]  /*00e0*/  UIMAD.WIDE UR6, UR4, 0x4, UR6 ;  /* 0x00000004040678a5 */ /* 0x000fe4000f8e0206 */
[----:B------:R-:W-:-:S04]  /*00f0*/  UIMAD.WIDE UR8, UR4, 0x4, UR8 ;  /* 0x00000004040878a5 */ /* 0x000fc8000f8e0208 */
[----:B------:R-:W-:Y:S01]  /*0100*/  MOV R3, UR7 ;  /* 0x0000000700037c02 */ /* 0x000fe20008000f00 */
[----:B------:R-:W-:Y:S01]  /*0110*/  IMAD.U32 R2, RZ, RZ, UR6 ;  /* 0x00000006ff027e24 */ /* 0x000fe2000f8e00ff */
[----:B------:R-:W-:Y:S01]  /*0120*/  MOV R5, UR9 ;  /* 0x0000000900057c02 */ /* 0x000fe20008000f00 */
[----:B------:R-:W-:Y:S02]  /*0130*/  IMAD.U32 R4, RZ, RZ, UR8 ;  /* 0x00000008ff047e24 */ /* 0x000fe4000f8e00ff */
[----:B0-----:R-:W-:-:S04]  /*0140*/  IMAD.WIDE.U32 R2, R0, 0x8, R2 ;  /* 0x0000000800027825 */ /* 0x001fc800078e0002 */
[----:B------:R-:W-:Y:S01]  /*0150*/  IMAD.WIDE.U32 R4, R0, 0x8, R4 ;  /* 0x0000000800047825 */ /* 0x000fe200078e0004 */
[----:B------:R0:W5:Y:S04]  /*0160*/  LDG.E.64 R36, desc[UR10][R2.64] ;  /* 0x0000000a02247981 */ /* 0x000168000c1e1b00 */
[----:B------:R0:W5:Y:S04]  /*0170*/  LDG.E.64 R38, desc[UR10][R2.64+0x400] ;  /* 0x0004000a02267981 */ /* 0x000168000c1e1b00 */
[----:B------:R0:W5:Y:S04]  /*0180*/  LDG.E.64 R52, desc[UR10][R2.64+0x800] ;  /* 0x0008000a02347981 */ /* 0x000168000c1e1b00 */
[----:B------:R-:W2:Y:S04]  /*0190*/  LDG.E.64 R8, desc[UR10][R2.64+0xc00] ;  /* 0x000c000a02087981 */ /* 0x000ea8000c1e1b00 */
[----:B------:R0:W5:Y:S04]  /*01a0*/  LDG.E.64 R34, desc[UR10][R4.64] ;  /* 0x0000000a04227981 */ /* 0x000168000c1e1b00 */
[----:B------:R0:W5:Y:S04]  /*01b0*/  LDG.E.64 R24, desc[UR10][R4.64+0x400] ;  /* 0x0004000a04187981 */ /* 0x000168000c1e1b00 */
[----:B------:R-:W3:Y:S04]  /*01c0*/  LDG.E.64 R2, desc[UR10][R4.64+0xc00] ;  /* 0x000c000a04027981 */ /* 0x000ee8000c1e1b00 */
[----:B------:R0:W5:Y:S01]  /*01d0*/  LDG.E.64 R50, desc[UR10][R4.64+0x800] ;  /* 0x0008000a04327981 */ /* 0x000162000c1e1b00 */
[----:B------:R-:W-:-:S03]  /*01e0*/  ISETP.NE.AND P0, PT, RZ, UR12, PT ;  /* 0x0000000cff007c0c */ /* 0x000fc6000bf05270 */
[----:B--2---:R0:W-:Y:S04]  /*01f0*/  STL.64 [R1+0x13f8], R8 ;  /* 0x0013f80801007387 */ /* 0x0041e80000100a00 */
[----:B---3--:R0:W-:Y:S06]  /*0200*/  STL.64 [R1+0x13f0], R2 ;  /* 0x0013f00201007387 */ /* 0x0081ec0000100a00 */
[----:B------:R-:W-:Y:S05]  /*0210*/  @!P0 BRA `(.L_x_1799) ;  /* 0x0000000000a48947 */ /* 0x000fea0003800000 */
[----:B0----5:R-:W-:Y:S01]  /*0220*/  IMAD.MOV.U32 R3, RZ, RZ, R36 ;  /* 0x000000ffff037224 */ /* 0x021fe200078e0024 */
[----:B------:R-:W-:Y:S02]  /*0230*/  MOV R0, R34 ;  /* 0x0000002200007202 */ /* 0x000fe40000000f00 */
[----:B------:R-:W-:-:S07]  /*0240*/  MOV R5, 0x260 ;  /* 0x0000026000057802 */ /* 0x000fce0000000f00 */
[----:B------:R-:W-:Y:S05]  /*0250*/  CALL.REL.NOINC `($_ZN2at6native29vectorized_elementwise_kernelILi2EN48_GLOBAL__N__08322988_15_IGammaKernel_cu_cb51a28d10CalcIgammaIfEESt5arrayIPcLm3EEEEviT0_T1_$_ZN46_INTERNAL_08322988_15_IGammaKernel_cu_cb51a28d48_GLOBAL__N__08322988_15_IGammaKernel_cu_cb51a28d12calc_igammacIfEET_S2_S2_) ;  /* 0x000000f8007c7944 */ /* 0x000fea0003c00000 */
[----:B------:R-:W-:Y:S01]  /*0260*/  IMAD.MOV.U32 R3, RZ, RZ, R37 ;  /* 0x000000ffff037224 */ /* 0x000fe200078e0025 */
[----:B------:R-:W-:Y:S01]  /*0270*/  MOV R0, R35 ;  /* 0x0000002300007202 */ /* 0x000fe20000000f00 */
[----:B------:R-:W-:Y:S01]  /*0280*/  IMAD.MOV.U32 R40, RZ, RZ, R6 ;  /* 0x000000ffff287224 */ /* 0x000fe200078e0006 */
[----:B------:R-:W-:-:S07]  /*0290*/  MOV R5, 0x2b0 ;  /* 0x000002b000057802 */ /* 0x000fce0000000f00 */
[----:B------:R-:W-:Y:S05]  /*02a0*/  CALL.REL.NOINC `($_ZN2at6native29vectorized_elementwise_kernelILi2EN48_GLOBAL__N__08322988_15_IGammaKernel_cu_cb51a28d10CalcIgammaIfEESt5arrayIPcLm3EEEEviT0_T1_$_ZN46_INTERNAL_08322988_15_IGammaKernel_cu_cb51a28d48_GLOBAL__N__08322988_15_IGammaKernel_cu_cb51a28d12calc_igammacIfEET_S2_S2_) ;  /* 0x000000f800687944 */ /* 0x000fea0003c00000 */
[----:B------:R-:W-:Y:S01]  /*02b0*/  MOV R3, R38 ;  /* 0x0000002600037202 */ /* 0x000fe20000000f00 */
[----:B------:R-:W-:Y:S01]  /*02c0*/  IMAD.MOV.U32 R0, RZ, RZ, R24 ;  /* 0x000000ffff007224 */ /* 0x000fe200078e0018 */
        /* <DEDUP_REMOVED lines=18> */
[----:B------:R0:W5:Y:S04]  /*03f0*/  LDL.LU R3, [R1+0x13f8] ;  /* 0x0013f80001037983 */ /* 0x0001680000300800 */
[----:B------:R0:W5:Y:S01]  /*0400*/  LDL.LU R0, [R1+0x13f0] ;  /* 0x0013f00001007983 */ /* 0x0001620000300800 */
[----:B------:R-:W-:Y:S02]  /*0410*/  MOV R35, R6 ;  /* 0x0000000600237202 */ /* 0x000fe40000000f00 */
[----:B------:R-:W-:-:S07]  /*0420*/  MOV R5, 0x440 ;  /* 0x0000044000057802 */ /* 0x000fce0000000f00 */
[----:B0----5:R-:W-:Y:S05]  /*0430*/  CALL.REL.NOINC `($_ZN2at6native29vectorized_elementwise_kernelILi2EN48_GLOBAL__N__08322988_15_IGammaKernel_cu_cb51a28d10CalcIgammaIfEESt5arrayIPcLm3EEEEviT0_T1_$_ZN46_INTERNAL_08322988_15_IGammaKernel_cu_cb51a28d48_GLOBAL__N__08322988_15_IGammaKernel_cu_cb51a28d12calc_igammacIfEET_S2_S2_) ;  /* 0x000000f800047944 */ /* 0x021fea0003c00000 */
[----:B------:R0:W5:Y:S04]  /*0440*/  LDL.LU R3, [R1+0x13fc] ;  /* 0x0013fc0001037983 */ /* 0x0001680000300800 */
[----:B------:R0:W5:Y:S01]  /*0450*/  LDL.LU R0, [R1+0x13f4] ;  /* 0x0013f40001007983 */ /* 0x0001620000300800 */
[----:B------:R-:W-:Y:S01]  /*0460*/  IMAD.MOV.U32 R24, RZ, RZ, R6 ;  /* 0x000000ffff187224 */ /* 0x000fe200078e0006 */
[----:B------:R-:W-:-:S07]  /*0470*/  MOV R5, 0x490 ;  /* 0x0000049000057802 */ /* 0x000fce0000000f00 */
[----:B0----5:R-:W-:Y:S05]  /*0480*/  CALL.REL.NOINC `($_ZN2at6native29vectorized_elementwise_kernelILi2EN48_GLOBAL__N__08322988_15_IGammaKernel_cu_cb51a28d10CalcIgammaIfEESt5arrayIPcLm3EEEEviT0_T1_$_ZN46_INTERNAL_08322988_15_IGammaKernel_cu_cb51a28d48_GLOBAL__N__08322988_15_IGammaKernel_cu_cb51a28d12calc_igammacIfEET_S2_S2_) ;  /* 0x000000f400f07944 */ /* 0x021fea0003c00000 */
[----:B------:R-:W-:Y:S01]  /*0490*/  MOV R25, R6 ;  /* 0x0000000600197202 */ /* 0x000fe20000000f00 */
[----:B------:R-:W-:Y:S06]  /*04a0*/  BRA `(.L_x_1800) ;  /* 0x0000000000a07947 */ /* 0x000fec0003800000 */
.L_x_1799:
[----:B0----5:R-:W-:Y:S01]  /*04b0*/  IMAD.MOV.U32 R2, RZ, RZ, R36 ;  /* 0x000000ffff027224 */ /* 0x021fe200078e0024 */
[----:B------:R-:W-:Y:S02]  /*04c0*/  MOV R0, R34 ;  /* 0x0000002200007202 */ /* 0x000fe40000000f00 */
[----:B------:R-:W-:-:S07]  /*04d0*/  MOV R4, 0x4f0 ;  /* 0x000004f000047802 */ /* 0x000fce0000000f00 */
[----:B------:R-:W-:Y:S05]  /*04e0*/  CALL.REL.NOINC `($_ZN2at6native29vectorized_elementwise_kernelILi2EN48_GLOBAL__N__08322988_15_IGammaKernel_cu_cb51a28d10CalcIgammaIfEESt5arrayIPcLm3EEEEviT0_T1_$_ZN46_INTERNAL_08322988_15_IGammaKernel_cu_cb51a28d48_GLOBAL__N__08322988_15_IGammaKernel_cu_cb51a28d11calc_igammaIfEET_S2_S2_) ;  /* 0x0000001400a87944 */ /* 0x000fea0003c00000 */
[----:B------:R-:W-:Y:S01]  /*04f0*/  IMAD.MOV.U32 R2, RZ, RZ, R37 ;  /* 0x000000ffff027224 */ /* 0x000fe200078e0025 */
[----:B------:R-:W-:Y:S01]  /*0500*/  MOV R0, R35 ;  /* 0x0000002300007202 */ /* 0x000fe20000000f00 */
[----:B------:R-:W-:Y:S01]  /*0510*/  IMAD.MOV.U32 R40, RZ, RZ, R6 ;  /* 0x000000ffff287224 */ /* 0x000fe200078e0006 */
[----:B------:R-:W-:-:S07]  /*0520*/  MOV R4, 0x540 ;  /* 0x0000054000047802 */ /* 0x000fce0000000f00 */
[----:B------:R-:W-:Y:S05]  /*0530*/  CALL.REL.NOINC `($_ZN2at6native29vectorized_elementwise_kernelILi2EN48_GLOBAL__N__08322988_15_IGammaKernel_cu_cb51a28d10CalcIgammaIfEESt5arrayIPcLm3EEEEviT0_T1_$_ZN46_INTERNAL_08322988_15_IGammaKernel_cu_cb51a28d48_GLOBAL__N__08322988_15_IGammaKernel_cu_cb51a28d11calc_igammaIfEET_S2_S2_) ;  /* 0x0000001400947944 */ /* 0x000fea0003c00000 */
[----:B------:R-:W-:Y:S01]  /*0540*/  MOV R2, R38 ;  /* 0x0000002600027202 */ /* 0x000fe20000000f00 */
[----:B------:R-:W-:Y:S01]  /*0550*/  IMAD.MOV.U32 R0, RZ, RZ, R24 ;  /* 0x000000ffff007224 */ /* 0x000fe200078e0018 */
        /* <DEDUP_REMOVED lines=18> */
[----:B------:R0:W5:Y:S04]  /*0680*/  LDL.LU R2, [R1+0x13f8] ;  /* 0x0013f80001027983 */ /* 0x0001680000300800 */
[----:B------:R0:W5:Y:S01]  /*0690*/  LDL.LU R0, [R1+0x13f0] ;  /* 0x0013f00001007983 */ /* 0x0001620000300800 */
[----:B------:R-:W-:Y:S02]  /*06a0*/  MOV R35, R6 ;  /* 0x0000000600237202 */ /* 0x000fe40000000f00 */
[----:B------:R-:W-:-:S07]  /*06b0*/  MOV R4, 0x6d0 ;  /* 0x000006d000047802 */ /* 0x000fce0000000f00 */
[----:B0----5:R-:W-:Y:S05]  /*06c0*/  CALL.REL.NOINC `($_ZN2at6native29vectorized_elementwise_kernelILi2EN48_GLOBAL__N__08322988_15_IGammaKernel_cu_cb51a28d10CalcIgammaIfEESt5arrayIPcLm3EEEEviT0_T1_$_ZN46_INTERNAL_08322988_15_IGammaKernel_cu_cb51a28d48_GLOBAL__N__08322988_15_IGammaKernel_cu_cb51a28d11calc_igammaIfEET_S2_S2_) ;  /* 0x0000001400307944 */ /* 0x021fea0003c00000 */
[----:B------:R0:W5:Y:S04]  /*06d0*/  LDL.LU R2, [R1+0x13fc] ;  /* 0x0013fc0001027983 */ /* 0x0001680000300800 */
[----:B------:R0:W5:Y:S01]  /*06e0*/  LDL.LU R0, [R1+0x13f4] ;  /* 0x0013f40001007983 */ /* 0x0001620000300800 */
[----:B------:R-:W-:Y:S01]  /*06f0*/  IMAD.MOV.U32 R24, RZ, RZ, R6 ;  /* 0x000000ffff187224 */ /* 0x000fe200078e0006 */
[----:B------:R-:W-:-:S07]  /*0700*/  MOV R4, 0x720 ;  /* 0x0000072000047802 */ /* 0x000fce0000000f00 */
[----:B0----5:R-:W-:Y:S05]  /*0710*/  CALL.REL.NOINC `($_ZN2at6native29vectorized_elementwise_kernelILi2EN48_GLOBAL__N__08322988_15_IGammaKernel_cu_cb51a28d10CalcIgammaIfEESt5arrayIPcLm3EEEEviT0_T1_$_ZN46_INTERNAL_08322988_15_IGammaKernel_cu_cb51a28d48_GLOBAL__N__08322988_15_IGammaKernel_cu_cb51a28d11calc_igammaIfEET_S2_S2_) ;  /* 0x00000014001c7944 */ /* 0x021fea0003c00000 */
[----:B------:R-:W-:-:S07]  /*0720*/  MOV R25, R6 ;  /* 0x0000000600197202 */ /* 0x000fce0000000f00 */
.L_x_1800:
[----:B------:R-:W0:Y:S01]  /*0730*/  S2R R0, SR_TID.X ;  /* 0x0000000000007919 */ /* 0x000e220000002100 */
[----:B------:R-:W-:Y:S02]  /*0740*/  ULDC.64 UR6, c[0x0][0x218] ;  /* 0x0000860000067ab9 */ /* 0x000fe40000000a00 */
[----:B------:R-:W-:-:S06]  /*0750*/  UIMAD.WIDE.U32 UR6, UR4, 0x4, UR6 ;  /* 0x00000004040678a5 */ /* 0x000fcc000f8e0006 */
[----:B------:R-:W-:Y:S01]  /*0760*/  MOV R3, UR7 ;  /* 0x0000000700037c02 */ /* 0x000fe20008000f00 */
[----:B------:R-:W-:-:S04]  /*0770*/  IMAD.U32 R2, RZ, RZ, UR6 ;  /* 0x00000006ff027e24 */ /* 0x000fc8000f8e00ff */
[----:B0-----:R-:W-:-:S05]  /*0780*/  IMAD.WIDE R2, R0, 0x8, R2 ;  /* 0x0000000800027825 */ /* 0x001fca00078e0202 */
[----:B------:R-:W-:Y:S04]  /*0790*/  STG.E.64 desc[UR10][R2.64], R40 ;  /* 0x0000002802007986 */ /* 0x000fe8000c101b0a */
[----:B------:R-:W-:Y:S04]  /*07a0*/  STG.E.64 desc[UR10][R2.64+0x400], R38 ;  /* 0x0004002602007986 */ /* 0x000fe8000c101b0a */
[----:B------:R-:W-:Y:S04]  /*07b0*/  STG.E.64 desc[UR10][R2.64+0x800], R34 ;  /* 0x0008002202007986 */ /* 0x000fe8000c101b0a */
[----:B------:R-:W-:Y:S01]  /*07c0*/  STG.E.64 desc[UR10][R2.64+0xc00], R24 ;  /* 0x000c001802007986 */ /* 0x000fe2000c101b0a */
[----:B------:R-:W-:Y:S05]  /*07d0*/  EXIT ;  /* 0x000000000000794d */ /* 0x000fea0003800000 */
.L_x_1798:
[----:B------:R-:W0:Y:S01]  /*07e0*/  S2R R0, SR_TID.X ;  /* 0x0000000000007919 */ /* 0x000e220000002100 */
[----:B------:R-:W-:Y:S02]  /*07f0*/  CS2R R52, SRZ ;  /* 0x0000000000347805 */ /* 0x000fe4000001ff00 */
[----:B0-----:R-:W-:Y:S01]  /*0800*/  ISETP.GE.AND P0, PT, R0, UR5, PT ;  /* 0x0000000500007c0c */ /* 0x001fe2000bf06270 */
[----:B------:R-:W-:Y:S01]  /*0810*/  IMAD.MOV.U32 R32, RZ, RZ, R0 ;  /* 0x000000ffff207224 */ /* 0x000fe200078e0000 */
[----:B------:R-:W-:-:S11]  /*0820*/  HFMA2.MMA R0, -RZ, RZ, 0, 0 ;  /* 0x00000000ff007435 */ /* 0x000fd600000001ff */
[C---:B------:R-:W-:Y:S01]  /*0830*/  @!P0 IADD3 R7, R32.reuse, UR4, RZ ;  /* 0x0000000420078c10 */ /* 0x040fe2000fffe0ff */
[----:B------:R-:W-:Y:S01]  /*0840*/  @!P0 VIADD R32, R32, 0x80 ;  /* 0x0000008020208836 */ /* 0x000fe20000000000 */
[----:B------:R-:W0:Y:S04]  /*0850*/  @!P0 LDC.64 R14, c[0x0][0x220] ;  /* 0x00008800ff0e8b82 */ /* 0x000e280000000a00 */
[----:B------:R-:W-:-:S04]  /*0860*/  ISETP.GE.AND P6, PT, R32, UR5, PT ;  /* 0x0000000520007c0c */ /* 0x000fc8000bfc6270 */
[----:B------:R-:W1:Y:S09]  /*0870*/  @!P0 LDC.64 R22, c[0x0][0x228] ;  /* 0x00008a00ff168b82 */ /* 0x000e720000000a00 */
[----:B------:R-:W2:Y:S01]  /*0880*/  @!P6 LDC.64 R2, c[0x0][0x220] ;  /* 0x00008800ff02eb82 */ /* 0x000ea20000000a00 */
[C---:B------:R-:W-:Y:S01]  /*0890*/  @!P6 IADD3 R9, R32.reuse, UR4, RZ ;  /* 0x000000042009ec10 */ /* 0x040fe2000fffe0ff */
[----:B------:R-:W-:-:S05]  /*08a0*/  @!P6 VIADD R32, R32, 0x80 ;  /* 0x000000802020e836 */ /* 0x000fca0000000000 */
[----:B------:R-:W-:Y:S01]  /*08b0*/  ISETP.GE.AND P5, PT, R32, UR5, PT ;  /* 0x0000000520007c0c */ /* 0x000fe2000bfa6270 */
[----:B------:R-:W3:-:S12]  /*08c0*/  @!P6 LDC.64 R4, c[0x0][0x228] ;  /* 0x00008a00ff04eb82 */ /* 0x000ed80000000a00 */
[C---:B------:R-:W-:Y:S01]  /*08d0*/  @!P5 IADD3 R11, R32.reuse, UR4, RZ ;  /* 0x00000004200bdc10 */ /* 0x040fe2000fffe0ff */
[----:B------:R-:W-:Y:S01]  /*08e0*/  @!P5 VIADD R32, R32, 0x80 ;  /* 0x000000802020d836 */ /* 0x000fe20000000000 */
[----:B------:R-:W4:Y:S01]  /*08f0*/  @!P5 LDC.64 R24, c[0x0][0x220] ;  /* 0x00008800ff18db82 */ /* 0x000f220000000a00 */
[----:B--2---:R-:W-:-:S03]  /*0900*/  @!P6 IMAD.WIDE.U32 R2, R9, 0x4, R2 ;  /* 0x000000040902e825 */ /* 0x004fc600078e0002 */
[----:B------:R-:W-:Y:S02]  /*0910*/  ISETP.GE.AND P4, PT, R32, UR5, PT ;  /* 0x0000000520007c0c */ /* 0x000fe4000bf86270 */
[----:B------:R2:W2:Y:S02]  /*0920*/  @!P6 LDG.E R0, desc[UR10][R2.64] ;  /* 0x0000000a0200e981 */ /* 0x0004a4000c1e1900 */
[----:B------:R-:W0:Y:S01]  /*0930*/  @!P5 LDC.64 R26, c[0x0][0x228] ;  /* 0x00008a00ff1adb82 */ /* 0x000e220000000a00 */
[----:B---3--:R-:W-:-:S05]  /*0940*/  @!P6 IMAD.WIDE.U32 R4, R9, 0x4, R4 ;  /* 0x000000040904e825 */ /* 0x008fca00078e0004 */
[----:B------:R3:W5:Y:S03]  /*0950*/  @!P6 LDG.E R53, desc[UR10][R4.64] ;  /* 0x0000000a0435e981 */ /* 0x000766000c1e1900 */
[C---:B------:R-:W-:Y:S01]  /*0960*/  @!P4 IADD3 R37, R32.reuse, UR4, RZ ;  /* 0x000000042025cc10 */ /* 0x040fe2000fffe0ff */
[----:B------:R-:W-:Y:S01]  /*0970*/  @!P4 VIADD R32, R32, 0x80 ;  /* 0x000000802020c836 */ /* 0x000fe20000000000 */
[----:B------:R-:W1:Y:S04]  /*0980*/  @!P4 LDC.64 R28, c[0x0][0x220] ;  /* 0x00008800ff1ccb82 */ /* 0x000e680000000a00 */
[----:B------:R-:W-:-:S04]  /*0990*/  ISETP.GE.AND P3, PT, R32, UR5, PT ;  /* 0x0000000520007c0c */ /* 0x000fc8000bf66270 */
[----:B------:R-:W1:Y:S09]  /*09a0*/  @!P4 LDC.64 R16, c[0x0][0x228] ;  /* 0x00008a00ff10cb82 */ /* 0x000e720000000a00 */
[C---:B------:R-:W-:Y:S01]  /*09b0*/  @!P3 IADD3 R35, R32.reuse, UR4, RZ ;  /* 0x000000042023bc10 */ /* 0x040fe2000fffe0ff */
[----:B------:R-:W-:Y:S01]  /*09c0*/  @!P3 VIADD R32, R32, 0x80 ;  /* 0x000000802020b836 */ /* 0x000fe20000000000 */
[----:B------:R-:W1:Y:S04]  /*09d0*/  @!P3 LDC.64 R18, c[0x0][0x220] ;  /* 0x00008800ff12bb82 */ /* 0x000e680000000a00 */
[----:B------:R-:W-:Y:S01]  /*09e0*/  ISETP.GE.AND P2, PT, R32, UR5, PT ;  /* 0x0000000520007c0c */ /* 0x000fe2000bf46270 */
[----:B----4-:R-:W-:-:S03]  /*09f0*/  @!P5 IMAD.WIDE.U32 R24, R11, 0x4, R24 ;  /* 0x000000040b18d825 */ /* 0x010fc600078e0018 */
[----:B------:R-:W4:Y:S09]  /*0a00*/  @!P3 LDC.64 R20, c[0x0][0x228] ;  /* 0x00008a00ff14bb82 */ /* 0x000f320000000a00 */
[C---:B------:R-:W-:Y:S01]  /*0a10*/  @!P2 IADD3 R33, R32.reuse, UR4, RZ ;  /* 0x000000042021ac10 */ /* 0x040fe2000fffe0ff */
[----:B------:R-:W-:Y:S01]  /*0a20*/  @!P2 VIADD R32, R32, 0x80 ;  /* 0x000000802020a836 */ /* 0x000fe20000000000 */
[----:B--2---:R-:W2:Y:S04]  /*0a30*/  @!P2 LDC.64 R2, c[0x0][0x220] ;  /* 0x00008800ff02ab82 */ /* 0x004ea80000000a00 */
[----:B------:R-:W-:Y:S01]  /*0a40*/  ISETP.GE.AND P1, PT, R32, UR5, PT ;  /* 0x0000000520007c0c */ /* 0x000fe2000bf26270 */
[----:B0-----:R-:W-:-:S03]  /*0a50*/  @!P5 IMAD.WIDE.U32 R26, R11, 0x4, R26 ;  /* 0x000000040b1ad825 */ /* 0x001fc600078e001a */
[----:B---3--:R-:W0:Y:S09]  /*0a60*/  @!P2 LDC.64 R4, c[0x0][0x228] ;  /* 0x00008a00ff04ab82 */ /* 0x008e320000000a00 */
[C---:B------:R-:W-:Y:S01]  /*0a70*/  @!P1 VIADD R31, R32.reuse, UR4 ;  /* 0x00000004201f9c36 */ /* 0x040fe20008000000 */
[----:B------:R-:W-:Y:S01]  /*0a80*/  @!P1 IADD3 R32, R32, 0x80, RZ ;  /* 0x0000008020209810 */ /* 0x000fe20007ffe0ff */
[----:B------:R-:W-:Y:S01]  /*0a90*/  IMAD.MOV.U32 R30, RZ, RZ, RZ ;  /* 0x000000ffff1e7224 */ /* 0x000fe200078e00ff */
[----:B------:R-:W-:Y:S01]  /*0aa0*/  CS2R R50, SRZ ;  /* 0x0000000000327805 */ /* 0x000fe2000001ff00 */
[----:B------:R-:W-:Y:S01]  /*0ab0*/  @!P0 IMAD.WIDE.U32 R14, R7, 0x4, R14 ;  /* 0x00000004070e8825 */ /* 0x000fe200078e000e */
[----:B------:R-:W-:-:S02]  /*0ac0*/  ISETP.GE.AND P6, PT, R32, UR5, PT ;  /* 0x0000000520007c0c */ /* 0x000fc4000bfc6270 */
[----:B------:R-:W-:Y:S02]  /*0ad0*/  CS2R R40, SRZ ;  /* 0x0000000000287805 */ /* 0x000fe4000001ff00 */
[----:B------:R-:W-:Y:S01]  /*0ae0*/  CS2R R38, SRZ ;  /* 0x0000000000267805 */ /* 0x000fe2000001ff00 */
[C---:B-1----:R-:W-:Y:S01]  /*0af0*/  @!P4 IMAD.WIDE.U32 R28, R37.reuse, 0x4, R28 ;  /* 0x00000004251cc825 */ /* 0x042fe200078e001c */
[----:B------:R1:W5:Y:S01]  /*0b00*/  @!P0 LDG.E R30, desc[UR10][R14.64] ;  /* 0x0000000a0e1e8981 */ /* 0x000362000c1e1900 */
[----:B------:R-:W3:Y:S02]  /*0b10*/  @!P1 LDC.64 R8, c[0x0][0x228] ;  /* 0x00008a00ff089b82 */ /* 0x000ee40000000a00 */
[----:B------:R-:W-:Y:S01]  /*0b20*/  @!P4 IMAD.WIDE.U32 R16, R37, 0x4, R16 ;  /* 0x000000042510c825 */ /* 0x000fe200078e0010 */
[----:B------:R4:W5:Y:S03]  /*0b30*/  @!P5 LDG.E R51, desc[UR10][R24.64] ;  /* 0x0000000a1833d981 */ /* 0x000966000c1e1900 */
[C---:B------:R-:W-:Y:S01]  /*0b40*/  @!P3 IMAD.WIDE.U32 R18, R35.reuse, 0x4, R18 ;  /* 0x000000042312b825 */ /* 0x040fe200078e0012 */
[----:B------:R0:W5:Y:S01]  /*0b50*/  @!P5 LDG.E R50, desc[UR10][R26.64] ;  /* 0x0000000a1a32d981 */ /* 0x000162000c1e1900 */
[----:B------:R-:W3:Y:S08]  /*0b60*/  @!P6 LDC.64 R10, c[0x0][0x220] ;  /* 0x00008800ff0aeb82 */ /* 0x000ef00000000a00 */
[----:B------:R-:W3:Y:S01]  /*0b70*/  @!P6 LDC.64 R12, c[0x0][0x228] ;  /* 0x00008a00ff0ceb82 */ /* 0x000ee20000000a00 */
[----:B------:R-:W-:Y:S01]  /*0b80*/  HFMA2.MMA R37, -RZ, RZ, 0, 0 ;  /* 0x00000000ff257435 */ /* 0x000fe200000001ff */
[----:B-1----:R-:W-:Y:S01]  /*0b90*/  @!P6 VIADD R15, R32, UR4 ;  /* 0x00000004200fec36 */ /* 0x002fe20008000000 */
[----:B----4-:R-:W-:Y:S01]  /*0ba0*/  CS2R R24, SRZ ;  /* 0x0000000000187805 */ /* 0x010fe2000001ff00 */
[----:B------:R-:W-:Y:S01]  /*0bb0*/  @!P3 IMAD.WIDE.U32 R20, R35, 0x4, R20 ;  /* 0x000000042314b825 */ /* 0x000fe200078e0014 */
[----:B------:R-:W-:Y:S01]  /*0bc0*/  CS2R R34, SRZ ;  /* 0x0000000000227805 */ /* 0x000fe2000001ff00 */
[----:B------:R1:W5:Y:S02]  /*0bd0*/  @!P4 LDG.E R52, desc[UR10][R28.64] ;  /* 0x0000000a1c34c981 */ /* 0x000364000c1e1900 */
[----:B------:R-:W-:-:S02]  /*0be0*/  @!P0 IMAD.WIDE.U32 R22, R7, 0x4, R22 ;  /* 0x0000000407168825 */ /* 0x000fc400078e0016 */
[----:B------:R1:W5:Y:S01]  /*0bf0*/  @!P4 LDG.E R41, desc[UR10][R16.64] ;  /* 0x0000000a1029c981 */ /* 0x000362000c1e1900 */
[----:B------:R-:W4:Y:S01]  /*0c00*/  @!P1 LDC.64 R6, c[0x0][0x220] ;  /* 0x00008800ff069b82 */ /* 0x000f220000000a00 */
[C---:B--2---:R-:W-:Y:S02]  /*0c10*/  @!P2 IMAD.WIDE.U32 R2, R33.reuse, 0x4, R2 ;  /* 0x000000042102a825 */ /* 0x044fe400078e0002 */
[----:B------:R1:W5:Y:S02]  /*0c20*/  @!P3 LDG.E R39, desc[UR10][R18.64] ;  /* 0x0000000a1227b981 */ /* 0x000364000c1e1900 */
[----:B0-----:R-:W-:Y:S02]  /*0c30*/  @!P2 IMAD.WIDE.U32 R4, R33, 0x4, R4 ;  /* 0x000000042104a825 */ /* 0x001fe400078e0004 */
[----:B------:R1:W5:Y:S02]  /*0c40*/  @!P3 LDG.E R38, desc[UR10][R20.64] ;  /* 0x0000000a1426b981 */ /* 0x000364000c1e1900 */
[----:B---3--:R-:W-:-:S02]  /*0c50*/  @!P6 IMAD.WIDE.U32 R10, R15, 0x4, R10 ;  /* 0x000000040f0ae825 */ /* 0x008fc400078e000a */
[----:B------:R1:W5:Y:S02]  /*0c60*/  @!P2 LDG.E R40, desc[UR10][R2.64] ;  /* 0x0000000a0228a981 */ /* 0x000364000c1e1900 */
[----:B------:R-:W-:Y:S02]  /*0c70*/  @!P6 IMAD.WIDE.U32 R12, R15, 0x4, R12 ;  /* 0x000000040f0ce825 */ /* 0x000fe400078e000c */
[----:B------:R1:W5:Y:S04]  /*0c80*/  @!P2 LDG.E R37, desc[UR10][R4.64] ;  /* 0x0000000a0425a981 */ /* 0x000368000c1e1900 */
[----:B------:R1:W5:Y:S04]  /*0c90*/  @!P6 LDG.E R35, desc[UR10][R10.64] ;  /* 0x0000000a0a23e981 */ /* 0x000368000c1e1900 */
[----:B------:R1:W5:Y:S04]  /*0ca0*/  @!P6 LDG.E R24, desc[UR10][R12.64] ;  /* 0x0000000a0c18e981 */ /* 0x000368000c1e1900 */
[----:B------:R0:W-:Y:S02]  /*0cb0*/  STL [R1+0x13f0], R0 ;  /* 0x0013f00001007387 */ /* 0x0001e40000100800 */
[----:B0-----:R-:W-:-:S06]  /*0cc0*/  MOV R0, RZ ;  /* 0x000000ff00007202 */ /* 0x001fcc0000000f00 */
[----:B------:R1:W5:Y:S01]  /*0cd0*/  @!P0 LDG.E R0, desc[UR10][R22.64] ;  /* 0x0000000a16008981 */ /* 0x000362000c1e1900 */
[----:B----4-:R-:W-:-:S04]  /*0ce0*/  @!P1 IMAD.WIDE.U32 R6, R31, 0x4, R6 ;  /* 0x000000041f069825 */ /* 0x010fc800078e0006 */
[----:B------:R-:W-:Y:S01]  /*0cf0*/  @!P1 IMAD.WIDE.U32 R8, R31, 0x4, R8 ;  /* 0x000000041f089825 */ /* 0x000fe200078e0008 */
[----:B------:R1:W5:Y:S04]  /*0d00*/  @!P1 LDG.E R34, desc[UR10][R6.64] ;  /* 0x0000000a06229981 */ /* 0x000368000c1e1900 */
[----:B------:R1:W5:Y:S01]  /*0d10*/  @!P1 LDG.E R25, desc[UR10][R8.64] ;  /* 0x0000000a08199981 */ /* 0x000362000c1e1900 */
[----:B------:R-:W-:Y:S01]  /*0d20*/  ISETP.NE.AND P1, PT, RZ, UR12, PT ;  /* 0x0000000cff007c0c */ /* 0x000fe2000bf25270 */
[----:B------:R-:W-:-:S12]  /*0d30*/  BSSY B2, `(.L_x_1801) ;  /* 0x00000a7000027945 */ /* 0x000fd80003800000 */
[----:B-1----:R-:W-:Y:S05]  /*0d40*/  @!P1 BRA `(.L_x_1802) ;  /* 0x00000004004c9947 */ /* 0x002fea0003800000 */
[----:B------:R-:W-:Y:S04]  /*0d50*/  BSSY B5, `(.L_x_1803) ;  /* 0x0000006000057945 */ /* 0x000fe80003800000 */
[----:B------:R-:W-:Y:S05]  /*0d60*/  @P0 BRA `(.L_x_1804) ;  /* 0x0000000000100947 */ /* 0x000fea0003800000 */
[----:B-----5:R-:W-:Y:S01]  /*0d70*/  IMAD.MOV.U32 R3, RZ, RZ, R30 ;  /* 0x000000ffff037224 */ /* 0x020fe200078e001e */
[----:B------:R-:W-:-:S07]  /*0d80*/  MOV R5, 0xda0 ;  /* 0x00000da000057802 */ /* 0x000fce0000000f00 */
[----:B------:R-:W-:Y:S05]  /*0d90*/  CALL.REL.NOINC `($_ZN2at6native29vectorized_elementwise_kernelILi2EN48_GLOBAL__N__08322988_15_IGammaKernel_cu_cb51a28d10CalcIgammaIfEESt5arrayIPcLm3EEEEviT0_T1_$_ZN46_INTERNAL_08322988_15_IGammaKernel_cu_cb51a28d48_GLOBAL__N__08322988_15_IGammaKernel_cu_cb51a28d12calc_igammacIfEET_S2_S2_) ;  /* 0x000000ec00ac7944 */ /* 0x000fea0003c00000 */
[----:B------:R0:W-:Y:S02]  /*0da0*/  STL [R1+0x13f4], R6 ;  /* 0x0013f40601007387 */ /* 0x0001e40000100800 */
.L_x_1804:
[----:B------:R-:W-:Y:S05]  /*0db0*/  BSYNC B5 ;  /* 0x0000000000057941 */ /* 0x000fea0003800000 */
.L_x_1803:
[----:B-----5:R-:W1:Y:S01]  /*0dc0*/  S2R R0, SR_TID.X ;  /* 0x0000000000007919 */ /* 0x020e620000002100 */
[----:B------:R-:W-:Y:S01]  /*0dd0*/  BSSY B5, `(.L_x_1805) ;  /* 0x0000009000057945 */ /* 0x000fe20003800000 */
[----:B-1----:R-:W-:-:S04]  /*0de0*/  IADD3 R0, R0, 0x80, RZ ;  /* 0x0000008000007810 */ /* 0x002fc80007ffe0ff */
[----:B------:R-:W-:-:S13]  /*0df0*/  ISETP.GE.AND P0, PT, R0, UR5, PT ;  /* 0x0000000500007c0c */ /* 0x000fda000bf06270 */
[----:B------:R-:W-:Y:S05]  /*0e00*/  @P0 BRA `(.L_x_1806) ;  /* 0x0000000000140947 */ /* 0x000fea0003800000 */
[----:B------:R1:W5:Y:S01]  /*0e10*/  LDL.LU R3, [R1+0x13f0] ;  /* 0x0013f00001037983 */ /* 0x0003620000300800 */
[----:B------:R-:W-:Y:S01]  /*0e20*/  IMAD.MOV.U32 R0, RZ, RZ, R53 ;  /* 0x000000ffff007224 */ /* 0x000fe200078e0035 */
[----:B------:R-:W-:-:S07]  /*0e30*/  MOV R5, 0xe50 ;  /* 0x00000e5000057802 */ /* 0x000fce0000000f00 */
[----:B01---5:R-:W-:Y:S05]  /*0e40*/  CALL.REL.NOINC `($_ZN2at6native29vectorized_elementwise_kernelILi2EN48_GLOBAL__N__08322988_15_IGammaKernel_cu_cb51a28d10CalcIgammaIfEESt5arrayIPcLm3EEEEviT0_T1_$_ZN46_INTERNAL_08322988_15_IGammaKernel_cu_cb51a28d48_GLOBAL__N__08322988_15_IGammaKernel_cu_cb51a28d12calc_igammacIfEET_S2_S2_) ;  /* 0x000000ec00807944 */ /* 0x023fea0003c00000 */
[----:B------:R-:W-:-:S07]  /*0e50*/  MOV R53, R6 ;  /* 0x0000000600357202 */ /* 0x000fce0000000f00 */
.L_x_1806:
[----:B------:R-:W-:Y:S05]  /*0e60*/  BSYNC B5 ;  /* 0x0000000000057941 */ /* 0x000fea0003800000 */
.L_x_1805:
[----:B------:R-:W1:Y:S01]  /*0e70*/  S2R R0, SR_TID.X ;  /* 0x0000000000007919 */ /* 0x000e620000002100 */
[----:B------:R-:W-:Y:S01]  /*0e80*/  BSSY B5, `(.L_x_1807) ;  /* 0x0000009000057945 */ /* 0x000fe20003800000 */
[----:B-1----:R-:W-:-:S05]  /*0e90*/  VIADD R0, R0, 0x100 ;  /* 0x0000010000007836 */ /* 0x002fca0000000000 */
[----:B------:R-:W-:-:S13]  /*0ea0*/  ISETP.GE.AND P0, PT, R0, UR5, PT ;  /* 0x0000000500007c0c */ /* 0x000fda000bf06270 */
[----:B------:R-:W-:Y:S05]  /*0eb0*/  @P0 BRA `(.L_x_1808) ;  /* 0x0000000000140947 */ /* 0x000fea0003800000 */
[----:B------:R-:W-:Y:S01]  /*0ec0*/  MOV R3, R51 ;  /* 0x0000003300037202 */ /* 0x000fe20000000f00 */
[----:B------:R-:W-:Y:S01]  /*0ed0*/  IMAD.MOV.U32 R0, RZ, RZ, R50 ;  /* 0x000000ffff007224 */ /* 0x000fe200078e0032 */
[----:B------:R-:W-:-:S07]  /*0ee0*/  MOV R5, 0xf00 ;  /* 0x00000f0000057802 */ /* 0x000fce0000000f00 */
[----:B0-----:R-:W-:Y:S05]  /*0ef0*/  CALL.REL.NOINC `($_ZN2at6native29vectorized_elementwise_kernelILi2EN48_GLOBAL__N__08322988_15_IGammaKernel_cu_cb51a28d10CalcIgammaIfEESt5arrayIPcLm3EEEEviT0_T1_$_ZN46_INTERNAL_08322988_15_IGammaKernel_cu_cb51a28d48_GLOBAL__N__08322988_15_IGammaKernel_cu_cb51a28d12calc_igammacIfEET_S2_S2_) ;  /* 0x000000ec00547944 */ /* 0x001fea0003c00000 */
[----:B------:R-:W-:-:S07]  /*0f00*/  MOV R50, R6 ;  /* 0x0000000600327202 */ /* 0x000fce0000000f00 */
.L_x_1808:
[----:B------:R-:W-:Y:S05]  /*0f10*/  BSYNC B5 ;  /* 0x0000000000057941 */ /* 0x000fea0003800000 */
.L_x_1807:
        /* <DEDUP_REMOVED lines=10> */
.L_x_1810:
[----:B------:R-:W-:Y:S05]  /*0fc0*/  BSYNC B5 ;  /* 0x0000000000057941 */ /* 0x000fea0003800000 */
.L_x_1809:
        /* <DEDUP_REMOVED lines=10> */
.L_x_1812:
[----:B------:R-:W-:Y:S05]  /*1070*/  BSYNC B5 ;  /* 0x0000000000057941 */ /* 0x000fea0003800000 */
.L_x_1811:
        /* <DEDUP_REMOVED lines=10> */
.L_x_1814:
[----:B------:R-:W-:Y:S05]  /*1120*/  BSYNC B5 ;  /* 0x0000000000057941 */ /* 0x000fea0003800000 */
.L_x_1813:
        /* <DEDUP_REMOVED lines=10> */
.L_x_1816:
[----:B------:R-:W-:Y:S05]  /*11d0*/  BSYNC B5 ;  /* 0x0000000000057941 */ /* 0x000fea0003800000 */
.L_x_1815:
[----:B------:R-:W1:Y:S02]  /*11e0*/  S2R R0, SR_TID.X ;  /* 0x0000000000007919 */ /* 0x000e640000002100 */
[----:B-1----:R-:W-:-:S05]  /*11f0*/  VIADD R0, R0, 0x380 ;  /* 0x0000038000007836 */ /* 0x002fca0000000000 */
[----:B------:R-:W-:-:S13]  /*1200*/  ISETP.GE.AND P0, PT, R0, UR5, PT ;  /* 0x0000000500007c0c */ /* 0x000fda000bf06270 */
[----:B------:R-:W-:Y:S05]  /*1210*/  @P0 BRA `(.L_x_1817) ;  /* 0x0000000400600947 */ /* 0x000fea0003800000 */
[----:B------:R-:W-:Y:S01]  /*1220*/  MOV R3, R35 ;  /* 0x0000002300037202 */ /* 0x000fe20000000f00 */
[----:B------:R-:W-:Y:S01]  /*1230*/  IMAD.MOV.U32 R0, RZ, RZ, R24 ;  /* 0x000000ffff007224 */ /* 0x000fe200078e0018 */
[----:B------:R-:W-:-:S07]  /*1240*/  MOV R5, 0x1260 ;  /* 0x0000126000057802 */ /* 0x000fce0000000f00 */
[----:B0-----:R-:W-:Y:S05]  /*1250*/  CALL.REL.NOINC `($_ZN2at6native29vectorized_elementwise_kernelILi2EN48_GLOBAL__N__08322988_15_IGammaKernel_cu_cb51a28d10CalcIgammaIfEESt5arrayIPcLm3EEEEviT0_T1_$_ZN46_INTERNAL_08322988_15_IGammaKernel_cu_cb51a28d48_GLOBAL__N__08322988_15_IGammaKernel_cu_cb51a28d12calc_igammacIfEET_S2_S2_) ;  /* 0x000000e8007c7944 */ /* 0x001fea0003c00000 */
[----:B------:R-:W-:Y:S01]  /*1260*/  MOV R5, R6 ;  /* 0x0000000600057202 */ /* 0x000fe20000000f00 */
[----:B------:R-:W-:Y:S06]  /*1270*/  BRA `(.L_x_1817) ;  /* 0x0000000400487947 */ /* 0x000fec0003800000 */
.L_x_1802:
[----:B------:R-:W-:Y:S04]  /*1280*/  BSSY B6, `(.L_x_1818) ;  /* 0x0000006000067945 */ /* 0x000fe80003800000 */
[----:B------:R-:W-:Y:S05]  /*1290*/  @P0 BRA `(.L_x_1819) ;  /* 0x0000000000100947 */ /* 0x000fea0003800000 */
[----:B-----5:R-:W-:Y:S01]  /*12a0*/  IMAD.MOV.U32 R2, RZ, RZ, R30 ;  /* 0x000000ffff027224 */ /* 0x020fe200078e001e */
[----:B------:R-:W-:-:S07]  /*12b0*/  MOV R4, 0x12d0 ;  /* 0x000012d000047802 */ /* 0x000fce0000000f00 */
[----:B------:R-:W-:Y:S05]  /*12c0*/  CALL.REL.NOINC `($_ZN2at6native29vectorized_elementwise_kernelILi2EN48_GLOBAL__N__08322988_15_IGammaKernel_cu_cb51a28d10CalcIgammaIfEESt5arrayIPcLm3EEEEviT0_T1_$_ZN46_INTERNAL_08322988_15_IGammaKernel_cu_cb51a28d48_GLOBAL__N__08322988_15_IGammaKernel_cu_cb51a28d11calc_igammaIfEET_S2_S2_) ;  /* 0x0000000800307944 */ /* 0x000fea0003c00000 */
[----:B------:R0:W-:Y:S02]  /*12d0*/  STL [R1+0x13f4], R6 ;  /* 0x0013f40601007387 */ /* 0x0001e40000100800 */
.L_x_1819:
[----:B------:R-:W-:Y:S05]  /*12e0*/  BSYNC B6 ;  /* 0x0000000000067941 */ /* 0x000fea0003800000 */
.L_x_1818:
        /* <DEDUP_REMOVED lines=8> */
[----:B01---5:R-:W-:Y:S05]  /*1370*/  CALL.REL.NOINC `($_ZN2at6native29vectorized_elementwise_kernelILi2EN48_GLOBAL__N__08322988_15_IGammaKernel_cu_cb51a28d10CalcIgammaIfEESt5arrayIPcLm3EEEEviT0_T1_$_ZN46_INTERNAL_08322988_15_IGammaKernel_cu_cb51a28d48_GLOBAL__N__08322988_15_IGammaKernel_cu_cb51a28d11calc_igammaIfEET_S2_S2_) ;  /* 0x0000000800047944 */ /* 0x023fea0003c00000 */
[----:B------:R-:W-:-:S07]  /*1380*/  MOV R53, R6 ;  /* 0x0000000600357202 */ /* 0x000fce0000000f00 */
.L_x_1821:
[----:B------:R-:W-:Y:S05]  /*1390*/  BSYNC B6 ;  /* 0x0000000000067941 */ /* 0x000fea0003800000 */
.L_x_1820:
        /* <DEDUP_REMOVED lines=8> */
[----:B0-----:R-:W-:Y:S05]  /*1420*/  CALL.REL.NOINC `($_ZN2at6native29vectorized_elementwise_kernelILi2EN48_GLOBAL__N__08322988_15_IGammaKernel_cu_cb51a28d10CalcIgammaIfEESt5arrayIPcLm3EEEEviT0_T1_$_ZN46_INTERNAL_08322988_15_IGammaKernel_cu_cb51a28d48_GLOBAL__N__08322988_15_IGammaKernel_cu_cb51a28d11calc_igammaIfEET_S2_S2_) ;  /* 0x0000000400d87944 */ /* 0x001fea0003c00000 */
[----:B------:R-:W-:-:S07]  /*1430*/  MOV R50, R6 ;  /* 0x0000000600327202 */ /* 0x000fce0000000f00 */
.L_x_1823:
[----:B------:R-:W-:Y:S05]  /*1440*/  BSYNC B6 ;  /* 0x0000000000067941 */ /* 0x000fea0003800000 */
.L_x_1822:
        /* <DEDUP_REMOVED lines=10> */
.L_x_1825:
[----:B------:R-:W-:Y:S05]  /*14f0*/  BSYNC B6 ;  /* 0x0000000000067941 */ /* 0x000fea0003800000 */
.L_x_1824:
[----:B------:R-:W1:Y:S01]  /*1500*/  S2R R0, SR_TID.X ;  /* 0x0000000000007919 */ /* 0x000e620000002100 */
[----:B------:R-:W-:Y:S01]  /*1510*/  BSSY B6, `(.L_x_1826) ;  /* 0x0000009000067945 */ /* 0x000fe20003800000 */
[----:B-1----:R-:W-:-:S04]  /*1520*/  IADD3 R0, R0, 0x200, RZ ;  /* 0x0000020000007810 */ /* 0x002fc80007ffe0ff */
[----:B------:R-:W-:-:S13]  /*1530*/  ISETP.GE.AND P0, PT, R0, UR5, PT ;  /* 0x0000000500007c0c */ /* 0x000fda000bf06270 */
[----:B------:R-:W-:Y:S05]  /*1540*/  @P0 BRA `(.L_x_1827) ;  /* 0x0000000000140947 */ /* 0x000fea0003800000 */
[----:B------:R-:W-:Y:S01]  /*1550*/  IMAD.MOV.U32 R2, RZ, RZ, R39 ;  /* 0x000000ffff027224 */ /* 0x000fe200078e0027 */
[----:B------:R-:W-:Y:S02]  /*1560*/  MOV R0, R38 ;  /* 0x0000002600007202 */ /* 0x000fe40000000f00 */
[----:B------:R-:W-:-:S07]  /*1570*/  MOV R4, 0x1590 ;  /* 0x0000159000047802 */ /* 0x000fce0000000f00 */
[----:B0-----:R-:W-:Y:S05]  /*1580*/  CALL.REL.NOINC `($_ZN2at6native29vectorized_elementwise_kernelILi2EN48_GLOBAL__N__08322988_15_IGammaKernel_cu_cb51a28d10CalcIgammaIfEESt5arrayIPcLm3EEEEviT0_T1_$_ZN46_INTERNAL_08322988_15_IGammaKernel_cu_cb51a28d48_GLOBAL__N__08322988_15_IGammaKernel_cu_cb51a28d11calc_igammaIfEET_S2_S2_) ;  /* 0x0000000400807944 */ /* 0x001fea0003c00000 */
[----:B------:R-:W-:-:S07]  /*1590*/  MOV R38, R6 ;  /* 0x0000000600267202 */ /* 0x000fce0000000f00 */
.L_x_1827:
[----:B------:R-:W-:Y:S05]  /*15a0*/  BSYNC B6 ;  /* 0x0000000000067941 */ /* 0x000fea0003800000 */
.L_x_1826:
[----:B------:R-:W1:Y:S01]  /*15b0*/  S2R R0, SR_TID.X ;  /* 0x0000000000007919 */ /* 0x000e620000002100 */
[----:B------:R-:W-:Y:S01]  /*15c0*/  BSSY B6, `(.L_x_1828) ;  /* 0x0000009000067945 */ /* 0x000fe20003800000 */
[----:B-1----:R-:W-:-:S05]  /*15d0*/  VIADD R0, R0, 0x280 ;  /* 0x0000028000007836 */ /* 0x002fca0000000000 */
[----:B------:R-:W-:-:S13]  /*15e0*/  ISETP.GE.AND P0, PT, R0, UR5, PT ;  /* 0x0000000500007c0c */ /* 0x000fda000bf06270 */
[----:B------:R-:W-:Y:S05]  /*15f0*/  @P0 BRA `(.L_x_1829) ;  /* 0x0000000000140947 */ /* 0x000fea0003800000 */
[----:B------:R-:W-:Y:S02]  /*1600*/  MOV R2, R40 ;  /* 0x0000002800027202 */ /* 0x000fe40000000f00 */
[----:B------:R-:W-:Y:S02]  /*1610*/  MOV R0, R37 ;  /* 0x0000002500007202 */ /* 0x000fe40000000f00 */
[----:B------:R-:W-:-:S07]  /*1620*/  MOV R4, 0x1640 ;  /* 0x0000164000047802 */ /* 0x000fce0000000f00 */
[----:B0-----:R-:W-:Y:S05]  /*1630*/  CALL.REL.NOINC `($_ZN2at6native29vectorized_elementwise_kernelILi2EN48_GLOBAL__N__08322988_15_IGammaKernel_cu_cb51a28d10CalcIgammaIfEESt5arrayIPcLm3EEEEviT0_T1_$_ZN46_INTERNAL_08322988_15_IGammaKernel_cu_cb51a28d48_GLOBAL__N__08322988_15_IGammaKernel_cu_cb51a28d11calc_igammaIfEET_S2_S2_) ;  /* 0x0000000400547944 */ /* 0x001fea0003c00000 */
[----:B------:R-:W-:-:S07]  /*1640*/  IMAD.MOV.U32 R37, RZ, RZ, R6 ;  /* 0x000000ffff257224 */ /* 0x000fce00078e0006 */
.L_x_1829:
[----:B------:R-:W-:Y:S05]  /*1650*/  BSYNC B6 ;  /* 0x0000000000067941 */ /* 0x000fea0003800000 */
.L_x_1828:
[----:B------:R-:W1:Y:S01]  /*1660*/  S2R R0, SR_TID.X ;  /* 0x0000000000007919 */ /* 0x000e620000002100 */
[----:B------:R-:W-:Y:S01]  /*1670*/  BSSY B6, `(.L_x_1830) ;  /* 0x0000009000067945 */ /* 0x000fe20003800000 */
[----:B-1----:R-:W-:-:S04]  /*1680*/  IADD3 R0, R0, 0x300, RZ ;  /* 0x0000030000007810 */ /* 0x002fc80007ffe0ff */
[----:B------:R-:W-:-:S13]  /*1690*/  ISETP.GE.AND P0, PT, R0, UR5, PT ;  /* 0x0000000500007c0c */ /* 0x000fda000bf06270 */
[----:B------:R-:W-:Y:S05]  /*16a0*/  @P0 BRA `(.L_x_1831) ;  /* 0x0000000000140947 */ /* 0x000fea0003800000 */
[----:B------:R-:W-:Y:S01]  /*16b0*/  MOV R2, R34 ;  /* 0x0000002200027202 */ /* 0x000fe20000000f00 */
[----:B------:R-:W-:Y:S01]  /*16c0*/  IMAD.MOV.U32 R0, RZ, RZ, R25 ;  /* 0x000000ffff007224 */ /* 0x000fe200078e0019 */
[----:B------:R-:W-:-:S07]  /*16d0*/  MOV R4, 0x16f0 ;  /* 0x000016f000047802 */ /* 0x000fce0000000f00 */
[----:B0-----:R-:W-:Y:S05]  /*16e0*/  CALL.REL.NOINC `($_ZN2at6native29vectorized_elementwise_kernelILi2EN48_GLOBAL__N__08322988_15_IGammaKernel_cu_cb51a28d10CalcIgammaIfEESt5arrayIPcLm3EEEEviT0_T1_$_ZN46_INTERNAL_08322988_15_IGammaKernel_cu_cb51a28d48_GLOBAL__N__08322988_15_IGammaKernel_cu_cb51a28d11calc_igammaIfEET_S2_S2_) ;  /* 0x0000000400287944 */ /* 0x001fea0003c00000 */
[----:B------:R-:W-:-:S07]  /*16f0*/  MOV R25, R6 ;  /* 0x0000000600197202 */ /* 0x000fce0000000f00 */
.L_x_1831:
[----:B------:R-:W-:Y:S05]  /*1700*/  BSYNC B6 ;  /* 0x0000000000067941 */ /* 0x000fea0003800000 */
.L_x_1830:
[----:B------:R-:W1:Y:S02]  /*1710*/  S2R R0, SR_TID.X ;  /* 0x0000000000007919 */ /* 0x000e640000002100 */
        /* <DEDUP_REMOVED lines=8> */
.L_x_1817:
[----:B------:R-:W-:Y:S05]  /*17a0*/  BSYNC B2 ;  /* 0x0000000000027941 */ /* 0x000fea0003800000 */
.L_x_1801:
[----:B------:R-:W2:Y:S01]  /*17b0*/  LDL.LU R4, [R1+0x13f4] ;  /* 0x0013f40001047983 */ /* 0x000ea20000300800 */
[----:B------:R-:W-:Y:S04]  /*17c0*/  BSSY B0, `(.L_x_1832) ;  /* 0x0000034000007945 */ /* 0x000fe80003800000 */
[----:B------:R-:W-:Y:S01]  /*17d0*/  BSSY B1, `(.L_x_1833) ;  /* 0x000002c000017945 */ /* 0x000fe20003800000 */
[----:B------:R-:W1:Y:S02]  /*17e0*/  S2R R0, SR_TID.X ;  /* 0x0000000000007919 */ /* 0x000e640000002100 */
[----:B-1----:R-:W-:-:S13]  /*17f0*/  ISETP.GE.AND P0, PT, R0, UR5, PT ;  /* 0x0000000500007c0c */ /* 0x002fda000bf06270 */
[----:B------:R-:W1:Y:S01]  /*1800*/  @!P0 LDC.64 R2, c[0x0][0x218] ;  /* 0x00008600ff028b82 */ /* 0x000e620000000a00 */
[C---:B------:R-:W-:Y:S01]  /*1810*/  @!P0 VIADD R7, R0.reuse, UR4 ;  /* 0x0000000400078c36 */ /* 0x040fe20008000000 */
[----:B------:R-:W-:-:S03]  /*1820*/  @!P0 IADD3 R0, R0, 0x80, RZ ;  /* 0x0000008000008810 */ /* 0x000fc60007ffe0ff */
[----:B-1----:R-:W-:-:S05]  /*1830*/  @!P0 IMAD.WIDE.U32 R2, R7, 0x4, R2 ;  /* 0x0000000407028825 */ /* 0x002fca00078e0002 */
[----:B--2---:R1:W-:Y:S01]  /*1840*/  @!P0 STG.E desc[UR10][R2.64], R4 ;  /* 0x0000000402008986 */ /* 0x0043e2000c10190a */
[----:B------:R-:W-:-:S13]  /*1850*/  ISETP.GE.AND P0, PT, R0, UR5, PT ;  /* 0x0000000500007c0c */ /* 0x000fda000bf06270 */
[----:B-1----:R-:W-:Y:S05]  /*1860*/  @P0 BRA `(.L_x_1834) ;  /* 0x0000000000300947 */ /* 0x002fea0003800000 */
[----:B------:R-:W1:Y:S01]  /*1870*/  LDC.64 R2, c[0x0][0x218] ;  /* 0x00008600ff027b82 */ /* 0x000e620000000a00 */
[C---:B------:R-:W-:Y:S01]  /*1880*/  IADD3 R7, R0.reuse, UR4, RZ ;  /* 0x0000000400077c10 */ /* 0x040fe2000fffe0ff */
[----:B------:R-:W-:-:S05]  /*1890*/  VIADD R0, R0, 0x80 ;  /* 0x0000008000007836 */ /* 0x000fca0000000000 */
[----:B------:R-:W-:Y:S01]  /*18a0*/  ISETP.GE.AND P0, PT, R0, UR5, PT ;  /* 0x0000000500007c0c */ /* 0x000fe2000bf06270 */
[----:B-1----:R-:W-:-:S05]  /*18b0*/  IMAD.WIDE.U32 R2, R7, 0x4, R2 ;  /* 0x0000000407027825 */ /* 0x002fca00078e0002 */
[----:B------:R1:W-:Y:S07]  /*18c0*/  STG.E desc[UR10][R2.64], R53 ;  /* 0x0000003502007986 */ /* 0x0003ee000c10190a */
[----:B------:R-:W-:Y:S05]  /*18d0*/  @P0 BRA `(.L_x_1835) ;  /* 0x0000000000300947 */ /* 0x000fea0003800000 */
[----:B-1----:R-:W1:Y:S01]  /*18e0*/  LDC.64 R2, c[0x0][0x218] ;  /* 0x00008600ff027b82 */ /* 0x002e620000000a00 */
[C---:B------:R-:W-:Y:S02]  /*18f0*/  IADD3 R7, R0.reuse, UR4, RZ ;  /* 0x0000000400077c10 */ /* 0x040fe4000fffe0ff */
[----:B------:R-:W-:-:S03]  /*1900*/  IADD3 R0, R0, 0x80, RZ ;  /* 0x0000008000007810 */ /* 0x000fc60007ffe0ff */
[----:B-1----:R-:W-:-:S05]  /*1910*/  IMAD.WIDE.U32 R2, R7, 0x4, R2 ;  /* 0x0000000407027825 */ /* 0x002fca00078e0002 */
[----:B------:R1:W-:Y:S02]  /*1920*/  STG.E desc[UR10][R2.64], R50 ;  /* 0x0000003202007986 */ /* 0x0003e4000c10190a */
.L_x_1834:
[----:B------:R-:W-:-:S13]  /*1930*/  ISETP.GE.AND P0, PT, R0, UR5, PT ;  /* 0x0000000500007c0c */ /* 0x000fda000bf06270 */
[----:B------:R-:W-:Y:S05]  /*1940*/  @P0 BRA `(.L_x_1836) ;  /* 0x0000000000300947 */ /* 0x000fea0003800000 */
[----:B-1----:R-:W1:Y:S01]  /*1950*/  LDC.64 R2, c[0x0][0x218] ;  /* 0x00008600ff027b82 */ /* 0x002e620000000a00 */
[C---:B------:R-:W-:Y:S01]  /*1960*/  VIADD R7, R0.reuse, UR4 ;  /* 0x0000000400077c36 */ /* 0x040fe20008000000 */
[----:B------:R-:W-:-:S03]  /*1970*/  IADD3 R0, R0, 0x80, RZ ;  /* 0x0000008000007810 */ /* 0x000fc60007ffe0ff */
[----:B-1----:R-:W-:-:S05]  /*1980*/  IMAD.WIDE.U32 R2, R7, 0x4, R2 ;  /* 0x0000000407027825 */ /* 0x002fca00078e0002 */
[----:B------:R2:W-:Y:S02]  /*1990*/  STG.E desc[UR10][R2.64], R41 ;  /* 0x0000002902007986 */ /* 0x0005e4000c10190a */
.L_x_1835:
[----:B------:R-:W-:-:S13]  /*19a0*/  ISETP.GE.AND P0, PT, R0, UR5, PT ;  /* 0x0000000500007c0c */ /* 0x000fda000bf06270 */
[----:B------:R-:W-:Y:S05]  /*19b0*/  @P0 BRA `(.L_x_1837) ;  /* 0x0000000000340947 */ /* 0x000fea0003800000 */
[----:B-12---:R-:W1:Y:S01]  /*19c0*/  LDC.64 R2, c[0x0][0x218] ;  /* 0x00008600ff027b82 */ /* 0x006e620000000a00 */
[C---:B------:R-:W-:Y:S01]  /*19d0*/  IADD3 R7, R0.reuse, UR4, RZ ;  /* 0x0000000400077c10 */ /* 0x040fe2000fffe0ff */
[----:B------:R-:W-:-:S04]  /*19e0*/  VIADD R0, R0, 0x80 ;  /* 0x0000008000007836 */ /* 0x000fc80000000000 */
[----:B-1----:R-:W-:-:S05]  /*19f0*/  IMAD.WIDE.U32 R2, R7, 0x4, R2 ;  /* 0x0000000407027825 */ /* 0x002fca00078e0002 */
[----:B------:R2:W-:Y:S02]  /*1a00*/  STG.E desc[UR10][R2.64], R38 ;  /* 0x0000002602007986 */ /* 0x0005e4000c10190a */
.L_x_1836:
[----:B------:R-:W-:-:S13]  /*1a10*/  ISETP.GE.AND P0, PT, R0, UR5, PT ;  /* 0x0000000500007c0c */ /* 0x000fda000bf06270 */
[----:B------:R-:W-:Y:S05]  /*1a20*/  @P0 BREAK B1 ;  /* 0x0000000000010942 */ /* 0x000fea0003800000 */
[----:B------:R-:W-:Y:S05]  /*1a30*/  @P0 BRA `(.L_x_1838) ;  /* 0x0000000000300947 */ /* 0x000fea0003800000 */
[----:B-12---:R-:W1:Y:S01]  /*1a40*/  LDC.64 R2, c[0x0][0x218] ;  /* 0x00008600ff027b82 */ /* 0x006e620000000a00 */
[C---:B------:R-:W-:Y:S02]  /*1a50*/  IADD3 R7, R0.reuse, UR4, RZ ;  /* 0x0000000400077c10 */ /* 0x040fe4000fffe0ff */
[----:B------:R-:W-:-:S03]  /*1a60*/  IADD3 R0, R0, 0x80, RZ ;  /* 0x0000008000007810 */ /* 0x000fc60007ffe0ff */
[----:B-1----:R-:W-:-:S05]  /*1a70*/  IMAD.WIDE.U32 R2, R7, 0x4, R2 ;  /* 0x0000000407027825 */ /* 0x002fca00078e0002 */
[----:B------:R3:W-:Y:S02]  /*1a80*/  STG.E desc[UR10][R2.64], R37 ;  /* 0x0000002502007986 */ /* 0x0007e4000c10190a */
.L_x_1837:
[----:B------:R-:W-:Y:S05]  /*1a90*/  BSYNC B1 ;  /* 0x0000000000017941 */ /* 0x000fea0003800000 */
.L_x_1833:
[----:B------:R-:W-:-:S13]  /*1aa0*/  ISETP.GE.AND P0, PT, R0, UR5, PT ;  /* 0x0000000500007c0c */ /* 0x000fda000bf06270 */
[----:B-123--:R-:W1:Y:S01]  /*1ab0*/  @!P0 LDC.64 R2, c[0x0][0x218] ;  /* 0x00008600ff028b82 */ /* 0x00ee620000000a00 */
[C---:B------:R-:W-:Y:S01]  /*1ac0*/  @!P0 VIADD R7, R0.reuse, UR4 ;  /* 0x0000000400078c36 */ /* 0x040fe20008000000 */
[----:B------:R-:W-:-:S03]  /*1ad0*/  @!P0 IADD3 R0, R0, 0x80, RZ ;  /* 0x0000008000008810 */ /* 0x000fc60007ffe0ff */
[----:B-1----:R-:W-:-:S05]  /*1ae0*/  @!P0 IMAD.WIDE.U32 R2, R7, 0x4, R2 ;  /* 0x0000000407028825 */ /* 0x002fca00078e0002 */
[----:B------:R3:W-:Y:S02]  /*1af0*/  @!P0 STG.E desc[UR10][R2.64], R25 ;  /* 0x0000001902008986 */ /* 0x0007e4000c10190a */
.L_x_1838:
[----:B------:R-:W-:Y:S05]  /*1b00*/  BSYNC B0 ;  /* 0x0000000000007941 */ /* 0x000fea0003800000 */
.L_x_1832:
[----:B------:R-:W-:Y:S05]  /*1b10*/  WARPSYNC.ALL ;  /* 0x0000000000007948 */ /* 0x000fea0003800000 */
[----:B------:R-:W-:-:S13]  /*1b20*/  ISETP.GE.AND P0, PT, R0, UR5, PT ;  /* 0x0000000500007c0c */ /* 0x000fda000bf06270 */
[----:B------:R-:W-:Y:S05]  /*1b30*/  @P0 EXIT ;  /* 0x000000000000094d */ /* 0x000fea0003800000 */
[----:B-123--:R-:W1:Y:S01]  /*1b40*/  LDC.64 R2, c[0x0][0x218] ;  /* 0x00008600ff027b82 */ /* 0x00ee620000000a00 */
[----:B------:R-:W-:-:S05]  /*1b50*/  IADD3 R7, R0, UR4, RZ ;  /* 0x0000000400077c10 */ /* 0x000fca000fffe0ff */
[----:B-1----:R-:W-:-:S05]  /*1b60*/  IMAD.WIDE.U32 R2, R7, 0x4, R2 ;  /* 0x0000000407027825 */ /* 0x002fca00078e0002 */
[----:B------:R-:W-:Y:S01]  /*1b70*/  STG.E desc[UR10][R2.64], R5 ;  /* 0x0000000502007986 */ /* 0x000fe2000c10190a */
[----:B------:R-:W-:Y:S05]  /*1b80*/  EXIT ;  /* 0x000000000000794d */ /* 0x000fea0003800000 */
        .type           $_ZN2at6native29vectorized_elementwise_kernelILi2EN48_GLOBAL__N__08322988_15_IGammaKernel_cu_cb51a28d10CalcIgammaIfEESt5arrayIPcLm3EEEEviT0_T1_$_ZN46_INTERNAL_08322988_15_IGammaKernel_cu_cb51a28d48_GLOBAL__N__08322988_15_IGammaKernel_cu_cb51a28d11calc_igammaIfEET_S2_S2_,@function
        .size           $_ZN2at6native29vectorized_elementwise_kernelILi2EN48_GLOBAL__N__08322988_15_IGammaKernel_cu_cb51a28d10CalcIgammaIfEESt5arrayIPcLm3EEEEviT0_T1_$_ZN46_INTERNAL_08322988_15_IGammaKernel_cu_cb51a28d48_GLOBAL__N__08322988_15_IGammaKernel_cu_cb51a28d11calc_igammaIfEET_S2_S2_,($_ZN2at6native29vectorized_elementwise_kernelILi2EN48_GLOBAL__N__08322988_15_IGammaKernel_cu_cb51a28d10CalcIgammaIfEESt5arrayIPcLm3EEEEviT0_T1_$_ZN46_INTERNAL_08322988_15_IGammaKernel_cu_cb51a28d48_GLOBAL__N__08322988_15_IGammaKernel_cu_cb51a28d12calc_igammacIfEET_S2_S2_ - $_ZN2at6native29vectorized_elementwise_kernelILi2EN48_GLOBAL__N__08322988_15_IGammaKernel_cu_cb51a28d10CalcIgammaIfEESt5arrayIPcLm3EEEEviT0_T1_$_ZN46_INTERNAL_08322988_15_IGammaKernel_cu_cb51a28d48_GLOBAL__N__08322988_15_IGammaKernel_cu_cb51a28d11calc_igammaIfEET_S2_S2_)
$_ZN2at6native29vectorized_elementwise_kernelILi2EN48_GLOBAL__N__08322988_15_IGammaKernel_cu_cb51a28d10CalcIgammaIfEESt5arrayIPcLm3EEEEviT0_T1_$_ZN46_INTERNAL_08322988_15_IGammaKernel_cu_cb51a28d48_GLOBAL__N__08322988_15_IGammaKernel_cu_cb51a28d11calc_igammaIfEET_S2_S2_:
        /* <DEDUP_REMOVED lines=53> */
[----:B------:R0:W-:Y:S01]  /*1ee0*/  STL [R1+0x9c4], R16 ;  /* 0x0009c41001007387 */ /* 0x0001e20000100800 */
[----:B------:R-:W-:Y:S01]  /*1ef0*/  MOV R12, 0x45d95fff ;  /* 0x45d95fff000c7802 */ /* 0x000fe20000000f00 */
[----:B------:R-:W-:Y:S01]  /*1f00*/  IMAD.MOV.U32 R17, RZ, RZ, 0x4b4b8b8f ;  /* 0x4b4b8b8fff117424 */ /* 0x000fe200078e00ff */
[----:B------:R-:W-:Y:S01]  /*1f10*/  MOV R11, 0x43e0f8e7 ;  /* 0x43e0f8e7000b7802 */ /* 0x000fe20000000f00 */
[----:B------:R1:W-:Y:S01]  /*1f20*/  STL.64 [R1], R6 ;  /* 0x0000000601007387 */ /* 0x0003e20000100a00 */
[----:B------:R-:W-:-:S02]  /*1f30*/  MOV R5, 0x1 ;  /* 0x0000000100057802 */ /* 0x000fc40000000f00 */
[----:B------:R-:W-:Y:S01]  /*1f40*/  MOV R14, 0x4912f03a ;  /* 0x4912f03a000e7802 */ /* 0x000fe20000000f00 */
[----:B------:R2:W-:Y:S01]  /*1f50*/  STL.64 [R1+0x10], R12 ;  /* 0x0000100c01007387 */ /* 0x0005e20000100a00 */
[----:B------:R-:W-:Y:S02]  /*1f60*/  @P0 MOV R5, 0xffffffff ;  /* 0xffffffff00050802 */ /* 0x000fe40000000f00 */
[----:B------:R-:W-:Y:S01]  /*1f70*/  MOV R15, 0x4a5481c1 ;  /* 0x4a5481c1000f7802 */ /* 0x000fe20000000f00 */
[----:B------:R3:W-:Y:S01]  /*1f80*/  STL.64 [R1+0x8], R10 ;  /* 0x0000080a01007387 */ /* 0x0007e20000100a00 */
[----:B0-----:R-:W-:Y:S01]  /*1f90*/  MOV R16, 0x4a20fbd8 ;  /* 0x4a20fbd800107802 */ /* 0x001fe20000000f00 */
[----:B-1----:R-:W-:Y:S01]  /*1fa0*/  IMAD.MOV.U32 R6, RZ, RZ, 0x4b5edd0a ;  /* 0x4b5edd0aff067424 */ /* 0x002fe200078e00ff */
[----:B------:R-:W-:Y:S01]  /*1fb0*/  MOV R7, 0x4c255322 ;  /* 0x4c25532200077802 */ /* 0x000fe20000000f00 */
[----:B------:R0:W-:Y:S01]  /*1fc0*/  STL.64 [R1+0x18], R14 ;  /* 0x0000180e01007387 */ /* 0x0001e20000100a00 */
[----:B--2---:R-:W-:-:S02]  /*1fd0*/  MOV R12, 0x42840000 ;  /* 0x42840000000c7802 */ /* 0x004fc40000000f00 */
[----:B------:R-:W-:Y:S01]  /*1fe0*/  MOV R13, 0x44f0a000 ;  /* 0x44f0a000000d7802 */ /* 0x000fe20000000f00 */
[----:B------:R1:W-:Y:S01]  /*1ff0*/  STL.64 [R1+0x20], R6 ;  /* 0x0000200601007387 */ /* 0x0003e20000100a00 */
[----:B---3--:R-:W-:Y:S01]  /*2000*/  MOV R10, 0x4ca4b97f ;  /* 0x4ca4b97f000a7802 */ /* 0x008fe20000000f00 */
[----:B------:R-:W-:Y:S02]  /*2010*/  IMAD.MOV.U32 R11, RZ, RZ, 0x4cc5f8af ;  /* 0x4cc5f8afff0b7424 */ /* 0x000fe400078e00ff */
[----:B------:R2:W-:Y:S01]  /*2020*/  STL.64 [R1+0x9c8], R12 ;  /* 0x0009c80c01007387 */ /* 0x0005e20000100a00 */
[----:B0-----:R-:W-:-:S03]  /*2030*/  IMAD.MOV.U32 R14, RZ, RZ, 0x46ff3c00 ;  /* 0x46ff3c00ff0e7424 */ /* 0x001fc600078e00ff */
[----:B------:R0:W-:Y:S01]  /*2040*/  STL.64 [R1+0x28], R10 ;  /* 0x0000280a01007387 */ /* 0x0001e20000100a00 */
[----:B------:R-:W-:Y:S01]  /*2050*/  MOV R15, 0x48ae85e0 ;  /* 0x48ae85e0000f7802 */ /* 0x000fe20000000f00 */
[----:B-1----:R-:W-:Y:S01]  /*2060*/  IMAD.MOV.U32 R6, RZ, RZ, 0x4c2f75b4 ;  /* 0x4c2f75b4ff067424 */ /* 0x002fe200078e00ff */
[----:B------:R-:W-:-:S03]  /*2070*/  MOV R7, 0x4cc8c38c ;  /* 0x4cc8c38c00077802 */ /* 0x000fc60000000f00 */
[----:B------:R1:W-:Y:S01]  /*2080*/  STL.64 [R1+0x9d0], R14 ;  /* 0x0009d00e01007387 */ /* 0x0003e20000100a00 */
[C---:B--2---:R-:W-:Y:S02]  /*2090*/  IADD3 R12, R1.reuse, 0x9c4, RZ ;  /* 0x000009c4010c7810 */ /* 0x044fe40007ffe0ff */
[----:B------:R-:W-:Y:S01]  /*20a0*/  @P0 IADD3 R12, R1, 0x9f4, RZ ;  /* 0x000009f4010c0810 */ /* 0x000fe20007ffe0ff */
[----:B------:R2:W-:Y:S01]  /*20b0*/  STL.64 [R1+0x9e0], R6 ;  /* 0x0009e00601007387 */ /* 0x0005e20000100a00 */
[----:B------:R-:W-:Y:S01]  /*20c0*/  SHF.L.U32 R13, R5, 0x2, RZ ;  /* 0x00000002050d7819 */ /* 0x000fe200000006ff */
[----:B0-----:R-:W-:Y:S01]  /*20d0*/  IMAD.MOV.U32 R11, RZ, RZ, 0x4ce5eb4c ;  /* 0x4ce5eb4cff0b7424 */ /* 0x001fe200078e00ff */
[----:B------:R-:W-:Y:S01]  /*20e0*/  MOV R10, 0x4d0fed36 ;  /* 0x4d0fed36000a7802 */ /* 0x000fe20000000f00 */
[----:B------:R-:W-:Y:S01]  /*20f0*/  STL.64 [R1+0x9d8], R16 ;  /* 0x0009d81001007387 */ /* 0x000fe20000100a00 */
[----:B------:R-:W-:Y:S02]  /*2100*/  IADD3 R12, R12, R13, RZ ;  /* 0x0000000d0c0c7210 */ /* 0x000fe40007ffe0ff */
[----:B-1----:R-:W-:Y:S01]  /*2110*/  MOV R14, 0x4c184540 ;  /* 0x4c184540000e7802 */ /* 0x002fe20000000f00 */
[----:B------:R0:W-:Y:S01]  /*2120*/  STL.64 [R1+0x9e8], R10 ;  /* 0x0009e80a01007387 */ /* 0x0001e20000100a00 */
[----:B------:R-:W-:-:S02]  /*2130*/  IMAD.MOV.U32 R15, RZ, RZ, RZ ;  /* 0x000000ffff0f7224 */ /* 0x000fc400078e00ff */
[----:B--2---:R-:W-:-:S03]  /*2140*/  IMAD.MOV.U32 R6, RZ, RZ, 0x4c5914c6 ;  /* 0x4c5914c6ff067424 */ /* 0x004fc600078e00ff */
[----:B------:R-:W-:Y:S04]  /*2150*/  STL.64 [R1+0x9f0], R14 ;  /* 0x0009f00e01007387 */ /* 0x000fe80000100a00 */
[----:B------:R1:W-:Y:S01]  /*2160*/  STL [R1+0x30], R6 ;  /* 0x0000300601007387 */ /* 0x0003e20000100800 */
[----:B0-----:R-:W-:Y:S02]  /*2170*/  MOV R10, RZ ;  /* 0x000000ff000a7202 */ /* 0x001fe40000000f00 */
[----:B------:R-:W-:Y:S01]  /*2180*/  @P0 MOV R10, 0xc ;  /* 0x0000000c000a0802 */ /* 0x000fe20000000f00 */
[----:B------:R-:W2:Y:S01]  /*2190*/  LDL R7, [R12] ;  /* 0x000000000c077983 */ /* 0x000ea20000100800 */
[----:B-1----:R-:W-:-:S03]  /*21a0*/  IMAD.IADD R6, R12, 0x1, R13 ;  /* 0x000000010c067824 */ /* 0x002fc600078e020d */
[----:B------:R-:W-:Y:S02]  /*21b0*/  IMAD.IADD R10, R10, 0x1, R5 ;  /* 0x000000010a0a7824 */ /* 0x000fe400078e0205 */
[----:B------:R-:W-:-:S03]  /*21c0*/  IADD3 R11, R6, R13, RZ ;  /* 0x0000000d060b7210 */ /* 0x000fc60007ffe0ff */
[----:B------:R-:W-:Y:S01]  /*21d0*/  LEA R32, R10, R1, 0x2 ;  /* 0x000000010a207211 */ /* 0x000fe200078e10ff */
[----:B------:R-:W3:Y:S01]  /*21e0*/  LDL R6, [R6] ;  /* 0x0000000006067983 */ /* 0x000ee20000100800 */
[-C--:B------:R-:W-:Y:S02]  /*21f0*/  IADD3 R33, R11, R13.reuse, RZ ;  /* 0x0000000d0b217210 */ /* 0x080fe40007ffe0ff */
[----:B------:R-:W-:Y:S01]  /*2200*/  IADD3 R30, R13, R32, RZ ;  /* 0x000000200d1e7210 */ /* 0x000fe20007ffe0ff */
[----:B------:R0:W4:Y:S02]  /*2210*/  LDL R5, [R11] ;  /* 0x000000000b057983 */ /* 0x0001240000100800 */
[--C-:B------:R-:W-:Y:S02]  /*2220*/  IMAD.IADD R31, R33, 0x1, R13.reuse ;  /* 0x00000001211f7824 */ /* 0x100fe400078e020d */
[----:B------:R-:W-:Y:S01]  /*2230*/  IMAD.IADD R19, R30, 0x1, R13 ;  /* 0x000000011e137824 */ /* 0x000fe200078e020d */
[----:B------:R-:W5:Y:S02]  /*2240*/  LDL R33, [R33] ;  /* 0x0000000021217983 */ /* 0x000f640000100800 */
[----:B------:R-:W-:-:S02]  /*2250*/  IADD3 R29, R31, R13, RZ ;  /* 0x0000000d1f1d7210 */ /* 0x000fc40007ffe0ff */
[----:B------:R-:W5:Y:S02]  /*2260*/  LDL R32, [R32] ;  /* 0x0000000020207983 */ /* 0x000f640000100800 */
[-C--:B------:R-:W-:Y:S02]  /*2270*/  IADD3 R28, R29, R13.reuse, RZ ;  /* 0x0000000d1d1c7210 */ /* 0x080fe40007ffe0ff */
[----:B------:R-:W5:Y:S01]  /*2280*/  LDL R31, [R31] ;  /* 0x000000001f1f7983 */ /* 0x000f620000100800 */
[-C--:B------:R-:W-:Y:S02]  /*2290*/  IADD3 R27, R19, R13.reuse, RZ ;  /* 0x0000000d131b7210 */ /* 0x080fe40007ffe0ff */
[----:B------:R-:W-:Y:S01]  /*22a0*/  IMAD.IADD R26, R28, 0x1, R13 ;  /* 0x000000011c1a7824 */ /* 0x000fe200078e020d */
[----:B------:R-:W5:Y:S01]  /*22b0*/  LDL R30, [R30] ;  /* 0x000000001e1e7983 */ /* 0x000f620000100800 */
[----:B------:R-:W-:-:S03]  /*22c0*/  IADD3 R23, R27, R13, RZ ;  /* 0x0000000d1b177210 */ /* 0x000fc60007ffe0ff */
        /* <DEDUP_REMOVED lines=9> */
[----:B------:R-:W-:Y:S01]  /*2360*/  IMAD.IADD R18, R20, 0x1, R13 ;  /* 0x0000000114127824 */ /* 0x000fe200078e020d */
[-C--:B0-----:R-:W-:Y:S02]  /*2370*/  IADD3 R11, R17, R13.reuse, RZ ;  /* 0x0000000d110b7210 */ /* 0x081fe40007ffe0ff */
[----:B------:R-:W5:Y:S04]  /*2380*/  LDL R23, [R23] ;  /* 0x0000000017177983 */ /* 0x000f680000100800 */
[----:B------:R-:W5:Y:S01]  /*2390*/  LDL R22, [R22] ;  /* 0x0000000016167983 */ /* 0x000f620000100800 */
[----:B------:R-:W-:-:S03]  /*23a0*/  IADD3 R16, R18, R13, RZ ;  /* 0x0000000d12107210 */ /* 0x000fc60007ffe0ff */
[----:B------:R-:W5:Y:S01]  /*23b0*/  LDL R21, [R21] ;  /* 0x0000000015157983 */ /* 0x000f620000100800 */
[----:B------:R-:W-:-:S03]  /*23c0*/  IMAD.IADD R15, R11, 0x1, R13 ;  /* 0x000000010b0f7824 */ /* 0x000fc600078e020d */
[----:B------:R-:W5:Y:S04]  /*23d0*/  LDL R20, [R20] ;  /* 0x0000000014147983 */ /* 0x000f680000100800 */
[----:B------:R-:W5:Y:S04]  /*23e0*/  LDL R17, [R17] ;  /* 0x0000000011117983 */ /* 0x000f680000100800 */
[----:B------:R-:W5:Y:S04]  /*23f0*/  LDL R18, [R18] ;  /* 0x0000000012127983 */ /* 0x000f680000100800 */
[----:B------:R-:W5:Y:S04]  /*2400*/  LDL R11, [R11] ;  /* 0x000000000b0b7983 */ /* 0x000f680000100800 */
[----:B------:R-:W5:Y:S04]  /*2410*/  LDL R16, [R16] ;  /* 0x0000000010107983 */ /* 0x000f680000100800 */
[----:B------:R0:W5:Y:S02]  /*2420*/  LDL R12, [R15] ;  /* 0x000000000f0c7983 */ /* 0x0001640000100800 */
[----:B0-----:R-:W-:-:S04]  /*2430*/  IADD3 R15, R15, R13, RZ ;  /* 0x0000000d0f0f7210 */ /* 0x001fc80007ffe0ff */
[----:B------:R-:W-:Y:S02]  /*2440*/  IADD3 R10, R15, R13, RZ ;  /* 0x0000000d0f0a7210 */ /* 0x000fe40007ffe0ff */
[----:B------:R-:W5:Y:S03]  /*2450*/  LDL R15, [R15] ;  /* 0x000000000f0f7983 */ /* 0x000f660000100800 */
[----:B------:R-:W-:Y:S02]  /*2460*/  IMAD.IADD R13, R10, 0x1, R13 ;  /* 0x000000010a0d7824 */ /* 0x000fe400078e020d */
[----:B------:R-:W5:Y:S04]  /*2470*/  LDL R10, [R10] ;  /* 0x000000000a0a7983 */ /* 0x000f680000100800 */
[----:B------:R-:W5:Y:S01]  /*2480*/  LDL R13, [R13] ;  /* 0x000000000d0d7983 */ /* 0x000f620000100800 */
[----:B------:R-:W-:-:S02]  /*2490*/  MOV R14, R2 ;  /* 0x00000002000e7202 */ /* 0x000fc40000000f00 */
[----:B------:R-:W-:Y:S02]  /*24a0*/  @P0 MOV R14, R3 ;  /* 0x00000003000e0202 */ /* 0x000fe40000000f00 */
[----:B------:R-:W-:-:S05]  /*24b0*/  FSET.BF.LEU.FTZ.AND R3, |R2|, 1, PT ;  /* 0x3f8000000203780a */ /* 0x000fca000381b200 */
[----:B--2---:R-:W-:-:S04]  /*24c0*/  FFMA.FTZ R3, R3, R14, R7 ;  /* 0x0000000e03037223 */ /* 0x004fc80000010007 */
[----:B---3--:R-:W-:Y:S01]  /*24d0*/  FFMA.FTZ R3, R3, R14, R6 ;  /* 0x0000000e03037223 */ /* 0x008fe20000010006 */
[----:B------:R-:W-:-:S03]  /*24e0*/  IMAD.MOV.U32 R6, RZ, RZ, 0x3bc6a26b ;  /* 0x3bc6a26bff067424 */ /* 0x000fc600078e00ff */
[----:B----4-:R-:W-:Y:S01]  /*24f0*/  FFMA.FTZ R3, R3, R14, R5 ;  /* 0x0000000e03037223 */ /* 0x010fe20000010005 */
[----:B------:R-:W-:-:S03]  /*2500*/  @P0 MOV R6, 0x4c5914c6 ;  /* 0x4c5914c600060802 */ /* 0x000fc60000000f00 */
[----:B-----5:R-:W-:Y:S02]  /*2510*/  FFMA.FTZ R3, R3, R14, R33 ;  /* 0x0000000e03037223 */ /* 0x020fe40000010021 */
[----:B------:R-:W-:Y:S02]  /*2520*/  FFMA.FTZ R6, R14, R6, R32 ;  /* 0x000000060e067223 */ /* 0x000fe40000010020 */
[-C--:B------:R-:W-:Y:S02]  /*2530*/  FFMA.FTZ R3, R3, R14.reuse, R31 ;  /* 0x0000000e03037223 */ /* 0x080fe4000001001f */
[-C--:B------:R-:W-:Y:S02]  /*2540*/  FFMA.FTZ R6, R6, R14.reuse, R30 ;  /* 0x0000000e06067223 */ /* 0x080fe4000001001e */
[-C--:B------:R-:W-:Y:S01]  /*2550*/  FFMA.FTZ R3, R3, R14.reuse, R29 ;  /* 0x0000000e03037223 */ /* 0x080fe2000001001d */
[----:B------:R-:W0:Y:S01]  /*2560*/  @P0 MUFU.LG2 R5, R2 ;  /* 0x0000000200050308 */ /* 0x000e220000000c00 */
[----:B------:R-:W-:-:S02]  /*2570*/  FFMA.FTZ R6, R6, R14, R19 ;  /* 0x0000000e06067223 */ /* 0x000fc40000010013 */
[-C--:B------:R-:W-:Y:S02]  /*2580*/  FFMA.FTZ R3, R3, R14.reuse, R28 ;  /* 0x0000000e03037223 */ /* 0x080fe4000001001c */
[-C--:B------:R-:W-:Y:S02]  /*2590*/  FFMA.FTZ R6, R6, R14.reuse, R27 ;  /* 0x0000000e06067223 */ /* 0x080fe4000001001b */
[-C--:B------:R-:W-:Y:S02]  /*25a0*/  FFMA.FTZ R3, R3, R14.reuse, R26 ;  /* 0x0000000e03037223 */ /* 0x080fe4000001001a */
[-C--:B------:R-:W-:Y:S02]  /*25b0*/  FFMA.FTZ R6, R6, R14.reuse, R23 ;  /* 0x0000000e06067223 */ /* 0x080fe40000010017 */
[-C--:B------:R-:W-:Y:S02]  /*25c0*/  FFMA.FTZ R3, R3, R14.reuse, R22 ;  /* 0x0000000e03037223 */ /* 0x080fe40000010016 */
[----:B------:R-:W-:-:S02]  /*25d0*/  FFMA.FTZ R6, R6, R14, R21 ;  /* 0x0000000e06067223 */ /* 0x000fc40000010015 */
[-C--:B------:R-:W-:Y:S01]  /*25e0*/  FFMA.FTZ R3, R3, R14.reuse, R20 ;  /* 0x0000000e03037223 */ /* 0x080fe20000010014 */
[----:B0-----:R-:W-:Y:S01]  /*25f0*/  @P0 FMUL.FTZ R5, RZ, R5 ;  /* 0x00000005ff050220 */ /* 0x001fe20000410000 */
[-C--:B------:R-:W-:Y:S02]  /*2600*/  FFMA.FTZ R6, R6, R14.reuse, R17 ;  /* 0x0000000e06067223 */ /* 0x080fe40000010011 */
[----:B------:R-:W-:-:S03]  /*2610*/  FFMA.FTZ R3, R3, R14, R18 ;  /* 0x0000000e03037223 */ /* 0x000fc60000010012 */
[----:B------:R-:W0:Y:S01]  /*2620*/  @P0 MUFU.EX2 R5, R5 ;  /* 0x0000000500050308 */ /* 0x000e220000000800 */
[-C--:B------:R-:W-:Y:S01]  /*2630*/  FFMA.FTZ R6, R6, R14.reuse, R11 ;  /* 0x0000000e06067223 */ /* 0x080fe2000001000b */
[----:B------:R-:W-:-:S03]  /*2640*/  FFMA.FTZ R3, R3, R14, R16 ;  /* 0x0000000e03037223 */ /* 0x000fc60000010010 */
[----:B------:R-:W-:-:S03]  /*2650*/  FFMA.FTZ R6, R6, R14, R12 ;  /* 0x0000000e06067223 */ /* 0x000fc6000001000c */
[----:B------:R-:W1:Y:S01]  /*2660*/  MUFU.RCP R3, R3 ;  /* 0x0000000300037308 */ /* 0x000e620000001000 */
[----:B------:R-:W-:Y:S01]  /*2670*/  FADD.FTZ R7, R2, 6.0246801376342773438 ;  /* 0x40c0ca2e02077421 */ /* 0x000fe20000010000 */
[----:B------:R-:W-:-:S04]  /*2680*/  FFMA.FTZ R6, R6, R14, R15 ;  /* 0x0000000e06067223 */ /* 0x000fc8000001000f */
[----:B------:R-:W-:Y:S01]  /*2690*/  FFMA.FTZ R6, R6, R14, R10 ;  /* 0x0000000e06067223 */ /* 0x000fe2000001000a */
[----:B------:R-:W-:-:S03]  /*26a0*/  FADD.FTZ R7, R7, -0.5 ;  /* 0xbf00000007077421 */ /* 0x000fc60000010000 */
[----:B------:R-:W-:Y:S01]  /*26b0*/  FFMA.FTZ R6, R6, R14, R13 ;  /* 0x0000000e06067223 */ /* 0x000fe2000001000d */
[----:B------:R-:W-:-:S03]  /*26c0*/  FMUL.FTZ R10, R7, 0.36787945032119750977 ;  /* 0x3ebc5ab2070a7820 */ /* 0x000fc60000410000 */
[C---:B0-----:R-:W-:Y:S01]  /*26d0*/  @P0 FMUL.FTZ R5, R6.reuse, R5 ;  /* 0x0000000506050220 */ /* 0x041fe20000410000 */
[----:B-1----:R-:W-:-:S03]  /*26e0*/  @!P0 FMUL.FTZ R6, R6, R3 ;  /* 0x0000000306068220 */ /* 0x002fc60000410000 */
[----:B------:R-:W-:Y:S01]  /*26f0*/  @P0 FMUL.FTZ R6, R5, R3 ;  /* 0x0000000305060220 */ /* 0x000fe20000410000 */
[----:B------:R-:W-:Y:S01]  /*2700*/  MUFU.SQRT R10, R10 ;  /* 0x0000000a000a7308 */ /* 0x000fe20000002000 */
[----:B------:R-:W-:-:S07]  /*2710*/  FSETP.GEU.FTZ.AND P0, PT, R0, 200, PT ;  /* 0x434800000000780b */ /* 0x000fce0003f1e000 */
[----:B------:R-:W0:Y:S02]  /*2720*/  MUFU.RCP R3, R6 ;  /* 0x0000000600037308 */ /* 0x000e240000001000 */
[----:B0-----:R-:W-:-:S04]  /*2730*/  FMUL.FTZ R3, R10, R3 ;  /* 0x000000030a037220 */ /* 0x001fc80000410000 */
[----:B------:R-:W-:Y:S05]  /*2740*/  @!P2 BRA !P0, `(.L_x_1847) ;  /* 0x000000080028a947 */ /* 0x000fea0004000000 */
[----:B------:R-:W0:Y:S01]  /*2750*/  MUFU.RCP R5, R7 ;  /* 0x0000000700057308 */ /* 0x000e220000001000 */
[----:B------:R-:W-:Y:S01]  /*2760*/  FADD.FTZ R8, R8, -6.0246801376342773438 ;  /* 0xc0c0ca2e08087421 */ /* 0x000fe20000010000 */
[----:B------:R-:W-:Y:S01]  /*2770*/  FMUL.FTZ R9, R7, 1 ;  /* 0x3f80000007097820 */ /* 0x000fe20000410000 */
[----:B------:R-:W-:Y:S01]  /*2780*/  MOV R12, 0x3d39bf78 ;  /* 0x3d39bf78000c7802 */ /* 0x000fe20000000f00 */
[----:B------:R-:W-:Y:S02]  /*2790*/  IMAD.MOV.U32 R10, RZ, RZ, 0x1 ;  /* 0x00000001ff0a7424 */ /* 0x000fe400078e00ff */
[----:B------:R-:W-:Y:S01]  /*27a0*/  FADD.FTZ R8, R8, 0.5 ;  /* 0x3f00000008087421 */ /* 0x000fe20000010000 */
[----:B------:R-:W-:Y:S03]  /*27b0*/  BSSY B1, `(.L_x_1848) ;  /* 0x0000027000017945 */ /* 0x000fe60003800000 */
[----:B0-----:R-:W-:-:S02]  /*27c0*/  FMUL.FTZ R5, R8, R5 ;  /* 0x0000000508057220 */ /* 0x001fc40000410000 */
[----:B------:R-:W0:Y:S02]  /*27d0*/  F2F.F64.F32 R8, R9 ;  /* 0x0000000900087310 */ /* 0x000e240000201800 */
[C---:B------:R-:W-:Y:S01]  /*27e0*/  FADD.FTZ.RZ R6, R5.reuse, 1 ;  /* 0x3f80000005067421 */ /* 0x040fe2000001c000 */
[----:B------:R-:W-:-:S04]  /*27f0*/  ISETP.GE.U32.AND P0, PT, R5, 0x7f800000, PT ;  /* 0x7f8000000500780c */ /* 0x000fc80003f06070 */
[----:B------:R-:W-:-:S04]  /*2800*/  IADD3 R6, R6, -0x3f400000, RZ ;  /* 0xc0c0000006067810 */ /* 0x000fc80007ffe0ff */
[----:B------:R-:W-:Y:S01]  /*2810*/  LOP3.LUT R15, R6, 0xff800000, RZ, 0xc0, !PT ;  /* 0xff800000060f7812 */ /* 0x000fe200078ec0ff */
[----:B------:R-:W-:-:S03]  /*2820*/  IMAD.MOV.U32 R6, RZ, RZ, 0x3e800000 ;  /* 0x3e800000ff067424 */ /* 0x000fc600078e00ff */
[----:B------:R-:W-:Y:S01]  /*2830*/  IADD3 R7, -R15, 0x40800000, RZ ;  /* 0x408000000f077810 */ /* 0x000fe20007ffe1ff */
[----:B0-----:R-:W0:Y:S01]  /*2840*/  MUFU.RCP64H R11, R9 ;  /* 0x00000009000b7308 */ /* 0x001e220000001800 */
[-C--:B------:R-:W-:Y:S02]  /*2850*/  IADD3 R14, R5, -R15.reuse, RZ ;  /* 0x8000000f050e7210 */ /* 0x080fe40007ffe0ff */
[----:B------:R-:W-:Y:S01]  /*2860*/  I2FP.F32.S32 R15, R15 ;  /* 0x0000000f000f7245 */ /* 0x000fe20000201400 */
[----:B------:R-:W-:-:S04]  /*2870*/  FFMA.FTZ R6, R7, R6, -1 ;  /* 0xbf80000007067423 */ /* 0x000fc80000010006 */
[----:B------:R-:W-:Y:S01]  /*2880*/  FADD.FTZ R14, R14, R6 ;  /* 0x000000060e0e7221 */ /* 0x000fe20000010000 */
[----:B------:R-:W-:-:S03]  /*2890*/  FMUL.FTZ R15, R15, 1.1920928955078125e-07 ;  /* 0x340000000f0f7820 */ /* 0x000fc60000410000 */
        /* <DEDUP_REMOVED lines=8> */
[----:B------:R-:W-:Y:S01]  /*2920*/  DFMA R10, R10, R6, R10 ;  /* 0x000000060a0a722b */ /* 0x000fe2000000000a */
[----:B------:R-:W-:Y:S02]  /*2930*/  FMUL.FTZ R6, R0, 1 ;  /* 0x3f80000000067820 */ /* 0x000fe40000410000 */
[----:B------:R-:W-:-:S04]  /*2940*/  FFMA.FTZ R16, R14, R12, 0.33333510160446166992 ;  /* 0x3eaaaae60e107423 */ /* 0x000fc8000001000c */
[C---:B------:R-:W-:Y:S01]  /*2950*/  FFMA.FTZ R16, R14.reuse, R16, -0.5 ;  /* 0xbf0000000e107423 */ /* 0x040fe20000010010 */
[----:B------:R-:W0:Y:S01]  /*2960*/  F2F.F64.F32 R6, R6 ;  /* 0x0000000600067310 */ /* 0x000e220000201800 */
[----:B------:R-:W-:Y:S02]  /*2970*/  DFMA R12, -R8, R10, 1 ;  /* 0x3ff00000080c742b */ /* 0x000fe4000000010a */
[----:B------:R-:W-:-:S04]  /*2980*/  FMUL.FTZ R16, R14, R16 ;  /* 0x000000100e107220 */ /* 0x000fc80000410000 */
[----:B------:R-:W-:Y:S02]  /*2990*/  FFMA.FTZ R16, R14, R16, R14 ;  /* 0x000000100e107223 */ /* 0x000fe4000001000e */
[----:B------:R-:W-:Y:S02]  /*29a0*/  DFMA R10, R10, R12, R10 ;  /* 0x0000000c0a0a722b */ /* 0x000fe4000000000a */
[----:B------:R-:W-:Y:S01]  /*29b0*/  FFMA.FTZ R16, R15, 0.69314718246459960938, R16 ;  /* 0x3f3172180f107823 */ /* 0x000fe20000010010 */
[----:B------:R-:W-:Y:S08]  /*29c0*/  @!P0 BRA `(.L_x_1849) ;  /* 0x0000000000148947 */ /* 0x000ff00003800000 */
[C---:B------:R-:W-:Y:S02]  /*29d0*/  ISETP.GE.AND P0, PT, R5.reuse, -0x407fffff, PT ;  /* 0xbf8000010500780c */ /* 0x040fe40003f06270 */
[----:B------:R-:W-:-:S11]  /*29e0*/  FSETP.NEU.FTZ.AND P1, PT, R5, RZ, PT ;  /* 0x000000ff0500720b */ /* 0x000fd60003f3d000 */
[----:B------:R-:W-:-:S05]  /*29f0*/  @P0 MOV R12, 0x7f800000 ;  /* 0x7f800000000c0802 */ /* 0x000fca0000000f00 */
[----:B------:R-:W-:-:S05]  /*2a00*/  @P0 FFMA.FTZ R16, R5, R12, +INF ;  /* 0x7f80000005100423 */ /* 0x000fca000001000c */
[----:B------:R-:W-:-:S07]  /*2a10*/  FSEL R16, R16, -RZ, P1 ;  /* 0x800000ff10107208 */ /* 0x000fce0000800000 */
.L_x_1849:
[----:B------:R-:W-:Y:S05]  /*2a20*/  BSYNC B1 ;  /* 0x0000000000017941 */ /* 0x000fea0003800000 */
.L_x_1848:
[----:B------:R-:W-:Y:S01]  /*2a30*/  UMOV UR6, 0xc0000000 ;  /* 0xc000000000067882 */ /* 0x000fe20000000000 */
[----:B------:R-:W-:Y:S01]  /*2a40*/  UMOV UR7, 0x40161945 ;  /* 0x4016194500077882 */ /* 0x000fe20000000000 */
[----:B------:R-:W-:Y:S01]  /*2a50*/  BSSY B1, `(.L_x_1850) ;  /* 0x0000014000017945 */ /* 0x000fe20003800000 */
[----:B0-----:R-:W-:-:S08]  /*2a60*/  DMUL R6, R6, -UR6 ;  /* 0x8000000606067c28 */ /* 0x001fd00008000000 */
[----:B------:R-:W-:Y:S02]  /*2a70*/  DMUL R12, R6, R10 ;  /* 0x0000000a060c7228 */ /* 0x000fe40000000000 */
[----:B------:R-:W-:-:S06]  /*2a80*/  FSETP.GEU.AND P1, PT, |R7|, 6.5827683646048100446e-37, PT ;  /* 0x036000000700780b */ /* 0x000fcc0003f2e200 */
[----:B------:R-:W-:-:S08]  /*2a90*/  DFMA R14, -R8, R12, R6 ;  /* 0x0000000c080e722b */ /* 0x000fd00000000106 */
[----:B------:R-:W-:Y:S01]  /*2aa0*/  DFMA R12, R10, R14, R12 ;  /* 0x0000000e0a0c722b */ /* 0x000fe2000000000c */
[----:B------:R-:W-:-:S04]  /*2ab0*/  FADD.FTZ R10, -R5, R16 ;  /* 0x00000010050a7221 */ /* 0x000fc80000010100 */
[----:B------:R-:W-:-:S05]  /*2ac0*/  FMUL.FTZ R10, R2, R10 ;  /* 0x0000000a020a7220 */ /* 0x000fca0000410000 */
[----:B------:R-:W-:Y:S01]  /*2ad0*/  FFMA R5, RZ, R9, R13 ;  /* 0x00000009ff057223 */ /* 0x000fe2000000000d */
[----:B------:R-:W0:Y:S04]  /*2ae0*/  F2F.F64.F32 R10, R10 ;  /* 0x0000000a000a7310 */ /* 0x000e280000201800 */
[----:B------:R-:W-:-:S13]  /*2af0*/  FSETP.GT.AND P0, PT, |R5|, 1.469367938527859385e-39, PT ;  /* 0x001000000500780b */ /* 0x000fda0003f04200 */
[----:B0-----:R-:W-:Y:S05]  /*2b00*/  @P0 BRA P1, `(.L_x_1851) ;  /* 0x0000000000200947 */ /* 0x001fea0000800000 */
[----:B------:R-:W-:Y:S01]  /*2b10*/  MOV R20, R6 ;  /* 0x0000000600147202 */ /* 0x000fe20000000f00 */
[----:B------:R-:W-:Y:S01]  /*2b20*/  IMAD.MOV.U32 R21, RZ, RZ, R7 ;  /* 0x000000ffff157224 */ /* 0x000fe200078e0007 */
[----:B------:R-:W-:Y:S02]  /*2b30*/  MOV R7, R8 ;  /* 0x0000000800077202 */ /* 0x000fe40000000f00 */
[----:B------:R-:W-:Y:S02]  /*2b40*/  MOV R13, R9 ;  /* 0x00000009000d7202 */ /* 0x000fe40000000f00 */
[----:B------:R-:W-:-:S07]  /*2b50*/  MOV R6, 0x2b70 ;  /* 0x00002b7000067802 */ /* 0x000fce0000000f00 */
[----:B------:R-:W-:Y:S05]  /*2b60*/  CALL.REL.NOINC `($__internal_8_$__cuda_sm20_div_rn_f64_full) ;  /* 0x00000258001c7944 */ /* 0x000fea0003c00000 */
[----:B------:R-:W-:Y:S01]  /*2b70*/  IMAD.MOV.U32 R12, RZ, RZ, R8 ;  /* 0x000000ffff0c7224 */ /* 0x000fe200078e0008 */
[----:B------:R-:W-:-:S07]  /*2b80*/  MOV R13, R27 ;  /* 0x0000001b000d7202 */ /* 0x000fce0000000f00 */
.L_x_1851:
[----:B------:R-:W-:Y:S05]  /*2b90*/  BSYNC B1 ;  /* 0x0000000000017941 */ /* 0x000fea0003800000 */
.L_x_1850:
[----:B------:R-:W-:Y:S01]  /*2ba0*/  DADD R10, R10, R12 ;  /* 0x000000000a0a7229 */ /* 0x000fe2000000000c */
[----:B------:R-:W-:Y:S01]  /*2bb0*/  MOV R8, 0x652b82fe ;  /* 0x652b82fe00087802 */ /* 0x000fe20000000f00 */
[----:B------:R-:W-:Y:S01]  /*2bc0*/  IMAD.MOV.U32 R9, RZ, RZ, 0x3ff71547 ;  /* 0x3ff71547ff097424 */ /* 0x000fe200078e00ff */
[----:B------:R-:W-:Y:S01]  /*2bd0*/  UMOV UR6, 0xfefa39ef ;  /* 0xfefa39ef00067882 */ /* 0x000fe20000000000 */
[----:B------:R-:W-:Y:S01]  /*2be0*/  UMOV UR7, 0x3fe62e42 ;  /* 0x3fe62e4200077882 */ /* 0x000fe20000000000 */
[----:B------:R-:W-:Y:S03]  /*2bf0*/  BSSY B1, `(.L_x_1852) ;  /* 0x0000038000017945 */ /* 0x000fe60003800000 */
        /* <DEDUP_REMOVED lines=55> */
.L_x_1853:
[----:B------:R-:W-:Y:S05]  /*2f70*/  BSYNC B1 ;  /* 0x0000000000017941 */ /* 0x000fea0003800000 */
.L_x_1852:
[----:B0-----:R-:W-:Y:S01]  /*2f80*/  DMUL R12, R12, R14 ;  /* 0x0000000e0c0c7228 */ /* 0x001fe20000000000 */
[----:B------:R-:W-:Y:S01]  /*2f90*/  UMOV UR6, 0xf0000000 ;  /* 0xf000000000067882 */ /* 0x000fe20000000000 */
[----:B------:R-:W-:-:S04]  /*2fa0*/  UMOV UR7, 0x380fffff ;  /* 0x380fffff00077882 */ /* 0x000fc80000000000 */
[----:B------:R-:W0:Y:S02]  /*2fb0*/  F2F.F32.F64 R3, R12 ;  /* 0x0000000c00037310 */ /* 0x000e240000301000 */
[----:B------:R-:W-:-:S14]  /*2fc0*/  DSETP.GEU.AND P0, PT, |R12|, UR6, PT ;  /* 0x000000060c007e2a */ /* 0x000fdc000bf0e200 */
[----:B0-----:R-:W-:Y:S01]  /*2fd0*/  @!P0 FMUL R3, R3, 1.175494350822287508e-38 ;  /* 0x0080000003038820 */ /* 0x001fe20000400000 */
[----:B------:R-:W-:Y:S06]  /*2fe0*/  BRA `(.L_x_1854) ;  /* 0x0000000c00a07947 */ /* 0x000fec0003800000 */
.L_x_1847:
        /* <DEDUP_REMOVED lines=10> */
.L_x_1846:
        /* <DEDUP_REMOVED lines=28> */
[----:B------:R-:W-:Y:S02]  /*3250*/  IMAD.MOV.U32 R8, RZ, RZ, 0x3a4be755 ;  /* 0x3a4be755ff087424 */ /* 0x000fe400078e00ff */
[----:B------:R-:W-:Y:S01]  /*3260*/  FFMA.FTZ R10, R9, R10, R9 ;  /* 0x0000000a090a7223 */ /* 0x000fe20000010009 */
[----:B------:R-:W-:-:S03]  /*3270*/  @P1 MOV R9, 0x7f800000 ;  /* 0x7f80000000091802 */ /* 0x000fc60000000f00 */
[----:B------:R-:W-:Y:S01]  /*3280*/  FFMA.FTZ R3, R3, 0.69314718246459960938, R10 ;  /* 0x3f31721803037823 */ /* 0x000fe2000001000a */
[----:B0-----:R-:W-:Y:S01]  /*3290*/  FMUL.FTZ R10, R7, R7 ;  /* 0x00000007070a7220 */ /* 0x001fe20000410000 */
[----:B------:R-:W-:Y:S01]  /*32a0*/  @P1 FFMA.FTZ R3, R6, R9, +INF ;  /* 0x7f80000006031423 */ /* 0x000fe20000010009 */
[----:B------:R-:W-:Y:S02]  /*32b0*/  FADD.FTZ R6, |R2|, -0.5 ;  /* 0xbf00000002067421 */ /* 0x000fe40000010200 */
[----:B------:R-:W-:Y:S01]  /*32c0*/  FFMA.FTZ R9, R10, R8, -0.0027776553761214017868 ;  /* 0xbb3609530a097423 */ /* 0x000fe20000010008 */
[----:B------:R-:W-:-:S03]  /*32d0*/  FMUL.FTZ R3, R3, 0.5 ;  /* 0x3f00000003037820 */ /* 0x000fc60000410000 */
[----:B------:R-:W-:Y:S02]  /*32e0*/  FFMA.FTZ R10, R10, R9, 0.083333276212215423584 ;  /* 0x3daaaaa30a0a7423 */ /* 0x000fe40000010009 */
[----:B------:R-:W-:Y:S02]  /*32f0*/  FSEL R3, R3, -INF , P0 ;  /* 0xff80000003037808 */ /* 0x000fe40000000000 */
[----:B------:R-:W-:-:S03]  /*3300*/  FFMA.FTZ R7, R7, R10, 0.91893851757049560547 ;  /* 0x3f6b3f8e07077423 */ /* 0x000fc6000001000a */
[----:B------:R-:W-:-:S04]  /*3310*/  FMUL.FTZ R6, R3, R6 ;  /* 0x0000000603067220 */ /* 0x000fc80000410000 */
[----:B------:R-:W-:Y:S01]  /*3320*/  FADD.FTZ R8, R6, R7 ;  /* 0x0000000706087221 */ /* 0x000fe20000010000 */
[----:B------:R-:W-:-:S04]  /*3330*/  FADD.FTZ R3, -R5, R6 ;  /* 0x0000000605037221 */ /* 0x000fc80000010100 */
[----:B------:R-:W-:Y:S01]  /*3340*/  FADD.FTZ R3, R3, R8 ;  /* 0x0000000803037221 */ /* 0x000fe20000010000 */
[----:B------:R-:W-:Y:S06]  /*3350*/  BRA `(.L_x_1858) ;  /* 0x0000000400407947 */ /* 0x000fec0003800000 */
.L_x_1857:
[----:B------:R-:W-:Y:S01]  /*3360*/  FADD.FTZ R6, |R2|, -3 ;  /* 0xc040000002067421 */ /* 0x000fe20000010200 */
[----:B------:R-:W-:-:S03]  /*3370*/  HFMA2.MMA R7, -RZ, RZ, 4.23046875, 0.62255859375 ;  /* 0x443b38fbff077435 */ /* 0x000fc600000001ff */
[----:B------:R-:W-:-:S04]  /*3380*/  FADD.FTZ R3, R6, -259.2509765625 ;  /* 0xc381a02006037421 */ /* 0x000fc80000010000 */
[----:B------:R-:W-:-:S03]  /*3390*/  FFMA.FTZ R3, R6, R3, -10777.1796875 ;  /* 0xc62864b806037423 */ /* 0x000fc60000010003 */
[C---:B------:R-:W-:Y:S01]  /*33a0*/  FFMA.FTZ R7, R6.reuse, -R7, -12349.7421875 ;  /* 0xc640f6f806077423 */ /* 0x040fe20000010807 */
[----:B------:R-:W-:-:S03]  /*33b0*/  FFMA.FTZ R3, R6, R3, -92685.046875 ;  /* 0xc7b5068606037423 */ /* 0x000fc60000010003 */
[C---:B------:R-:W-:Y:S01]  /*33c0*/  FFMA.FTZ R7, R6.reuse, R7, -41061.375 ;  /* 0xc720656006077423 */ /* 0x040fe20000010007 */
[----:B------:R-:W-:-:S03]  /*33d0*/  FFMA.FTZ R8, R6, R3, -206353.578125 ;  /* 0xc849846506087423 */ /* 0x000fc60000010003 */
[C---:B------:R-:W-:Y:S01]  /*33e0*/  FFMA.FTZ R7, R6.reuse, R7, -48310.6640625 ;  /* 0xc73cb6aa06077423 */ /* 0x040fe20000010007 */
[----:B------:R-:W0:Y:S03]  /*33f0*/  MUFU.RCP R3, R8 ;  /* 0x0000000800037308 */ /* 0x000e260000001000 */
[----:B------:R-:W-:-:S04]  /*3400*/  FFMA.FTZ R7, R6, R7, -143033.40625 ;  /* 0xc80bae5a06077423 */ /* 0x000fc80000010007 */
[----:B0-----:R-:W-:Y:S01]  /*3410*/  FFMA.FTZ R3, R7, R3, R6 ;  /* 0x0000000307037223 */ /* 0x001fe20000010006 */
[----:B------:R-:W-:Y:S06]  /*3420*/  BRA `(.L_x_1858) ;  /* 0x00000004000c7947 */ /* 0x000fec0003800000 */
.L_x_1856:
        /* <DEDUP_REMOVED lines=15> */
.L_x_1859:
        /* <DEDUP_REMOVED lines=16> */
.L_x_1860:
        /* <DEDUP_REMOVED lines=14> */
[C---:B------:R-:W-:Y:S02]  /*3700*/  ISETP.GE.U32.AND P1, PT, R3.reuse, 0x7f800000, PT ;  /* 0x7f8000000300780c */ /* 0x040fe40003f26070 */
[----:B------:R-:W-:Y:S02]  /*3710*/  LOP3.LUT R10, R10, 0xff800000, RZ, 0xc0, !PT ;  /* 0xff8000000a0a7812 */ /* 0x000fe400078ec0ff */
[----:B------:R-:W-:-:S03]  /*3720*/  FSETP.NEU.FTZ.AND P0, PT, R3, RZ, PT ;  /* 0x000000ff0300720b */ /* 0x000fc60003f1d000 */
        /* <DEDUP_REMOVED lines=12> */
[----:B------:R-:W-:Y:S01]  /*37f0*/  FFMA.FTZ R7, R7, 1.1920928955078125e-07, R8 ;  /* 0x3400000007077823 */ /* 0x000fe20000010008 */
[----:B------:R-:W-:Y:S01]  /*3800*/  @P1 MOV R8, 0x7f800000 ;  /* 0x7f80000000081802 */ /* 0x000fe20000000f00 */
[----:B------:R-:W-:-:S04]  /*3810*/  FFMA.FTZ R6, R6, R9, R6 ;  /* 0x0000000906067223 */ /* 0x000fc80000010006 */
[----:B------:R-:W-:Y:S01]  /*3820*/  FFMA.FTZ R6, R7, 0.69314718246459960938, R6 ;  /* 0x3f31721807067823 */ /* 0x000fe20000010006 */
[----:B------:R-:W-:-:S04]  /*3830*/  @P1 FFMA.FTZ R6, R3, R8, +INF ;  /* 0x7f80000003061423 */ /* 0x000fc80000010008 */
[----:B------:R-:W-:-:S05]  /*3840*/  FADD.FTZ R6, -R6, -RZ ;  /* 0x800000ff06067221 */ /* 0x000fca0000010100 */
[----:B------:R-:W-:-:S07]  /*3850*/  FSEL R3, R6, +INF , P0 ;  /* 0x7f80000006037808 */ /* 0x000fce0000000000 */
.L_x_1858:
[----:B------:R-:W-:Y:S05]  /*3860*/  BSYNC B1 ;  /* 0x0000000000017941 */ /* 0x000fea0003800000 */
.L_x_1855:
        /* <DEDUP_REMOVED lines=22> */
[----:B------:R-:W-:Y:S01]  /*39d0*/  @P1 MOV R11, 0x37cbac00 ;  /* 0x37cbac00000b1802 */ /* 0x000fe20000000f00 */
[----:B------:R-:W-:Y:S02]  /*39e0*/  IMAD.MOV.U32 R5, RZ, RZ, -0x46b2bead ;  /* 0xb94d4153ff057424 */ /* 0x000fe400078e00ff */
        /* <DEDUP_REMOVED lines=37> */
.L_x_1863:
        /* <DEDUP_REMOVED lines=26> */
.L_x_1862:
[----:B------:R-:W-:Y:S05]  /*3de0*/  BSYNC B1 ;  /* 0x0000000000017941 */ /* 0x000fea0003800000 */
.L_x_1861:
        /* <DEDUP_REMOVED lines=8> */
.L_x_1854:
[----:B------:R-:W-:Y:S05]  /*3e70*/  BSYNC B0 ;  /* 0x0000000000007941 */ /* 0x000fea0003800000 */
.L_x_1845:
[----:B-1----:R-:W-:Y:S02]  /*3e80*/  FSETP.NEU.FTZ.AND P0, PT, R3, RZ, PT ;  /* 0x000000ff0300720b */ /* 0x002fe40003f1d000 */
[----:B0-----:R-:W-:-:S11]  /*3e90*/  MOV R5, RZ ;  /* 0x000000ff00057202 */ /* 0x001fd60000000f00 */
[----:B------:R-:W-:Y:S05]  /*3ea0*/  @!P0 BRA `(.L_x_1840) ;  /* 0x000000bc00588947 */ /* 0x000fea0003800000 */
[----:B------:R-:W-:Y:S01]  /*3eb0*/  HFMA2.MMA R6, -RZ, RZ, 1.875, 0 ;  /* 0x3f800000ff067435 */ /* 0x000fe200000001ff */
[----:B------:R-:W-:Y:S01]  /*3ec0*/  BSSY B0, `(.L_x_1864) ;  /* 0x000000e000007945 */ /* 0x000fe20003800000 */
[----:B------:R-:W-:Y:S01]  /*3ed0*/  IMAD.MOV.U32 R5, RZ, RZ, RZ ;  /* 0x000000ffff057224 */ /* 0x000fe200078e00ff */
[----:B------:R-:W-:Y:S01]  /*3ee0*/  MOV R7, R2 ;  /* 0x0000000200077202 */ /* 0x000fe20000000f00 */
[----:B------:R-:W-:-:S07]  /*3ef0*/  IMAD.MOV.U32 R8, RZ, RZ, 0x3f800000 ;  /* 0x3f800000ff087424 */ /* 0x000fce00078e00ff */
.L_x_1865:
        /* <DEDUP_REMOVED lines=11> */
.L_x_1864:
[----:B------:R-:W0:Y:S01]  /*3fb0*/  MUFU.RCP R0, R2 ;  /* 0x0000000200007308 */ /* 0x000e220000001000 */
[----:B------:R-:W-:-:S04]  /*3fc0*/  FMUL.FTZ R3, R8, R3 ;  /* 0x0000000308037220 */ /* 0x000fc80000410000 */
[----:B0-----:R-:W-:Y:S01]  /*3fd0*/  FMUL.FTZ R5, R3, R0 ;  /* 0x0000000003057220 */ /* 0x001fe20000410000 */
[----:B------:R-:W-:Y:S06]  /*3fe0*/  BRA `(.L_x_1840) ;  /* 0x000000bc00087947 */ /* 0x000fec0003800000 */
.L_x_1844:
[----:B------:R-:W-:Y:S02]  /*3ff0*/  MOV R3, R2 ;  /* 0x0000000200037202 */ /* 0x000fe40000000f00 */
[----:B------:R-:W-:-:S07]  /*4000*/  MOV R5, 0x4020 ;  /* 0x0000402000057802 */ /* 0x000fce0000000f00 */
[----:B------:R-:W-:Y:S05]  /*4010*/  CALL.REL.NOINC `($_ZN2at6native29vectorized_elementwise_kernelILi2EN48_GLOBAL__N__08322988_15_IGammaKernel_cu_cb51a28d10CalcIgammaIfEESt5arrayIPcLm3EEEEviT0_T1_$_ZN46_INTERNAL_08322988_15_IGammaKernel_cu_cb51a28d48_GLOBAL__N__08322988_15_IGammaKernel_cu_cb51a28d12calc_igammacIfEET_S2_S2_) ;  /* 0x000000bc000c7944 */ /* 0x000fea0003c00000 */
[----:B------:R-:W-:Y:S01]  /*4020*/  FADD.FTZ R5, -R6, 1 ;  /* 0x3f80000006057421 */ /* 0x000fe20000010100 */
[----:B------:R-:W-:Y:S06]  /*4030*/  BRA `(.L_x_1840) ;  /* 0x000000b800f47947 */ /* 0x000fec0003800000 */
.L_x_1843:
[----:B------:R-:W-:Y:S01]  /*4040*/  HFMA2.MMA R12, -RZ, RZ, 0.71484375, -7284 ;  /* 0x39b8ef1dff0c7435 */ /* 0x000fe200000001ff */
[----:B------:R-:W-:Y:S01]  /*4050*/  MOV R13, 0xb93b7038 ;  /* 0xb93b7038000d7802 */ /* 0x000fe20000000f00 */
[----:B------:R-:W-:Y:S01]  /*4060*/  HFMA2.MMA R7, -RZ, RZ, 1.416015625, -0.052093505859375 ;  /* 0x3daaaaabff077435 */ /* 0x000fe200000001ff */
[----:B------:R-:W-:Y:S01]  /*4070*/  MOV R10, 0xbc72b9d6 ;  /* 0xbc72b9d6000a7802 */ /* 0x000fe20000000f00 */
[----:B------:R-:W-:Y:S01]  /*4080*/  IMAD.MOV.U32 R11, RZ, RZ, 0x3a97b426 ;  /* 0x3a97b426ff0b7424 */ /* 0x000fe200078e00ff */
[----:B------:R-:W-:Y:S01]  /*4090*/  HFMA2.MMA R15, -RZ, RZ, -0.37939453125, -0.044677734375 ;  /* 0xb612a9b8ff0f7435 */ /* 0x000fe200000001ff */
[----:B------:R-:W-:Y:S01]  /*40a0*/  IMAD.MOV.U32 R6, RZ, RZ, -0x41555555 ;  /* 0xbeaaaaabff067424 */ /* 0x000fe200078e00ff */
[----:B------:R0:W-:Y:S01]  /*40b0*/  STL.64 [R1+0x10], R12 ;  /* 0x0000100c01007387 */ /* 0x0001e20000100a00 */
[----:B------:R-:W-:Y:S01]  /*40c0*/  IMAD.MOV.U32 R14, RZ, RZ, 0x382462c5 ;  /* 0x382462c5ff0e7424 */ /* 0x000fe200078e00ff */
[----:B------:R-:W-:Y:S01]  /*40d0*/  HFMA2.MMA R16, -RZ, RZ, -0.1015625, 0.541015625 ;  /* 0xae803854ff107435 */ /* 0x000fe200000001ff */
[----:B------:R-:W-:Y:S01]  /*40e0*/  MOV R17, 0x2dd64a3b ;  /* 0x2dd64a3b00117802 */ /* 0x000fe20000000f00 */
[----:B------:R1:W-:Y:S01]  /*40f0*/  STL.64 [R1+0x8], R10 ;  /* 0x0000080a01007387 */ /* 0x0003e20000100a00 */
[----:B------:R-:W-:-:S02]  /*4100*/  IMAD.MOV.U32 R5, RZ, RZ, 0x3ef9425d ;  /* 0x3ef9425dff057424 */ /* 0x000fc400078e00ff */
[-C--:B------:R-:W-:Y:S01]  /*4110*/  FMUL.FTZ R0, R0, R3.reuse ;  /* 0x0000000300007220 */ /* 0x080fe20000410000 */
[----:B------:R-:W-:Y:S01]  /*4120*/  BSSY B0, `(.L_x_1866) ;  /* 0x00003ea000007945 */ /* 0x000fe20003800000 */
[----:B------:R2:W-:Y:S01]  /*4130*/  STL.64 [R1], R6 ;  /* 0x0000000601007387 */ /* 0x0005e20000100a00 */
[----:B------:R-:W-:Y:S02]  /*4140*/  FMUL.FTZ R8, R8, R3 ;  /* 0x0000000308087220 */ /* 0x000fe40000410000 */
[----:B------:R-:W-:Y:S01]  /*4150*/  FSETP.GT.FTZ.AND P0, PT, R0, 1, PT ;  /* 0x3f8000000000780b */ /* 0x000fe20003f14000 */
[----:B0-----:R-:W-:Y:S01]  /*4160*/  HFMA2.MMA R13, -RZ, RZ, -0.174560546875, -0.0005855560302734375 ;  /* 0xb19690ccff0d7435 */ /* 0x001fe200000001ff */
[----:B------:R-:W-:Y:S01]  /*4170*/  IMAD.MOV.U32 R12, RZ, RZ, 0x32304beb ;  /* 0x32304bebff0c7424 */ /* 0x000fe200078e00ff */
[----:B------:R0:W-:Y:S01]  /*4180*/  STL.64 [R1+0x18], R14 ;  /* 0x0000180e01007387 */ /* 0x0001e20000100a00 */
[----:B-1----:R-:W-:Y:S01]  /*4190*/  HFMA2.MMA R10, -RZ, RZ, -0.264892578125, -0.12188720703125 ;  /* 0xb43dafcdff0a7435 */ /* 0x002fe200000001ff */
[----:B------:R-:W-:-:S02]  /*41a0*/  MOV R11, 0x31e67ae7 ;  /* 0x31e67ae7000b7802 */ /* 0x000fc40000000f00 */
        /* <DEDUP_REMOVED lines=8> */
[----:B------:R-:W-:-:S02]  /*4230*/  IMAD.MOV.U32 R17, RZ, RZ, 0x3b2d602b ;  /* 0x3b2d602bff117424 */ /* 0x000fc400078e00ff */
[----:B------:R1:W-:Y:S01]  /*4240*/  STL.64 [R1+0x28], R10 ;  /* 0x0000280a01007387 */ /* 0x0003e20000100a00 */
[----:B--2---:R-:W-:Y:S01]  /*4250*/  HFMA2.MMA R12, -RZ, RZ, 0.0390625, -3.802776336669921875e-05 ;  /* 0x2900827eff0c7435 */ /* 0x004fe200000001ff */
[----:B------:R-:W-:Y:S02]  /*4260*/  MOV R13, 0xa6141ff4 ;  /* 0xa6141ff4000d7802 */ /* 0x000fe40000000f00 */
[----:B------:R2:W-:Y:S01]  /*4270*/  STL.64 [R1+0x38], R14 ;  /* 0x0000380e01007387 */ /* 0x0005e20000100a00 */
[----:B0-----:R-:W-:Y:S01]  /*4280*/  HFMA2.MMA R7, -RZ, RZ, 0.046600341796875, -16 ;  /* 0x29f7cc00ff077435 */ /* 0x001fe200000001ff */
[----:B------:R-:W-:Y:S02]  /*4290*/  IMAD.MOV.U32 R6, RZ, RZ, -0x534f1ac8 ;  /* 0xacb0e538ff067424 */ /* 0x000fe400078e00ff */
[----:B------:R0:W-:Y:S01]  /*42a0*/  STL.64 [R1+0x58], R12 ;  /* 0x0000580c01007387 */ /* 0x0001e20000100a00 */
[----:B-1----:R-:W-:Y:S01]  /*42b0*/  MOV R10, 0x2abdd03b ;  /* 0x2abdd03b000a7802 */ /* 0x002fe20000000f00 */
[----:B------:R-:W-:-:S02]  /*42c0*/  IMAD.MOV.U32 R11, RZ, RZ, -0x55e33b21 ;  /* 0xaa1cc4dfff0b7424 */ /* 0x000fc400078e00ff */
[----:B------:R1:W-:Y:S01]  /*42d0*/  STL.64 [R1+0x68], R16 ;  /* 0x0000681001007387 */ /* 0x0003e20000100a00 */
[----:B--2---:R-:W-:Y:S01]  /*42e0*/  HFMA2.MMA R15, -RZ, RZ, -0.8681640625, -0.7294921875 ;  /* 0xbaf2b9d6ff0f7435 */ /* 0x004fe200000001ff */
[----:B------:R-:W-:Y:S02]  /*42f0*/  IMAD.MOV.U32 R14, RZ, RZ, -0x58f1ab76 ;  /* 0xa70e548aff0e7424 */ /* 0x000fe400078e00ff */
[----:B------:R2:W-:Y:S04]  /*4300*/  STL.64 [R1+0x50], R10 ;  /* 0x0000500a01007387 */ /* 0x0005e80000100a00 */
[----:B------:R3:W-:Y:S01]  /*4310*/  STL.64 [R1+0x48], R6 ;  /* 0x0000480601007387 */ /* 0x0007e20000100a00 */
[----:B0-----:R-:W-:Y:S01]  /*4320*/  MOV R12, 0x370054e5 ;  /* 0x370054e5000c7802 */ /* 0x001fe20000000f00 */
[----:B------:R-:W-:-:S02]  /*4330*/  IMAD.MOV.U32 R13, RZ, RZ, -0x4a27a102 ;  /* 0xb5d85efeff0d7424 */ /* 0x000fc400078e00ff */
[----:B------:R0:W-:Y:S01]  /*4340*/  STL.64 [R1+0x60], R14 ;  /* 0x0000600e01007387 */ /* 0x0001e20000100a00 */
[----:B-1----:R-:W-:Y:S01]  /*4350*/  HFMA2.MMA R17, -RZ, RZ, 0.1968994140625, 62.5625 ;  /* 0x324d53d2ff117435 */ /* 0x002fe200000001ff */
[----:B------:R-:W-:Y:S01]  /*4360*/  IMAD.MOV.U32 R16, RZ, RZ, -0x4c88ee18 ;  /* 0xb37711e8ff107424 */ /* 0x000fe200078e00ff */
[----:B--2---:R-:W-:Y:S01]  /*4370*/  HFMA2.MMA R11, -RZ, RZ, -0.474365234375, -50.71875 ;  /* 0xb797d257ff0b7435 */ /* 0x004fe200000001ff */
[----:B------:R-:W-:Y:S01]  /*4380*/  IMAD.MOV.U32 R10, RZ, RZ, -0x4b283e5e ;  /* 0xb4d7c1a2ff0a7424 */ /* 0x000fe200078e00ff */
[----:B------:R1:W-:Y:S01]  /*4390*/  STL.64 [R1+0x80], R12 ;  /* 0x0000800c01007387 */ /* 0x0003e20000100a00 */
[----:B---3--:R-:W-:Y:S01]  /*43a0*/  HFMA2.MMA R6, -RZ, RZ, -0.81298828125, -12.9609375 ;  /* 0xba81ca7bff067435 */ /* 0x008fe200000001ff */
[----:B------:R-:W-:Y:S02]  /*43b0*/  MOV R7, 0x3957c1a2 ;  /* 0x3957c1a200077802 */ /* 0x000fe40000000f00 */
[----:B------:R2:W-:Y:S01]  /*43c0*/  STL.64 [R1+0x90], R16 ;  /* 0x0000901001007387 */ /* 0x0005e20000100a00 */
[----:B0-----:R-:W-:Y:S01]  /*43d0*/  HFMA2.MMA R14, -RZ, RZ, 0.1756591796875, -0.0714111328125 ;  /* 0x319fac92ff0e7435 */ /* 0x001fe200000001ff */
[----:B------:R-:W-:-:S02]  /*43e0*/  MOV R15, 0x34140796 ;  /* 0x34140796000f7802 */ /* 0x000fc40000000f00 */
[----:B------:R0:W-:Y:S01]  /*43f0*/  STL.64 [R1+0x78], R10 ;  /* 0x0000780a01007387 */ /* 0x0001e20000100a00 */
[----:B-1----:R-:W-:-:S03]  /*4400*/  HFMA2.MMA R13, -RZ, RZ, 0.077880859375, 3.135204315185546875e-05 ;  /* 0x2cfc020eff0d7435 */ /* 0x002fc600000001ff */
[----:B------:R1:W-:Y:S01]  /*4410*/  STL.64 [R1+0x70], R6 ;  /* 0x0000700601007387 */ /* 0x0003e20000100a00 */
[----:B------:R-:W-:Y:S01]  /*4420*/  IMAD.MOV.U32 R12, RZ, RZ, 0x29889f1d ;  /* 0x29889f1dff0c7424 */ /* 0x000fe200078e00ff */
[----:B--2---:R-:W-:Y:S02]  /*4430*/  HFMA2.MMA R16, -RZ, RZ, -0.0213775634765625, -250.375 ;  /* 0xa579dbd3ff107435 */ /* 0x004fe400000001ff */
[----:B------:R2:W-:Y:S01]  /*4440*/  STL.64 [R1+0x88], R14 ;  /* 0x0000880e01007387 */ /* 0x0005e20000100a00 */
[----:B------:R-:W-:Y:S01]  /*4450*/  MOV R17, 0xa960345a ;  /* 0xa960345a00117802 */ /* 0x000fe20000000f00 */
[----:B0-----:R-:W-:Y:S01]  /*4460*/  HFMA2.MMA R10, -RZ, RZ, 0.123291015625, -195.25 ;  /* 0x2fe4da1aff0a7435 */ /* 0x001fe200000001ff */
[----:B------:R-:W-:Y:S01]  /*4470*/  MOV R11, 0xaebc5283 ;  /* 0xaebc5283000b7802 */ /* 0x000fe20000000f00 */
[----:B------:R0:W-:Y:S01]  /*4480*/  STL.64 [R1+0xa8], R12 ;  /* 0x0000a80c01007387 */ /* 0x0001e20000100a00 */
[----:B-1----:R-:W-:Y:S01]  /*4490*/  MOV R6, 0xad9a4fde ;  /* 0xad9a4fde00067802 */ /* 0x002fe20000000f00 */
[----:B------:R-:W-:-:S03]  /*44a0*/  IMAD.MOV.U32 R7, RZ, RZ, -0x4f754d8a ;  /* 0xb08ab276ff077424 */ /* 0x000fc600078e00ff */
[----:B------:R1:W-:Y:S01]  /*44b0*/  STL.64 [R1+0xa0], R10 ;  /* 0x0000a00a01007387 */ /* 0x0003e20000100a00 */
[----:B--2---:R-:W-:Y:S01]  /*44c0*/  MOV R14, 0xac4e6798 ;  /* 0xac4e6798000e7802 */ /* 0x004fe20000000f00 */
[----:B------:R-:W-:Y:S02]  /*44d0*/  IMAD.MOV.U32 R15, RZ, RZ, 0x2b28cac0 ;  /* 0x2b28cac0ff0f7424 */ /* 0x000fe400078e00ff */
[----:B------:R2:W-:Y:S01]  /*44e0*/  STL.64 [R1+0x98], R6 ;  /* 0x0000980601007387 */ /* 0x0005e20000100a00 */
[----:B0-----:R-:W-:-:S03]  /*44f0*/  HFMA2.MMA R12, -RZ, RZ, 0.7861328125, 5.53125 ;  /* 0x3a4a4588ff0c7435 */ /* 0x001fc600000001ff */
[----:B------:R0:W-:Y:S01]  /*4500*/  STL.64 [R1+0xb0], R14 ;  /* 0x0000b00e01007387 */ /* 0x0001e20000100a00 */
[----:B------:R-:W-:Y:S02]  /*4510*/  MOV R13, 0x3606d905 ;  /* 0x3606d905000d7802 */ /* 0x000fe40000000f00 */
[----:B-1----:R-:W-:Y:S01]  /*4520*/  MOV R10, 0x3b877322 ;  /* 0x3b877322000a7802 */ /* 0x002fe20000000f00 */
[----:B------:R-:W-:Y:S01]  /*4530*/  IMAD.MOV.U32 R11, RZ, RZ, -0x44d046cc ;  /* 0xbb2fb934ff0b7424 */ /* 0x000fe200078e00ff */
[----:B------:R1:W-:Y:S01]  /*4540*/  STL.64 [R1+0xb8], R16 ;  /* 0x0000b81001007387 */ /* 0x0003e20000100a00 */
[----:B--2---:R-:W-:Y:S01]  /*4550*/  HFMA2.MMA R7, -RZ, RZ, -0.02960205078125, -131.5 ;  /* 0xa794d81cff077435 */ /* 0x004fe200000001ff */
[----:B------:R-:W-:Y:S02]  /*4560*/  IMAD.MOV.U32 R6, RZ, RZ, 0x28b6c54f ;  /* 0x28b6c54fff067424 */ /* 0x000fe400078e00ff */
[----:B------:R2:W-:Y:S01]  /*4570*/  STL.64 [R1+0xc8], R10 ;  /* 0x0000c80a01007387 */ /* 0x0005e20000100a00 */
[----:B0-----:R-:W-:Y:S01]  /*4580*/  HFMA2.MMA R15, -RZ, RZ, 0.54541015625, -50144 ;  /* 0x385dfa1fff0f7435 */ /* 0x001fe200000001ff */
[----:B------:R-:W-:-:S02]  /*4590*/  IMAD.MOV.U32 R14, RZ, RZ, -0x471ed608 ;  /* 0xb8e129f8ff0e7424 */ /* 0x000fc400078e00ff */
[----:B------:R0:W-:Y:S01]  /*45a0*/  STL.64 [R1+0xd0], R12 ;  /* 0x0000d00c01007387 */ /* 0x0001e20000100a00 */
[----:B-1----:R-:W-:Y:S01]  /*45b0*/  MOV R16, 0xb7561683 ;  /* 0xb756168300107802 */ /* 0x002fe20000000f00 */
[----:B------:R-:W-:Y:S02]  /*45c0*/  IMAD.MOV.U32 R17, RZ, RZ, 0x33130aa5 ;  /* 0x33130aa5ff117424 */ /* 0x000fe400078e00ff */
[----:B------:R1:W-:Y:S01]  /*45d0*/  STL.64 [R1+0xc0], R6 ;  /* 0x0000c00601007387 */ /* 0x0003e20000100a00 */
[----:B--2---:R-:W-:Y:S01]  /*45e0*/  HFMA2.MMA R11, -RZ, RZ, -0.11529541015625, 0.0230712890625 ;  /* 0xaf6125e8ff0b7435 */ /* 0x004fe200000001ff */
[----:B------:R-:W-:Y:S02]  /*45f0*/  IMAD.MOV.U32 R10, RZ, RZ, 0x34195641 ;  /* 0x34195641ff0a7424 */ /* 0x000fe400078e00ff */
[----:B------:R2:W-:Y:S01]  /*4600*/  STL.64 [R1+0xd8], R14 ;  /* 0x0000d80e01007387 */ /* 0x0005e20000100a00 */
[----:B0-----:R-:W-:Y:S01]  /*4610*/  MOV R12, 0xb2721b9a ;  /* 0xb2721b9a000c7802 */ /* 0x001fe20000000f00 */
[----:B------:R-:W-:-:S02]  /*4620*/  IMAD.MOV.U32 R13, RZ, RZ, 0x31d606a3 ;  /* 0x31d606a3ff0d7424 */ /* 0x000fc400078e00ff */
[----:B------:R0:W-:Y:S01]  /*4630*/  STL.64 [R1+0xe0], R16 ;  /* 0x0000e01001007387 */ /* 0x0001e20000100a00 */
[----:B-1----:R-:W-:Y:S01]  /*4640*/  HFMA2.MMA R6, -RZ, RZ, 0.357421875, 0.06695556640625 ;  /* 0x35b82c49ff067435 */ /* 0x002fe200000001ff */
[----:B------:R-:W-:Y:S02]  /*4650*/  MOV R7, 0xb5291658 ;  /* 0xb529165800077802 */ /* 0x000fe40000000f00 */
[----:B------:R1:W-:Y:S01]  /*4660*/  STL.64 [R1+0xf8], R12 ;  /* 0x0000f80c01007387 */ /* 0x0003e20000100a00 */
[----:B--2---:R-:W-:Y:S01]  /*4670*/  HFMA2.MMA R14, -RZ, RZ, -0.1478271484375, -864.5 ;  /* 0xb0bbe2c1ff0e7435 */ /* 0x004fe200000001ff */
[----:B------:R-:W-:Y:S02]  /*4680*/  MOV R15, 0x2b84b13c ;  /* 0x2b84b13c000f7802 */ /* 0x000fe40000000f00 */
[----:B------:R2:W-:Y:S01]  /*4690*/  STL.64 [R1+0xf0], R10 ;  /* 0x0000f00a01007387 */ /* 0x0005e20000100a00 */
[----:B0-----:R-:W-:Y:S01]  /*46a0*/  HFMA2.MMA R17, -RZ, RZ, -0.100830078125, -0.97216796875 ;  /* 0xae74bbc7ff117435 */ /* 0x001fe200000001ff */
[----:B------:R-:W-:-:S02]  /*46b0*/  IMAD.MOV.U32 R16, RZ, RZ, 0x2f0d882b ;  /* 0x2f0d882bff107424 */ /* 0x000fc400078e00ff */
[----:B------:R0:W-:Y:S01]  /*46c0*/  STL.64 [R1+0xe8], R6 ;  /* 0x0000e80601007387 */ /* 0x0001e20000100a00 */
[----:B-1----:R-:W-:Y:S01]  /*46d0*/  HFMA2.MMA R13, -RZ, RZ, 0.0149993896484375, -0.005496978759765625 ;  /* 0x23ae9da1ff0d7435 */ /* 0x002fe200000001ff */
[----:B------:R-:W-:Y:S02]  /*46e0*/  IMAD.MOV.U32 R12, RZ, RZ, -0x5620f4f4 ;  /* 0xa9df0b0cff0c7424 */ /* 0x000fe400078e00ff */
[----:B------:R1:W-:Y:S01]  /*46f0*/  STL.64 [R1+0x100], R14 ;  /* 0x0001000e01007387 */ /* 0x0003e20000100a00 */
[----:B--2---:R-:W-:Y:S01]  /*4700*/  HFMA2.MMA R10, -RZ, RZ, -0.059356689453125, -47616 ;  /* 0xab99f9d0ff0a7435 */ /* 0x004fe200000001ff */
        /* <DEDUP_REMOVED lines=8> */
[----:B--2---:R-:W-:Y:S01]  /*4790*/  HFMA2.MMA R16, -RZ, RZ, 0.6796875, -0.00629425048828125 ;  /* 0x39709e72ff107435 */ /* 0x004fe200000001ff */
[----:B------:R-:W-:Y:S02]  /*47a0*/  MOV R17, 0xb9f5fd8c ;  /* 0xb9f5fd8c00117802 */ /* 0x000fe40000000f00 */
[----:B------:R2:W-:Y:S01]  /*47b0*/  STL.64 [R1+0x118], R10 ;  /* 0x0001180a01007387 */ /* 0x0005e20000100a00 */
[----:B0-----:R-:W-:Y:S01]  /*47c0*/  HFMA2.MMA R12, -RZ, RZ, -0.42138671875, 3826 ;  /* 0xb6be6b79ff0c7435 */ /* 0x001fe200000001ff */
[----:B------:R-:W-:-:S02]  /*47d0*/  MOV R13, 0x35bf0101 ;  /* 0x35bf0101000d7802 */ /* 0x000fc40000000f00 */
[----:B------:R0:W-:Y:S01]  /*47e0*/  STL.64 [R1+0x128], R14 ;  /* 0x0001280e01007387 */ /* 0x0001e20000100a00 */
[----:B-1----:R-:W-:Y:S01]  /*47f0*/  HFMA2.MMA R7, -RZ, RZ, -0.5771484375, -0.00124835968017578125 ;  /* 0xb89e951dff077435 */ /* 0x002fe200000001ff */
[----:B------:R-:W-:Y:S02]  /*4800*/  IMAD.MOV.U32 R6, RZ, RZ, 0x398c5cdb ;  /* 0x398c5cdbff067424 */ /* 0x000fe400078e00ff */
[----:B------:R1:W-:Y:S01]  /*4810*/  STL.64 [R1+0x130], R16 ;  /* 0x0001301001007387 */ /* 0x0003e20000100a00 */
[----:B--2---:R-:W-:Y:S01]  /*4820*/  MOV R10, 0xb480a951 ;  /* 0xb480a951000a7802 */ /* 0x004fe20000000f00 */
[----:B------:R-:W-:Y:S02]  /*4830*/  IMAD.MOV.U32 R11, RZ, RZ, 0x3739efa3 ;  /* 0x3739efa3ff0b7424 */ /* 0x000fe400078e00ff */
[----:B------:R2:W-:Y:S01]  /*4840*/  STL.64 [R1+0x148], R12 ;  /* 0x0001480c01007387 */ /* 0x0005e20000100a00 */
[----:B0-----:R-:W-:Y:S01]  /*4850*/  HFMA2.MMA R15, -RZ, RZ, -0.26318359375, 0.00168609619140625 ;  /* 0xb43616e8ff0f7435 */ /* 0x001fe200000001ff */
[----:B------:R-:W-:-:S02]  /*4860*/  IMAD.MOV.U32 R14, RZ, RZ, -0x520aee6d ;  /* 0xadf51193ff0e7424 */ /* 0x000fc400078e00ff */
[----:B------:R0:W-:Y:S01]  /*4870*/  STL.64 [R1+0x140], R10 ;  /* 0x0001400a01007387 */ /* 0x0001e20000100a00 */
[----:B-1----:R-:W-:Y:S01]  /*4880*/  MOV R16, 0x33adef47 ;  /* 0x33adef4700107802 */ /* 0x002fe20000000f00 */
[----:B------:R-:W-:Y:S02]  /*4890*/  IMAD.MOV.U32 R17, RZ, RZ, -0x4d5bd619 ;  /* 0xb2a429e7ff117424 */ /* 0x000fe400078e00ff */
[----:B------:R1:W-:Y:S01]  /*48a0*/  STL.64 [R1+0x138], R6 ;  /* 0x0001380601007387 */ /* 0x0003e20000100a00 */
[----:B--2---:R-:W-:Y:S01]  /*48b0*/  MOV R12, 0xa87a302c ;  /* 0xa87a302c000c7802 */ /* 0x004fe20000000f00 */
[----:B------:R-:W-:Y:S02]  /*48c0*/  IMAD.MOV.U32 R13, RZ, RZ, -0x523f6961 ;  /* 0xadc0969fff0d7424 */ /* 0x000fe400078e00ff */
[----:B------:R2:W-:Y:S01]  /*48d0*/  STL.64 [R1+0x150], R14 ;  /* 0x0001500e01007387 */ /* 0x0005e20000100a00 */
[----:B0-----:R-:W-:Y:S01]  /*48e0*/  HFMA2.MMA R11, -RZ, RZ, 0.115966796875, -149.25 ;  /* 0x2f6cd8aaff0b7435 */ /* 0x001fe200000001ff */
[----:B------:R-:W-:-:S02]  /*48f0*/  IMAD.MOV.U32 R10, RZ, RZ, -0x4f7df9d6 ;  /* 0xb082062aff0a7424 */ /* 0x000fc400078e00ff */
[----:B------:R0:W-:Y:S01]  /*4900*/  STL.64 [R1+0x158], R16 ;  /* 0x0001581001007387 */ /* 0x0001e20000100a00 */
[----:B-1----:R-:W-:Y:S01]  /*4910*/  HFMA2.MMA R6, -RZ, RZ, 0.06494140625, 764 ;  /* 0x2c2861f8ff067435 */ /* 0x002fe200000001ff */
[----:B------:R-:W-:Y:S02]  /*4920*/  MOV R7, 0x310db352 ;  /* 0x310db35200077802 */ /* 0x000fe40000000f00 */
[----:B------:R1:W-:Y:S01]  /*4930*/  STL.64 [R1+0x170], R12 ;  /* 0x0001700c01007387 */ /* 0x0003e20000100a00 */
[----:B--2---:R-:W-:Y:S01]  /*4940*/  HFMA2.MMA R14, -RZ, RZ, 0.080810546875, 1.6845703125 ;  /* 0x2d2c3ebdff0e7435 */ /* 0x004fe200000001ff */
[----:B------:R-:W-:Y:S02]  /*4950*/  MOV R15, 0xac19474f ;  /* 0xac19474f000f7802 */ /* 0x000fe40000000f00 */
[----:B------:R2:W-:Y:S01]  /*4960*/  STL.64 [R1+0x168], R10 ;  /* 0x0001680a01007387 */ /* 0x0005e20000100a00 */
[----:B0-----:R-:W-:Y:S01]  /*4970*/  HFMA2.MMA R17, -RZ, RZ, 0.050262451171875, 48960 ;  /* 0x2a6f79faff117435 */ /* 0x001fe200000001ff */
[----:B------:R-:W-:-:S02]  /*4980*/  IMAD.MOV.U32 R16, RZ, RZ, 0x248f2a67 ;  /* 0x248f2a67ff107424 */ /* 0x000fc400078e00ff */
[----:B------:R0:W-:Y:S01]  /*4990*/  STL.64 [R1+0x160], R6 ;  /* 0x0001600601007387 */ /* 0x0001e20000100a00 */
[----:B-1----:R-:W-:Y:S01]  /*49a0*/  HFMA2.MMA R13, -RZ, RZ, -0.3603515625, 43744 ;  /* 0xb5c47957ff0d7435 */ /* 0x002fe200000001ff */
[----:B------:R-:W-:Y:S02]  /*49b0*/  IMAD.MOV.U32 R12, RZ, RZ, -0x4663332c ;  /* 0xb99cccd4ff0c7424 */ /* 0x000fe400078e00ff */
[----:B------:R1:W-:Y:S01]  /*49c0*/  STL.64 [R1+0x178], R14 ;  /* 0x0001780e01007387 */ /* 0x0003e20000100a00 */
[----:B--2---:R-:W-:Y:S01]  /*49d0*/  HFMA2.MMA R10, -RZ, RZ, -0.79736328125, -8896 ;  /* 0xba61f058ff0a7435 */ /* 0x004fe200000001ff */
[----:B------:R-:W-:Y:S02]  /*49e0*/  MOV R11, 0x3a4d87fb ;  /* 0x3a4d87fb000b7802 */ /* 0x000fe40000000f00 */
[----:B------:R2:W-:Y:S01]  /*49f0*/  STL.64 [R1+0x180], R16 ;  /* 0x0001801001007387 */ /* 0x0005e20000100a00 */
[----:B0-----:R-:W-:Y:S01]  /*4a00*/  MOV R6, 0xa9d26c77 ;  /* 0xa9d26c7700067802 */ /* 0x001fe20000000f00 */
[----:B------:R-:W-:-:S02]  /*4a10*/  IMAD.MOV.U32 R7, RZ, RZ, 0x28b83af4 ;  /* 0x28b83af4ff077424 */ /* 0x000fc400078e00ff */
[----:B------:R0:W-:Y:S01]  /*4a20*/  STL.64 [R1+0x198], R12 ;  /* 0x0001980c01007387 */ /* 0x0001e20000100a00 */
[----:B-1----:R-:W-:Y:S01]  /*4a30*/  MOV R14, 0x388b4846 ;  /* 0x388b4846000e7802 */ /* 0x002fe20000000f00 */
[----:B------:R-:W-:Y:S02]  /*4a40*/  IMAD.MOV.U32 R15, RZ, RZ, -0x47d98e01 ;  /* 0xb82671ffff0f7424 */ /* 0x000fe400078e00ff */
[----:B------:R1:W-:Y:S01]  /*4a50*/  STL.64 [R1+0x188], R6 ;  /* 0x0001880601007387 */ /* 0x0003e20000100a00 */
[----:B--2---:R-:W-:Y:S01]  /*4a60*/  HFMA2.MMA R16, -RZ, RZ, 0.45263671875, -204 ;  /* 0x373eda60ff107435 */ /* 0x004fe200000001ff */
[----:B------:R-:W-:Y:S02]  /*4a70*/  MOV R17, 0x2f89d9e3 ;  /* 0x2f89d9e300117802 */ /* 0x000fe40000000f00 */
[----:B------:R2:W-:Y:S01]  /*4a80*/  STL.64 [R1+0x190], R10 ;  /* 0x0001900a01007387 */ /* 0x0005e20000100a00 */
[----:B0-----:R-:W-:Y:S01]  /*4a90*/  HFMA2.MMA R12, -RZ, RZ, 0.2176513671875, -18976 ;  /* 0x32f7f4a2ff0c7435 */ /* 0x001fe200000001ff */
[----:B------:R-:W-:-:S02]  /*4aa0*/  MOV R13, 0xb273c722 ;  /* 0xb273c722000d7802 */ /* 0x000fc40000000f00 */
[----:B------:R0:W-:Y:S01]  /*4ab0*/  STL.64 [R1+0x1a0], R14 ;  /* 0x0001a00e01007387 */ /* 0x0001e20000100a00 */
[----:B-1----:R-:W-:Y:S01]  /*4ac0*/  HFMA2.MMA R7, -RZ, RZ, 0.339599609375, 0.0038700103759765625 ;  /* 0x356f1bedff077435 */ /* 0x002fe200000001ff */
[----:B------:R-:W-:Y:S02]  /*4ad0*/  IMAD.MOV.U32 R6, RZ, RZ, -0x4a1c71fc ;  /* 0xb5e38e04ff067424 */ /* 0x000fe400078e00ff */
[----:B------:R1:W-:Y:S01]  /*4ae0*/  STL.64 [R1+0x1a8], R16 ;  /* 0x0001a81001007387 */ /* 0x0003e20000100a00 */
[----:B--2---:R-:W-:Y:S01]  /*4af0*/  MOV R10, 0xb47633b6 ;  /* 0xb47633b6000a7802 */ /* 0x004fe20000000f00 */
[----:B------:R-:W-:Y:S02]  /*4b00*/  IMAD.MOV.U32 R11, RZ, RZ, 0x2e020a8b ;  /* 0x2e020a8bff0b7424 */ /* 0x000fe400078e00ff */
[----:B------:R2:W-:Y:S01]  /*4b10*/  STL.64 [R1+0x1c0], R12 ;  /* 0x0001c00c01007387 */ /* 0x0005e20000100a00 */
[----:B0-----:R-:W-:Y:S01]  /*4b20*/  HFMA2.MMA R15, -RZ, RZ, -0.050811767578125, -0.0056915283203125 ;  /* 0xaa819dd4ff0f7435 */ /* 0x001fe200000001ff */
[----:B------:R-:W-:-:S02]  /*4b30*/  IMAD.MOV.U32 R14, RZ, RZ, 0x316cd4f9 ;  /* 0x316cd4f9ff0e7424 */ /* 0x000fc400078e00ff */
[----:B------:R0:W-:Y:S01]  /*4b40*/  STL.64 [R1+0x1b8], R10 ;  /* 0x0001b80a01007387 */ /* 0x0001e20000100a00 */
[----:B-1----:R-:W-:Y:S01]  /*4b50*/  MOV R16, 0xafd8a791 ;  /* 0xafd8a79100107802 */ /* 0x002fe20000000f00 */
[----:B------:R-:W-:Y:S02]  /*4b60*/  IMAD.MOV.U32 R17, RZ, RZ, 0x2f4c88ee ;  /* 0x2f4c88eeff117424 */ /* 0x000fe400078e00ff */
[----:B------:R1:W-:Y:S01]  /*4b70*/  STL.64 [R1+0x1b0], R6 ;  /* 0x0001b00601007387 */ /* 0x0003e20000100a00 */
[----:B--2---:R-:W-:Y:S01]  /*4b80*/  MOV R12, 0x2b0a2bbf ;  /* 0x2b0a2bbf000c7802 */ /* 0x004fe20000000f00 */
[----:B------:R-:W-:Y:S02]  /*4b90*/  IMAD.MOV.U32 R13, RZ, RZ, -0x5d1625b2 ;  /* 0xa2e9da4eff0d7424 */ /* 0x000fe400078e00ff */
[----:B------:R2:W-:Y:S01]  /*4ba0*/  STL.64 [R1+0x1c8], R14 ;  /* 0x0001c80e01007387 */ /* 0x0005e20000100a00 */
[----:B0-----:R-:W-:Y:S01]  /*4bb0*/  HFMA2.MMA R11, -RZ, RZ, -0.06390380859375, 1.345703125 ;  /* 0xac173d62ff0b7435 */ /* 0x001fe200000001ff */
[----:B------:R-:W-:-:S02]  /*4bc0*/  IMAD.MOV.U32 R10, RZ, RZ, 0x2ca4a32a ;  /* 0x2ca4a32aff0a7424 */ /* 0x000fc400078e00ff */
[----:B------:R0:W-:Y:S01]  /*4bd0*/  STL.64 [R1+0x1d0], R16 ;  /* 0x0001d01001007387 */ /* 0x0001e20000100a00 */
[----:B-1----:R-:W-:Y:S01]  /*4be0*/  HFMA2.MMA R6, -RZ, RZ, -0.09759521484375, -0.0019130706787109375 ;  /* 0xae3f97d6ff067435 */ /* 0x002fe200000001ff */
[----:B------:R-:W-:Y:S02]  /*4bf0*/  MOV R7, 0x26b84405 ;  /* 0x26b8440500077802 */ /* 0x000fe40000000f00 */
[----:B------:R1:W-:Y:S01]  /*4c00*/  STL.64 [R1+0x1e8], R12 ;  /* 0x0001e80c01007387 */ /* 0x0003e20000100a00 */
[----:B--2---:R-:W-:Y:S01]  /*4c10*/  HFMA2.MMA R14, -RZ, RZ, -0.042083740234375, 0.58984375 ;  /* 0xa96338b8ff0e7435 */ /* 0x004fe200000001ff */
[----:B------:R-:W-:Y:S02]  /*4c20*/  MOV R15, 0xb9b09456 ;  /* 0xb9b09456000f7802 */ /* 0x000fe40000000f00 */
[----:B------:R2:W-:Y:S01]  /*4c30*/  STL.64 [R1+0x1e0], R10 ;  /* 0x0001e00a01007387 */ /* 0x0005e20000100a00 */
[----:B0-----:R-:W-:Y:S01]  /*4c40*/  HFMA2.MMA R17, -RZ, RZ, 0.69580078125, 465 ;  /* 0x39915f44ff117435 */ /* 0x001fe200000001ff */
[----:B------:R-:W-:-:S02]  /*4c50*/  IMAD.MOV.U32 R16, RZ, RZ, -0x476dc4fe ;  /* 0xb8923b02ff107424 */ /* 0x000fc400078e00ff */
[----:B------:R0:W-:Y:S01]  /*4c60*/  STL.64 [R1+0x1d8], R6 ;  /* 0x0001d80601007387 */ /* 0x0001e20000100a00 */
[----:B-1----:R-:W-:Y:S01]  /*4c70*/  HFMA2.MMA R13, -RZ, RZ, -0.381103515625, -7.34765625 ;  /* 0xb619c759ff0d7435 */ /* 0x002fe200000001ff */
[----:B------:R-:W-:Y:S02]  /*4c80*/  IMAD.MOV.U32 R12, RZ, RZ, 0x37068711 ;  /* 0x37068711ff0c7424 */ /* 0x000fe400078e00ff */
[----:B------:R1:W-:Y:S01]  /*4c90*/  STL.64 [R1+0x1f0], R14 ;  /* 0x0001f00e01007387 */ /* 0x0003e20000100a00 */
[----:B--2---:R-:W-:Y:S01]  /*4ca0*/  HFMA2.MMA R10, -RZ, RZ, 0.255859375, 442 ;  /* 0x34185ee8ff0a7435 */ /* 0x004fe200000001ff */
[----:B------:R-:W-:Y:S02]  /*4cb0*/  MOV R11, 0xb76411fe ;  /* 0xb76411fe000b7802 */ /* 0x000fe40000000f00 */
[----:B------:R2:W-:Y:S01]  /*4cc0*/  STL.64 [R1+0x1f8], R16 ;  /* 0x0001f81001007387 */ /* 0x0005e20000100a00 */
[----:B0-----:R-:W-:Y:S01]  /*4cd0*/  MOV R6, 0xb9510216 ;  /* 0xb951021600067802 */ /* 0x001fe20000000f00 */
[----:B------:R-:W-:-:S02]  /*4ce0*/  IMAD.MOV.U32 R7, RZ, RZ, 0x388e8f4e ;  /* 0x388e8f4eff077424 */ /* 0x000fc400078e00ff */
[----:B------:R0:W-:Y:S01]  /*4cf0*/  STL.64 [R1+0x210], R12 ;  /* 0x0002100c01007387 */ /* 0x0001e20000100a00 */
[----:B-1----:R-:W-:Y:S01]  /*4d00*/  MOV R14, 0xafb2ce7f ;  /* 0xafb2ce7f000e7802 */ /* 0x002fe20000000f00 */
[----:B------:R-:W-:Y:S02]  /*4d10*/  IMAD.MOV.U32 R15, RZ, RZ, 0x34ba0a82 ;  /* 0x34ba0a82ff0f7424 */ /* 0x000fe400078e00ff */
[----:B------:R1:W-:Y:S01]  /*4d20*/  STL.64 [R1+0x200], R6 ;  /* 0x0002000601007387 */ /* 0x0003e20000100a00 */
[----:B--2---:R-:W-:Y:S01]  /*4d30*/  HFMA2.MMA R16, -RZ, RZ, -0.26708984375, 0.00088405609130859375 ;  /* 0xb446133eff107435 */ /* 0x004fe200000001ff */
[----:B------:R-:W-:Y:S02]  /*4d40*/  MOV R17, 0x334f3181 ;  /* 0x334f318100117802 */ /* 0x000fe40000000f00 */
[----:B------:R2:W-:Y:S01]  /*4d50*/  STL.64 [R1+0x208], R10 ;  /* 0x0002080a01007387 */ /* 0x0005e20000100a00 */
[----:B0-----:R-:W-:Y:S01]  /*4d60*/  HFMA2.MMA R12, -RZ, RZ, 0.0301971435546875, 0.00146770477294921875 ;  /* 0x27bb1603ff0c7435 */ /* 0x001fe200000001ff */
[----:B------:R-:W-:-:S02]  /*4d70*/  MOV R13, 0x2ecdce2c ;  /* 0x2ecdce2c000d7802 */ /* 0x000fc40000000f00 */
[----:B------:R0:W-:Y:S01]  /*4d80*/  STL.64 [R1+0x218], R14 ;  /* 0x0002180e01007387 */ /* 0x0001e20000100a00 */
[----:B-1----:R-:W-:Y:S01]  /*4d90*/  HFMA2.MMA R7, -RZ, RZ, -0.1826171875, -0.091796875 ;  /* 0xb1d8ade0ff077435 */ /* 0x002fe200000001ff */
[----:B------:R-:W-:Y:S02]  /*4da0*/  IMAD.MOV.U32 R6, RZ, RZ, -0x575df71d ;  /* 0xa8a208e3ff067424 */ /* 0x000fe400078e00ff */
[----:B------:R1:W-:Y:S01]  /*4db0*/  STL.64 [R1+0x220], R16 ;  /* 0x0002201001007387 */ /* 0x0003e20000100a00 */
[----:B--2---:R-:W-:Y:S01]  /*4dc0*/  MOV R10, 0x315951d7 ;  /* 0x315951d7000a7802 */ /* 0x004fe20000000f00 */
[----:B------:R-:W-:Y:S02]  /*4dd0*/  IMAD.MOV.U32 R11, RZ, RZ, -0x4fa87867 ;  /* 0xb0578799ff0b7424 */ /* 0x000fe400078e00ff */
[----:B------:R2:W-:Y:S01]  /*4de0*/  STL.64 [R1+0x238], R12 ;  /* 0x0002380c01007387 */ /* 0x0005e20000100a00 */
[----:B0-----:R-:W-:Y:S01]  /*4df0*/  HFMA2.MMA R15, -RZ, RZ, 0.08184814453125, -56992 ;  /* 0x2d3dfaf5ff0f7435 */ /* 0x001fe200000001ff */
        /* <DEDUP_REMOVED lines=8> */
[----:B0-----:R-:W-:Y:S01]  /*4e80*/  HFMA2.MMA R11, -RZ, RZ, -0.76318359375, 0.9521484375 ;  /* 0xba1b3b9eff0b7435 */ /* 0x001fe200000001ff */
[----:B------:R-:W-:-:S02]  /*4e90*/  IMAD.MOV.U32 R10, RZ, RZ, 0x3a0b4779 ;  /* 0x3a0b4779ff0a7424 */ /* 0x000fc400078e00ff */
[----:B------:R0:W-:Y:S01]  /*4ea0*/  STL.64 [R1+0x248], R16 ;  /* 0x0002481001007387 */ /* 0x0001e20000100a00 */
[----:B-1----:R-:W-:Y:S01]  /*4eb0*/  HFMA2.MMA R6, -RZ, RZ, 0.055633544921875, -1554 ;  /* 0x2b1fe612ff067435 */ /* 0x002fe200000001ff */
[----:B------:R-:W-:Y:S02]  /*4ec0*/  MOV R7, 0xaa152d8b ;  /* 0xaa152d8b00077802 */ /* 0x000fe40000000f00 */
[----:B------:R1:W-:Y:S01]  /*4ed0*/  STL.64 [R1+0x260], R12 ;  /* 0x0002600c01007387 */ /* 0x0003e20000100a00 */
[----:B--2---:R-:W-:Y:S01]  /*4ee0*/  HFMA2.MMA R14, -RZ, RZ, -0.58349609375, 4.41074371337890625e-06 ;  /* 0xb8ab004aff0e7435 */ /* 0x004fe200000001ff */
[----:B------:R-:W-:Y:S02]  /*4ef0*/  MOV R15, 0x386b5efc ;  /* 0x386b5efc000f7802 */ /* 0x000fe40000000f00 */
[----:B------:R2:W-:Y:S01]  /*4f00*/  STL.64 [R1+0x258], R10 ;  /* 0x0002580a01007387 */ /* 0x0005e20000100a00 */
[----:B0-----:R-:W-:Y:S01]  /*4f10*/  HFMA2.MMA R17, -RZ, RZ, -0.1663818359375, -0.0100250244140625 ;  /* 0xb153a122ff117435 */ /* 0x001fe200000001ff */
[----:B------:R-:W-:-:S02]  /*4f20*/  IMAD.MOV.U32 R16, RZ, RZ, -0x48663e86 ;  /* 0xb799c17aff107424 */ /* 0x000fc400078e00ff */
[----:B------:R0:W-:Y:S01]  /*4f30*/  STL.64 [R1+0x250], R6 ;  /* 0x0002500601007387 */ /* 0x0001e20000100a00 */
[----:B-1----:R-:W-:Y:S01]  /*4f40*/  HFMA2.MMA R13, -RZ, RZ, 0.2279052734375, -1.0966796875 ;  /* 0x334bbc63ff0d7435 */ /* 0x002fe200000001ff */
[----:B------:R-:W-:Y:S02]  /*4f50*/  IMAD.MOV.U32 R12, RZ, RZ, -0x4c426841 ;  /* 0xb3bd97bfff0c7424 */ /* 0x000fe400078e00ff */
[----:B------:R1:W-:Y:S01]  /*4f60*/  STL.64 [R1+0x268], R14 ;  /* 0x0002680e01007387 */ /* 0x0003e20000100a00 */
[----:B--2---:R-:W-:Y:S01]  /*4f70*/  HFMA2.MMA R10, -RZ, RZ, 0.319091796875, 1096 ;  /* 0x351b6448ff0a7435 */ /* 0x004fe200000001ff */
        /* <DEDUP_REMOVED lines=8> */
[----:B--2---:R-:W-:Y:S01]  /*5000*/  HFMA2.MMA R16, -RZ, RZ, 0.1531982421875, -0.00011903047561645507812 ;  /* 0x30e787cdff107435 */ /* 0x004fe200000001ff */
[----:B------:R-:W-:Y:S02]  /*5010*/  MOV R17, 0xb06bb8ab ;  /* 0xb06bb8ab00117802 */ /* 0x000fe40000000f00 */
[----:B------:R2:W-:Y:S01]  /*5020*/  STL.64 [R1+0x280], R10 ;  /* 0x0002800a01007387 */ /* 0x0005e20000100a00 */
[----:B0-----:R-:W-:Y:S01]  /*5030*/  HFMA2.MMA R12, -RZ, RZ, -0.06829833984375, -4.28125 ;  /* 0xac5fc448ff0c7435 */ /* 0x001fe200000001ff */
[----:B------:R-:W-:-:S02]  /*5040*/  MOV R13, 0x22adcde9 ;  /* 0x22adcde9000d7802 */ /* 0x000fc40000000f00 */
[----:B------:R0:W-:Y:S01]  /*5050*/  STL.64 [R1+0x290], R14 ;  /* 0x0002900e01007387 */ /* 0x0001e20000100a00 */
[----:B-1----:R-:W-:Y:S01]  /*5060*/  HFMA2.MMA R7, -RZ, RZ, -0.0248260498046875, 7912 ;  /* 0xa65b6fbaff077435 */ /* 0x002fe200000001ff */
[----:B------:R-:W-:Y:S02]  /*5070*/  IMAD.MOV.U32 R6, RZ, RZ, 0x2f6d7999 ;  /* 0x2f6d7999ff067424 */ /* 0x000fe400078e00ff */
[----:B------:R1:W-:Y:S01]  /*5080*/  STL.64 [R1+0x298], R16 ;  /* 0x0002981001007387 */ /* 0x0003e20000100a00 */
[----:B--2---:R-:W-:Y:S01]  /*5090*/  MOV R10, 0xadea538c ;  /* 0xadea538c000a7802 */ /* 0x004fe20000000f00 */
[----:B------:R-:W-:Y:S02]  /*50a0*/  IMAD.MOV.U32 R11, RZ, RZ, 0x2d65daaf ;  /* 0x2d65daafff0b7424 */ /* 0x000fe400078e00ff */
[----:B------:R2:W-:Y:S01]  /*50b0*/  STL.64 [R1+0x2b0], R12 ;  /* 0x0002b00c01007387 */ /* 0x0005e20000100a00 */
[----:B0-----:R-:W-:Y:S01]  /*50c0*/  HFMA2.MMA R15, -RZ, RZ, 0.712890625, -0.0002586841583251953125 ;  /* 0x39b48c3dff0f7435 */ /* 0x001fe200000001ff */
        /* <DEDUP_REMOVED lines=8> */
[----:B0-----:R-:W-:Y:S01]  /*5150*/  HFMA2.MMA R11, -RZ, RZ, 0.494140625, -1.189453125 ;  /* 0x37e8bcc2ff0b7435 */ /* 0x001fe200000001ff */
[----:B------:R-:W-:-:S02]  /*5160*/  IMAD.MOV.U32 R10, RZ, RZ, -0x4bf731c8 ;  /* 0xb408ce38ff0a7424 */ /* 0x000fc400078e00ff */
[----:B------:R0:W-:Y:S01]  /*5170*/  STL.64 [R1+0x2c0], R16 ;  /* 0x0002c01001007387 */ /* 0x0001e20000100a00 */
[----:B-1----:R-:W-:Y:S01]  /*5180*/  HFMA2.MMA R6, -RZ, RZ, 0.69677734375, 30128 ;  /* 0x3993775bff067435 */ /* 0x002fe200000001ff */
[----:B------:R-:W-:Y:S02]  /*5190*/  MOV R7, 0xb8e63214 ;  /* 0xb8e6321400077802 */ /* 0x000fe40000000f00 */
[----:B------:R1:W-:Y:S01]  /*51a0*/  STL.64 [R1+0x2d8], R12 ;  /* 0x0002d80c01007387 */ /* 0x0003e20000100a00 */
[----:B--2---:R-:W-:Y:S01]  /*51b0*/  HFMA2.MMA R14, -RZ, RZ, 0.1258544921875, -2.712890625 ;  /* 0x3007c16dff0e7435 */ /* 0x004fe200000001ff */
[----:B------:R-:W-:Y:S02]  /*51c0*/  MOV R15, 0xb58e3567 ;  /* 0xb58e3567000f7802 */ /* 0x000fe40000000f00 */
[----:B------:R2:W-:Y:S01]  /*51d0*/  STL.64 [R1+0x2d0], R10 ;  /* 0x0002d00a01007387 */ /* 0x0005e20000100a00 */
[----:B0-----:R-:W-:Y:S01]  /*51e0*/  HFMA2.MMA R17, -RZ, RZ, -0.2646484375, -0.001155853271484375 ;  /* 0xb43c94bcff117435 */ /* 0x001fe200000001ff */
[----:B------:R-:W-:-:S02]  /*51f0*/  IMAD.MOV.U32 R16, RZ, RZ, 0x35258957 ;  /* 0x35258957ff107424 */ /* 0x000fc400078e00ff */
[----:B------:R0:W-:Y:S01]  /*5200*/  STL.64 [R1+0x2c8], R6 ;  /* 0x0002c80601007387 */ /* 0x0001e20000100a00 */
[----:B-1----:R-:W-:Y:S01]  /*5210*/  HFMA2.MMA R13, -RZ, RZ, -0.127197265625, 18128 ;  /* 0xb012746dff0d7435 */ /* 0x002fe200000001ff */
[----:B------:R-:W-:Y:S02]  /*5220*/  IMAD.MOV.U32 R12, RZ, RZ, -0x5bcd0536 ;  /* 0xa432facaff0c7424 */ /* 0x000fe400078e00ff */
[----:B------:R1:W-:Y:S01]  /*5230*/  STL.64 [R1+0x2e0], R14 ;  /* 0x0002e00e01007387 */ /* 0x0003e20000100a00 */
[----:B--2---:R-:W-:Y:S01]  /*5240*/  HFMA2.MMA R10, -RZ, RZ, -0.202392578125, 17504 ;  /* 0xb27a7446ff0a7435 */ /* 0x004fe200000001ff */
        /* <DEDUP_REMOVED lines=8> */
[----:B--2---:R-:W-:Y:S01]  /*52d0*/  HFMA2.MMA R16, -RZ, RZ, 0.0154876708984375, -809.5 ;  /* 0x23eee253ff107435 */ /* 0x004fe200000001ff */
[----:B------:R-:W-:Y:S02]  /*52e0*/  MOV R17, 0x2d1bcefb ;  /* 0x2d1bcefb00117802 */ /* 0x000fe40000000f00 */
[----:B------:R2:W-:Y:S01]  /*52f0*/  STL.64 [R1+0x2f8], R10 ;  /* 0x0002f80a01007387 */ /* 0x0005e20000100a00 */
[----:B0-----:R-:W-:Y:S01]  /*5300*/  HFMA2.MMA R12, -RZ, RZ, -0.73681640625, -14.484375 ;  /* 0xb9e5cb3eff0c7435 */ /* 0x001fe200000001ff */
[----:B------:R-:W-:-:S02]  /*5310*/  MOV R13, 0xb53b133b ;  /* 0xb53b133b000d7802 */ /* 0x000fc40000000f00 */
[----:B------:R0:W-:Y:S01]  /*5320*/  STL.64 [R1+0x308], R14 ;  /* 0x0003080e01007387 */ /* 0x0001e20000100a00 */
[----:B-1----:R-:W-:Y:S01]  /*5330*/  HFMA2.MMA R7, -RZ, RZ, 0.059326171875, -3744 ;  /* 0x2b98eb50ff077435 */ /* 0x002fe200000001ff */
[----:B------:R-:W-:Y:S02]  /*5340*/  IMAD.MOV.U32 R6, RZ, RZ, -0x536513c8 ;  /* 0xac9aec38ff067424 */ /* 0x000fe400078e00ff */
[----:B------:R1:W-:Y:S01]  /*5350*/  STL.64 [R1+0x310], R16 ;  /* 0x0003101001007387 */ /* 0x0003e20000100a00 */
[----:B--2---:R-:W-:Y:S01]  /*5360*/  MOV R10, 0xba2b14da ;  /* 0xba2b14da000a7802 */ /* 0x004fe20000000f00 */
[----:B------:R-:W-:Y:S02]  /*5370*/  IMAD.MOV.U32 R11, RZ, RZ, 0x3a5c11ce ;  /* 0x3a5c11ceff0b7424 */ /* 0x000fe400078e00ff */
[----:B------:R2:W-:Y:S01]  /*5380*/  STL.64 [R1+0x328], R12 ;  /* 0x0003280c01007387 */ /* 0x0005e20000100a00 */
[----:B0-----:R-:W-:Y:S01]  /*5390*/  HFMA2.MMA R15, -RZ, RZ, -0.6279296875, 0.0002286434173583984375 ;  /* 0xb9060b7eff0f7435 */ /* 0x001fe200000001ff */
        /* <DEDUP_REMOVED lines=8> */
[----:B0-----:R-:W-:Y:S01]  /*5420*/  HFMA2.MMA R11, -RZ, RZ, -0.08734130859375, 3010 ;  /* 0xad9769e1ff0b7435 */ /* 0x001fe200000001ff */
[----:B------:R-:W-:-:S02]  /*5430*/  IMAD.MOV.U32 R10, RZ, RZ, -0x49f2909b ;  /* 0xb60d6f65ff0a7424 */ /* 0x000fc400078e00ff */
[----:B------:R0:W-:Y:S01]  /*5440*/  STL.64 [R1+0x338], R16 ;  /* 0x0003381001007387 */ /* 0x0001e20000100a00 */
[----:B-1----:R-:W-:Y:S01]  /*5450*/  HFMA2.MMA R6, -RZ, RZ, -0.449462890625, -3.171875 ;  /* 0xb731c258ff067435 */ /* 0x002fe200000001ff */
[----:B------:R-:W-:Y:S02]  /*5460*/  MOV R7, 0x36e39c79 ;  /* 0x36e39c7900077802 */ /* 0x000fe40000000f00 */
[----:B------:R1:W-:Y:S01]  /*5470*/  STL.64 [R1+0x350], R12 ;  /* 0x0003500c01007387 */ /* 0x0003e20000100a00 */
[----:B--2---:R-:W-:Y:S01]  /*5480*/  HFMA2.MMA R14, -RZ, RZ, 0.2349853515625, -0.0009937286376953125 ;  /* 0x33859412ff0e7435 */ /* 0x004fe200000001ff */
[----:B------:R-:W-:Y:S02]  /*5490*/  MOV R15, 0x263e2a76 ;  /* 0x263e2a76000f7802 */ /* 0x000fe40000000f00 */
[----:B------:R2:W-:Y:S01]  /*54a0*/  STL.64 [R1+0x348], R10 ;  /* 0x0003480a01007387 */ /* 0x0005e20000100a00 */
[----:B0-----:R-:W-:Y:S01]  /*54b0*/  HFMA2.MMA R17, -RZ, RZ, 0.1781005859375, 0.007732391357421875 ;  /* 0x31b31febff117435 */ /* 0x001fe200000001ff */
[----:B------:R-:W-:-:S02]  /*54c0*/  IMAD.MOV.U32 R16, RZ, RZ, -0x4ddb3d09 ;  /* 0xb224c2f7ff107424 */ /* 0x000fc400078e00ff */
[----:B------:R0:W-:Y:S01]  /*54d0*/  STL.64 [R1+0x340], R6 ;  /* 0x0003400601007387 */ /* 0x0001e20000100a00 */
[----:B-1----:R-:W-:Y:S01]  /*54e0*/  HFMA2.MMA R13, -RZ, RZ, -0.01314544677734375, -22.578125 ;  /* 0xa2bbcda5ff0d7435 */ /* 0x002fe200000001ff */
[----:B------:R-:W-:Y:S02]  /*54f0*/  IMAD.MOV.U32 R12, RZ, RZ, 0x2de560f7 ;  /* 0x2de560f7ff0c7424 */ /* 0x000fe400078e00ff */
[----:B------:R1:W-:Y:S01]  /*5500*/  STL.64 [R1+0x358], R14 ;  /* 0x0003580e01007387 */ /* 0x0003e20000100a00 */
[----:B--2---:R-:W-:Y:S01]  /*5510*/  HFMA2.MMA R10, -RZ, RZ, 0.1146240234375, 1.1484375 ;  /* 0x2f563c98ff0a7435 */ /* 0x004fe200000001ff */
        /* <DEDUP_REMOVED lines=8> */
[----:B--2---:R-:W-:Y:S01]  /*55a0*/  HFMA2.MMA R16, -RZ, RZ, -0.57373046875, 0.0024356842041015625 ;  /* 0xb89718fdff107435 */ /* 0x004fe200000001ff */
[----:B------:R-:W-:Y:S02]  /*55b0*/  MOV R17, 0x3a31cb4e ;  /* 0x3a31cb4e00117802 */ /* 0x000fe40000000f00 */
[----:B------:R2:W-:Y:S01]  /*55c0*/  STL.64 [R1+0x370], R10 ;  /* 0x0003700a01007387 */ /* 0x0005e20000100a00 */
[----:B0-----:R-:W-:Y:S01]  /*55d0*/  HFMA2.MMA R13, -RZ, RZ, -0.48046875, -7.8984375 ;  /* 0xb7b0c7e6ff0d7435 */ /* 0x001fe200000001ff */
[----:B------:R-:W-:-:S02]  /*55e0*/  MOV R12, 0x38800900 ;  /* 0x38800900000c7802 */ /* 0x000fc40000000f00 */
[----:B------:R0:W-:Y:S01]  /*55f0*/  STL.64 [R1+0x380], R14 ;  /* 0x0003800e01007387 */ /* 0x0001e20000100a00 */
[----:B-1----:R-:W-:Y:S01]  /*5600*/  IMAD.MOV.U32 R6, RZ, RZ, -0x45d8306d ;  /* 0xba27cf93ff067424 */ /* 0x002fe200078e00ff */
[----:B------:R-:W-:Y:S02]  /*5610*/  MOV R7, 0x39917d90 ;  /* 0x39917d9000077802 */ /* 0x000fe40000000f00 */
[----:B------:R1:W-:Y:S01]  /*5620*/  STL.64 [R1+0x388], R16 ;  /* 0x0003881001007387 */ /* 0x0003e20000100a00 */
[----:B--2---:R-:W-:Y:S01]  /*5630*/  HFMA2.MMA R10, -RZ, RZ, 0.266357421875, 967 ;  /* 0x3443638eff0a7435 */ /* 0x004fe200000001ff */
[----:B------:R-:W-:Y:S02]  /*5640*/  IMAD.MOV.U32 R11, RZ, RZ, -0x474e2bfe ;  /* 0xb8b1d402ff0b7424 */ /* 0x000fe400078e00ff */
[----:B------:R2:W-:Y:S01]  /*5650*/  STL.64 [R1+0x390], R6 ;  /* 0x0003900601007387 */ /* 0x0005e20000100a00 */
[----:B0-----:R-:W-:Y:S01]  /*5660*/  IMAD.MOV.U32 R14, RZ, RZ, -0x4f8c7f39 ;  /* 0xb07380c7ff0e7424 */ /* 0x001fe200078e00ff */
[----:B------:R-:W-:-:S02]  /*5670*/  MOV R15, 0x3697f31f ;  /* 0x3697f31f000f7802 */ /* 0x000fc40000000f00 */
[----:B------:R0:W-:Y:S01]  /*5680*/  STL.64 [R1+0x3a0], R12 ;  /* 0x0003a00c01007387 */ /* 0x0001e20000100a00 */
[----:B-1----:R-:W-:-:S03]  /*5690*/  HFMA2.MMA R16, -RZ, RZ, -0.39013671875, -6.61328125 ;  /* 0xb63ec69dff107435 */ /* 0x002fc600000001ff */
[----:B------:R1:W-:Y:S01]  /*56a0*/  STL.64 [R1+0x398], R10 ;  /* 0x0003980a01007387 */ /* 0x0003e20000100a00 */
[----:B------:R-:W-:Y:S01]  /*56b0*/  IMAD.MOV.U32 R17, RZ, RZ, 0x3569c288 ;  /* 0x3569c288ff117424 */ /* 0x000fe200078e00ff */
[----:B--2---:R-:W-:Y:S02]  /*56c0*/  HFMA2.MMA R7, -RZ, RZ, -0.2587890625, -3.587890625 ;  /* 0xb424c32dff077435 */ /* 0x004fe400000001ff */
[----:B------:R2:W-:Y:S01]  /*56d0*/  STL.64 [R1+0x3a8], R14 ;  /* 0x0003a80e01007387 */ /* 0x0005e20000100a00 */
[----:B------:R-:W-:Y:S01]  /*56e0*/  MOV R6, 0x2c81c80c ;  /* 0x2c81c80c00067802 */ /* 0x000fe20000000f00 */
[----:B0-----:R-:W-:Y:S01]  /*56f0*/  HFMA2.MMA R12, -RZ, RZ, -0.032958984375, 0.41845703125 ;  /* 0xa83836b2ff0c7435 */ /* 0x001fe200000001ff */
[----:B------:R-:W-:Y:S01]  /*5700*/  IMAD.MOV.U32 R13, RZ, RZ, 0x3185e5e9 ;  /* 0x3185e5e9ff0d7424 */ /* 0x000fe200078e00ff */
[----:B------:R0:W-:Y:S01]  /*5710*/  STL.64 [R1+0x3b0], R16 ;  /* 0x0003b01001007387 */ /* 0x0001e20000100a00 */
[----:B-1----:R-:W-:Y:S01]  /*5720*/  IMAD.MOV.U32 R10, RZ, RZ, 0x33be51ed ;  /* 0x33be51edff0a7424 */ /* 0x002fe200078e00ff */
[----:B------:R-:W-:-:S02]  /*5730*/  MOV R11, 0xb2d855fd ;  /* 0xb2d855fd000b7802 */ /* 0x000fc40000000f00 */
[----:B------:R1:W-:Y:S01]  /*5740*/  STL.64 [R1+0x3b8], R6 ;  /* 0x0003b80601007387 */ /* 0x0003e20000100a00 */
[----:B--2---:R-:W-:Y:S01]  /*5750*/  HFMA2.MMA R15, -RZ, RZ, 0.1285400390625, -0.2076416015625 ;  /* 0x301db2a5ff0f7435 */ /* 0x004fe200000001ff */
[----:B------:R-:W-:Y:S02]  /*5760*/  MOV R14, 0xb11225d7 ;  /* 0xb11225d7000e7802 */ /* 0x000fe40000000f00 */
[----:B------:R2:W-:Y:S01]  /*5770*/  STL.64 [R1+0x3c0], R10 ;  /* 0x0003c00a01007387 */ /* 0x0005e20000100a00 */
[----:B0-----:R-:W-:Y:S01]  /*5780*/  IMAD.MOV.U32 R16, RZ, RZ, -0x5fa12243 ;  /* 0xa05eddbdff107424 */ /* 0x001fe200078e00ff */
[----:B------:R-:W-:Y:S02]  /*5790*/  MOV R17, 0xaeb1f868 ;  /* 0xaeb1f86800117802 */ /* 0x000fe40000000f00 */
[----:B------:R0:W-:Y:S01]  /*57a0*/  STL.64 [R1+0x3c8], R12 ;  /* 0x0003c80c01007387 */ /* 0x0001e20000100a00 */
[----:B-1----:R-:W-:-:S03]  /*57b0*/  HFMA2.MMA R6, -RZ, RZ, 0.0972900390625, 1716 ;  /* 0x2e3a66b4ff067435 */ /* 0x002fc600000001ff */
[----:B------:R1:W-:Y:S01]  /*57c0*/  STL.64 [R1+0x3d0], R14 ;  /* 0x0003d00e01007387 */ /* 0x0003e20000100a00 */
[----:B------:R-:W-:Y:S01]  /*57d0*/  IMAD.MOV.U32 R7, RZ, RZ, -0x52be7263 ;  /* 0xad418d9dff077424 */ /* 0x000fe200078e00ff */
[----:B--2---:R-:W-:Y:S01]  /*57e0*/  HFMA2.MMA R11, -RZ, RZ, -0.8720703125, -6036 ;  /* 0xbafaede5ff0b7435 */ /* 0x004fe200000001ff */
[----:B------:R-:W-:Y:S01]  /*57f0*/  MOV R10, 0x3aaea573 ;  /* 0x3aaea573000a7802 */ /* 0x000fe20000000f00 */
[----:B------:R2:W-:Y:S01]  /*5800*/  STL.64 [R1+0x3d8], R16 ;  /* 0x0003d81001007387 */ /* 0x0005e20000100a00 */
[----:B0-----:R-:W-:Y:S01]  /*5810*/  IMAD.MOV.U32 R12, RZ, RZ, 0x3a9159c0 ;  /* 0x3a9159c0ff0c7424 */ /* 0x001fe200078e00ff */
[----:B------:R-:W-:Y:S02]  /*5820*/  MOV R13, 0x35854f7b ;  /* 0x35854f7b000d7802 */ /* 0x000fe40000000f00 */
[----:B------:R0:W-:Y:S01]  /*5830*/  STL.64 [R1+0x3e0], R6 ;  /* 0x0003e00601007387 */ /* 0x0001e20000100a00 */
[----:B-1----:R-:W-:Y:S01]  /*5840*/  HFMA2.MMA R14, -RZ, RZ, -0.75244140625, 339.25 ;  /* 0xba055d4dff0e7435 */ /* 0x002fe200000001ff */
[----:B------:R-:W-:-:S02]  /*5850*/  IMAD.MOV.U32 R15, RZ, RZ, 0x39e00e06 ;  /* 0x39e00e06ff0f7424 */ /* 0x000fc400078e00ff */
[----:B------:R1:W-:Y:S01]  /*5860*/  STL.64 [R1+0x3f0], R12 ;  /* 0x0003f00c01007387 */ /* 0x0003e20000100a00 */
[----:B--2---:R-:W-:-:S03]  /*5870*/  HFMA2.MMA R17, -RZ, RZ, -0.1888427734375, -0.07733154296875 ;  /* 0xb20bacf3ff117435 */ /* 0x004fc600000001ff */
[----:B------:R2:W-:Y:S01]  /*5880*/  STL.64 [R1+0x3e8], R10 ;  /* 0x0003e80a01007387 */ /* 0x0005e20000100a00 */
[----:B------:R-:W-:Y:S01]  /*5890*/  MOV R16, 0xb930c724 ;  /* 0xb930c72400107802 */ /* 0x000fe20000000f00 */
[----:B0-----:R-:W-:Y:S01]  /*58a0*/  IMAD.MOV.U32 R6, RZ, RZ, 0x383defc2 ;  /* 0x383defc2ff067424 */ /* 0x001fe200078e00ff */
[----:B------:R-:W-:Y:S01]  /*58b0*/  MOV R7, 0xb803287c ;  /* 0xb803287c00077802 */ /* 0x000fe20000000f00 */
[----:B------:R0:W-:Y:S01]  /*58c0*/  STL.64 [R1+0x3f8], R14 ;  /* 0x0003f80e01007387 */ /* 0x0001e20000100a00 */
[----:B-1----:R-:W-:Y:S01]  /*58d0*/  HFMA2.MMA R13, -RZ, RZ, 0.35595703125, 4912 ;  /* 0x35b26cccff0d7435 */ /* 0x002fe200000001ff */
[----:B------:R-:W-:Y:S02]  /*58e0*/  MOV R12, 0xb6102ac4 ;  /* 0xb6102ac4000c7802 */ /* 0x000fe40000000f00 */
[----:B------:R1:W-:Y:S01]  /*58f0*/  STL.64 [R1+0x400], R16 ;  /* 0x0004001001007387 */ /* 0x0003e20000100a00 */
[----:B--2---:R-:W-:Y:S01]  /*5900*/  HFMA2.MMA R10, -RZ, RZ, 0.448974609375, 46.75 ;  /* 0x372f51d8ff0a7435 */ /* 0x004fe200000001ff */
[----:B------:R-:W-:-:S02]  /*5910*/  IMAD.MOV.U32 R11, RZ, RZ, 0x2e550537 ;  /* 0x2e550537ff0b7424 */ /* 0x000fc400078e00ff */
[----:B------:R2:W-:Y:S01]  /*5920*/  STL.64 [R1+0x408], R6 ;  /* 0x0004080601007387 */ /* 0x0005e20000100a00 */
[----:B0-----:R-:W-:Y:S01]  /*5930*/  IMAD.MOV.U32 R14, RZ, RZ, -0x4b27aa05 ;  /* 0xb4d855fbff0e7424 */ /* 0x001fe200078e00ff */
[----:B------:R-:W-:Y:S02]  /*5940*/  MOV R15, 0xaa45cbf6 ;  /* 0xaa45cbf6000f7802 */ /* 0x000fe40000000f00 */
[----:B------:R0:W-:Y:S01]  /*5950*/  STL.64 [R1+0x418], R12 ;  /* 0x0004180c01007387 */ /* 0x0001e20000100a00 */
[----:B-1----:R-:W-:Y:S01]  /*5960*/  HFMA2.MMA R16, -RZ, RZ, 0.237060546875, -0.01297760009765625 ;  /* 0x3396a2a5ff107435 */ /* 0x002fe200000001ff */
[----:B------:R-:W-:Y:S02]  /*5970*/  IMAD.MOV.U32 R17, RZ, RZ, -0x4cd27312 ;  /* 0xb32d8ceeff117424 */ /* 0x000fe400078e00ff */
[----:B------:R1:W-:Y:S01]  /*5980*/  STL.64 [R1+0x410], R10 ;  /* 0x0004100a01007387 */ /* 0x0003e20000100a00 */
[----:B--2---:R-:W-:Y:S01]  /*5990*/  HFMA2.MMA R7, -RZ, RZ, 0.0128326416015625, 2.7578125 ;  /* 0x22924184ff077435 */ /* 0x004fe200000001ff */
[----:B------:R-:W-:-:S02]  /*59a0*/  MOV R6, 0x32451f4e ;  /* 0x32451f4e00067802 */ /* 0x000fc40000000f00 */
[----:B------:R2:W-:Y:S01]  /*59b0*/  STL.64 [R1+0x420], R14 ;  /* 0x0004200e01007387 */ /* 0x0005e20000100a00 */
[----:B0-----:R-:W-:Y:S01]  /*59c0*/  HFMA2.MMA R12, -RZ, RZ, -0.11822509765625, 0.04852294921875 ;  /* 0xaf912a36ff0c7435 */ /* 0x001fe200000001ff */
[----:B------:R-:W-:Y:S02]  /*59d0*/  IMAD.MOV.U32 R13, RZ, RZ, 0x22d5cb0c ;  /* 0x22d5cb0cff0d7424 */ /* 0x000fe400078e00ff */
[----:B------:R0:W-:Y:S01]  /*59e0*/  STL.64 [R1+0x428], R16 ;  /* 0x0004281001007387 */ /* 0x0001e20000100a00 */
[----:B-1----:R-:W-:Y:S01]  /*59f0*/  IMAD.MOV.U32 R10, RZ, RZ, -0x4f0b4a71 ;  /* 0xb0f4b58fff0a7424 */ /* 0x002fe200078e00ff */
[----:B------:R-:W-:Y:S02]  /*5a00*/  MOV R11, 0x3085f9d1 ;  /* 0x3085f9d1000b7802 */ /* 0x000fe40000000f00 */
[----:B------:R1:W-:Y:S01]  /*5a10*/  STL.64 [R1+0x430], R6 ;  /* 0x0004300601007387 */ /* 0x0003e20000100a00 */
[----:B--2---:R-:W-:Y:S01]  /*5a20*/  HFMA2.MMA R15, -RZ, RZ, 0.85107421875, 0.0004189014434814453125 ;  /* 0x3acf0eddff0f7435 */ /* 0x004fe200000001ff */
[----:B------:R-:W-:-:S02]  /*5a30*/  MOV R14, 0x2e259399 ;  /* 0x2e259399000e7802 */ /* 0x000fc40000000f00 */
[----:B------:R2:W-:Y:S01]  /*5a40*/  STL.64 [R1+0x438], R10 ;  /* 0x0004380a01007387 */ /* 0x0005e20000100a00 */
[----:B0-----:R-:W-:Y:S01]  /*5a50*/  IMAD.MOV.U32 R16, RZ, RZ, 0x392a6921 ;  /* 0x392a6921ff107424 */ /* 0x001fe200078e00ff */
[----:B------:R-:W-:Y:S02]  /*5a60*/  MOV R17, 0xbb073923 ;  /* 0xbb07392300117802 */ /* 0x000fe40000000f00 */
[----:B------:R0:W-:Y:S01]  /*5a70*/  STL.64 [R1+0x440], R12 ;  /* 0x0004400c01007387 */ /* 0x0001e20000100a00 */
[----:B-1----:R-:W-:Y:S01]  /*5a80*/  HFMA2.MMA R6, -RZ, RZ, 0.880859375, 0.0927734375 ;  /* 0x3b0c2df0ff067435 */ /* 0x002fe200000001ff */
[----:B------:R-:W-:Y:S02]  /*5a90*/  IMAD.MOV.U32 R7, RZ, RZ, -0x457b814e ;  /* 0xba847eb2ff077424 */ /* 0x000fe400078e00ff */
[----:B------:R1:W-:Y:S01]  /*5aa0*/  STL.64 [R1+0x448], R14 ;  /* 0x0004480e01007387 */ /* 0x0003e20000100a00 */
[----:B--2---:R-:W-:Y:S01]  /*5ab0*/  HFMA2.MMA R11, -RZ, RZ, 0.71728515625, -47744 ;  /* 0x39bdf9d4ff0b7435 */ /* 0x004fe200000001ff */
[----:B------:R-:W-:-:S02]  /*5ac0*/  MOV R10, 0xb4d6479b ;  /* 0xb4d6479b000a7802 */ /* 0x000fc40000000f00 */
[----:B------:R2:W-:Y:S01]  /*5ad0*/  STL.64 [R1+0x450], R16 ;  /* 0x0004501001007387 */ /* 0x0005e20000100a00 */
[----:B0-----:R-:W-:Y:S01]  /*5ae0*/  IMAD.MOV.U32 R12, RZ, RZ, -0x466c71e5 ;  /* 0xb9938e1bff0c7424 */ /* 0x001fe200078e00ff */
[----:B------:R-:W-:Y:S02]  /*5af0*/  MOV R13, 0x38db2466 ;  /* 0x38db2466000d7802 */ /* 0x000fe40000000f00 */
[----:B------:R0:W-:Y:S01]  /*5b00*/  STL.64 [R1+0x458], R6 ;  /* 0x0004580601007387 */ /* 0x0001e20000100a00 */
[----:B-1----:R-:W-:Y:S01]  /*5b10*/  HFMA2.MMA R14, -RZ, RZ, 0.1583251953125, -3.76171875 ;  /* 0x3111c386ff0e7435 */ /* 0x002fe200000001ff */
[----:B------:R-:W-:Y:S02]  /*5b20*/  IMAD.MOV.U32 R15, RZ, RZ, -0x4827bf1f ;  /* 0xb7d840e1ff0f7424 */ /* 0x000fe400078e00ff */
[----:B------:R1:W-:Y:S01]  /*5b30*/  STL.64 [R1+0x468], R12 ;  /* 0x0004680c01007387 */ /* 0x0003e20000100a00 */
[----:B--2---:R-:W-:Y:S01]  /*5b40*/  HFMA2.MMA R17, -RZ, RZ, -0.421142578125, 14.125 ;  /* 0xb6bd4b10ff117435 */ /* 0x004fe200000001ff */
[----:B------:R-:W-:-:S02]  /*5b50*/  MOV R16, 0x3790f86c ;  /* 0x3790f86c00107802 */ /* 0x000fc40000000f00 */
[----:B------:R2:W-:Y:S01]  /*5b60*/  STL.64 [R1+0x460], R10 ;  /* 0x0004600a01007387 */ /* 0x0005e20000100a00 */
[----:B0-----:R-:W-:Y:S01]  /*5b70*/  IMAD.MOV.U32 R6, RZ, RZ, -0x52be0ee0 ;  /* 0xad41f120ff067424 */ /* 0x001fe200078e00ff */
[----:B------:R-:W-:Y:S02]  /*5b80*/  MOV R7, 0x3596a2b5 ;  /* 0x3596a2b500077802 */ /* 0x000fe40000000f00 */
[----:B------:R0:W-:Y:S01]  /*5b90*/  STL.64 [R1+0x470], R14 ;  /* 0x0004700e01007387 */ /* 0x0001e20000100a00 */
[----:B-1----:R-:W-:Y:S01]  /*5ba0*/  HFMA2.MMA R13, -RZ, RZ, -0.2216796875, -11232 ;  /* 0xb318f17cff0d7435 */ /* 0x002fe200000001ff */
[----:B------:R-:W-:Y:S02]  /*5bb0*/  MOV R12, 0x29526277 ;  /* 0x29526277000c7802 */ /* 0x000fe40000000f00 */
[----:B------:R1:W-:Y:S01]  /*5bc0*/  STL.64 [R1+0x478], R16 ;  /* 0x0004781001007387 */ /* 0x0003e20000100a00 */
[----:B--2---:R-:W-:Y:S01]  /*5bd0*/  HFMA2.MMA R10, -RZ, RZ, -0.326171875, 1470 ;  /* 0xb53865beff0a7435 */ /* 0x004fe200000001ff */
[----:B------:R-:W-:-:S02]  /*5be0*/  IMAD.MOV.U32 R11, RZ, RZ, 0x345dc32f ;  /* 0x345dc32fff0b7424 */ /* 0x000fc400078e00ff */
[----:B------:R2:W-:Y:S01]  /*5bf0*/  STL.64 [R1+0x480], R6 ;  /* 0x0004800601007387 */ /* 0x0005e20000100a00 */
[----:B0-----:R-:W-:Y:S01]  /*5c00*/  IMAD.MOV.U32 R14, RZ, RZ, 0x32afd7e3 ;  /* 0x32afd7e3ff0e7424 */ /* 0x001fe200078e00ff */
[----:B------:R-:W-:Y:S02]  /*5c10*/  MOV R15, 0xb1c79a09 ;  /* 0xb1c79a09000f7802 */ /* 0x000fe40000000f00 */
[----:B------:R0:W-:Y:S01]  /*5c20*/  STL.64 [R1+0x490], R12 ;  /* 0x0004900c01007387 */ /* 0x0001e20000100a00 */
[----:B-1----:R-:W-:Y:S01]  /*5c30*/  HFMA2.MMA R16, -RZ, RZ, -0.0199127197265625, -0.046417236328125 ;  /* 0xa519a9f1ff107435 */ /* 0x002fe200000001ff */
[----:B------:R-:W-:Y:S02]  /*5c40*/  IMAD.MOV.U32 R17, RZ, RZ, 0x30785d67 ;  /* 0x30785d67ff117424 */ /* 0x000fe400078e00ff */
[----:B------:R1:W-:Y:S01]  /*5c50*/  STL.64 [R1+0x488], R10 ;  /* 0x0004880a01007387 */ /* 0x0003e20000100a00 */
[----:B--2---:R-:W-:Y:S01]  /*5c60*/  HFMA2.MMA R7, -RZ, RZ, 0.110595703125, 0.9189453125 ;  /* 0x2f143b5aff077435 */ /* 0x004fe200000001ff */
[----:B------:R-:W-:-:S02]  /*5c70*/  MOV R6, 0xb008560a ;  /* 0xb008560a00067802 */ /* 0x000fc40000000f00 */
[----:B------:R2:W-:Y:S01]  /*5c80*/  STL.64 [R1+0x498], R14 ;  /* 0x0004980e01007387 */ /* 0x0005e20000100a00 */
[----:B0-----:R-:W-:Y:S01]  /*5c90*/  HFMA2.MMA R12, -RZ, RZ, -0.939453125, 3328 ;  /* 0xbb846a80ff0c7435 */ /* 0x001fe200000001ff */
[----:B------:R-:W-:Y:S02]  /*5ca0*/  IMAD.MOV.U32 R13, RZ, RZ, -0x49ed73c2 ;  /* 0xb6128c3eff0d7424 */ /* 0x000fe400078e00ff */
[----:B------:R0:W-:Y:S01]  /*5cb0*/  STL.64 [R1+0x4a0], R16 ;  /* 0x0004a01001007387 */ /* 0x0001e20000100a00 */
[----:B-1----:R-:W-:Y:S01]  /*5cc0*/  IMAD.MOV.U32 R10, RZ, RZ, -0x447a8d4b ;  /* 0xbb8572b5ff0a7424 */ /* 0x002fe200078e00ff */
[----:B------:R-:W-:Y:S02]  /*5cd0*/  MOV R11, 0x3bd1d34d ;  /* 0x3bd1d34d000b7802 */ /* 0x000fe40000000f00 */
[----:B------:R1:W-:Y:S01]  /*5ce0*/  STL.64 [R1+0x4a8], R6 ;  /* 0x0004a80601007387 */ /* 0x0003e20000100a00 */
[----:B--2---:R-:W-:Y:S01]  /*5cf0*/  HFMA2.MMA R15, -RZ, RZ, -0.87548828125, 0.0038356781005859375 ;  /* 0xbb011bdbff0f7435 */ /* 0x004fe200000001ff */
[----:B------:R-:W-:-:S02]  /*5d00*/  MOV R14, 0x3b0e7a69 ;  /* 0x3b0e7a69000e7802 */ /* 0x000fc40000000f00 */
[----:B------:R2:W-:Y:S01]  /*5d10*/  STL.64 [R1+0x4b0], R10 ;  /* 0x0004b00a01007387 */ /* 0x0005e20000100a00 */
[----:B0-----:R-:W-:Y:S01]  /*5d20*/  IMAD.MOV.U32 R16, RZ, RZ, 0x3a5b23f8 ;  /* 0x3a5b23f8ff107424 */ /* 0x001fe200078e00ff */
[----:B------:R-:W-:Y:S02]  /*5d30*/  MOV R17, 0x32a708fe ;  /* 0x32a708fe00117802 */ /* 0x000fe40000000f00 */
[----:B------:R0:W-:Y:S01]  /*5d40*/  STL.64 [R1+0x4b8], R12 ;  /* 0x0004b80c01007387 */ /* 0x0001e20000100a00 */
[----:B-1----:R-:W-:Y:S01]  /*5d50*/  HFMA2.MMA R6, -RZ, RZ, -0.69091796875, 0.03521728515625 ;  /* 0xb9872882ff067435 */ /* 0x002fe200000001ff */
[----:B------:R-:W-:Y:S02]  /*5d60*/  IMAD.MOV.U32 R7, RZ, RZ, 0x3947558c ;  /* 0x3947558cff077424 */ /* 0x000fe400078e00ff */
[----:B------:R1:W-:Y:S01]  /*5d70*/  STL.64 [R1+0x4c0], R14 ;  /* 0x0004c00e01007387 */ /* 0x0003e20000100a00 */
[----:B--2---:R-:W-:Y:S01]  /*5d80*/  HFMA2.MMA R11, -RZ, RZ, -0.1112060546875, -6.7578125 ;  /* 0xaf1ec6c2ff0b7435 */ /* 0x004fe200000001ff */
[----:B------:R-:W-:-:S02]  /*5d90*/  MOV R10, 0xb88df848 ;  /* 0xb88df848000a7802 */ /* 0x000fc40000000f00 */
[----:B------:R2:W-:Y:S01]  /*5da0*/  STL.64 [R1+0x4c8], R16 ;  /* 0x0004c81001007387 */ /* 0x0005e20000100a00 */
[----:B0-----:R-:W-:Y:S01]  /*5db0*/  IMAD.MOV.U32 R12, RZ, RZ, 0x3783ce5d ;  /* 0x3783ce5dff0c7424 */ /* 0x001fe200078e00ff */
[----:B------:R-:W-:Y:S02]  /*5dc0*/  MOV R13, 0xb72cdf61 ;  /* 0xb72cdf61000d7802 */ /* 0x000fe40000000f00 */
[----:B------:R0:W-:Y:S01]  /*5dd0*/  STL.64 [R1+0x4d0], R6 ;  /* 0x0004d00601007387 */ /* 0x0001e20000100a00 */
[----:B-1----:R-:W-:Y:S01]  /*5de0*/  HFMA2.MMA R14, -RZ, RZ, 0.397705078125, -3.591796875 ;  /* 0x365dc32fff0e7435 */ /* 0x002fe200000001ff */
[----:B------:R-:W-:Y:S02]  /*5df0*/  IMAD.MOV.U32 R15, RZ, RZ, 0x2b60b368 ;  /* 0x2b60b368ff0f7424 */ /* 0x000fe400078e00ff */
[----:B------:R1:W-:Y:S01]  /*5e00*/  STL.64 [R1+0x4e0], R12 ;  /* 0x0004e00c01007387 */ /* 0x0003e20000100a00 */
[----:B--2---:R-:W-:Y:S01]  /*5e10*/  HFMA2.MMA R17, -RZ, RZ, 0.30078125, -34.90625 ;  /* 0x34d0d05dff117435 */ /* 0x004fe200000001ff */
[----:B------:R-:W-:-:S02]  /*5e20*/  MOV R16, 0xb52c0fab ;  /* 0xb52c0fab00107802 */ /* 0x000fc40000000f00 */
[----:B------:R2:W-:Y:S01]  /*5e30*/  STL.64 [R1+0x4d8], R10 ;  /* 0x0004d80a01007387 */ /* 0x0005e20000100a00 */
[----:B0-----:R-:W-:Y:S01]  /*5e40*/  IMAD.MOV.U32 R6, RZ, RZ, -0x4c067f75 ;  /* 0xb3f9808bff067424 */ /* 0x001fe200078e00ff */
[----:B------:R-:W-:Y:S02]  /*5e50*/  MOV R7, 0xa74af8f3 ;  /* 0xa74af8f300077802 */ /* 0x000fe40000000f00 */
[----:B------:R0:W-:Y:S01]  /*5e60*/  STL.64 [R1+0x4e8], R14 ;  /* 0x0004e80e01007387 */ /* 0x0001e20000100a00 */
[----:B-1----:R-:W-:Y:S01]  /*5e70*/  HFMA2.MMA R13, -RZ, RZ, 0.007099151611328125, 0.256103515625 ;  /* 0x1f453419ff0d7435 */ /* 0x002fe200000001ff */
[----:B------:R-:W-:Y:S02]  /*5e80*/  MOV R12, 0x315e5907 ;  /* 0x315e5907000c7802 */ /* 0x000fe40000000f00 */
[----:B------:R1:W-:Y:S01]  /*5e90*/  STL.64 [R1+0x4f0], R16 ;  /* 0x0004f01001007387 */ /* 0x0003e20000100a00 */
[----:B--2---:R-:W-:Y:S01]  /*5ea0*/  HFMA2.MMA R10, -RZ, RZ, 0.208251953125, -2.10546875 ;  /* 0x32aac036ff0a7435 */ /* 0x004fe200000001ff */
[----:B------:R-:W-:-:S02]  /*5eb0*/  IMAD.MOV.U32 R11, RZ, RZ, -0x4dbc0451 ;  /* 0xb243fbafff0b7424 */ /* 0x000fc400078e00ff */
[----:B------:R2:W-:Y:S01]  /*5ec0*/  STL.64 [R1+0x4f8], R6 ;  /* 0x0004f80601007387 */ /* 0x0005e20000100a00 */
[----:B0-----:R-:W-:Y:S01]  /*5ed0*/  IMAD.MOV.U32 R14, RZ, RZ, -0x4ff565e4 ;  /* 0xb00a9a1cff0e7424 */ /* 0x001fe200078e00ff */
[----:B------:R-:W-:Y:S02]  /*5ee0*/  MOV R15, 0xbbc2e3e6 ;  /* 0xbbc2e3e6000f7802 */ /* 0x000fe40000000f00 */
[----:B------:R0:W-:Y:S01]  /*5ef0*/  STL.64 [R1+0x508], R12 ;  /* 0x0005080c01007387 */ /* 0x0001e20000100a00 */
[----:B-1----:R-:W-:Y:S01]  /*5f00*/  HFMA2.MMA R16, -RZ, RZ, -0.75634765625, -0.0028533935546875 ;  /* 0xba0d99d8ff107435 */ /* 0x002fe200000001ff */
[----:B------:R-:W-:Y:S02]  /*5f10*/  IMAD.MOV.U32 R17, RZ, RZ, 0x3c10084d ;  /* 0x3c10084dff117424 */ /* 0x000fe400078e00ff */
[----:B------:R1:W-:Y:S01]  /*5f20*/  STL.64 [R1+0x500], R10 ;  /* 0x0005000a01007387 */ /* 0x0003e20000100a00 */
[----:B--2---:R-:W-:Y:S01]  /*5f30*/  HFMA2.MMA R7, -RZ, RZ, 0.955078125, 8.0625 ;  /* 0x3ba44808ff077435 */ /* 0x004fe200000001ff */
[----:B------:R-:W-:-:S02]  /*5f40*/  MOV R6, 0xbc2181e7 ;  /* 0xbc2181e700067802 */ /* 0x000fc40000000f00 */
[----:B------:R2:W-:Y:S01]  /*5f50*/  STL.64 [R1+0x510], R14 ;  /* 0x0005100e01007387 */ /* 0x0005e20000100a00 */
[----:B0-----:R-:W-:Y:S01]  /*5f60*/  HFMA2.MMA R12, -RZ, RZ, 0.859375, 2.35546875 ;  /* 0x3ae040b6ff0c7435 */ /* 0x001fe200000001ff */
[----:B------:R-:W-:Y:S02]  /*5f70*/  IMAD.MOV.U32 R13, RZ, RZ, -0x45ce8a72 ;  /* 0xba31758eff0d7424 */ /* 0x000fe400078e00ff */
[----:B------:R0:W-:Y:S01]  /*5f80*/  STL.64 [R1+0x518], R16 ;  /* 0x0005181001007387 */ /* 0x0001e20000100a00 */
[----:B-1----:R-:W-:Y:S01]  /*5f90*/  IMAD.MOV.U32 R10, RZ, RZ, 0x35abe64f ;  /* 0x35abe64fff0a7424 */ /* 0x002fe200078e00ff */
[----:B------:R-:W-:Y:S02]  /*5fa0*/  MOV R11, 0xbb072cb8 ;  /* 0xbb072cb8000b7802 */ /* 0x000fe40000000f00 */
[----:B------:R1:W-:Y:S01]  /*5fb0*/  STL.64 [R1+0x520], R6 ;  /* 0x0005200601007387 */ /* 0x0003e20000100a00 */
[----:B--2---:R-:W-:Y:S01]  /*5fc0*/  HFMA2.MMA R15, -RZ, RZ, 0.65869140625, -0.365478515625 ;  /* 0x3945b5d9ff0f7435 */ /* 0x004fe200000001ff */
[----:B------:R-:W-:-:S02]  /*5fd0*/  MOV R14, 0xb1ed1f33 ;  /* 0xb1ed1f33000e7802 */ /* 0x000fc40000000f00 */
[----:B------:R2:W-:Y:S01]  /*5fe0*/  STL.64 [R1+0x528], R10 ;  /* 0x0005280a01007387 */ /* 0x0005e20000100a00 */
[----:B0-----:R-:W-:Y:S01]  /*5ff0*/  IMAD.MOV.U32 R16, RZ, RZ, -0x46f38a7e ;  /* 0xb90c7582ff107424 */ /* 0x001fe200078e00ff */
[----:B------:R-:W-:Y:S02]  /*6000*/  MOV R17, 0x38420ab7 ;  /* 0x38420ab700117802 */ /* 0x000fe40000000f00 */
[----:B------:R0:W-:Y:S01]  /*6010*/  STL.64 [R1+0x530], R12 ;  /* 0x0005300c01007387 */ /* 0x0001e20000100a00 */
[----:B-1----:R-:W-:Y:S01]  /*6020*/  HFMA2.MMA R6, -RZ, RZ, 0.0966796875, 0.000797748565673828125 ;  /* 0x2e301289ff067435 */ /* 0x002fe200000001ff */
[----:B------:R-:W-:Y:S02]  /*6030*/  IMAD.MOV.U32 R7, RZ, RZ, -0x48d3f04e ;  /* 0xb72c0fb2ff077424 */ /* 0x000fe400078e00ff */
[----:B------:R1:W-:Y:S01]  /*6040*/  STL.64 [R1+0x538], R14 ;  /* 0x0005380e01007387 */ /* 0x0003e20000100a00 */
[----:B--2---:R-:W-:Y:S01]  /*6050*/  HFMA2.MMA R11, -RZ, RZ, -0.3779296875, 137.5 ;  /* 0xb60c584cff0b7435 */ /* 0x004fe200000001ff */
[----:B------:R-:W-:-:S02]  /*6060*/  MOV R10, 0x36dddd64 ;  /* 0x36dddd64000a7802 */ /* 0x000fc40000000f00 */
[----:B------:R2:W-:Y:S01]  /*6070*/  STL.64 [R1+0x540], R16 ;  /* 0x0005401001007387 */ /* 0x0005e20000100a00 */
[----:B0-----:R-:W-:Y:S01]  /*6080*/  IMAD.MOV.U32 R12, RZ, RZ, -0x55941a9e ;  /* 0xaa6be562ff0c7424 */ /* 0x001fe200078e00ff */
[----:B------:R-:W-:Y:S02]  /*6090*/  MOV R13, 0x34d57045 ;  /* 0x34d57045000d7802 */ /* 0x000fe40000000f00 */
[----:B------:R0:W-:Y:S01]  /*60a0*/  STL.64 [R1+0x548], R6 ;  /* 0x0005480601007387 */ /* 0x0001e20000100a00 */
[----:B-1----:R-:W-:Y:S01]  /*60b0*/  HFMA2.MMA R14, -RZ, RZ, -0.28125, -0.005046844482421875 ;  /* 0xb4809d2bff0e7435 */ /* 0x002fe200000001ff */
[----:B------:R-:W-:Y:S02]  /*60c0*/  IMAD.MOV.U32 R15, RZ, RZ, 0x3398dd34 ;  /* 0x3398dd34ff0f7424 */ /* 0x000fe400078e00ff */
[----:B------:R1:W-:Y:S01]  /*60d0*/  STL.64 [R1+0x558], R12 ;  /* 0x0005580c01007387 */ /* 0x0003e20000100a00 */
[----:B--2---:R-:W-:Y:S01]  /*60e0*/  HFMA2.MMA R17, -RZ, RZ, -0.1971435546875, -1835 ;  /* 0xb24fe72bff117435 */ /* 0x004fe200000001ff */
[----:B------:R-:W-:-:S02]  /*60f0*/  MOV R16, 0x2680a18f ;  /* 0x2680a18f00107802 */ /* 0x000fc40000000f00 */
[----:B------:R2:W-:Y:S01]  /*6100*/  STL.64 [R1+0x550], R10 ;  /* 0x0005500a01007387 */ /* 0x0005e20000100a00 */
[----:B0-----:R-:W-:Y:S01]  /*6110*/  IMAD.MOV.U32 R6, RZ, RZ, 0x31ee4973 ;  /* 0x31ee4973ff067424 */ /* 0x001fe200078e00ff */
[----:B------:R-:W-:Y:S02]  /*6120*/  MOV R7, 0xb1071cd0 ;  /* 0xb1071cd000077802 */ /* 0x000fe40000000f00 */
[----:B------:R0:W-:Y:S01]  /*6130*/  STL.64 [R1+0x560], R14 ;  /* 0x0005600e01007387 */ /* 0x0001e20000100a00 */
[----:B-1----:R-:W-:Y:S01]  /*6140*/  HFMA2.MMA R13, -RZ, RZ, 0.432373046875, -199.5 ;  /* 0x36ebda3cff0d7435 */ /* 0x002fe200000001ff */
[----:B------:R-:W-:Y:S02]  /*6150*/  MOV R12, 0x3ca4373f ;  /* 0x3ca4373f000c7802 */ /* 0x000fe40000000f00 */
[----:B------:R1:W-:Y:S01]  /*6160*/  STL.64 [R1+0x568], R16 ;  /* 0x0005681001007387 */ /* 0x0003e20000100a00 */
[----:B--2---:R-:W-:Y:S01]  /*6170*/  HFMA2.MMA R10, -RZ, RZ, 1.138671875, -0.0004088878631591796875 ;  /* 0x3c8e8eb3ff0a7435 */ /* 0x004fe200000001ff */
[----:B------:R-:W-:-:S02]  /*6180*/  IMAD.MOV.U32 R11, RZ, RZ, -0x430e1b8c ;  /* 0xbcf1e474ff0b7424 */ /* 0x000fc400078e00ff */
[----:B------:R2:W-:Y:S01]  /*6190*/  STL.64 [R1+0x570], R6 ;  /* 0x0005700601007387 */ /* 0x0005e20000100a00 */
[----:B0-----:R-:W-:Y:S01]  /*61a0*/  IMAD.MOV.U32 R14, RZ, RZ, -0x43b53db9 ;  /* 0xbc4ac247ff0e7424 */ /* 0x001fe200078e00ff */
[----:B------:R-:W-:Y:S02]  /*61b0*/  MOV R15, 0x3c443837 ;  /* 0x3c443837000f7802 */ /* 0x000fe40000000f00 */
[----:B------:R0:W-:Y:S01]  /*61c0*/  STL.64 [R1+0x580], R12 ;  /* 0x0005800c01007387 */ /* 0x0001e20000100a00 */
[----:B-1----:R-:W-:Y:S01]  /*61d0*/  HFMA2.MMA R16, -RZ, RZ, -0.96142578125, 22032 ;  /* 0xbbb17561ff107435 */ /* 0x002fe200000001ff */
[----:B------:R-:W-:Y:S02]  /*61e0*/  IMAD.MOV.U32 R17, RZ, RZ, -0x4c781577 ;  /* 0xb387ea89ff117424 */ /* 0x000fe400078e00ff */
[----:B------:R1:W-:Y:S01]  /*61f0*/  STL.64 [R1+0x578], R10 ;  /* 0x0005780a01007387 */ /* 0x0003e20000100a00 */
[----:B--2---:R-:W-:Y:S01]  /*6200*/  HFMA2.MMA R7, -RZ, RZ, -0.84423828125, 0.01085662841796875 ;  /* 0xbac1218fff077435 */ /* 0x004fe200000001ff */
[----:B------:R-:W-:-:S02]  /*6210*/  MOV R6, 0x3af72347 ;  /* 0x3af7234700067802 */ /* 0x000fc40000000f00 */
[----:B------:R2:W-:Y:S01]  /*6220*/  STL.64 [R1+0x588], R14 ;  /* 0x0005880e01007387 */ /* 0x0005e20000100a00 */
[----:B0-----:R-:W-:Y:S01]  /*6230*/  HFMA2.MMA R12, -RZ, RZ, -0.6357421875, -0.0003497600555419921875 ;  /* 0xb9168dbbff0c7435 */ /* 0x001fe200000001ff */
[----:B------:R-:W-:Y:S02]  /*6240*/  IMAD.MOV.U32 R13, RZ, RZ, 0x38cfff8d ;  /* 0x38cfff8dff0d7424 */ /* 0x000fe400078e00ff */
[----:B------:R0:W-:Y:S01]  /*6250*/  STL.64 [R1+0x590], R16 ;  /* 0x0005901001007387 */ /* 0x0001e20000100a00 */
[----:B-1----:R-:W-:Y:S01]  /*6260*/  IMAD.MOV.U32 R10, RZ, RZ, 0x3a118808 ;  /* 0x3a118808ff0a7424 */ /* 0x002fe200078e00ff */
[----:B------:R-:W-:Y:S02]  /*6270*/  MOV R11, 0x30100e08 ;  /* 0x30100e08000b7802 */ /* 0x000fe40000000f00 */
[----:B------:R1:W-:Y:S01]  /*6280*/  STL.64 [R1+0x598], R6 ;  /* 0x0005980601007387 */ /* 0x0003e20000100a00 */
[----:B--2---:R-:W-:Y:S01]  /*6290*/  HFMA2.MMA R15, -RZ, RZ, -0.07000732421875, -0.0039005279541015625 ;  /* 0xac7b9bfdff0f7435 */ /* 0x004fe200000001ff */
[----:B------:R-:W-:-:S02]  /*62a0*/  MOV R14, 0xb80c584c ;  /* 0xb80c584c000e7802 */ /* 0x000fc40000000f00 */
[----:B------:R2:W-:Y:S01]  /*62b0*/  STL.64 [R1+0x5a0], R10 ;  /* 0x0005a00a01007387 */ /* 0x0005e20000100a00 */
[----:B0-----:R-:W-:Y:S01]  /*62c0*/  IMAD.MOV.U32 R16, RZ, RZ, 0x36f01e4e ;  /* 0x36f01e4eff107424 */ /* 0x001fe200078e00ff */
[----:B------:R-:W-:Y:S02]  /*62d0*/  MOV R17, 0xb698baa3 ;  /* 0xb698baa300117802 */ /* 0x000fe40000000f00 */
[----:B------:R0:W-:Y:S01]  /*62e0*/  STL.64 [R1+0x5a8], R12 ;  /* 0x0005a80c01007387 */ /* 0x0001e20000100a00 */
[----:B-1----:R-:W-:Y:S01]  /*62f0*/  HFMA2.MMA R6, -RZ, RZ, 0.359130859375, 0.00109958648681640625 ;  /* 0x35bf1481ff067435 */ /* 0x002fe200000001ff */
[----:B------:R-:W-:Y:S02]  /*6300*/  IMAD.MOV.U32 R7, RZ, RZ, 0x28a95d1c ;  /* 0x28a95d1cff077424 */ /* 0x000fe400078e00ff */
[----:B------:R1:W-:Y:S01]  /*6310*/  STL.64 [R1+0x5b0], R14 ;  /* 0x0005b00e01007387 */ /* 0x0003e20000100a00 */
[----:B--2---:R-:W-:Y:S01]  /*6320*/  HFMA2.MMA R11, -RZ, RZ, 0.260498046875, 4.79296875 ;  /* 0x342b44cbff0b7435 */ /* 0x004fe200000001ff */
[----:B------:R-:W-:-:S02]  /*6330*/  MOV R10, 0xb48eeeed ;  /* 0xb48eeeed000a7802 */ /* 0x000fc40000000f00 */
[----:B------:R2:W-:Y:S01]  /*6340*/  STL.64 [R1+0x5b8], R16 ;  /* 0x0005b81001007387 */ /* 0x0005e20000100a00 */
[----:B0-----:R-:W-:Y:S01]  /*6350*/  IMAD.MOV.U32 R12, RZ, RZ, -0x4cb554c7 ;  /* 0xb34aab39ff0c7424 */ /* 0x001fe200078e00ff */
[----:B------:R-:W-:Y:S02]  /*6360*/  MOV R13, 0xa49620e8 ;  /* 0xa49620e8000d7802 */ /* 0x000fe40000000f00 */
[----:B------:R0:W-:Y:S01]  /*6370*/  STL.64 [R1+0x5c0], R6 ;  /* 0x0005c00601007387 */ /* 0x0001e20000100a00 */
[----:B-1----:R-:W-:Y:S01]  /*6380*/  HFMA2.MMA R14, -RZ, RZ, 0.1885986328125, 0.00152683258056640625 ;  /* 0x32091641ff0e7435 */ /* 0x002fe200000001ff */
[----:B------:R-:W-:Y:S02]  /*6390*/  IMAD.MOV.U32 R15, RZ, RZ, 0x3cf7cd03 ;  /* 0x3cf7cd03ff0f7424 */ /* 0x000fe400078e00ff */
[----:B------:R1:W-:Y:S01]  /*63a0*/  STL.64 [R1+0x5d0], R12 ;  /* 0x0005d00c01007387 */ /* 0x0003e20000100a00 */
[----:B--2---:R-:W-:Y:S01]  /*63b0*/  HFMA2.MMA R17, -RZ, RZ, -1.32421875, -0.000303745269775390625 ;  /* 0xbd4c8cfaff117435 */ /* 0x004fe200000001ff */
[----:B------:R-:W-:-:S02]  /*63c0*/  MOV R16, 0x3b22a4c0 ;  /* 0x3b22a4c000107802 */ /* 0x000fc40000000f00 */
[----:B------:R2:W-:Y:S01]  /*63d0*/  STL.64 [R1+0x5c8], R10 ;  /* 0x0005c80a01007387 */ /* 0x0005e20000100a00 */
[----:B0-----:R-:W-:Y:S01]  /*63e0*/  IMAD.MOV.U32 R6, RZ, RZ, 0x3d756a1b ;  /* 0x3d756a1bff067424 */ /* 0x001fe200078e00ff */
[----:B------:R-:W-:Y:S02]  /*63f0*/  MOV R7, 0xbd050d1d ;  /* 0xbd050d1d00077802 */ /* 0x000fe40000000f00 */
[----:B------:R0:W-:Y:S01]  /*6400*/  STL.64 [R1+0x5d8], R14 ;  /* 0x0005d80e01007387 */ /* 0x0001e20000100a00 */
[----:B-1----:R-:W-:Y:S01]  /*6410*/  HFMA2.MMA R13, -RZ, RZ, 0.96337890625, -2856 ;  /* 0x3bb5e994ff0d7435 */ /* 0x002fe200000001ff */
[----:B------:R-:W-:Y:S02]  /*6420*/  MOV R12, 0xbc594606 ;  /* 0xbc594606000c7802 */ /* 0x000fe40000000f00 */
[----:B------:R1:W-:Y:S01]  /*6430*/  STL.64 [R1+0x5e0], R16 ;  /* 0x0005e01001007387 */ /* 0x0003e20000100a00 */
[----:B--2---:R-:W-:Y:S01]  /*6440*/  HFMA2.MMA R10, -RZ, RZ, -0.421630859375, -45600 ;  /* 0xb6bff991ff0a7435 */ /* 0x004fe200000001ff */
[----:B------:R-:W-:-:S02]  /*6450*/  IMAD.MOV.U32 R11, RZ, RZ, 0x3c772822 ;  /* 0x3c772822ff0b7424 */ /* 0x000fc400078e00ff */
[----:B------:R2:W-:Y:S01]  /*6460*/  STL.64 [R1+0x5e8], R6 ;  /* 0x0005e80601007387 */ /* 0x0005e20000100a00 */
[----:B0-----:R-:W-:Y:S01]  /*6470*/  IMAD.MOV.U32 R14, RZ, RZ, 0x3301fab9 ;  /* 0x3301fab9ff0e7424 */ /* 0x001fe200078e00ff */
[----:B------:R-:W-:Y:S02]  /*6480*/  MOV R15, 0xbae1d4c5 ;  /* 0xbae1d4c5000f7802 */ /* 0x000fe40000000f00 */
[----:B------:R0:W-:Y:S01]  /*6490*/  STL.64 [R1+0x5f8], R12 ;  /* 0x0005f80c01007387 */ /* 0x0001e20000100a00 */
[----:B-1----:R-:W-:Y:S01]  /*64a0*/  MOV R16, 0x3aa8ffa4 ;  /* 0x3aa8ffa400107802 */ /* 0x002fe20000000f00 */
[----:B------:R-:W-:Y:S02]  /*64b0*/  IMAD.MOV.U32 R17, RZ, RZ, -0x460a6585 ;  /* 0xb9f59a7bff117424 */ /* 0x000fe400078e00ff */
[----:B------:R1:W-:Y:S01]  /*64c0*/  STL.64 [R1+0x5f0], R10 ;  /* 0x0005f00a01007387 */ /* 0x0003e20000100a00 */
[----:B--2---:R-:W-:Y:S01]  /*64d0*/  HFMA2.MMA R6, -RZ, RZ, -0.11383056640625, 1.3095703125 ;  /* 0xaf493d3dff067435 */ /* 0x004fe200000001ff */
[----:B------:R-:W-:-:S02]  /*64e0*/  MOV R7, 0x38f01e51 ;  /* 0x38f01e5100077802 */ /* 0x000fc40000000f00 */
[----:B------:R2:W-:Y:S01]  /*64f0*/  STL.64 [R1+0x600], R14 ;  /* 0x0006000e01007387 */ /* 0x0005e20000100a00 */
[----:B0-----:R-:W-:Y:S01]  /*6500*/  MOV R12, 0x2b978533 ;  /* 0x2b978533000c7802 */ /* 0x001fe20000000f00 */
[----:B------:R-:W-:Y:S02]  /*6510*/  IMAD.MOV.U32 R13, RZ, RZ, -0x494d5557 ;  /* 0xb6b2aaa9ff0d7424 */ /* 0x000fe400078e00ff */
[----:B------:R0:W-:Y:S01]  /*6520*/  STL.64 [R1+0x608], R16 ;  /* 0x0006081001007387 */ /* 0x0001e20000100a00 */
[----:B-1----:R-:W-:Y:S01]  /*6530*/  HFMA2.MMA R11, -RZ, RZ, 0.48974609375, -28928 ;  /* 0x37d6f710ff0b7435 */ /* 0x002fe200000001ff */
[----:B------:R-:W-:Y:S02]  /*6540*/  IMAD.MOV.U32 R10, RZ, RZ, -0x475db9b3 ;  /* 0xb8a2464dff0a7424 */ /* 0x000fe400078e00ff */
[----:B------:R1:W-:Y:S01]  /*6550*/  STL.64 [R1+0x620], R12 ;  /* 0x0006200c01007387 */ /* 0x0003e20000100a00 */
[----:B--2---:R-:W-:Y:S01]  /*6560*/  HFMA2.MMA R14, -RZ, RZ, 0.3984375, -12.578125 ;  /* 0x3660ca4aff0e7435 */ /* 0x004fe200000001ff */
[----:B------:R-:W-:-:S02]  /*6570*/  MOV R15, 0xb58b55b7 ;  /* 0xb58b55b7000f7802 */ /* 0x000fc40000000f00 */
[----:B------:R2:W-:Y:S01]  /*6580*/  STL.64 [R1+0x610], R6 ;  /* 0x0006100601007387 */ /* 0x0005e20000100a00 */
[----:B0-----:R-:W-:Y:S01]  /*6590*/  HFMA2.MMA R17, -RZ, RZ, 0.268798828125, -0.01050567626953125 ;  /* 0x344da161ff117435 */ /* 0x001fe200000001ff */
[----:B------:R-:W-:Y:S02]  /*65a0*/  IMAD.MOV.U32 R16, RZ, RZ, -0x5835eaf0 ;  /* 0xa7ca1510ff107424 */ /* 0x000fe400078e00ff */
[----:B------:R0:W-:Y:S01]  /*65b0*/  STL.64 [R1+0x618], R10 ;  /* 0x0006180a01007387 */ /* 0x0001e20000100a00 */
[----:B-1----:R-:W-:Y:S01]  /*65c0*/  HFMA2.MMA R12, -RZ, RZ, -1.447265625, -232.375 ;  /* 0xbdcadb43ff0c7435 */ /* 0x002fe200000001ff */
        /* <DEDUP_REMOVED lines=8> */
[----:B-1----:R-:W-:Y:S01]  /*6650*/  HFMA2.MMA R15, -RZ, RZ, -0.501953125, 0.00012767314910888671875 ;  /* 0xb804082fff0f7435 */ /* 0x002fe200000001ff */
[----:B------:R-:W-:Y:S02]  /*6660*/  IMAD.MOV.U32 R14, RZ, RZ, -0x41fafc87 ;  /* 0xbe050379ff0e7424 */ /* 0x000fe400078e00ff */
[----:B------:R1:W-:Y:S01]  /*6670*/  STL.64 [R1+0x640], R12 ;  /* 0x0006400c01007387 */ /* 0x0003e20000100a00 */
[----:B--2---:R-:W-:Y:S01]  /*6680*/  HFMA2.MMA R17, -RZ, RZ, 0.08795166015625, -0.0002505779266357421875 ;  /* 0x2da18c1bff117435 */ /* 0x004fe200000001ff */
[----:B------:R-:W-:-:S02]  /*6690*/  IMAD.MOV.U32 R16, RZ, RZ, 0x39d6f710 ;  /* 0x39d6f710ff107424 */ /* 0x000fc400078e00ff */
[----:B------:R2:W-:Y:S04]  /*66a0*/  STL.64 [R1+0x650], R10 ;  /* 0x0006500a01007387 */ /* 0x0005e80000100a00 */
[----:B------:R3:W-:Y:S01]  /*66b0*/  STL.64 [R1+0x648], R14 ;  /* 0x0006480e01007387 */ /* 0x0007e20000100a00 */
[----:B0-----:R-:W-:Y:S01]  /*66c0*/  HFMA2.MMA R6, -RZ, RZ, 1.3017578125, -2804 ;  /* 0x3d35e97aff067435 */ /* 0x001fe200000001ff */
[----:B------:R-:W-:Y:S02]  /*66d0*/  MOV R7, 0x3495237e ;  /* 0x3495237e00077802 */ /* 0x000fe40000000f00 */
[----:B-1----:R-:W-:Y:S01]  /*66e0*/  MOV R12, 0xbbb833db ;  /* 0xbbb833db000c7802 */ /* 0x002fe20000000f00 */
[----:B------:R-:W-:Y:S01]  /*66f0*/  IMAD.MOV.U32 R13, RZ, RZ, -0x4edb5962 ;  /* 0xb124a69eff0d7424 */ /* 0x000fe200078e00ff */
[----:B------:R0:W-:Y:S01]  /*6700*/  STL.64 [R1+0x678], R16 ;  /* 0x0006781001007387 */ /* 0x0001e20000100a00 */
[----:B--2---:R-:W-:Y:S01]  /*6710*/  HFMA2.MMA R11, -RZ, RZ, 1.1015625, 480 ;  /* 0x3c685f80ff0b7435 */ /* 0x004fe200000001ff */
[----:B------:R-:W-:-:S02]  /*6720*/  IMAD.MOV.U32 R10, RZ, RZ, -0x4372db07 ;  /* 0xbc8d24f9ff0a7424 */ /* 0x000fc400078e00ff */
[----:B------:R1:W-:Y:S01]  /*6730*/  STL.64 [R1+0x668], R12 ;  /* 0x0006680c01007387 */ /* 0x0003e20000100a00 */
[----:B---3--:R-:W-:Y:S01]  /*6740*/  HFMA2.MMA R14, -RZ, RZ, 0.8525390625, 0.0031871795654296875 ;  /* 0x3ad21a87ff0e7435 */ /* 0x008fe200000001ff */
[----:B------:R-:W-:Y:S02]  /*6750*/  MOV R15, 0xba9821e8 ;  /* 0xba9821e8000f7802 */ /* 0x000fe40000000f00 */
[----:B------:R2:W-:Y:S04]  /*6760*/  STL.64 [R1+0x658], R6 ;  /* 0x0006580601007387 */ /* 0x0005e80000100a00 */
[----:B------:R3:W-:Y:S01]  /*6770*/  STL.64 [R1+0x660], R10 ;  /* 0x0006600a01007387 */ /* 0x0007e20000100a00 */
[----:B0-----:R-:W-:Y:S01]  /*6780*/  HFMA2.MMA R16, -RZ, RZ, -0.25732421875, 0.037445068359375 ;  /* 0xb41e28cbff107435 */ /* 0x001fe200000001ff */
[----:B------:R-:W-:Y:S01]  /*6790*/  MOV R17, 0xbe4cbe7e ;  /* 0xbe4cbe7e00117802 */ /* 0x000fe20000000f00 */
[----:B-1----:R-:W-:Y:S01]  /*67a0*/  HFMA2.MMA R13, -RZ, RZ, -0.38671875, 1.546875 ;  /* 0xb6303e30ff0d7435 */ /* 0x002fe200000001ff */
[----:B------:R-:W-:Y:S01]  /*67b0*/  IMAD.MOV.U32 R12, RZ, RZ, 0x368d5ef3 ;  /* 0x368d5ef3ff0c7424 */ /* 0x000fe200078e00ff */
[----:B------:R0:W-:Y:S01]  /*67c0*/  STL.64 [R1+0x670], R14 ;  /* 0x0006700e01007387 */ /* 0x0001e20000100a00 */
[----:B--2---:R-:W-:Y:S01]  /*67d0*/  MOV R6, 0xb8c8fffe ;  /* 0xb8c8fffe00067802 */ /* 0x004fe20000000f00 */
[----:B------:R-:W-:-:S02]  /*67e0*/  IMAD.MOV.U32 R7, RZ, RZ, 0x3885781c ;  /* 0x3885781cff077424 */ /* 0x000fc400078e00ff */
[----:B------:R1:W-:Y:S01]  /*67f0*/  STL.64 [R1+0x6a0], R16 ;  /* 0x0006a01001007387 */ /* 0x0003e20000100a00 */
[----:B---3--:R-:W-:Y:S01]  /*6800*/  HFMA2.MMA R10, -RZ, RZ, -0.47998046875, 0.055816650390625 ;  /* 0xb7ae2b25ff0a7435 */ /* 0x008fe200000001ff */
[----:B------:R-:W-:Y:S02]  /*6810*/  MOV R11, 0xaa04ec8a ;  /* 0xaa04ec8a000b7802 */ /* 0x000fe40000000f00 */
[----:B------:R2:W-:Y:S01]  /*6820*/  STL.64 [R1+0x690], R12 ;  /* 0x0006900c01007387 */ /* 0x0005e20000100a00 */
[----:B0-----:R-:W-:Y:S01]  /*6830*/  MOV R14, 0x3558d126 ;  /* 0x3558d126000e7802 */ /* 0x001fe20000000f00 */
[----:B------:R-:W-:Y:S02]  /*6840*/  IMAD.MOV.U32 R15, RZ, RZ, 0x262d4d18 ;  /* 0x262d4d18ff0f7424 */ /* 0x000fe400078e00ff */
[----:B------:R0:W-:Y:S01]  /*6850*/  STL.64 [R1+0x680], R6 ;  /* 0x0006800601007387 */ /* 0x0001e20000100a00 */
[----:B-1----:R-:W-:Y:S01]  /*6860*/  MOV R16, 0xb43c3e3f ;  /* 0xb43c3e3f00107802 */ /* 0x002fe20000000f00 */
[----:B------:R-:W-:-:S02]  /*6870*/  IMAD.MOV.U32 R17, RZ, RZ, 0x3c9d93f6 ;  /* 0x3c9d93f6ff117424 */ /* 0x000fc400078e00ff */
[----:B------:R1:W-:Y:S01]  /*6880*/  STL.64 [R1+0x688], R10 ;  /* 0x0006880a01007387 */ /* 0x0003e20000100a00 */
[----:B--2---:R-:W-:Y:S01]  /*6890*/  HFMA2.MMA R12, -RZ, RZ, 0.5068359375, -4.30859375 ;  /* 0x380ec44fff0c7435 */ /* 0x004fe200000001ff */
[----:B------:R-:W-:Y:S02]  /*68a0*/  MOV R13, 0xbe0d26d1 ;  /* 0xbe0d26d1000d7802 */ /* 0x000fe40000000f00 */
[----:B------:R2:W-:Y:S01]  /*68b0*/  STL.64 [R1+0x698], R14 ;  /* 0x0006980e01007387 */ /* 0x0005e20000100a00 */
[----:B0-----:R-:W-:Y:S01]  /*68c0*/  HFMA2.MMA R7, -RZ, RZ, 1.681640625, -0.7841796875 ;  /* 0x3ebaba46ff077435 */ /* 0x001fe200000001ff */
[----:B------:R-:W-:Y:S02]  /*68d0*/  IMAD.MOV.U32 R6, RZ, RZ, -0x43895216 ;  /* 0xbc76adeaff067424 */ /* 0x000fe400078e00ff */
[----:B------:R0:W-:Y:S01]  /*68e0*/  STL.64 [R1+0x6b8], R12 ;  /* 0x0006b80c01007387 */ /* 0x0001e20000100a00 */
[----:B-1----:R-:W-:Y:S01]  /*68f0*/  MOV R10, 0xbeedbf89 ;  /* 0xbeedbf89000a7802 */ /* 0x002fe20000000f00 */
[----:B------:R-:W-:-:S02]  /*6900*/  IMAD.MOV.U32 R11, RZ, RZ, 0x3e8866ce ;  /* 0x3e8866ceff0b7424 */ /* 0x000fc400078e00ff */
[----:B------:R1:W-:Y:S01]  /*6910*/  STL.64 [R1+0x6c8], R16 ;  /* 0x0006c81001007387 */ /* 0x0003e20000100a00 */
[----:B--2---:R-:W-:Y:S01]  /*6920*/  HFMA2.MMA R15, -RZ, RZ, -1.349609375, 2.236328125 ;  /* 0xbd664079ff0f7435 */ /* 0x004fe200000001ff */
[----:B------:R-:W-:Y:S02]  /*6930*/  IMAD.MOV.U32 R14, RZ, RZ, 0x3e02b5d2 ;  /* 0x3e02b5d2ff0e7424 */ /* 0x000fe400078e00ff */
[----:B------:R2:W-:Y:S01]  /*6940*/  STL.64 [R1+0x6b0], R10 ;  /* 0x0006b00a01007387 */ /* 0x0005e20000100a00 */
[----:B0-----:R-:W-:Y:S01]  /*6950*/  MOV R12, 0x3a8dcf9e ;  /* 0x3a8dcf9e000c7802 */ /* 0x001fe20000000f00 */
[----:B------:R-:W-:Y:S02]  /*6960*/  IMAD.MOV.U32 R13, RZ, RZ, -0x463c0f77 ;  /* 0xb9c3f089ff0d7424 */ /* 0x000fe400078e00ff */
[----:B------:R0:W-:Y:S01]  /*6970*/  STL.64 [R1+0x6a8], R6 ;  /* 0x0006a80601007387 */ /* 0x0001e20000100a00 */
[----:B-1----:R-:W-:Y:S01]  /*6980*/  HFMA2.MMA R17, -RZ, RZ, 0.473876953125, 0.000475406646728515625 ;  /* 0x37950fcaff117435 */ /* 0x002fe200000001ff */
[----:B------:R-:W-:-:S02]  /*6990*/  IMAD.MOV.U32 R16, RZ, RZ, -0x4798ae61 ;  /* 0xb867519fff107424 */ /* 0x000fc400078e00ff */
[----:B------:R1:W-:Y:S01]  /*69a0*/  STL.64 [R1+0x6c0], R14 ;  /* 0x0006c00e01007387 */ /* 0x0003e20000100a00 */
[----:B--2---:R-:W-:Y:S01]  /*69b0*/  HFMA2.MMA R11, -RZ, RZ, -0.84814453125, 0 ;  /* 0xbac90000ff0b7435 */ /* 0x004fe200000001ff */
[----:B------:R-:W-:Y:S02]  /*69c0*/  IMAD.MOV.U32 R10, RZ, RZ, 0x3091fe30 ;  /* 0x3091fe30ff0a7424 */ /* 0x000fe400078e00ff */
[----:B------:R2:W-:Y:S01]  /*69d0*/  STL.64 [R1+0x6e0], R12 ;  /* 0x0006e00c01007387 */ /* 0x0005e20000100a00 */
[----:B0-----:R-:W-:Y:S01]  /*69e0*/  HFMA2.MMA R6, -RZ, RZ, -1.1162109375, 0.44384765625 ;  /* 0xbc77371aff067435 */ /* 0x001fe200000001ff */
[----:B------:R-:W-:Y:S02]  /*69f0*/  MOV R7, 0x3bbc182a ;  /* 0x3bbc182a00077802 */ /* 0x000fe40000000f00 */
[----:B------:R0:W-:Y:S01]  /*6a00*/  STL.64 [R1+0x6d8], R10 ;  /* 0x0006d80a01007387 */ /* 0x0001e20000100a00 */
[----:B-1----:R-:W-:Y:S01]  /*6a10*/  HFMA2.MMA R14, -RZ, RZ, -0.07666015625, -43.65625 ;  /* 0xace8d175ff0e7435 */ /* 0x002fe200000001ff */
[----:B------:R-:W-:-:S02]  /*6a20*/  MOV R15, 0x38b0b6af ;  /* 0x38b0b6af000f7802 */ /* 0x000fc40000000f00 */
[----:B------:R1:W-:Y:S01]  /*6a30*/  STL.64 [R1+0x6f0], R16 ;  /* 0x0006f01001007387 */ /* 0x0003e20000100a00 */
[----:B--2---:R-:W-:Y:S01]  /*6a40*/  HFMA2.MMA R13, -RZ, RZ, -1.923828125, 0.025543212890625 ;  /* 0xbfb2268aff0d7435 */ /* 0x004fe200000001ff */
[----:B------:R-:W-:Y:S02]  /*6a50*/  IMAD.MOV.U32 R12, RZ, RZ, 0x3f39715e ;  /* 0x3f39715eff0c7424 */ /* 0x000fe400078e00ff */
[----:B------:R2:W-:Y:S01]  /*6a60*/  STL.64 [R1+0x6d0], R6 ;  /* 0x0006d00601007387 */ /* 0x0005e20000100a00 */
[----:B0-----:R-:W-:-:S03]  /*6a70*/  HFMA2.MMA R10, -RZ, RZ, 0.37939453125, -1.3037109375 ;  /* 0x3612bd37ff0a7435 */ /* 0x001fc600000001ff */
[----:B------:R0:W-:Y:S01]  /*6a80*/  STL.64 [R1+0x6e8], R14 ;  /* 0x0006e80e01007387 */ /* 0x0001e20000100a00 */
[----:B------:R-:W-:Y:S01]  /*6a90*/  MOV R11, 0xb5335971 ;  /* 0xb5335971000b7802 */ /* 0x000fe20000000f00 */
[----:B-1----:R-:W-:Y:S02]  /*6aa0*/  HFMA2.MMA R16, -RZ, RZ, -1.8310546875, -0.73486328125 ;  /* 0xbf53b9e1ff107435 */ /* 0x002fe400000001ff */
        /* <DEDUP_REMOVED lines=8> */
[----:B-1----:R-:W-:Y:S01]  /*6b30*/  HFMA2.MMA R12, -RZ, RZ, 1.3876953125, 0.000747203826904296875 ;  /* 0x3d8d121fff0c7435 */ /* 0x002fe200000001ff */
[----:B------:R-:W-:Y:S02]  /*6b40*/  MOV R13, 0x326ef93b ;  /* 0x326ef93b000d7802 */ /* 0x000fe40000000f00 */
[----:B------:R1:W-:Y:S01]  /*6b50*/  STL.64 [R1+0x710], R14 ;  /* 0x0007100e01007387 */ /* 0x0003e20000100a00 */
[----:B--2---:R-:W-:Y:S01]  /*6b60*/  MOV R10, 0x3e44f8f2 ;  /* 0x3e44f8f2000a7802 */ /* 0x004fe20000000f00 */
[----:B------:R-:W-:Y:S02]  /*6b70*/  IMAD.MOV.U32 R11, RZ, RZ, -0x41d60a1f ;  /* 0xbe29f5e1ff0b7424 */ /* 0x000fe400078e00ff */
[----:B------:R2:W-:Y:S01]  /*6b80*/  STL.64 [R1+0x718], R16 ;  /* 0x0007181001007387 */ /* 0x0005e20000100a00 */
[----:B0-----:R-:W-:Y:S01]  /*6b90*/  HFMA2.MMA R7, -RZ, RZ, -0.365234375, 0.14404296875 ;  /* 0xb5d8309cff077435 */ /* 0x001fe200000001ff */
[----:B------:R-:W-:-:S02]  /*6ba0*/  IMAD.MOV.U32 R6, RZ, RZ, -0x4119bf9b ;  /* 0xbee64065ff067424 */ /* 0x000fc400078e00ff */
[----:B------:R0:W-:Y:S01]  /*6bb0*/  STL.64 [R1+0x728], R10 ;  /* 0x0007280a01007387 */ /* 0x0001e20000100a00 */
[----:B-1----:R-:W-:Y:S01]  /*6bc0*/  HFMA2.MMA R15, -RZ, RZ, 1.12890625, -13600 ;  /* 0x3c84f2a4ff0f7435 */ /* 0x002fe200000001ff */
[----:B------:R-:W-:Y:S02]  /*6bd0*/  IMAD.MOV.U32 R14, RZ, RZ, -0x43502000 ;  /* 0xbcafe000ff0e7424 */ /* 0x000fe400078e00ff */
[----:B------:R1:W-:Y:S01]  /*6be0*/  STL.64 [R1+0x730], R12 ;  /* 0x0007300c01007387 */ /* 0x0003e20000100a00 */
[----:B--2---:R-:W-:Y:S01]  /*6bf0*/  MOV R16, 0xbbc3f089 ;  /* 0xbbc3f08900107802 */ /* 0x004fe20000000f00 */
[----:B------:R-:W-:Y:S02]  /*6c00*/  IMAD.MOV.U32 R17, RZ, RZ, -0x5107c933 ;  /* 0xaef836cdff117424 */ /* 0x000fe400078e00ff */
[----:B------:R2:W-:Y:S01]  /*6c10*/  STL.64 [R1+0x720], R6 ;  /* 0x0007200601007387 */ /* 0x0005e20000100a00 */
[----:B0-----:R-:W-:-:S03]  /*6c20*/  HFMA2.MMA R11, -RZ, RZ, 0.057769775390625, -50528 ;  /* 0x2b65fa2bff0b7435 */ /* 0x001fc600000001ff */
[----:B------:R0:W-:Y:S01]  /*6c30*/  STL.64 [R1+0x738], R14 ;  /* 0x0007380e01007387 */ /* 0x0001e20000100a00 */
[----:B------:R-:W-:Y:S01]  /*6c40*/  IMAD.MOV.U32 R10, RZ, RZ, 0x39ba53bc ;  /* 0x39ba53bcff0a7424 */ /* 0x000fe200078e00ff */
[----:B-1----:R-:W-:Y:S01]  /*6c50*/  MOV R12, 0xb8a31a12 ;  /* 0xb8a31a12000c7802 */ /* 0x002fe20000000f00 */
[----:B------:R-:W-:Y:S01]  /*6c60*/  IMAD.MOV.U32 R13, RZ, RZ, 0x3852efff ;  /* 0x3852efffff0d7424 */ /* 0x000fe200078e00ff */
[----:B------:R1:W-:Y:S01]  /*6c70*/  STL.64 [R1+0x740], R16 ;  /* 0x0007401001007387 */ /* 0x0003e20000100a00 */
[----:B--2---:R-:W-:Y:S01]  /*6c80*/  HFMA2.MMA R6, -RZ, RZ, 0.8466796875, -22.078125 ;  /* 0x3ac6cd85ff067435 */ /* 0x004fe200000001ff */
[----:B------:R-:W-:Y:S02]  /*6c90*/  MOV R7, 0xba895876 ;  /* 0xba89587600077802 */ /* 0x000fe40000000f00 */
[----:B------:R2:W-:Y:S01]  /*6ca0*/  STL.64 [R1+0x758], R12 ;  /* 0x0007580c01007387 */ /* 0x0005e20000100a00 */
[----:B0-----:R-:W-:Y:S01]  /*6cb0*/  HFMA2.MMA R14, -RZ, RZ, -0.47021484375, -4.7028064727783203125e-05 ;  /* 0xb7868315ff0e7435 */ /* 0x001fe200000001ff */
[----:B------:R-:W-:-:S02]  /*6cc0*/  MOV R15, 0x2860a0bf ;  /* 0x2860a0bf000f7802 */ /* 0x000fc40000000f00 */
[----:B------:R0:W-:Y:S01]  /*6cd0*/  STL.64 [R1+0x750], R10 ;  /* 0x0007500a01007387 */ /* 0x0001e20000100a00 */
[----:B-1----:R-:W-:Y:S01]  /*6ce0*/  HFMA2.MMA R17, -RZ, RZ, 1.9580078125, 308.25 ;  /* 0x3fd55cd1ff117435 */ /* 0x002fe200000001ff */
[----:B------:R-:W-:Y:S02]  /*6cf0*/  IMAD.MOV.U32 R16, RZ, RZ, 0x365283b7 ;  /* 0x365283b7ff107424 */ /* 0x000fe400078e00ff */
[----:B------:R1:W-:Y:S01]  /*6d00*/  STL.64 [R1+0x748], R6 ;  /* 0x0007480601007387 */ /* 0x0003e20000100a00 */
[----:B--2---:R-:W-:Y:S01]  /*6d10*/  HFMA2.MMA R13, -RZ, RZ, 1.94140625, -55168 ;  /* 0x3fc4fabcff0d7435 */ /* 0x004fe200000001ff */
[----:B------:R-:W-:Y:S02]  /*6d20*/  IMAD.MOV.U32 R12, RZ, RZ, -0x4677a66d ;  /* 0xb9885993ff0c7424 */ /* 0x000fe400078e00ff */
[----:B------:R2:W-:Y:S01]  /*6d30*/  STL.64 [R1+0x760], R14 ;  /* 0x0007600e01007387 */ /* 0x0005e20000100a00 */
[----:B0-----:R-:W-:Y:S01]  /*6d40*/  HFMA2.MMA R10, -RZ, RZ, 2.279296875, 6.03199005126953125e-05 ;  /* 0x408f03f4ff0a7435 */ /* 0x001fe200000001ff */
[----:B------:R-:W-:-:S02]  /*6d50*/  MOV R11, 0xc02ca841 ;  /* 0xc02ca841000b7802 */ /* 0x000fc40000000f00 */
[----:B------:R0:W-:Y:S01]  /*6d60*/  STL.64 [R1+0x768], R16 ;  /* 0x0007681001007387 */ /* 0x0001e20000100a00 */
[----:B-1----:R-:W-:Y:S01]  /*6d70*/  MOV R6, 0x3deeafd0 ;  /* 0x3deeafd000067802 */ /* 0x002fe20000000f00 */
[----:B------:R-:W-:Y:S02]  /*6d80*/  IMAD.MOV.U32 R7, RZ, RZ, -0x3faaf44c ;  /* 0xc0550bb4ff077424 */ /* 0x000fe400078e00ff */
[----:B------:R1:W-:Y:S01]  /*6d90*/  STL.64 [R1+0x780], R12 ;  /* 0x0007800c01007387 */ /* 0x0003e20000100a00 */
[----:B--2---:R-:W-:Y:S01]  /*6da0*/  MOV R14, 0xbfbf34b7 ;  /* 0xbfbf34b7000e7802 */ /* 0x004fe20000000f00 */
[----:B------:R-:W-:Y:S02]  /*6db0*/  IMAD.MOV.U32 R15, RZ, RZ, 0x3f30567c ;  /* 0x3f30567cff0f7424 */ /* 0x000fe400078e00ff */
[----:B------:R2:W-:Y:S01]  /*6dc0*/  STL.64 [R1+0x770], R6 ;  /* 0x0007700601007387 */ /* 0x0005e20000100a00 */
[----:B0-----:R-:W-:Y:S01]  /*6dd0*/  HFMA2.MMA R16, -RZ, RZ, 0.355224609375, -8.9824199676513671875e-05 ;  /* 0x35af85e3ff107435 */ /* 0x001fe200000001ff */
[----:B------:R-:W-:-:S02]  /*6de0*/  MOV R17, 0xbe83e808 ;  /* 0xbe83e80800117802 */ /* 0x000fc40000000f00 */
[----:B------:R0:W-:Y:S01]  /*6df0*/  STL.64 [R1+0x778], R10 ;  /* 0x0007780a01007387 */ /* 0x0001e20000100a00 */
[----:B-1----:R-:W-:-:S03]  /*6e00*/  HFMA2.MMA R12, -RZ, RZ, -1.1416015625, -6136 ;  /* 0xbc91edfeff0c7435 */ /* 0x002fc600000001ff */
[----:B------:R1:W-:Y:S01]  /*6e10*/  STL.64 [R1+0x788], R14 ;  /* 0x0007880e01007387 */ /* 0x0003e20000100a00 */
[----:B------:R-:W-:Y:S01]  /*6e20*/  MOV R13, 0x3bd19e34 ;  /* 0x3bd19e34000d7802 */ /* 0x000fe20000000f00 */
[----:B--2---:R-:W-:Y:S01]  /*6e30*/  HFMA2.MMA R7, -RZ, RZ, -1.4169921875, 13232 ;  /* 0xbdab7276ff077435 */ /* 0x004fe200000001ff */
[----:B------:R-:W-:Y:S01]  /*6e40*/  IMAD.MOV.U32 R6, RZ, RZ, 0x3e580a4b ;  /* 0x3e580a4bff067424 */ /* 0x000fe200078e00ff */
[----:B------:R2:W-:Y:S01]  /*6e50*/  STL.64 [R1+0x790], R16 ;  /* 0x0007901001007387 */ /* 0x0005e20000100a00 */
[----:B0-----:R-:W-:Y:S01]  /*6e60*/  MOV R10, 0xb205ddc4 ;  /* 0xb205ddc4000a7802 */ /* 0x001fe20000000f00 */
[----:B------:R-:W-:Y:S02]  /*6e70*/  IMAD.MOV.U32 R11, RZ, RZ, 0x3cc6cd86 ;  /* 0x3cc6cd86ff0b7424 */ /* 0x000fe400078e00ff */
[----:B------:R0:W-:Y:S01]  /*6e80*/  STL.64 [R1+0x7a8], R12 ;  /* 0x0007a80c01007387 */ /* 0x0001e20000100a00 */
[----:B-1----:R-:W-:Y:S01]  /*6e90*/  HFMA2.MMA R15, -RZ, RZ, -0.84912109375, -587 ;  /* 0xbacbe096ff0f7435 */ /* 0x002fe200000001ff */
        /* <DEDUP_REMOVED lines=8> */
[----:B-1----:R-:W-:Y:S01]  /*6f20*/  HFMA2.MMA R11, -RZ, RZ, 0.468505859375, 37952 ;  /* 0x377f78a2ff0b7435 */ /* 0x002fe200000001ff */
[----:B------:R-:W-:-:S02]  /*6f30*/  IMAD.MOV.U32 R10, RZ, RZ, -0x47b5e41f ;  /* 0xb84a1be1ff0a7424 */ /* 0x000fc400078e00ff */
[----:B------:R1:W-:Y:S01]  /*6f40*/  STL.64 [R1+0x7b8], R16 ;  /* 0x0007b81001007387 */ /* 0x0003e20000100a00 */
[----:B--2---:R-:W-:Y:S01]  /*6f50*/  HFMA2.MMA R6, -RZ, RZ, 0.045440673828125, 4296 ;  /* 0x29d16c32ff067435 */ /* 0x004fe200000001ff */
[----:B------:R-:W-:Y:S02]  /*6f60*/  MOV R7, 0x389de2c9 ;  /* 0x389de2c900077802 */ /* 0x000fe40000000f00 */
[----:B------:R2:W-:Y:S01]  /*6f70*/  STL.64 [R1+0x7d0], R12 ;  /* 0x0007d00c01007387 */ /* 0x0005e20000100a00 */
[----:B0-----:R-:W-:Y:S01]  /*6f80*/  HFMA2.MMA R14, -RZ, RZ, -2.5859375, -0.0101165771484375 ;  /* 0xc12ca12eff0e7435 */ /* 0x001fe200000001ff */
[----:B------:R-:W-:Y:S02]  /*6f90*/  MOV R15, 0xbabc1e2d ;  /* 0xbabc1e2d000f7802 */ /* 0x000fe40000000f00 */
[----:B------:R0:W-:Y:S01]  /*6fa0*/  STL.64 [R1+0x7c8], R10 ;  /* 0x0007c80a01007387 */ /* 0x0001e20000100a00 */
[----:B-1----:R-:W-:Y:S01]  /*6fb0*/  HFMA2.MMA R17, -RZ, RZ, -2.576171875, 24.15625 ;  /* 0xc1274e0aff117435 */ /* 0x002fe200000001ff */
[----:B------:R-:W-:-:S02]  /*6fc0*/  IMAD.MOV.U32 R16, RZ, RZ, 0x4113bbe2 ;  /* 0x4113bbe2ff107424 */ /* 0x000fc400078e00ff */
[----:B------:R1:W-:Y:S01]  /*6fd0*/  STL.64 [R1+0x7c0], R6 ;  /* 0x0007c00601007387 */ /* 0x0003e20000100a00 */
[----:B--2---:R-:W-:Y:S01]  /*6fe0*/  HFMA2.MMA R13, -RZ, RZ, -0.2454833984375, 0.384765625 ;  /* 0xb3db3628ff0d7435 */ /* 0x004fe200000001ff */
[----:B------:R-:W-:Y:S02]  /*6ff0*/  IMAD.MOV.U32 R12, RZ, RZ, -0x407f6a28 ;  /* 0xbf8095d8ff0c7424 */ /* 0x000fe400078e00ff */
[----:B------:R2:W-:Y:S01]  /*7000*/  STL.64 [R1+0x7d8], R14 ;  /* 0x0007d80e01007387 */ /* 0x0005e20000100a00 */
[----:B0-----:R-:W-:Y:S01]  /*7010*/  HFMA2.MMA R10, -RZ, RZ, -2.0703125, -772.5 ;  /* 0xc024e209ff0a7435 */ /* 0x001fe200000001ff */
[----:B------:R-:W-:Y:S02]  /*7020*/  MOV R11, 0x40148713 ;  /* 0x40148713000b7802 */ /* 0x000fe40000000f00 */
[----:B------:R0:W-:Y:S01]  /*7030*/  STL.64 [R1+0x7e0], R16 ;  /* 0x0007e01001007387 */ /* 0x0001e20000100a00 */
[----:B-1----:R-:W-:Y:S01]  /*7040*/  MOV R6, 0x40b05672 ;  /* 0x40b0567200067802 */ /* 0x002fe20000000f00 */
[----:B------:R-:W-:-:S02]  /*7050*/  IMAD.MOV.U32 R7, RZ, RZ, 0x3749bc93 ;  /* 0x3749bc93ff077424 */ /* 0x000fc400078e00ff */
[----:B------:R1:W-:Y:S01]  /*7060*/  STL.64 [R1+0x7f8], R12 ;  /* 0x0007f80c01007387 */ /* 0x0003e20000100a00 */
[----:B--2---:R-:W-:Y:S01]  /*7070*/  MOV R14, 0x3eadf3d5 ;  /* 0x3eadf3d5000e7802 */ /* 0x004fe20000000f00 */
[----:B------:R-:W-:Y:S02]  /*7080*/  IMAD.MOV.U32 R15, RZ, RZ, -0x417730e2 ;  /* 0xbe88cf1eff0f7424 */ /* 0x000fe400078e00ff */
[----:B------:R2:W-:Y:S01]  /*7090*/  STL.64 [R1+0x7e8], R6 ;  /* 0x0007e80601007387 */ /* 0x0005e20000100a00 */
[----:B0-----:R-:W-:Y:S01]  /*70a0*/  HFMA2.MMA R16, -RZ, RZ, 1.4541015625, -0.0060577392578125 ;  /* 0x3dd19e34ff107435 */ /* 0x001fe200000001ff */
[----:B------:R-:W-:Y:S02]  /*70b0*/  MOV R17, 0x3067cdc6 ;  /* 0x3067cdc600117802 */ /* 0x000fe40000000f00 */
[----:B------:R0:W-:Y:S01]  /*70c0*/  STL.64 [R1+0x7f0], R10 ;  /* 0x0007f00a01007387 */ /* 0x0001e20000100a00 */
[----:B-1----:R-:W-:Y:S01]  /*70d0*/  HFMA2.MMA R12, -RZ, RZ, 0.85595703125, 0.00191211700439453125 ;  /* 0x3ad917d5ff0c7435 */ /* 0x002fe200000001ff */
[----:B------:R-:W-:-:S02]  /*70e0*/  MOV R13, 0xba914409 ;  /* 0xba914409000d7802 */ /* 0x000fc40000000f00 */
[----:B------:R1:W-:Y:S01]  /*70f0*/  STL.64 [R1+0x800], R14 ;  /* 0x0008000e01007387 */ /* 0x0003e20000100a00 */
[----:B--2---:R-:W-:Y:S01]  /*7100*/  HFMA2.MMA R7, -RZ, RZ, 1.16015625, 771.5 ;  /* 0x3ca46207ff077435 */ /* 0x004fe200000001ff */
[----:B------:R-:W-:Y:S02]  /*7110*/  IMAD.MOV.U32 R6, RZ, RZ, -0x431aa357 ;  /* 0xbce55ca9ff067424 */ /* 0x000fe400078e00ff */
[----:B------:R2:W-:Y:S01]  /*7120*/  STL.64 [R1+0x808], R16 ;  /* 0x0008081001007387 */ /* 0x0005e20000100a00 */
[----:B0-----:R-:W-:Y:S01]  /*7130*/  MOV R10, 0xbbe7314b ;  /* 0xbbe7314b000a7802 */ /* 0x001fe20000000f00 */
[----:B------:R-:W-:Y:S02]  /*7140*/  IMAD.MOV.U32 R11, RZ, RZ, 0x2c0887f7 ;  /* 0x2c0887f7ff0b7424 */ /* 0x000fe400078e00ff */
[----:B------:R0:W-:Y:S01]  /*7150*/  STL.64 [R1+0x820], R12 ;  /* 0x0008200c01007387 */ /* 0x0001e20000100a00 */
[----:B-1----:R-:W-:Y:S01]  /*7160*/  HFMA2.MMA R15, -RZ, RZ, -0.09967041015625, -0.000908374786376953125 ;  /* 0xae619371ff0f7435 */ /* 0x002fe200000001ff */
[----:B------:R-:W-:-:S02]  /*7170*/  IMAD.MOV.U32 R14, RZ, RZ, 0x39bf9a7a ;  /* 0x39bf9a7aff0e7424 */ /* 0x000fc400078e00ff */
[----:B------:R1:W-:Y:S01]  /*7180*/  STL.64 [R1+0x818], R10 ;  /* 0x0008180a01007387 */ /* 0x0003e20000100a00 */
[----:B--2---:R-:W-:Y:S01]  /*7190*/  MOV R16, 0xb8a018c8 ;  /* 0xb8a018c800107802 */ /* 0x004fe20000000f00 */
[----:B------:R-:W-:Y:S02]  /*71a0*/  IMAD.MOV.U32 R17, RZ, RZ, -0x3e77192e ;  /* 0xc188e6d2ff117424 */ /* 0x000fe400078e00ff */
[----:B------:R2:W-:Y:S01]  /*71b0*/  STL.64 [R1+0x810], R6 ;  /* 0x0008100601007387 */ /* 0x0005e20000100a00 */
[----:B0-----:R-:W-:Y:S01]  /*71c0*/  MOV R12, 0x3b2278e6 ;  /* 0x3b2278e6000c7802 */ /* 0x001fe20000000f00 */
[----:B------:R-:W-:Y:S02]  /*71d0*/  IMAD.MOV.U32 R13, RZ, RZ, -0x3e5b1ce4 ;  /* 0xc1a4e31cff0d7424 */ /* 0x000fe400078e00ff */
[----:B------:R0:W-:Y:S01]  /*71e0*/  STL.64 [R1+0x828], R14 ;  /* 0x0008280e01007387 */ /* 0x0001e20000100a00 */
[----:B-1----:R-:W-:Y:S01]  /*71f0*/  HFMA2.MMA R11, -RZ, RZ, 3.0078125, 0.99951171875 ;  /* 0x42043bffff0b7435 */ /* 0x002fe200000001ff */
[----:B------:R-:W-:-:S02]  /*7200*/  IMAD.MOV.U32 R10, RZ, RZ, -0x3daece92 ;  /* 0xc251316eff0a7424 */ /* 0x000fc400078e00ff */
[----:B------:R1:W-:Y:S01]  /*7210*/  STL.64 [R1+0x830], R16 ;  /* 0x0008301001007387 */ /* 0x0003e20000100a00 */
[----:B--2---:R-:W-:Y:S01]  /*7220*/  HFMA2.MMA R6, -RZ, RZ, -1.8896484375, 26704 ;  /* 0xbf8f7685ff067435 */ /* 0x004fe200000001ff */
[----:B------:R-:W-:Y:S02]  /*7230*/  MOV R7, 0x42148722 ;  /* 0x4214872200077802 */ /* 0x000fe40000000f00 */
[----:B------:R2:W-:Y:S01]  /*7240*/  STL.64 [R1+0x848], R12 ;  /* 0x0008480c01007387 */ /* 0x0005e20000100a00 */
[----:B0-----:R-:W-:Y:S01]  /*7250*/  HFMA2.MMA R14, -RZ, RZ, 2.826171875, 0.0019626617431640625 ;  /* 0x41a71805ff0e7435 */ /* 0x001fe200000001ff */
[----:B------:R-:W-:Y:S02]  /*7260*/  MOV R15, 0xc120bb34 ;  /* 0xc120bb34000f7802 */ /* 0x000fe40000000f00 */
[----:B------:R0:W-:Y:S01]  /*7270*/  STL.64 [R1+0x840], R10 ;  /* 0x0008400a01007387 */ /* 0x0001e20000100a00 */
[----:B-1----:R-:W-:Y:S01]  /*7280*/  HFMA2.MMA R17, -RZ, RZ, 2.25390625, 28240 ;  /* 0x408276e5ff117435 */ /* 0x002fe200000001ff */
[----:B------:R-:W-:-:S02]  /*7290*/  IMAD.MOV.U32 R16, RZ, RZ, -0x48b2aad3 ;  /* 0xb74d552dff107424 */ /* 0x000fc400078e00ff */
[----:B------:R1:W-:Y:S01]  /*72a0*/  STL.64 [R1+0x838], R6 ;  /* 0x0008380601007387 */ /* 0x0003e20000100a00 */
[----:B--2---:R-:W-:Y:S01]  /*72b0*/  HFMA2.MMA R13, -RZ, RZ, -1.501953125, 0.0002357959747314453125 ;  /* 0xbe020bbaff0d7435 */ /* 0x004fe200000001ff */
[----:B------:R-:W-:Y:S02]  /*72c0*/  IMAD.MOV.U32 R12, RZ, RZ, 0x3eaea827 ;  /* 0x3eaea827ff0c7424 */ /* 0x000fe400078e00ff */
[----:B------:R2:W-:Y:S01]  /*72d0*/  STL.64 [R1+0x850], R14 ;  /* 0x0008500e01007387 */ /* 0x0005e20000100a00 */
[----:B0-----:R-:W-:Y:S01]  /*72e0*/  HFMA2.MMA R10, -RZ, RZ, 0.2374267578125, 1.6318359375 ;  /* 0x33993e87ff0a7435 */ /* 0x001fe200000001ff */
[----:B------:R-:W-:Y:S02]  /*72f0*/  MOV R11, 0xbee55ca9 ;  /* 0xbee55ca9000b7802 */ /* 0x000fe40000000f00 */
[----:B------:R0:W-:Y:S01]  /*7300*/  STL.64 [R1+0x858], R16 ;  /* 0x0008581001007387 */ /* 0x0001e20000100a00 */
[----:B-1----:R-:W-:Y:S01]  /*7310*/  MOV R6, 0xc05e5091 ;  /* 0xc05e509100067802 */ /* 0x002fe20000000f00 */
[----:B------:R-:W-:-:S02]  /*7320*/  IMAD.MOV.U32 R7, RZ, RZ, 0x3fb76a6c ;  /* 0x3fb76a6cff077424 */ /* 0x000fc400078e00ff */
[----:B------:R1:W-:Y:S01]  /*7330*/  STL.64 [R1+0x870], R12 ;  /* 0x0008700c01007387 */ /* 0x0003e20000100a00 */
[----:B--2---:R-:W-:Y:S01]  /*7340*/  MOV R14, 0xaf9f2cae ;  /* 0xaf9f2cae000e7802 */ /* 0x004fe20000000f00 */
[----:B------:R-:W-:Y:S02]  /*7350*/  IMAD.MOV.U32 R15, RZ, RZ, 0x3d07aee5 ;  /* 0x3d07aee5ff0f7424 */ /* 0x000fe400078e00ff */
[----:B------:R2:W-:Y:S01]  /*7360*/  STL.64 [R1+0x860], R6 ;  /* 0x0008600601007387 */ /* 0x0005e20000100a00 */
[----:B0-----:R-:W-:Y:S01]  /*7370*/  HFMA2.MMA R16, -RZ, RZ, -1.185546875, -0.0413818359375 ;  /* 0xbcbea94cff107435 */ /* 0x001fe200000001ff */
[----:B------:R-:W-:Y:S02]  /*7380*/  MOV R17, 0x3c03ba34 ;  /* 0x3c03ba3400117802 */ /* 0x000fe40000000f00 */
[----:B------:R0:W-:Y:S01]  /*7390*/  STL.64 [R1+0x868], R10 ;  /* 0x0008680a01007387 */ /* 0x0001e20000100a00 */
[----:B-1----:R-:W-:Y:S01]  /*73a0*/  HFMA2.MMA R12, -RZ, RZ, 3.287109375, -7.8515625 ;  /* 0x4293c7daff0c7435 */ /* 0x002fe200000001ff */
[----:B------:R-:W-:-:S02]  /*73b0*/  MOV R13, 0xc31ccd29 ;  /* 0xc31ccd29000d7802 */ /* 0x000fc40000000f00 */
[----:B------:R1:W-:Y:S01]  /*73c0*/  STL.64 [R1+0x878], R14 ;  /* 0x0008780e01007387 */ /* 0x0003e20000100a00 */
[----:B--2---:R-:W-:Y:S01]  /*73d0*/  HFMA2.MMA R7, -RZ, RZ, -0.8671875, 0.02020263671875 ;  /* 0xbaf0252cff077435 */ /* 0x004fe200000001ff */
[----:B------:R-:W-:Y:S02]  /*73e0*/  IMAD.MOV.U32 R6, RZ, RZ, -0x4f5e1faa ;  /* 0xb0a1e056ff067424 */ /* 0x000fe400078e00ff */
[----:B------:R2:W-:Y:S01]  /*73f0*/  STL.64 [R1+0x880], R16 ;  /* 0x0008801001007387 */ /* 0x0005e20000100a00 */
[----:B0-----:R-:W-:Y:S01]  /*7400*/  MOV R10, 0x3a9eb4a8 ;  /* 0x3a9eb4a8000a7802 */ /* 0x001fe20000000f00 */
[----:B------:R-:W-:Y:S02]  /*7410*/  IMAD.MOV.U32 R11, RZ, RZ, -0x463102eb ;  /* 0xb9cefd15ff0b7424 */ /* 0x000fe400078e00ff */
[----:B------:R0:W-:Y:S01]  /*7420*/  STL.64 [R1+0x898], R12 ;  /* 0x0008980c01007387 */ /* 0x0001e20000100a00 */
[----:B-1----:R-:W-:Y:S01]  /*7430*/  HFMA2.MMA R15, -RZ, RZ, 1.09375, 130.875 ;  /* 0x3c605817ff0f7435 */ /* 0x002fe200000001ff */
[----:B------:R-:W-:-:S02]  /*7440*/  IMAD.MOV.U32 R14, RZ, RZ, 0x430437bf ;  /* 0x430437bfff0e7424 */ /* 0x000fc400078e00ff */
[----:B------:R1:W-:Y:S01]  /*7450*/  STL.64 [R1+0x890], R10 ;  /* 0x0008900a01007387 */ /* 0x0003e20000100a00 */
[----:B--2---:R-:W-:Y:S01]  /*7460*/  MOV R16, 0xc2f75477 ;  /* 0xc2f7547700107802 */ /* 0x004fe20000000f00 */
[----:B------:R-:W-:Y:S02]  /*7470*/  IMAD.MOV.U32 R17, RZ, RZ, 0x431234f7 ;  /* 0x431234f7ff117424 */ /* 0x000fe400078e00ff */
[----:B------:R2:W-:Y:S01]  /*7480*/  STL.64 [R1+0x888], R6 ;  /* 0x0008880601007387 */ /* 0x0005e20000100a00 */
[----:B0-----:R-:W-:Y:S01]  /*7490*/  MOV R12, 0x41898fd1 ;  /* 0x41898fd1000c7802 */ /* 0x001fe20000000f00 */
[----:B------:R-:W-:Y:S02]  /*74a0*/  IMAD.MOV.U32 R13, RZ, RZ, 0x357b0a41 ;  /* 0x357b0a41ff0d7424 */ /* 0x000fe400078e00ff */
[----:B------:R0:W-:Y:S01]  /*74b0*/  STL.64 [R1+0x8a0], R14 ;  /* 0x0008a00e01007387 */ /* 0x0001e20000100a00 */
[----:B-1----:R-:W-:Y:S01]  /*74c0*/  HFMA2.MMA R11, -RZ, RZ, -3.046875, -118.1875 ;  /* 0xc218d763ff0b7435 */ /* 0x002fe200000001ff */
[----:B------:R-:W-:-:S02]  /*74d0*/  IMAD.MOV.U32 R10, RZ, RZ, 0x4223149e ;  /* 0x4223149eff0a7424 */ /* 0x000fc400078e00ff */
[----:B------:R1:W-:Y:S01]  /*74e0*/  STL.64 [R1+0x8a8], R16 ;  /* 0x0008a81001007387 */ /* 0x0003e20000100a00 */
[----:B--2---:R-:W-:Y:S01]  /*74f0*/  HFMA2.MMA R6, -RZ, RZ, -3.3125, -0.8974609375 ;  /* 0xc2a0bb2eff067435 */ /* 0x004fe200000001ff */
[----:B------:R-:W-:Y:S02]  /*7500*/  MOV R7, 0xb8ec22de ;  /* 0xb8ec22de00077802 */ /* 0x000fe40000000f00 */
[----:B------:R2:W-:Y:S01]  /*7510*/  STL.64 [R1+0x8c0], R12 ;  /* 0x0008c00c01007387 */ /* 0x0005e20000100a00 */
[----:B0-----:R-:W-:Y:S01]  /*7520*/  HFMA2.MMA R14, -RZ, RZ, -2.390625, -0.15869140625 ;  /* 0xc0c8b114ff0e7435 */ /* 0x001fe200000001ff */
[----:B------:R-:W-:Y:S02]  /*7530*/  MOV R15, 0x40a3bda5 ;  /* 0x40a3bda5000f7802 */ /* 0x000fe40000000f00 */
[----:B------:R0:W-:Y:S01]  /*7540*/  STL.64 [R1+0x8b8], R10 ;  /* 0x0008b80a01007387 */ /* 0x0001e20000100a00 */
[----:B-1----:R-:W-:Y:S01]  /*7550*/  HFMA2.MMA R17, -RZ, RZ, -0.177001953125, 0.003421783447265625 ;  /* 0xb1aa1b02ff117435 */ /* 0x002fe200000001ff */
[----:B------:R-:W-:-:S02]  /*7560*/  IMAD.MOV.U32 R16, RZ, RZ, -0x3ffdf446 ;  /* 0xc0020bbaff107424 */ /* 0x000fc400078e00ff */
[----:B------:R1:W-:Y:S01]  /*7570*/  STL.64 [R1+0x8b0], R6 ;  /* 0x0008b00601007387 */ /* 0x0003e20000100a00 */
[----:B--2---:R-:W-:Y:S01]  /*7580*/  HFMA2.MMA R13, -RZ, RZ, 1.22265625, 0.01502227783203125 ;  /* 0x3ce423b1ff0d7435 */ /* 0x004fe200000001ff */
[----:B------:R-:W-:Y:S02]  /*7590*/  IMAD.MOV.U32 R12, RZ, RZ, -0x42dae672 ;  /* 0xbd25198eff0c7424 */ /* 0x000fe400078e00ff */
[----:B------:R2:W-:Y:S01]  /*75a0*/  STL.64 [R1+0x8c8], R14 ;  /* 0x0008c80e01007387 */ /* 0x0005e20000100a00 */
[----:B0-----:R-:W-:Y:S01]  /*75b0*/  HFMA2.MMA R10, -RZ, RZ, 1.53515625, -0.037109375 ;  /* 0x3e24a8c0ff0a7435 */ /* 0x001fe200000001ff */
[----:B------:R-:W-:Y:S02]  /*75c0*/  MOV R11, 0xb2d4762c ;  /* 0xb2d4762c000b7802 */ /* 0x000fe40000000f00 */
[----:B------:R0:W-:Y:S01]  /*75d0*/  STL.64 [R1+0x8d0], R16 ;  /* 0x0008d01001007387 */ /* 0x0001e20000100a00 */
[----:B-1----:R-:W-:Y:S01]  /*75e0*/  MOV R6, 0x3f18a4c1 ;  /* 0x3f18a4c100067802 */ /* 0x002fe20000000f00 */
[----:B------:R-:W-:-:S02]  /*75f0*/  IMAD.MOV.U32 R7, RZ, RZ, -0x411d96f5 ;  /* 0xbee2690bff077424 */ /* 0x000fc400078e00ff */
[----:B------:R1:W-:Y:S01]  /*7600*/  STL.64 [R1+0x8e8], R12 ;  /* 0x0008e80c01007387 */ /* 0x0003e20000100a00 */
[----:B--2---:R-:W-:Y:S01]  /*7610*/  MOV R14, 0xbc1b3dcf ;  /* 0xbc1b3dcf000e7802 */ /* 0x004fe20000000f00 */
[----:B------:R-:W-:Y:S02]  /*7620*/  IMAD.MOV.U32 R15, RZ, RZ, 0x36d76ab6 ;  /* 0x36d76ab6ff0f7424 */ /* 0x000fe400078e00ff */
[----:B------:R2:W-:Y:S01]  /*7630*/  STL.64 [R1+0x8d8], R6 ;  /* 0x0008d80601007387 */ /* 0x0005e20000100a00 */
[----:B0-----:R-:W-:Y:S01]  /*7640*/  HFMA2.MMA R16, -RZ, RZ, 0.88037109375, 3.943359375 ;  /* 0x3b0b43e3ff107435 */ /* 0x001fe200000001ff */
[----:B------:R-:W-:Y:S02]  /*7650*/  MOV R17, 0x43542b1a ;  /* 0x43542b1a00117802 */ /* 0x000fe40000000f00 */
[----:B------:R0:W-:Y:S01]  /*7660*/  STL.64 [R1+0x8e0], R10 ;  /* 0x0008e00a01007387 */ /* 0x0001e20000100a00 */
[----:B-1----:R-:W-:Y:S01]  /*7670*/  HFMA2.MMA R13, -RZ, RZ, 3.818359375, 0.00131893157958984375 ;  /* 0x43a31567ff0d7435 */ /* 0x002fe200000001ff */
[----:B------:R-:W-:-:S02]  /*7680*/  MOV R12, 0xbcec1227 ;  /* 0xbcec1227000c7802 */ /* 0x000fc40000000f00 */
[----:B------:R1:W-:Y:S01]  /*7690*/  STL.64 [R1+0x8f0], R14 ;  /* 0x0008f00e01007387 */ /* 0x0003e20000100a00 */
[----:B--2---:R-:W-:Y:S01]  /*76a0*/  IMAD.MOV.U32 R6, RZ, RZ, 0x4151b9cf ;  /* 0x4151b9cfff067424 */ /* 0x004fe200078e00ff */
[----:B------:R-:W-:Y:S02]  /*76b0*/  MOV R7, 0xc3f87dce ;  /* 0xc3f87dce00077802 */ /* 0x000fe40000000f00 */
[----:B------:R2:W-:Y:S01]  /*76c0*/  STL.64 [R1+0x8f8], R16 ;  /* 0x0008f81001007387 */ /* 0x0005e20000100a00 */
[----:B0-----:R-:W-:Y:S01]  /*76d0*/  HFMA2.MMA R10, -RZ, RZ, 4.2109375, -23.28125 ;  /* 0x4436cdd2ff0a7435 */ /* 0x001fe200000001ff */
[----:B------:R-:W-:Y:S02]  /*76e0*/  IMAD.MOV.U32 R11, RZ, RZ, -0x3c0eee4f ;  /* 0xc3f111b1ff0b7424 */ /* 0x000fe400078e00ff */
[----:B------:R0:W-:Y:S01]  /*76f0*/  STL.64 [R1+0x900], R6 ;  /* 0x0009000601007387 */ /* 0x0001e20000100a00 */
[----:B-1----:R-:W-:Y:S01]  /*7700*/  IMAD.MOV.U32 R14, RZ, RZ, -0x3c540da5 ;  /* 0xc3abf25bff0e7424 */ /* 0x002fe200078e00ff */
[----:B------:R-:W-:-:S02]  /*7710*/  MOV R15, 0x432bf3b2 ;  /* 0x432bf3b2000f7802 */ /* 0x000fc40000000f00 */
[----:B------:R1:W-:Y:S04]  /*7720*/  STL.64 [R1+0x910], R12 ;  /* 0x0009100c01007387 */ /* 0x0003e80000100a00 */
[----:B------:R3:W-:Y:S01]  /*7730*/  STL.64 [R1+0x918], R14 ;  /* 0x0009180e01007387 */ /* 0x0007e20000100a00 */
[----:B--2---:R-:W-:Y:S01]  /*7740*/  HFMA2.MMA R16, -RZ, RZ, 0.63427734375, 0.2242431640625 ;  /* 0x3913332dff107435 */ /* 0x004fe200000001ff */
[----:B------:R-:W-:Y:S01]  /*7750*/  IMAD.MOV.U32 R17, RZ, RZ, -0x3d697b2d ;  /* 0xc29684d3ff117424 */ /* 0x000fe200078e00ff */
[----:B0-----:R-:W-:Y:S01]  /*7760*/  HFMA2.MMA R7, -RZ, RZ, -2.943359375, -0.00110340118408203125 ;  /* 0xc1e39485ff077435 */ /* 0x001fe200000001ff */
[----:B------:R0:W-:Y:S01]  /*7770*/  STL.64 [R1+0x908], R10 ;  /* 0x0009080a01007387 */ /* 0x0001e20000100a00 */
[----:B------:R-:W-:Y:S01]  /*7780*/  MOV R6, 0x42850a16 ;  /* 0x42850a1600067802 */ /* 0x000fe20000000f00 */
[----:B-1----:R-:W-:Y:S01]  /*7790*/  HFMA2.MMA R12, -RZ, RZ, -2.46875, -0.0004642009735107421875 ;  /* 0xc0f08f9bff0c7435 */ /* 0x002fe200000001ff */
[----:B------:R-:W-:Y:S01]  /*77a0*/  IMAD.MOV.U32 R13, RZ, RZ, 0x40393dd8 ;  /* 0x40393dd8ff0d7424 */ /* 0x000fe200078e00ff */
[----:B------:R1:W-:Y:S01]  /*77b0*/  STL.64 [R1+0x920], R16 ;  /* 0x0009201001007387 */ /* 0x0003e20000100a00 */
[----:B---3--:R-:W-:Y:S01]  /*77c0*/  HFMA2.MMA R15, -RZ, RZ, -1.826171875, 508.5 ;  /* 0xbf4e5ff2ff0f7435 */ /* 0x008fe200000001ff */
[----:B------:R-:W-:-:S02]  /*77d0*/  MOV R14, 0xb4fa3f50 ;  /* 0xb4fa3f50000e7802 */ /* 0x000fc40000000f00 */
[----:B------:R2:W-:Y:S01]  /*77e0*/  STL.64 [R1+0x928], R6 ;  /* 0x0009280601007387 */ /* 0x0005e20000100a00 */
[----:B0-----:R-:W-:Y:S01]  /*77f0*/  IMAD.MOV.U32 R10, RZ, RZ, -0x4ab39f09 ;  /* 0xb54c60f7ff0a7424 */ /* 0x001fe200078e00ff */
[----:B------:R-:W-:Y:S02]  /*7800*/  MOV R11, 0x4118a4c2 ;  /* 0x4118a4c2000b7802 */ /* 0x000fe40000000f00 */
[----:B------:R0:W-:Y:S01]  /*7810*/  STL.64 [R1+0x938], R12 ;  /* 0x0009380c01007387 */ /* 0x0001e20000100a00 */
[----:B-1----:R-:W-:-:S03]  /*7820*/  IMAD.MOV.U32 R16, RZ, RZ, 0x3f15b76c ;  /* 0x3f15b76cff107424 */ /* 0x002fc600078e00ff */
[----:B------:R1:W-:Y:S01]  /*7830*/  STL.64 [R1+0x930], R10 ;  /* 0x0009300a01007387 */ /* 0x0003e20000100a00 */
[----:B------:R-:W-:Y:S01]  /*7840*/  MOV R17, 0xbe5574fd ;  /* 0xbe5574fd00117802 */ /* 0x000fe20000000f00 */
[----:B--2---:R-:W-:Y:S02]  /*7850*/  HFMA2.MMA R6, -RZ, RZ, 0.6376953125, -75.125 ;  /* 0x391ad4b2ff067435 */ /* 0x004fe400000001ff */
[----:B------:R2:W-:Y:S01]  /*7860*/  STL.64 [R1+0x940], R14 ;  /* 0x0009400e01007387 */ /* 0x0005e20000100a00 */
[----:B------:R-:W-:Y:S02]  /*7870*/  IMAD.MOV.U32 R7, RZ, RZ, 0x3d50e5d5 ;  /* 0x3d50e5d5ff077424 */ /* 0x000fe400078e00ff */
[----:B0-----:R-:W-:Y:S01]  /*7880*/  IMAD.MOV.U32 R12, RZ, RZ, -0x3b8899d4 ;  /* 0xc477662cff0c7424 */ /* 0x001fe200078e00ff */
[----:B------:R-:W-:Y:S01]  /*7890*/  MOV R13, 0x450908e3 ;  /* 0x450908e3000d7802 */ /* 0x000fe20000000f00 */
[----:B------:R0:W-:Y:S01]  /*78a0*/  STL.64 [R1+0x948], R16 ;  /* 0x0009481001007387 */ /* 0x0001e20000100a00 */
[----:B-1----:R-:W-:Y:S01]  /*78b0*/  HFMA2.MMA R11, -RZ, RZ, 1.1162109375, -0.000296115875244140625 ;  /* 0x3c778cdaff0b7435 */ /* 0x002fe200000001ff */
[----:B------:R-:W-:-:S02]  /*78c0*/  MOV R10, 0xbd07707a ;  /* 0xbd07707a000a7802 */ /* 0x000fc40000000f00 */
[----:B------:R1:W-:Y:S01]  /*78d0*/  STL.64 [R1+0x960], R12 ;  /* 0x0009600c01007387 */ /* 0x0003e20000100a00 */
[----:B--2---:R-:W-:Y:S01]  /*78e0*/  HFMA2.MMA R14, -RZ, RZ, -4.94140625, 0.0002281665802001953125 ;  /* 0xc4f10b7aff0e7435 */ /* 0x004fe200000001ff */
[----:B------:R-:W-:Y:S02]  /*78f0*/  IMAD.MOV.U32 R15, RZ, RZ, -0x41dceba2 ;  /* 0xbe23145eff0f7424 */ /* 0x000fe400078e00ff */
[----:B------:R2:W-:Y:S01]  /*7900*/  STL.64 [R1+0x950], R6 ;  /* 0x0009500601007387 */ /* 0x0005e20000100a00 */
[----:B0-----:R-:W-:-:S03]  /*7910*/  HFMA2.MMA R17, -RZ, RZ, -5.0859375, 16480 ;  /* 0xc5167406ff117435 */ /* 0x001fc600000001ff */
[----:B------:R0:W-:Y:S01]  /*7920*/  STL.64 [R1+0x958], R10 ;  /* 0x0009580a01007387 */ /* 0x0001e20000100a00 */
[----:B------:R-:W-:Y:S01]  /*7930*/  MOV R16, 0x44f49ff4 ;  /* 0x44f49ff400107802 */ /* 0x000fe20000000f00 */
[----:B-1----:R-:W-:Y:S02]  /*7940*/  HFMA2.MMA R13, -RZ, RZ, -0.447021484375, -0.000134944915771484375 ;  /* 0xb727886cff0d7435 */ /* 0x002fe400000001ff */
[----:B------:R1:W-:Y:S01]  /*7950*/  STL.64 [R1+0x968], R14 ;  /* 0x0009680e01007387 */ /* 0x0003e20000100a00 */
[----:B------:R-:W-:Y:S01]  /*7960*/  MOV R12, 0xc3aaaf64 ;  /* 0xc3aaaf64000c7802 */ /* 0x000fe20000000f00 */
[----:B--2---:R-:W-:Y:S01]  /*7970*/  IMAD.MOV.U32 R6, RZ, RZ, 0x44abf3ae ;  /* 0x44abf3aeff067424 */ /* 0x004fe200078e00ff */
[----:B------:R-:W-:Y:S01]  /*7980*/  MOV R7, 0x3aa95acb ;  /* 0x3aa95acb00077802 */ /* 0x000fe20000000f00 */
[----:B------:R2:W-:Y:S01]  /*7990*/  STL.64 [R1+0x970], R16 ;  /* 0x0009701001007387 */ /* 0x0005e20000100a00 */
[----:B0-----:R-:W-:Y:S01]  /*79a0*/  HFMA2.MMA R10, -RZ, RZ, -4.234375, 0.0235443115234375 ;  /* 0xc43c2607ff0a7435 */ /* 0x001fe200000001ff */
[----:B------:R-:W-:-:S02]  /*79b0*/  IMAD.MOV.U32 R11, RZ, RZ, 0x4436edde ;  /* 0x4436eddeff0b7424 */ /* 0x000fc400078e00ff */
[----:B------:R0:W-:Y:S01]  /*79c0*/  STL.64 [R1+0x978], R6 ;  /* 0x0009780601007387 */ /* 0x0001e20000100a00 */
[----:B-1----:R-:W-:Y:S01]  /*79d0*/  IMAD.MOV.U32 R14, RZ, RZ, 0x43059029 ;  /* 0x43059029ff0e7424 */ /* 0x002fe200078e00ff */
[----:B------:R-:W-:Y:S02]  /*79e0*/  MOV R15, 0xc2e186a2 ;  /* 0xc2e186a2000f7802 */ /* 0x000fe40000000f00 */
[----:B------:R1:W-:Y:S01]  /*79f0*/  STL.64 [R1+0x988], R12 ;  /* 0x0009880c01007387 */ /* 0x0003e20000100a00 */
[----:B--2---:R-:W-:-:S03]  /*7a00*/  HFMA2.MMA R16, -RZ, RZ, 3.111328125, 1.4609375 ;  /* 0x42393dd8ff107435 */ /* 0x004fc600000001ff */
[----:B------:R2:W-:Y:S01]  /*7a10*/  STL.64 [R1+0x990], R14 ;  /* 0x0009900e01007387 */ /* 0x0005e20000100a00 */
[----:B------:R-:W-:Y:S01]  /*7a20*/  IMAD.MOV.U32 R17, RZ, RZ, -0x48fb0fcd ;  /* 0xb704f033ff117424 */ /* 0x000fe200078e00ff */
[----:B0-----:R-:W-:Y:S02]  /*7a30*/  HFMA2.MMA R7, -RZ, RZ, 2.595703125, -11.6328125 ;  /* 0x4131c9d1ff077435 */ /* 0x001fe400000001ff */
[----:B------:R0:W-:Y:S01]  /*7a40*/  STL.64 [R1+0x980], R10 ;  /* 0x0009800a01007387 */ /* 0x0001e20000100a00 */
[----:B------:R-:W-:Y:S01]  /*7a50*/  MOV R6, 0xc1682bf0 ;  /* 0xc1682bf000067802 */ /* 0x000fe20000000f00 */
[----:B-1----:R-:W-:Y:S01]  /*7a60*/  HFMA2.MMA R12, -RZ, RZ, 1.8896484375, -0.00586700439453125 ;  /* 0x3f8f9e02ff0c7435 */ /* 0x002fe200000001ff */
[----:B------:R-:W-:Y:S01]  /*7a70*/  IMAD.MOV.U32 R13, RZ, RZ, -0x40bd4e50 ;  /* 0xbf42b1b0ff0d7424 */ /* 0x000fe200078e00ff */
[----:B------:R1:W-:Y:S01]  /*7a80*/  STL.64 [R1+0x998], R16 ;  /* 0x0009981001007387 */ /* 0x0003e20000100a00 */
[----:B--2---:R-:W-:Y:S01]  /*7a90*/  HFMA2.MMA R15, -RZ, RZ, 1.5966796875, 2.83718109130859375e-05 ;  /* 0x3e6301dcff0f7435 */ /* 0x004fe200000001ff */
[----:B------:R-:W-:-:S02]  /*7aa0*/  MOV R14, 0x3eb9a9a3 ;  /* 0x3eb9a9a3000e7802 */ /* 0x000fc40000000f00 */
[----:B------:R1:W-:Y:S01]  /*7ab0*/  STL.64 [R1+0x9a0], R6 ;  /* 0x0009a00601007387 */ /* 0x0003e20000100a00 */
[----:B0-----:R-:W-:Y:S01]  /*7ac0*/  IMAD.MOV.U32 R10, RZ, RZ, -0x3f7a96e2 ;  /* 0xc085691eff0a7424 */ /* 0x001fe200078e00ff */
[----:B------:R-:W-:Y:S02]  /*7ad0*/  MOV R11, 0x3b4b3729 ;  /* 0x3b4b3729000b7802 */ /* 0x000fe40000000f00 */
        /* <DEDUP_REMOVED lines=9> */
[----:B------:R-:W-:Y:S01]  /*7b70*/  IMAD.MOV.U32 R7, RZ, RZ, 0x3e800000 ;  /* 0x3e800000ff077424 */ /* 0x000fe200078e00ff */
[----:B------:R-:W-:Y:S01]  /*7b80*/  ISETP.GE.U32.AND P0, PT, R8, 0x7f800000, PT ;  /* 0x7f8000000800780c */ /* 0x000fe20003f06070 */
[----:B------:R-:W-:Y:S02]  /*7b90*/  BSSY B1, `(.L_x_1869) ;  /* 0x000001b000017945 */ /* 0x000fe40003800000 */
[----:B------:R-:W-:-:S04]  /*7ba0*/  IADD3 R0, R0, -0x3f400000, RZ ;  /* 0xc0c0000000007810 */ /* 0x000fc80007ffe0ff */
[----:B------:R-:W-:-:S04]  /*7bb0*/  LOP3.LUT R5, R0, 0xff800000, RZ, 0xc0, !PT ;  /* 0xff80000000057812 */ /* 0x000fc800078ec0ff */
[----:B------:R-:W-:Y:S02]  /*7bc0*/  IADD3 R6, -R5, 0x40800000, RZ ;  /* 0x4080000005067810 */ /* 0x000fe40007ffe1ff */
[-C--:B------:R-:W-:Y:S02]  /*7bd0*/  IADD3 R0, R8, -R5.reuse, RZ ;  /* 0x8000000508007210 */ /* 0x080fe40007ffe0ff */
[----:B------:R-:W-:Y:S01]  /*7be0*/  I2FP.F32.S32 R5, R5 ;  /* 0x0000000500057245 */ /* 0x000fe20000201400 */
[----:B------:R-:W-:Y:S01]  /*7bf0*/  FFMA.FTZ R7, R6, R7, -1 ;  /* 0xbf80000006077423 */ /* 0x000fe20000010007 */
[----:B------:R-:W-:-:S03]  /*7c00*/  MOV R6, 0x3d39bf78 ;  /* 0x3d39bf7800067802 */ /* 0x000fc60000000f00 */
        /* <DEDUP_REMOVED lines=19> */
.L_x_1870:
[----:B------:R-:W-:Y:S05]  /*7d40*/  BSYNC B1 ;  /* 0x0000000000017941 */ /* 0x000fea0003800000 */
.L_x_1869:
[----:B------:R-:W-:-:S04]  /*7d50*/  FADD.FTZ R5, -R8, R5 ;  /* 0x0000000508057221 */ /* 0x000fc80000010100 */
[----:B------:R-:W-:-:S06]  /*7d60*/  FMUL.FTZ R5, R5, -2 ;  /* 0xc000000005057820 */ /* 0x000fcc0000410000 */
[----:B------:R-:W0:Y:S02]  /*7d70*/  MUFU.SQRT R5, R5 ;  /* 0x0000000500057308 */ /* 0x000e240000002000 */
[----:B0-----:R-:W-:Y:S01]  /*7d80*/  FADD.FTZ R6, -R5, -RZ ;  /* 0x800000ff05067221 */ /* 0x001fe20000010100 */
[----:B------:R-:W-:Y:S06]  /*7d90*/  BRA `(.L_x_1868) ;  /* 0x0000000000887947 */ /* 0x000fec0003800000 */
.L_x_1867:
[C---:B------:R-:W-:Y:S01]  /*7da0*/  FADD.FTZ.RZ R0, R8.reuse, 1 ;  /* 0x3f80000008007421 */ /* 0x040fe2000001c000 */
[----:B-1----:R-:W-:Y:S01]  /*7db0*/  MOV R7, 0x3e800000 ;  /* 0x3e80000000077802 */ /* 0x002fe20000000f00 */
[----:B------:R-:W-:Y:S01]  /*7dc0*/  BSSY B1, `(.L_x_1871) ;  /* 0x000001c000017945 */ /* 0x000fe20003800000 */
[----:B------:R-:W-:Y:S02]  /*7dd0*/  ISETP.GE.U32.AND P0, PT, R8, 0x7f800000, PT ;  /* 0x7f8000000800780c */ /* 0x000fe40003f06070 */
[----:B------:R-:W-:-:S04]  /*7de0*/  IADD3 R0, R0, -0x3f400000, RZ ;  /* 0xc0c0000000007810 */ /* 0x000fc80007ffe0ff */
[----:B------:R-:W-:-:S04]  /*7df0*/  LOP3.LUT R5, R0, 0xff800000, RZ, 0xc0, !PT ;  /* 0xff80000000057812 */ /* 0x000fc800078ec0ff */
[----:B------:R-:W-:Y:S01]  /*7e00*/  IADD3 R6, -R5, 0x40800000, RZ ;  /* 0x4080000005067810 */ /* 0x000fe20007ffe1ff */
[----:B------:R-:W-:Y:S01]  /*7e10*/  IMAD.IADD R0, R8, 0x1, -R5 ;  /* 0x0000000108007824 */ /* 0x000fe200078e0a05 */
[----:B------:R-:W-:-:S03]  /*7e20*/  I2FP.F32.S32 R5, R5 ;  /* 0x0000000500057245 */ /* 0x000fc60000201400 */
[----:B------:R-:W-:Y:S01]  /*7e30*/  FFMA.FTZ R7, R6, R7, -1 ;  /* 0xbf80000006077423 */ /* 0x000fe20000010007 */
[----:B------:R-:W-:Y:S01]  /*7e40*/  MOV R6, 0x3d39bf78 ;  /* 0x3d39bf7800067802 */ /* 0x000fe20000000f00 */
        /* <DEDUP_REMOVED lines=19> */
.L_x_1872:
[----:B------:R-:W-:Y:S05]  /*7f80*/  BSYNC B1 ;  /* 0x0000000000017941 */ /* 0x000fea0003800000 */
.L_x_1871:
[----:B------:R-:W-:-:S04]  /*7f90*/  FADD.FTZ R5, -R8, R5 ;  /* 0x0000000508057221 */ /* 0x000fc80000010100 */
[----:B------:R-:W-:-:S04]  /*7fa0*/  FMUL.FTZ R5, R5, -2 ;  /* 0xc000000005057820 */ /* 0x000fc80000410000 */
[----:B------:R0:W1:Y:S03]  /*7fb0*/  MUFU.SQRT R6, R5 ;  /* 0x0000000500067308 */ /* 0x0000660000002000 */
.L_x_1868:
[----:B------:R-:W-:Y:S05]  /*7fc0*/  BSYNC B0 ;  /* 0x0000000000007941 */ /* 0x000fea0003800000 */
.L_x_1866:
[----:B0-----:R-:W-:Y:S01]  /*7fd0*/  FMUL.FTZ R5, R2, 0.5 ;  /* 0x3f00000002057820 */ /* 0x001fe20000410000 */
[----:B------:R-:W-:Y:S01]  /*7fe0*/  HFMA2.MMA R36, -RZ, RZ, 0, 0 ;  /* 0x00000000ff247435 */ /* 0x000fe200000001ff */
[----:B------:R-:W-:Y:S01]  /*7ff0*/  BSSY B0, `(.L_x_1873) ;  /* 0x000015d000007945 */ /* 0x000fe20003800000 */
[----:B------:R-:W-:Y:S02]  /*8000*/  CS2R R16, SRZ ;  /* 0x0000000000107805 */ /* 0x000fe4000001ff00 */
[----:B------:R-:W-:Y:S02]  /*8010*/  CS2R R18, SRZ ;  /* 0x0000000000127805 */ /* 0x000fe4000001ff00 */
[----:B------:R-:W-:Y:S01]  /*8020*/  CS2R R20, SRZ ;  /* 0x0000000000147805 */ /* 0x000fe2000001ff00 */
[----:B------:R-:W1:Y:S01]  /*8030*/  MUFU.SQRT R5, R5 ;  /* 0x0000000500057308 */ /* 0x000e620000002000 */
[----:B------:R-:W-:Y:S02]  /*8040*/  CS2R R22, SRZ ;  /* 0x0000000000167805 */ /* 0x000fe4000001ff00 */
[----:B------:R-:W-:-:S02]  /*8050*/  CS2R R26, SRZ ;  /* 0x00000000001a7805 */ /* 0x000fc4000001ff00 */
[----:B------:R-:W-:Y:S02]  /*8060*/  CS2R R28, SRZ ;  /* 0x00000000001c7805 */ /* 0x000fe4000001ff00 */
[----:B------:R-:W-:Y:S02]  /*8070*/  CS2R R30, SRZ ;  /* 0x00000000001e7805 */ /* 0x000fe4000001ff00 */
[----:B------:R-:W-:Y:S02]  /*8080*/  CS2R R32, SRZ ;  /* 0x0000000000207805 */ /* 0x000fe4000001ff00 */
[----:B------:R-:W-:Y:S02]  /*8090*/  CS2R R42, SRZ ;  /* 0x00000000002a7805 */ /* 0x000fe4000001ff00 */
[----:B------:R-:W-:Y:S01]  /*80a0*/  MOV R45, RZ ;  /* 0x000000ff002d7202 */ /* 0x000fe20000000f00 */
[----:B-1----:R-:W-:Y:S01]  /*80b0*/  FMUL.FTZ R0, R5, R6 ;  /* 0x0000000605007220 */ /* 0x002fe20000410000 */
[----:B------:R-:W-:-:S03]  /*80c0*/  IMAD.MOV.U32 R5, RZ, RZ, 0x3a69a091 ;  /* 0x3a69a091ff057424 */ /* 0x000fc600078e00ff */
[C---:B------:R-:W-:Y:S01]  /*80d0*/  FADD.FTZ R7, -R0.reuse, -RZ ;  /* 0x800000ff00077221 */ /* 0x040fe20000010100 */
[----:B------:R-:W-:-:S03]  /*80e0*/  FSETP.GT.FTZ.AND P1, PT, R0, RZ, PT ;  /* 0x000000ff0000720b */ /* 0x000fc60003f34000 */
[C---:B------:R-:W-:Y:S01]  /*80f0*/  FADD.FTZ R8, |R7|.reuse, 4 ;  /* 0x4080000007087421 */ /* 0x040fe20000010200 */
[C---:B------:R-:W-:Y:S01]  /*8100*/  FADD.FTZ R13, |R7|.reuse, -4 ;  /* 0xc0800000070d7421 */ /* 0x040fe20000010200 */
[C---:B------:R-:W-:Y:S01]  /*8110*/  FMUL.FTZ R10, R7.reuse, R7 ;  /* 0x00000007070a7220 */ /* 0x040fe20000410000 */
[----:B------:R-:W-:-:S03]  /*8120*/  FADD.FTZ R11, |R7|, -RZ ;  /* 0x800000ff070b7221 */ /* 0x000fc60000010200 */
[----:B------:R-:W0:Y:S01]  /*8130*/  MUFU.RCP R8, R8 ;  /* 0x0000000800087308 */ /* 0x000e220000001000 */
[----:B------:R-:W-:Y:S01]  /*8140*/  FMUL.FTZ R14, R10, -1.4426950216293334961 ;  /* 0xbfb8aa3b0a0e7820 */ /* 0x000fe20000410000 */
[----:B------:R-:W-:-:S06]  /*8150*/  FFMA.FTZ R11, |R7|, -R11, R10 ;  /* 0x8000000b070b7223 */ /* 0x000fcc000001020a */
[----:B------:R-:W1:Y:S01]  /*8160*/  FRND.TRUNC R14, R14 ;  /* 0x0000000e000e7307 */ /* 0x000e62000020d000 */
[----:B0-----:R-:W-:-:S04]  /*8170*/  FMUL.FTZ R13, R13, R8 ;  /* 0x000000080d0d7220 */ /* 0x001fc80000410000 */
[----:B------:R-:W-:Y:S01]  /*8180*/  FADD.FTZ R9, R13, 1 ;  /* 0x3f8000000d097421 */ /* 0x000fe20000010000 */
[----:B-1----:R-:W-:-:S03]  /*8190*/  FSETP.GT.FTZ.AND P0, PT, |R14|, 126, PT ;  /* 0x42fc00000e00780b */ /* 0x002fc60003f14200 */
[----:B------:R-:W-:-:S04]  /*81a0*/  FFMA.FTZ R9, R9, -4, |R7| ;  /* 0xc080000009097823 */ /* 0x000fc80000010407 */
[----:B------:R-:W-:-:S04]  /*81b0*/  FFMA.FTZ R9, |R7|, -R13, R9 ;  /* 0x8000000d07097223 */ /* 0x000fc80000010209 */
[----:B------:R-:W-:Y:S01]  /*81c0*/  FFMA.FTZ R13, R8, R9, R13 ;  /* 0x00000009080d7223 */ /* 0x000fe2000001000d */
[----:B------:R-:W-:Y:S01]  /*81d0*/  HFMA2.MMA R9, -RZ, RZ, 3.4921875, 0 ;  /* 0x42fc0000ff097435 */ /* 0x000fe200000001ff */
[----:B------:R-:W-:Y:S02]  /*81e0*/  MOV R8, 0x40000000 ;  /* 0x4000000000087802 */ /* 0x000fe40000000f00 */
[----:B------:R-:W-:-:S03]  /*81f0*/  FFMA.FTZ R5, R13, R5, 0.0070457882247865200043 ;  /* 0x3be6e05b0d057423 */ /* 0x000fc60000010005 */
[----:B------:R-:W-:Y:S01]  /*8200*/  FFMA.FTZ R8, |R7|, R8, 1 ;  /* 0x3f80000007087423 */ /* 0x000fe20000010208 */
[----:B------:R-:W-:-:S03]  /*8210*/  FFMA.FTZ R5, R13, R5, -0.015866896137595176697 ;  /* 0xbc81fb4b0d057423 */ /* 0x000fc60000010005 */
[----:B------:R-:W-:Y:S01]  /*8220*/  LOP3.LUT R9, R9, 0x80000000, R14, 0xb8, !PT ;  /* 0x8000000009097812 */ /* 0x000fe200078eb80e */
[----:B------:R-:W-:Y:S01]  /*8230*/  FFMA.FTZ R5, R13, R5, 0.036429625004529953003 ;  /* 0x3d15373b0d057423 */ /* 0x000fe20000010005 */
[----:B------:R-:W0:Y:S02]  /*8240*/  MUFU.RCP R8, R8 ;  /* 0x0000000800087308 */ /* 0x000e240000001000 */
[----:B------:R-:W-:Y:S01]  /*8250*/  FSEL R14, R9, R14, P0 ;  /* 0x0000000e090e7208 */ /* 0x000fe20000000000 */
[----:B------:R-:W-:Y:S01]  /*8260*/  FFMA.FTZ R5, R13, R5, -0.066643431782722473145 ;  /* 0xbd887c5a0d057423 */ /* 0x000fe20000010005 */
[----:B------:R-:W-:-:S03]  /*8270*/  FSETP.GT.FTZ.AND P0, PT, |R7|, 10.05500030517578125, PT ;  /* 0x4120e1480700780b */ /* 0x000fc60003f14200 */
[C---:B------:R-:W-:Y:S01]  /*8280*/  FFMA.FTZ R5, R13.reuse, R5, 0.093814529478549957275 ;  /* 0x3dc021d50d057423 */ /* 0x040fe20000010005 */
[C---:B------:R-:W-:Y:S01]  /*8290*/  FFMA.FTZ R9, R14.reuse, -0.69314718246459960938, -R10 ;  /* 0xbf3172180e097823 */ /* 0x040fe2000001080a */
[----:B------:R-:W-:Y:S02]  /*82a0*/  MOV R10, 0x7f800000 ;  /* 0x7f800000000a7802 */ /* 0x000fe40000000f00 */
[C---:B------:R-:W-:Y:S01]  /*82b0*/  FFMA.FTZ R5, R13.reuse, R5, -0.10099056363105773926 ;  /* 0xbdced4240d057423 */ /* 0x040fe20000010005 */
[C---:B------:R-:W-:Y:S01]  /*82c0*/  FFMA.FTZ R9, R14.reuse, 1.9046542121259335545e-09, R9 ;  /* 0x3102e3080e097823 */ /* 0x040fe20000010009 */
[----:B------:R-:W-:Y:S02]  /*82d0*/  FADD.FTZ R14, R14, 12583039 ;  /* 0x4b40007f0e0e7421 */ /* 0x000fe40000010000 */
[----:B------:R-:W-:Y:S01]  /*82e0*/  FFMA.FTZ R5, R13, R5, 0.06809400022029876709 ;  /* 0x3d8b74de0d057423 */ /* 0x000fe20000010005 */
[----:B------:R-:W-:Y:S01]  /*82f0*/  FMUL.FTZ R9, R9, 1.4426950216293334961 ;  /* 0x3fb8aa3b09097820 */ /* 0x000fe20000410000 */
[----:B------:R-:W-:-:S02]  /*8300*/  IMAD.SHL.U32 R14, R14, 0x800000, RZ ;  /* 0x008000000e0e7824 */ /* 0x000fc400078e00ff */
[----:B------:R-:W-:-:S03]  /*8310*/  FFMA.FTZ R5, R13, R5, 0.015377387404441833496 ;  /* 0x3c7bf1700d057423 */ /* 0x000fc60000010005 */
[----:B------:R-:W1:Y:S01]  /*8320*/  MUFU.EX2 R9, R9 ;  /* 0x0000000900097308 */ /* 0x000e620000000800 */
[----:B------:R-:W-:-:S04]  /*8330*/  FFMA.FTZ R5, R13, R5, -0.1396210789680480957 ;  /* 0xbe0ef8d40d057423 */ /* 0x000fc80000010005 */
[----:B------:R-:W-:-:S04]  /*8340*/  FFMA.FTZ R13, R13, R5, 1.232995152473449707 ;  /* 0x3f9dd2c90d0d7423 */ /* 0x000fc80000010005 */
[----:B0-----:R-:W-:-:S04]  /*8350*/  FMUL.FTZ R5, R13, R8 ;  /* 0x000000080d057220 */ /* 0x001fc80000410000 */
[----:B------:R-:W-:-:S04]  /*8360*/  FMUL.FTZ R12, R5, -2 ;  /* 0xc0000000050c7820 */ /* 0x000fc80000410000 */
[----:B------:R-:W-:Y:S01]  /*8370*/  FFMA.FTZ R12, |R7|, R12, R13 ;  /* 0x0000000c070c7223 */ /* 0x000fe2000001020d */
[----:B-1----:R-:W-:Y:S01]  /*8380*/  FMUL.FTZ R9, R14, R9 ;  /* 0x000000090e097220 */ /* 0x002fe20000410000 */
[----:B------:R-:W-:Y:S01]  /*8390*/  HFMA2.MMA R7, -RZ, RZ, 1.875, 0 ;  /* 0x3f800000ff077435 */ /* 0x000fe200000001ff */
[----:B------:R-:W-:Y:S01]  /*83a0*/  CS2R R14, SRZ ;  /* 0x00000000000e7805 */ /* 0x000fe2000001ff00 */
[----:B------:R-:W-:Y:S01]  /*83b0*/  FADD.FTZ R12, -R5, R12 ;  /* 0x0000000c050c7221 */ /* 0x000fe20000010100 */
[----:B------:R-:W-:-:S03]  /*83c0*/  FFMA.FTZ R11, R9, R11, R9 ;  /* 0x0000000b090b7223 */ /* 0x000fc60000010009 */
[----:B------:R-:W-:Y:S01]  /*83d0*/  FFMA.FTZ R12, R8, R12, R5 ;  /* 0x0000000c080c7223 */ /* 0x000fe20000010005 */
[----:B------:R-:W-:-:S03]  /*83e0*/  CS2R R8, SRZ ;  /* 0x0000000000087805 */ /* 0x000fc6000001ff00 */
[----:B------:R-:W-:Y:S01]  /*83f0*/  FMUL.FTZ R0, R12, R11 ;  /* 0x0000000b0c007220 */ /* 0x000fe20000410000 */
[----:B------:R-:W-:Y:S01]  /*8400*/  IMAD.MOV.U32 R11, RZ, RZ, RZ ;  /* 0x000000ffff0b7224 */ /* 0x000fe200078e00ff */
[----:B------:R-:W-:-:S03]  /*8410*/  CS2R R12, SRZ ;  /* 0x00000000000c7805 */ /* 0x000fc6000001ff00 */
[----:B------:R-:W-:-:S05]  /*8420*/  FSEL R0, R0, RZ, !P0 ;  /* 0x000000ff00007208 */ /* 0x000fca0004000000 */
[----:B------:R-:W-:-:S07]  /*8430*/  @P1 FADD.FTZ R0, -R0, 2 ;  /* 0x4000000000001421 */ /* 0x000fce0000010100 */
.L_x_1877:
        /* <DEDUP_REMOVED lines=266> */
.L_x_1875:
[----:B------:R-:W-:Y:S05]  /*94e0*/  BSYNC B1 ;  /* 0x0000000000017941 */ /* 0x000fea0003800000 */
.L_x_1874:
        /* <DEDUP_REMOVED lines=13> */
.L_x_1876:
[----:B------:R-:W-:Y:S05]  /*95c0*/  BSYNC B0 ;  /* 0x0000000000007941 */ /* 0x000fea0003800000 */
.L_x_1873:
        /* <DEDUP_REMOVED lines=61> */
[----:B------:R-:W-:Y:S01]  /*99a0*/  @!P0 IMAD R11, R2, 0x100000, R11 ;  /* 0x00100000020b8824 */ /* 0x000fe200078e020b */
[----:B------:R-:W-:Y:S02]  /*99b0*/  @!P0 MOV R2, RZ ;  /* 0x000000ff00028202 */ /* 0x000fe40000000f00 */
[----:B------:R-:W-:-:S06]  /*99c0*/  @!P0 LEA R3, R3, 0x3ff00000, 0x14 ;  /* 0x3ff0000003038811 */ /* 0x000fcc00078ea0ff */
[----:B------:R-:W-:-:S11]  /*99d0*/  @!P0 DMUL R14, R10, R2 ;  /* 0x000000020a0e8228 */ /* 0x000fd60000000000 */
.L_x_1879:
[----:B------:R-:W-:Y:S05]  /*99e0*/  BSYNC B0 ;  /* 0x0000000000007941 */ /* 0x000fea0003800000 */
.L_x_1878:
        /* <DEDUP_REMOVED lines=27> */
[----:B------:R-:W-:Y:S01]  /*9ba0*/  MOV R8, R13 ;  /* 0x0000000d00087202 */ /* 0x000fe20000000f00 */
[----:B------:R-:W-:Y:S01]  /*9bb0*/  IMAD.MOV.U32 R13, RZ, RZ, R16 ;  /* 0x000000ffff0d7224 */ /* 0x000fe200078e0010 */
[----:B------:R-:W-:Y:S02]  /*9bc0*/  MOV R3, R2 ;  /* 0x0000000200037202 */ /* 0x000fe40000000f00 */
[----:B------:R-:W-:-:S02]  /*9bd0*/  MOV R12, R17 ;  /* 0x00000011000c7202 */ /* 0x000fc40000000f00 */
[----:B------:R-:W-:-:S07]  /*9be0*/  MOV R2, 0x9c00 ;  /* 0x00009c0000027802 */ /* 0x000fce0000000f00 */
[----:B------:R-:W-:Y:S05]  /*9bf0*/  CALL.REL.NOINC `($__internal_9_$__cuda_sm20_dsqrt_rn_f64_mediumpath_v1) ;  /* 0x000001ec00807944 */ /* 0x000fea0003c00000 */
.L_x_1881:
[----:B------:R-:W-:Y:S05]  /*9c00*/  BSYNC B0 ;  /* 0x0000000000007941 */ /* 0x000fea0003800000 */
.L_x_1880:
        /* <DEDUP_REMOVED lines=20> */
[----:B------:R-:W-:Y:S05]  /*9d50*/  CALL.REL.NOINC `($__internal_8_$__cuda_sm20_div_rn_f64_full) ;  /* 0x000001e400a07944 */ /* 0x000fea0003c00000 */
[----:B------:R-:W-:-:S07]  /*9d60*/  MOV R9, R27 ;  /* 0x0000001b00097202 */ /* 0x000fce0000000f00 */
.L_x_1883:
[----:B------:R-:W-:Y:S05]  /*9d70*/  BSYNC B0 ;  /* 0x0000000000007941 */ /* 0x000fea0003800000 */
.L_x_1882:
        /* <DEDUP_REMOVED lines=9> */
.L_x_1842:
[----:B------:R-:W-:Y:S01]  /*9e10*/  HFMA2.MMA R10, -RZ, RZ, -1.111328125, -0.7294921875 ;  /* 0xbc72b9d6ff0a7435 */ /* 0x000fe200000001ff */
[----:B------:R-:W-:Y:S01]  /*9e20*/  IMAD.MOV.U32 R6, RZ, RZ, -0x41555555 ;  /* 0xbeaaaaabff067424 */ /* 0x000fe200078e00ff */
[----:B------:R-:W-:Y:S01]  /*9e30*/  HFMA2.MMA R13, -RZ, RZ, -0.65380859375, 8640 ;  /* 0xb93b7038ff0d7435 */ /* 0x000fe200000001ff */
[----:B------:R-:W-:Y:S01]  /*9e40*/  MOV R7, 0x3daaaaab ;  /* 0x3daaaaab00077802 */ /* 0x000fe20000000f00 */
[----:B------:R-:W-:Y:S01]  /*9e50*/  IMAD.MOV.U32 R11, RZ, RZ, 0x3a97b426 ;  /* 0x3a97b426ff0b7424 */ /* 0x000fe200078e00ff */
[----:B------:R-:W-:Y:S01]  /*9e60*/  MOV R12, 0x39b8ef1d ;  /* 0x39b8ef1d000c7802 */ /* 0x000fe20000000f00 */
[----:B------:R-:W-:Y:S01]  /*9e70*/  IMAD.MOV.U32 R14, RZ, RZ, 0x382462c5 ;  /* 0x382462c5ff0e7424 */ /* 0x000fe200078e00ff */
[----:B------:R-:W-:Y:S01]  /*9e80*/  MOV R15, 0xb612a9b8 ;  /* 0xb612a9b8000f7802 */ /* 0x000fe20000000f00 */
[----:B------:R0:W-:Y:S01]  /*9e90*/  STL.64 [R1], R6 ;  /* 0x0000000601007387 */ /* 0x0001e20000100a00 */
[----:B------:R-:W-:Y:S01]  /*9ea0*/  HFMA2.MMA R17, -RZ, RZ, 0.0911865234375, 12.4609375 ;  /* 0x2dd64a3bff117435 */ /* 0x000fe200000001ff */
[----:B------:R-:W-:Y:S01]  /*9eb0*/  MOV R16, 0xae803854 ;  /* 0xae80385400107802 */ /* 0x000fe20000000f00 */
[----:B------:R-:W-:Y:S01]  /*9ec0*/  IMAD.MOV.U32 R5, RZ, RZ, 0x3ef9425d ;  /* 0x3ef9425dff057424 */ /* 0x000fe200078e00ff */
[----:B------:R1:W-:Y:S01]  /*9ed0*/  STL.64 [R1+0x8], R10 ;  /* 0x0000080a01007387 */ /* 0x0003e20000100a00 */
[-C--:B------:R-:W-:Y:S01]  /*9ee0*/  FMUL.FTZ R0, R0, R3.reuse ;  /* 0x0000000300007220 */ /* 0x080fe20000410000 */
[----:B------:R-:W-:Y:S01]  /*9ef0*/  BSSY B0, `(.L_x_1884) ;  /* 0x00003ea000007945 */ /* 0x000fe20003800000 */
[----:B------:R-:W-:Y:S01]  /*9f00*/  FMUL.FTZ R8, R8, R3 ;  /* 0x0000000308087220 */ /* 0x000fe20000410000 */
[----:B------:R2:W-:Y:S02]  /*9f10*/  STL.64 [R1+0x10], R12 ;  /* 0x0000100c01007387 */ /* 0x0005e40000100a00 */
[----:B------:R-:W-:Y:S01]  /*9f20*/  FSETP.GT.FTZ.AND P0, PT, R0, 1, PT ;  /* 0x3f8000000000780b */ /* 0x000fe20003f14000 */
[----:B0-----:R-:W-:Y:S01]  /*9f30*/  HFMA2.MMA R6, -RZ, RZ, -0.373046875, -163 ;  /* 0xb5f8d918ff067435 */ /* 0x001fe200000001ff */
[----:B------:R0:W-:Y:S01]  /*9f40*/  STL.64 [R1+0x18], R14 ;  /* 0x0000180e01007387 */ /* 0x0001e20000100a00 */
[----:B------:R-:W-:Y:S01]  /*9f50*/  IMAD.MOV.U32 R7, RZ, RZ, 0x355eb691 ;  /* 0x355eb691ff077424 */ /* 0x000fe200078e00ff */
[----:B-1----:R-:W-:Y:S01]  /*9f60*/  HFMA2.MMA R11, -RZ, RZ, 0.184326171875, 56544 ;  /* 0x31e67ae7ff0b7435 */ /* 0x002fe200000001ff */
[----:B------:R-:W-:Y:S01]  /*9f70*/  MOV R10, 0xb43dafcd ;  /* 0xb43dafcd000a7802 */ /* 0x000fe20000000f00 */
[----:B------:R1:W-:Y:S01]  /*9f80*/  STL.64 [R1+0x40], R16 ;  /* 0x0000401001007387 */ /* 0x0003e20000100a00 */
[----:B--2---:R-:W-:Y:S01]  /*9f90*/  IMAD.MOV.U32 R12, RZ, RZ, 0x32304beb ;  /* 0x32304bebff0c7424 */ /* 0x004fe200078e00ff */
[----:B------:R-:W-:-:S02]  /*9fa0*/  MOV R13, 0xb19690cc ;  /* 0xb19690cc000d7802 */ /* 0x000fc40000000f00 */
[----:B------:R2:W-:Y:S01]  /*9fb0*/  STL.64 [R1+0x20], R6 ;  /* 0x0000200601007387 */ /* 0x0005e20000100a00 */
[----:B0-----:R-:W-:Y:S01]  /*9fc0*/  HFMA2.MMA R14, -RZ, RZ, 0.1400146484375, 14776 ;  /* 0x307b7337ff0e7435 */ /* 0x001fe200000001ff */
[----:B------:R-:W-:Y:S02]  /*9fd0*/  IMAD.MOV.U32 R15, RZ, RZ, -0x521f9325 ;  /* 0xade06cdbff0f7424 */ /* 0x000fe400078e00ff */
[----:B------:R0:W-:Y:S01]  /*9fe0*/  STL.64 [R1+0x30], R12 ;  /* 0x0000300c01007387 */ /* 0x0001e20000100a00 */
[----:B-1----:R-:W-:-:S03]  /*9ff0*/  HFMA2.MMA R16, -RZ, RZ, -0.92333984375, -0.0003798007965087890625 ;  /* 0xbb638e39ff107435 */ /* 0x002fc600000001ff */
[----:B------:R1:W-:Y:S01]  /*a000*/  STL.64 [R1+0x28], R10 ;  /* 0x0000280a01007387 */ /* 0x0003e20000100a00 */
[----:B------:R-:W-:Y:S02]  /*a010*/  IMAD.MOV.U32 R17, RZ, RZ, 0x3b2d602b ;  /* 0x3b2d602bff117424 */ /* 0x000fe400078e00ff */
[----:B--2---:R-:W-:Y:S01]  /*a020*/  IMAD.MOV.U32 R6, RZ, RZ, -0x534f1ac8 ;  /* 0xacb0e538ff067424 */ /* 0x004fe200078e00ff */
[----:B------:R-:W-:Y:S01]  /*a030*/  MOV R7, 0x29f7cc00 ;  /* 0x29f7cc0000077802 */ /* 0x000fe20000000f00 */
[----:B------:R2:W-:Y:S01]  /*a040*/  STL.64 [R1+0x38], R14 ;  /* 0x0000380e01007387 */ /* 0x0005e20000100a00 */
[----:B0-----:R-:W-:Y:S01]  /*a050*/  HFMA2.MMA R13, -RZ, RZ, -0.02374267578125, 0.0077667236328125 ;  /* 0xa6141ff4ff0d7435 */ /* 0x001fe200000001ff */
[----:B------:R-:W-:Y:S02]  /*a060*/  MOV R12, 0x2900827e ;  /* 0x2900827e000c7802 */ /* 0x000fe40000000f00 */
[----:B------:R0:W-:Y:S01]  /*a070*/  STL.64 [R1+0x48], R6 ;  /* 0x0000480601007387 */ /* 0x0001e20000100a00 */
[----:B-1----:R-:W-:Y:S01]  /*a080*/  HFMA2.MMA R10, -RZ, RZ, 0.052642822265625, -33.84375 ;  /* 0x2abdd03bff0a7435 */ /* 0x002fe200000001ff */
[----:B------:R-:W-:-:S02]  /*a090*/  IMAD.MOV.U32 R11, RZ, RZ, -0x55e33b21 ;  /* 0xaa1cc4dfff0b7424 */ /* 0x000fc400078e00ff */
[----:B------:R1:W-:Y:S01]  /*a0a0*/  STL.64 [R1+0x68], R16 ;  /* 0x0000681001007387 */ /* 0x0003e20000100a00 */
[----:B--2---:R-:W-:Y:S01]  /*a0b0*/  IMAD.MOV.U32 R14, RZ, RZ, -0x58f1ab76 ;  /* 0xa70e548aff0e7424 */ /* 0x004fe200078e00ff */
[----:B------:R-:W-:Y:S02]  /*a0c0*/  MOV R15, 0xbaf2b9d6 ;  /* 0xbaf2b9d6000f7802 */ /* 0x000fe40000000f00 */
[----:B------:R2:W-:Y:S01]  /*a0d0*/  STL.64 [R1+0x58], R12 ;  /* 0x0000580c01007387 */ /* 0x0005e20000100a00 */
[----:B0-----:R-:W-:-:S03]  /*a0e0*/  HFMA2.MMA R7, -RZ, RZ, 0.66748046875, -2.81640625 ;  /* 0x3957c1a2ff077435 */ /* 0x001fc600000001ff */
[----:B------:R0:W-:Y:S01]  /*a0f0*/  STL.64 [R1+0x50], R10 ;  /* 0x0000500a01007387 */ /* 0x0001e20000100a00 */
[----:B------:R-:W-:Y:S01]  /*a100*/  MOV R6, 0xba81ca7b ;  /* 0xba81ca7b00067802 */ /* 0x000fe20000000f00 */
[----:B-1----:R-:W-:Y:S02]  /*a110*/  IMAD.MOV.U32 R16, RZ, RZ, -0x4c88ee18 ;  /* 0xb37711e8ff107424 */ /* 0x002fe400078e00ff */
[----:B------:R1:W-:Y:S01]  /*a120*/  STL.64 [R1+0x60], R14 ;  /* 0x0000600e01007387 */ /* 0x0003e20000100a00 */
[----:B------:R-:W-:Y:S01]  /*a130*/  MOV R17, 0x324d53d2 ;  /* 0x324d53d200117802 */ /* 0x000fe20000000f00 */
[----:B--2---:R-:W-:Y:S01]  /*a140*/  HFMA2.MMA R12, -RZ, RZ, 0.4375, 78.3125 ;  /* 0x370054e5ff0c7435 */ /* 0x004fe200000001ff */
[----:B------:R-:W-:Y:S01]  /*a150*/  IMAD.MOV.U32 R13, RZ, RZ, -0x4a27a102 ;  /* 0xb5d85efeff0d7424 */ /* 0x000fe200078e00ff */
[----:B------:R2:W-:Y:S01]  /*a160*/  STL.64 [R1+0x70], R6 ;  /* 0x0000700601007387 */ /* 0x0005e20000100a00 */
[----:B0-----:R-:W-:Y:S01]  /*a170*/  IMAD.MOV.U32 R10, RZ, RZ, -0x4b283e5e ;  /* 0xb4d7c1a2ff0a7424 */ /* 0x001fe200078e00ff */
[----:B------:R-:W-:-:S02]  /*a180*/  MOV R11, 0xb797d257 ;  /* 0xb797d257000b7802 */ /* 0x000fc40000000f00 */
[----:B------:R0:W-:Y:S01]  /*a190*/  STL.64 [R1+0x90], R16 ;  /* 0x0000901001007387 */ /* 0x0001e20000100a00 */
[----:B-1----:R-:W-:Y:S01]  /*a1a0*/  HFMA2.MMA R15, -RZ, RZ, 0.2548828125, 0.00011575222015380859375 ;  /* 0x34140796ff0f7435 */ /* 0x002fe200000001ff */
[----:B------:R-:W-:Y:S02]  /*a1b0*/  MOV R14, 0x319fac92 ;  /* 0x319fac92000e7802 */ /* 0x000fe40000000f00 */
[----:B------:R1:W-:Y:S04]  /*a1c0*/  STL.64 [R1+0x78], R10 ;  /* 0x0000780a01007387 */ /* 0x0003e80000100a00 */
[----:B------:R3:W-:Y:S01]  /*a1d0*/  STL.64 [R1+0x80], R12 ;  /* 0x0000800c01007387 */ /* 0x0007e20000100a00 */
[----:B--2---:R-:W-:Y:S01]  /*a1e0*/  HFMA2.MMA R6, -RZ, RZ, -0.0875244140625, 31.46875 ;  /* 0xad9a4fdeff067435 */ /* 0x004fe200000001ff */
[----:B------:R-:W-:-:S02]  /*a1f0*/  IMAD.MOV.U32 R7, RZ, RZ, -0x4f754d8a ;  /* 0xb08ab276ff077424 */ /* 0x000fc400078e00ff */
[----:B------:R2:W-:Y:S01]  /*a200*/  STL.64 [R1+0x88], R14 ;  /* 0x0000880e01007387 */ /* 0x0005e20000100a00 */
[----:B0-----:R-:W-:Y:S01]  /*a210*/  HFMA2.MMA R17, -RZ, RZ, -0.0419921875, 0.27197265625 ;  /* 0xa960345aff117435 */ /* 0x001fe200000001ff */
[----:B------:R-:W-:Y:S01]  /*a220*/  MOV R16, 0xa579dbd3 ;  /* 0xa579dbd300107802 */ /* 0x000fe20000000f00 */
[----:B-1----:R-:W-:Y:S01]  /*a230*/  HFMA2.MMA R11, -RZ, RZ, -0.105224609375, 52.09375 ;  /* 0xaebc5283ff0b7435 */ /* 0x002fe200000001ff */
[----:B------:R-:W-:Y:S01]  /*a240*/  MOV R10, 0x2fe4da1a ;  /* 0x2fe4da1a000a7802 */ /* 0x000fe20000000f00 */
[----:B------:R0:W-:Y:S01]  /*a250*/  STL.64 [R1+0x98], R6 ;  /* 0x0000980601007387 */ /* 0x0001e20000100a00 */
[----:B---3--:R-:W-:Y:S01]  /*a260*/  IMAD.MOV.U32 R12, RZ, RZ, 0x29889f1d ;  /* 0x29889f1dff0c7424 */ /* 0x008fe200078e00ff */
[----:B------:R-:W-:Y:S02]  /*a270*/  MOV R13, 0x2cfc020e ;  /* 0x2cfc020e000d7802 */ /* 0x000fe40000000f00 */
[----:B------:R1:W-:Y:S01]  /*a280*/  STL.64 [R1+0xb8], R16 ;  /* 0x0000b81001007387 */ /* 0x0003e20000100a00 */
[----:B--2---:R-:W-:Y:S01]  /*a290*/  HFMA2.MMA R14, -RZ, RZ, -0.0672607421875, 1944 ;  /* 0xac4e6798ff0e7435 */ /* 0x004fe200000001ff */
[----:B------:R-:W-:-:S02]  /*a2a0*/  IMAD.MOV.U32 R15, RZ, RZ, 0x2b28cac0 ;  /* 0x2b28cac0ff0f7424 */ /* 0x000fc400078e00ff */
[----:B------:R2:W-:Y:S04]  /*a2b0*/  STL.64 [R1+0xa8], R12 ;  /* 0x0000a80c01007387 */ /* 0x0005e80000100a00 */
[----:B------:R3:W-:Y:S01]  /*a2c0*/  STL.64 [R1+0xa0], R10 ;  /* 0x0000a00a01007387 */ /* 0x0007e20000100a00 */
[----:B0-----:R-:W-:Y:S01]  /*a2d0*/  IMAD.MOV.U32 R6, RZ, RZ, 0x28b6c54f ;  /* 0x28b6c54fff067424 */ /* 0x001fe200078e00ff */
[----:B------:R-:W-:Y:S02]  /*a2e0*/  MOV R7, 0xa794d81c ;  /* 0xa794d81c00077802 */ /* 0x000fe40000000f00 */
[----:B------:R0:W-:Y:S01]  /*a2f0*/  STL.64 [R1+0xb0], R14 ;  /* 0x0000b00e01007387 */ /* 0x0001e20000100a00 */
[----:B-1----:R-:W-:Y:S01]  /*a300*/  HFMA2.MMA R16, -RZ, RZ, -0.45849609375, 0.00158977508544921875 ;  /* 0xb7561683ff107435 */ /* 0x002fe200000001ff */
[----:B------:R-:W-:Y:S01]  /*a310*/  IMAD.MOV.U32 R17, RZ, RZ, 0x33130aa5 ;  /* 0x33130aa5ff117424 */ /* 0x000fe200078e00ff */
[----:B--2---:R-:W-:Y:S01]  /*a320*/  HFMA2.MMA R13, -RZ, RZ, 0.37646484375, -160.625 ;  /* 0x3606d905ff0d7435 */ /* 0x004fe200000001ff */
[----:B------:R-:W-:Y:S01]  /*a330*/  MOV R12, 0x3a4a4588 ;  /* 0x3a4a4588000c7802 */ /* 0x000fe20000000f00 */
[----:B------:R1:W-:Y:S01]  /*a340*/  STL.64 [R1+0xc0], R6 ;  /* 0x0000c00601007387 */ /* 0x0003e20000100a00 */
[----:B---3--:R-:W-:Y:S01]  /*a350*/  HFMA2.MMA R10, -RZ, RZ, 0.94091796875, 14608 ;  /* 0x3b877322ff0a7435 */ /* 0x008fe200000001ff */
[----:B------:R-:W-:-:S02]  /*a360*/  IMAD.MOV.U32 R11, RZ, RZ, -0x44d046cc ;  /* 0xbb2fb934ff0b7424 */ /* 0x000fc400078e00ff */
[----:B------:R2:W-:Y:S01]  /*a370*/  STL.64 [R1+0xe0], R16 ;  /* 0x0000e01001007387 */ /* 0x0005e20000100a00 */
[----:B0-----:R-:W-:Y:S01]  /*a380*/  IMAD.MOV.U32 R14, RZ, RZ, -0x471ed608 ;  /* 0xb8e129f8ff0e7424 */ /* 0x001fe200078e00ff */
[----:B------:R-:W-:Y:S02]  /*a390*/  MOV R15, 0x385dfa1f ;  /* 0x385dfa1f000f7802 */ /* 0x000fe40000000f00 */
[----:B------:R0:W-:Y:S01]  /*a3a0*/  STL.64 [R1+0xd0], R12 ;  /* 0x0000d00c01007387 */ /* 0x0001e20000100a00 */
[----:B-1----:R-:W-:-:S03]  /*a3b0*/  HFMA2.MMA R7, -RZ, RZ, -0.322509765625, 0.00154876708984375 ;  /* 0xb5291658ff077435 */ /* 0x002fc600000001ff */
[----:B------:R1:W-:Y:S01]  /*a3c0*/  STL.64 [R1+0xc8], R10 ;  /* 0x0000c80a01007387 */ /* 0x0003e20000100a00 */
[----:B------:R-:W-:Y:S01]  /*a3d0*/  MOV R6, 0x35b82c49 ;  /* 0x35b82c4900067802 */ /* 0x000fe20000000f00 */
[----:B--2---:R-:W-:Y:S02]  /*a3e0*/  IMAD.MOV.U32 R16, RZ, RZ, 0x2f0d882b ;  /* 0x2f0d882bff107424 */ /* 0x004fe400078e00ff */
[----:B------:R2:W-:Y:S01]  /*a3f0*/  STL.64 [R1+0xd8], R14 ;  /* 0x0000d80e01007387 */ /* 0x0005e20000100a00 */
[----:B------:R-:W-:Y:S01]  /*a400*/  MOV R17, 0xae74bbc7 ;  /* 0xae74bbc700117802 */ /* 0x000fe20000000f00 */
[----:B0-----:R-:W-:Y:S01]  /*a410*/  HFMA2.MMA R12, -RZ, RZ, -0.201416015625, 0.003711700439453125 ;  /* 0xb2721b9aff0c7435 */ /* 0x001fe200000001ff */
[----:B------:R-:W-:Y:S01]  /*a420*/  IMAD.MOV.U32 R13, RZ, RZ, 0x31d606a3 ;  /* 0x31d606a3ff0d7424 */ /* 0x000fe200078e00ff */
[----:B------:R0:W-:Y:S01]  /*a430*/  STL.64 [R1+0xe8], R6 ;  /* 0x0000e80601007387 */ /* 0x0001e20000100a00 */
[----:B-1----:R-:W-:Y:S01]  /*a440*/  IMAD.MOV.U32 R10, RZ, RZ, 0x34195641 ;  /* 0x34195641ff0a7424 */ /* 0x002fe200078e00ff */
[----:B------:R-:W-:-:S03]  /*a450*/  MOV R11, 0xaf6125e8 ;  /* 0xaf6125e8000b7802 */ /* 0x000fc60000000f00 */
[----:B------:R1:W-:Y:S01]  /*a460*/  STL.64 [R1+0xf8], R12 ;  /* 0x0000f80c01007387 */ /* 0x0003e20000100a00 */
[----:B--2---:R-:W-:Y:S01]  /*a470*/  HFMA2.MMA R15, -RZ, RZ, 0.0587158203125, -0.16357421875 ;  /* 0x2b84b13cff0f7435 */ /* 0x004fe200000001ff */
[----:B------:R-:W-:Y:S02]  /*a480*/  MOV R14, 0xb0bbe2c1 ;  /* 0xb0bbe2c1000e7802 */ /* 0x000fe40000000f00 */
[----:B------:R2:W-:Y:S01]  /*a490*/  STL.64 [R1+0xf0], R10 ;  /* 0x0000f00a01007387 */ /* 0x0005e20000100a00 */
[----:B0-----:R-:W-:Y:S01]  /*a4a0*/  HFMA2.MMA R6, -RZ, RZ, 0.0831298828125, -0.1065673828125 ;  /* 0x2d52aed2ff067435 */ /* 0x001fe200000001ff */
[----:B------:R-:W-:Y:S02]  /*a4b0*/  IMAD.MOV.U32 R7, RZ, RZ, -0x5869cbf6 ;  /* 0xa796340aff077424 */ /* 0x000fe400078e00ff */
[----:B------:R0:W-:Y:S01]  /*a4c0*/  STL.64 [R1+0x100], R14 ;  /* 0x0001000e01007387 */ /* 0x0001e20000100a00 */
[----:B-1----:R-:W-:Y:S01]  /*a4d0*/  IMAD.MOV.U32 R12, RZ, RZ, -0x5620f4f4 ;  /* 0xa9df0b0cff0c7424 */ /* 0x002fe200078e00ff */
[----:B------:R-:W-:-:S02]  /*a4e0*/  MOV R13, 0x23ae9da1 ;  /* 0x23ae9da1000d7802 */ /* 0x000fc40000000f00 */
[----:B------:R1:W-:Y:S01]  /*a4f0*/  STL.64 [R1+0x108], R16 ;  /* 0x0001081001007387 */ /* 0x0003e20000100a00 */
[----:B--2---:R-:W-:Y:S01]  /*a500*/  HFMA2.MMA R11, -RZ, RZ, 0.054779052734375, 0.87255859375 ;  /* 0x2b033afbff0b7435 */ /* 0x004fe200000001ff */
[----:B------:R-:W-:Y:S02]  /*a510*/  MOV R10, 0xab99f9d0 ;  /* 0xab99f9d0000a7802 */ /* 0x000fe40000000f00 */
[----:B------:R2:W-:Y:S01]  /*a520*/  STL.64 [R1+0x120], R12 ;  /* 0x0001200c01007387 */ /* 0x0005e20000100a00 */
[----:B0-----:R-:W-:Y:S01]  /*a530*/  HFMA2.MMA R14, -RZ, RZ, 0.032196044921875, -0.00194072723388671875 ;  /* 0x281f97f3ff0e7435 */ /* 0x001fe200000001ff */
[----:B------:R-:W-:Y:S02]  /*a540*/  IMAD.MOV.U32 R15, RZ, RZ, 0x3a2a3eca ;  /* 0x3a2a3ecaff0f7424 */ /* 0x000fe400078e00ff */
[----:B------:R0:W-:Y:S01]  /*a550*/  STL.64 [R1+0x110], R6 ;  /* 0x0001100601007387 */ /* 0x0001e20000100a00 */
[----:B-1----:R-:W-:-:S03]  /*a560*/  MOV R16, 0x39709e72 ;  /* 0x39709e7200107802 */ /* 0x002fc60000000f00 */
[----:B------:R1:W-:Y:S01]  /*a570*/  STL.64 [R1+0x118], R10 ;  /* 0x0001180a01007387 */ /* 0x0003e20000100a00 */
[----:B------:R-:W-:Y:S01]  /*a580*/  MOV R17, 0xb9f5fd8c ;  /* 0xb9f5fd8c00117802 */ /* 0x000fe20000000f00 */
[----:B--2---:R-:W-:Y:S02]  /*a590*/  HFMA2.MMA R12, -RZ, RZ, -0.42138671875, 3826 ;  /* 0xb6be6b79ff0c7435 */ /* 0x004fe400000001ff */
[----:B------:R2:W-:Y:S01]  /*a5a0*/  STL.64 [R1+0x128], R14 ;  /* 0x0001280e01007387 */ /* 0x0005e20000100a00 */
[----:B------:R-:W-:Y:S01]  /*a5b0*/  MOV R13, 0x35bf0101 ;  /* 0x35bf0101000d7802 */ /* 0x000fe20000000f00 */
[----:B0-----:R-:W-:Y:S01]  /*a5c0*/  HFMA2.MMA R7, -RZ, RZ, -0.5771484375, -0.00124835968017578125 ;  /* 0xb89e951dff077435 */ /* 0x001fe200000001ff */
[----:B------:R-:W-:Y:S01]  /*a5d0*/  IMAD.MOV.U32 R6, RZ, RZ, 0x398c5cdb ;  /* 0x398c5cdbff067424 */ /* 0x000fe200078e00ff */
[----:B------:R0:W-:Y:S01]  /*a5e0*/  STL.64 [R1+0x130], R16 ;  /* 0x0001301001007387 */ /* 0x0001e20000100a00 */
[----:B-1----:R-:W-:Y:S01]  /*a5f0*/  MOV R10, 0xb480a951 ;  /* 0xb480a951000a7802 */ /* 0x002fe20000000f00 */
[----:B------:R-:W-:-:S02]  /*a600*/  IMAD.MOV.U32 R11, RZ, RZ, 0x3739efa3 ;  /* 0x3739efa3ff0b7424 */ /* 0x000fc400078e00ff */
[----:B------:R1:W-:Y:S01]  /*a610*/  STL.64 [R1+0x148], R12 ;  /* 0x0001480c01007387 */ /* 0x0003e20000100a00 */
[----:B--2---:R-:W-:Y:S01]  /*a620*/  HFMA2.MMA R15, -RZ, RZ, -0.26318359375, 0.00168609619140625 ;  /* 0xb43616e8ff0f7435 */ /* 0x004fe200000001ff */
        /* <DEDUP_REMOVED lines=8> */
[----:B--2---:R-:W-:Y:S01]  /*a6b0*/  HFMA2.MMA R11, -RZ, RZ, 0.115966796875, -149.25 ;  /* 0x2f6cd8aaff0b7435 */ /* 0x004fe200000001ff */
[----:B------:R-:W-:Y:S02]  /*a6c0*/  IMAD.MOV.U32 R10, RZ, RZ, -0x4f7df9d6 ;  /* 0xb082062aff0a7424 */ /* 0x000fe400078e00ff */
[----:B------:R2:W-:Y:S01]  /*a6d0*/  STL.64 [R1+0x158], R16 ;  /* 0x0001581001007387 */ /* 0x0005e20000100a00 */
[----:B0-----:R-:W-:Y:S01]  /*a6e0*/  HFMA2.MMA R6, -RZ, RZ, 0.06494140625, 764 ;  /* 0x2c2861f8ff067435 */ /* 0x001fe200000001ff */
[----:B------:R-:W-:Y:S02]  /*a6f0*/  MOV R7, 0x310db352 ;  /* 0x310db35200077802 */ /* 0x000fe40000000f00 */
[----:B------:R0:W-:Y:S01]  /*a700*/  STL.64 [R1+0x170], R12 ;  /* 0x0001700c01007387 */ /* 0x0001e20000100a00 */
[----:B-1----:R-:W-:Y:S01]  /*a710*/  HFMA2.MMA R14, -RZ, RZ, 0.080810546875, 1.6845703125 ;  /* 0x2d2c3ebdff0e7435 */ /* 0x002fe200000001ff */
[----:B------:R-:W-:-:S02]  /*a720*/  MOV R15, 0xac19474f ;  /* 0xac19474f000f7802 */ /* 0x000fc40000000f00 */
[----:B------:R1:W-:Y:S01]  /*a730*/  STL.64 [R1+0x168], R10 ;  /* 0x0001680a01007387 */ /* 0x0003e20000100a00 */
[----:B--2---:R-:W-:Y:S01]  /*a740*/  HFMA2.MMA R17, -RZ, RZ, 0.050262451171875, 48960 ;  /* 0x2a6f79faff117435 */ /* 0x004fe200000001ff */
[----:B------:R-:W-:Y:S02]  /*a750*/  IMAD.MOV.U32 R16, RZ, RZ, 0x248f2a67 ;  /* 0x248f2a67ff107424 */ /* 0x000fe400078e00ff */
[----:B------:R2:W-:Y:S01]  /*a760*/  STL.64 [R1+0x160], R6 ;  /* 0x0001600601007387 */ /* 0x0005e20000100a00 */
[----:B0-----:R-:W-:Y:S01]  /*a770*/  HFMA2.MMA R13, -RZ, RZ, -0.3603515625, 43744 ;  /* 0xb5c47957ff0d7435 */ /* 0x001fe200000001ff */
[----:B------:R-:W-:Y:S02]  /*a780*/  IMAD.MOV.U32 R12, RZ, RZ, -0x4663332c ;  /* 0xb99cccd4ff0c7424 */ /* 0x000fe400078e00ff */
[----:B------:R0:W-:Y:S01]  /*a790*/  STL.64 [R1+0x178], R14 ;  /* 0x0001780e01007387 */ /* 0x0001e20000100a00 */
[----:B-1----:R-:W-:Y:S01]  /*a7a0*/  HFMA2.MMA R10, -RZ, RZ, -0.79736328125, -8896 ;  /* 0xba61f058ff0a7435 */ /* 0x002fe200000001ff */
        /* <DEDUP_REMOVED lines=8> */
[----:B-1----:R-:W-:Y:S01]  /*a830*/  HFMA2.MMA R16, -RZ, RZ, 0.45263671875, -204 ;  /* 0x373eda60ff107435 */ /* 0x002fe200000001ff */
[----:B------:R-:W-:-:S02]  /*a840*/  MOV R17, 0x2f89d9e3 ;  /* 0x2f89d9e300117802 */ /* 0x000fc40000000f00 */
[----:B------:R1:W-:Y:S01]  /*a850*/  STL.64 [R1+0x190], R10 ;  /* 0x0001900a01007387 */ /* 0x0003e20000100a00 */
[----:B--2---:R-:W-:Y:S01]  /*a860*/  HFMA2.MMA R12, -RZ, RZ, 0.2176513671875, -18976 ;  /* 0x32f7f4a2ff0c7435 */ /* 0x004fe200000001ff */
[----:B------:R-:W-:Y:S02]  /*a870*/  MOV R13, 0xb273c722 ;  /* 0xb273c722000d7802 */ /* 0x000fe40000000f00 */
[----:B------:R2:W-:Y:S01]  /*a880*/  STL.64 [R1+0x1a0], R14 ;  /* 0x0001a00e01007387 */ /* 0x0005e20000100a00 */
[----:B0-----:R-:W-:Y:S01]  /*a890*/  HFMA2.MMA R7, -RZ, RZ, 0.339599609375, 0.0038700103759765625 ;  /* 0x356f1bedff077435 */ /* 0x001fe200000001ff */
[----:B------:R-:W-:Y:S02]  /*a8a0*/  IMAD.MOV.U32 R6, RZ, RZ, -0x4a1c71fc ;  /* 0xb5e38e04ff067424 */ /* 0x000fe400078e00ff */
[----:B------:R0:W-:Y:S01]  /*a8b0*/  STL.64 [R1+0x1a8], R16 ;  /* 0x0001a81001007387 */ /* 0x0001e20000100a00 */
[----:B-1----:R-:W-:Y:S01]  /*a8c0*/  MOV R10, 0xb47633b6 ;  /* 0xb47633b6000a7802 */ /* 0x002fe20000000f00 */
[----:B------:R-:W-:-:S02]  /*a8d0*/  IMAD.MOV.U32 R11, RZ, RZ, 0x2e020a8b ;  /* 0x2e020a8bff0b7424 */ /* 0x000fc400078e00ff */
[----:B------:R1:W-:Y:S01]  /*a8e0*/  STL.64 [R1+0x1c0], R12 ;  /* 0x0001c00c01007387 */ /* 0x0003e20000100a00 */
[----:B--2---:R-:W-:Y:S01]  /*a8f0*/  HFMA2.MMA R15, -RZ, RZ, -0.050811767578125, -0.0056915283203125 ;  /* 0xaa819dd4ff0f7435 */ /* 0x004fe200000001ff */
[----:B------:R-:W-:Y:S02]  /*a900*/  IMAD.MOV.U32 R14, RZ, RZ, 0x316cd4f9 ;  /* 0x316cd4f9ff0e7424 */ /* 0x000fe400078e00ff */
[----:B------:R2:W-:Y:S01]  /*a910*/  STL.64 [R1+0x1b8], R10 ;  /* 0x0001b80a01007387 */ /* 0x0005e20000100a00 */
[----:B0-----:R-:W-:Y:S01]  /*a920*/  MOV R16, 0xafd8a791 ;  /* 0xafd8a79100107802 */ /* 0x001fe20000000f00 */
[----:B------:R-:W-:Y:S02]  /*a930*/  IMAD.MOV.U32 R17, RZ, RZ, 0x2f4c88ee ;  /* 0x2f4c88eeff117424 */ /* 0x000fe400078e00ff */
[----:B------:R0:W-:Y:S01]  /*a940*/  STL.64 [R1+0x1b0], R6 ;  /* 0x0001b00601007387 */ /* 0x0001e20000100a00 */
[----:B-1----:R-:W-:Y:S01]  /*a950*/  MOV R12, 0x2b0a2bbf ;  /* 0x2b0a2bbf000c7802 */ /* 0x002fe20000000f00 */
[----:B------:R-:W-:-:S02]  /*a960*/  IMAD.MOV.U32 R13, RZ, RZ, -0x5d1625b2 ;  /* 0xa2e9da4eff0d7424 */ /* 0x000fc400078e00ff */
[----:B------:R1:W-:Y:S01]  /*a970*/  STL.64 [R1+0x1c8], R14 ;  /* 0x0001c80e01007387 */ /* 0x0003e20000100a00 */
[----:B--2---:R-:W-:Y:S01]  /*a980*/  HFMA2.MMA R11, -RZ, RZ, -0.06390380859375, 1.345703125 ;  /* 0xac173d62ff0b7435 */ /* 0x004fe200000001ff */
[----:B------:R-:W-:Y:S02]  /*a990*/  IMAD.MOV.U32 R10, RZ, RZ, 0x2ca4a32a ;  /* 0x2ca4a32aff0a7424 */ /* 0x000fe400078e00ff */
[----:B------:R2:W-:Y:S01]  /*a9a0*/  STL.64 [R1+0x1d0], R16 ;  /* 0x0001d01001007387 */ /* 0x0005e20000100a00 */
[----:B0-----:R-:W-:Y:S01]  /*a9b0*/  HFMA2.MMA R6, -RZ, RZ, -0.09759521484375, -0.0019130706787109375 ;  /* 0xae3f97d6ff067435 */ /* 0x001fe200000001ff */
[----:B------:R-:W-:Y:S02]  /*a9c0*/  MOV R7, 0x26b84405 ;  /* 0x26b8440500077802 */ /* 0x000fe40000000f00 */
[----:B------:R0:W-:Y:S01]  /*a9d0*/  STL.64 [R1+0x1e8], R12 ;  /* 0x0001e80c01007387 */ /* 0x0001e20000100a00 */
[----:B-1----:R-:W-:Y:S01]  /*a9e0*/  HFMA2.MMA R14, -RZ, RZ, -0.042083740234375, 0.58984375 ;  /* 0xa96338b8ff0e7435 */ /* 0x002fe200000001ff */
[----:B------:R-:W-:-:S02]  /*a9f0*/  MOV R15, 0xb9b09456 ;  /* 0xb9b09456000f7802 */ /* 0x000fc40000000f00 */
[----:B------:R1:W-:Y:S01]  /*aa00*/  STL.64 [R1+0x1e0], R10 ;  /* 0x0001e00a01007387 */ /* 0x0003e20000100a00 */
[----:B--2---:R-:W-:Y:S01]  /*aa10*/  HFMA2.MMA R17, -RZ, RZ, 0.69580078125, 465 ;  /* 0x39915f44ff117435 */ /* 0x004fe200000001ff */
[----:B------:R-:W-:Y:S02]  /*aa20*/  IMAD.MOV.U32 R16, RZ, RZ, -0x476dc4fe ;  /* 0xb8923b02ff107424 */ /* 0x000fe400078e00ff */
[----:B------:R2:W-:Y:S01]  /*aa30*/  STL.64 [R1+0x1d8], R6 ;  /* 0x0001d80601007387 */ /* 0x0005e20000100a00 */
[----:B0-----:R-:W-:Y:S01]  /*aa40*/  HFMA2.MMA R13, -RZ, RZ, -0.381103515625, -7.34765625 ;  /* 0xb619c759ff0d7435 */ /* 0x001fe200000001ff */
[----:B------:R-:W-:Y:S02]  /*aa50*/  IMAD.MOV.U32 R12, RZ, RZ, 0x37068711 ;  /* 0x37068711ff0c7424 */ /* 0x000fe400078e00ff */
[----:B------:R0:W-:Y:S01]  /*aa60*/  STL.64 [R1+0x1f0], R14 ;  /* 0x0001f00e01007387 */ /* 0x0001e20000100a00 */
[----:B-1----:R-:W-:Y:S01]  /*aa70*/  HFMA2.MMA R10, -RZ, RZ, 0.255859375, 442 ;  /* 0x34185ee8ff0a7435 */ /* 0x002fe200000001ff */
[----:B------:R-:W-:-:S02]  /*aa80*/  MOV R11, 0xb76411fe ;  /* 0xb76411fe000b7802 */ /* 0x000fc40000000f00 */
[----:B------:R1:W-:Y:S01]  /*aa90*/  STL.64 [R1+0x1f8], R16 ;  /* 0x0001f81001007387 */ /* 0x0003e20000100a00 */
[----:B--2---:R-:W-:Y:S01]  /*aaa0*/  MOV R6, 0xb9510216 ;  /* 0xb951021600067802 */ /* 0x004fe20000000f00 */
[----:B------:R-:W-:Y:S02]  /*aab0*/  IMAD.MOV.U32 R7, RZ, RZ, 0x388e8f4e ;  /* 0x388e8f4eff077424 */ /* 0x000fe400078e00ff */
[----:B------:R2:W-:Y:S01]  /*aac0*/  STL.64 [R1+0x210], R12 ;  /* 0x0002100c01007387 */ /* 0x0005e20000100a00 */
[----:B0-----:R-:W-:Y:S01]  /*aad0*/  MOV R14, 0xafb2ce7f ;  /* 0xafb2ce7f000e7802 */ /* 0x001fe20000000f00 */
[----:B------:R-:W-:Y:S02]  /*aae0*/  IMAD.MOV.U32 R15, RZ, RZ, 0x34ba0a82 ;  /* 0x34ba0a82ff0f7424 */ /* 0x000fe400078e00ff */
[----:B------:R0:W-:Y:S01]  /*aaf0*/  STL.64 [R1+0x200], R6 ;  /* 0x0002000601007387 */ /* 0x0001e20000100a00 */
[----:B-1----:R-:W-:Y:S01]  /*ab00*/  HFMA2.MMA R16, -RZ, RZ, -0.26708984375, 0.00088405609130859375 ;  /* 0xb446133eff107435 */ /* 0x002fe200000001ff */
[----:B------:R-:W-:-:S02]  /*ab10*/  MOV R17, 0x334f3181 ;  /* 0x334f318100117802 */ /* 0x000fc40000000f00 */
[----:B------:R1:W-:Y:S01]  /*ab20*/  STL.64 [R1+0x208], R10 ;  /* 0x0002080a01007387 */ /* 0x0003e20000100a00 */
[----:B--2---:R-:W-:Y:S01]  /*ab30*/  HFMA2.MMA R12, -RZ, RZ, 0.0301971435546875, 0.00146770477294921875 ;  /* 0x27bb1603ff0c7435 */ /* 0x004fe200000001ff */
[----:B------:R-:W-:Y:S02]  /*ab40*/  MOV R13, 0x2ecdce2c ;  /* 0x2ecdce2c000d7802 */ /* 0x000fe40000000f00 */
[----:B------:R2:W-:Y:S01]  /*ab50*/  STL.64 [R1+0x218], R14 ;  /* 0x0002180e01007387 */ /* 0x0005e20000100a00 */
[----:B0-----:R-:W-:Y:S01]  /*ab60*/  HFMA2.MMA R7, -RZ, RZ, -0.1826171875, -0.091796875 ;  /* 0xb1d8ade0ff077435 */ /* 0x001fe200000001ff */
[----:B------:R-:W-:Y:S02]  /*ab70*/  IMAD.MOV.U32 R6, RZ, RZ, -0x575df71d ;  /* 0xa8a208e3ff067424 */ /* 0x000fe400078e00ff */
[----:B------:R0:W-:Y:S01]  /*ab80*/  STL.64 [R1+0x220], R16 ;  /* 0x0002201001007387 */ /* 0x0001e20000100a00 */
[----:B-1----:R-:W-:Y:S01]  /*ab90*/  MOV R10, 0x315951d7 ;  /* 0x315951d7000a7802 */ /* 0x002fe20000000f00 */
[----:B------:R-:W-:-:S02]  /*aba0*/  IMAD.MOV.U32 R11, RZ, RZ, -0x4fa87867 ;  /* 0xb0578799ff0b7424 */ /* 0x000fc400078e00ff */
[----:B------:R1:W-:Y:S01]  /*abb0*/  STL.64 [R1+0x238], R12 ;  /* 0x0002380c01007387 */ /* 0x0003e20000100a00 */
[----:B--2---:R-:W-:Y:S01]  /*abc0*/  HFMA2.MMA R15, -RZ, RZ, 0.08184814453125, -56992 ;  /* 0x2d3dfaf5ff0f7435 */ /* 0x004fe200000001ff */
[----:B------:R-:W-:Y:S02]  /*abd0*/  IMAD.MOV.U32 R14, RZ, RZ, -0x51b97f57 ;  /* 0xae4680a9ff0e7424 */ /* 0x000fe400078e00ff */
[----:B------:R2:W-:Y:S01]  /*abe0*/  STL.64 [R1+0x230], R10 ;  /* 0x0002300a01007387 */ /* 0x0005e20000100a00 */
[----:B0-----:R-:W-:Y:S01]  /*abf0*/  MOV R16, 0xa428dfed ;  /* 0xa428dfed00107802 */ /* 0x001fe20000000f00 */
[----:B------:R-:W-:Y:S02]  /*ac00*/  IMAD.MOV.U32 R17, RZ, RZ, -0x545594a8 ;  /* 0xabaa6b58ff117424 */ /* 0x000fe400078e00ff */
[----:B------:R0:W-:Y:S01]  /*ac10*/  STL.64 [R1+0x228], R6 ;  /* 0x0002280601007387 */ /* 0x0001e20000100a00 */
[----:B-1----:R-:W-:Y:S01]  /*ac20*/  MOV R12, 0x398e04a8 ;  /* 0x398e04a8000c7802 */ /* 0x002fe20000000f00 */
[----:B------:R-:W-:-:S02]  /*ac30*/  IMAD.MOV.U32 R13, RZ, RZ, 0x3554208f ;  /* 0x3554208fff0d7424 */ /* 0x000fc400078e00ff */
[----:B------:R1:W-:Y:S01]  /*ac40*/  STL.64 [R1+0x240], R14 ;  /* 0x0002400e01007387 */ /* 0x0003e20000100a00 */
[----:B--2---:R-:W-:Y:S01]  /*ac50*/  HFMA2.MMA R11, -RZ, RZ, -0.76318359375, 0.9521484375 ;  /* 0xba1b3b9eff0b7435 */ /* 0x004fe200000001ff */
[----:B------:R-:W-:Y:S02]  /*ac60*/  IMAD.MOV.U32 R10, RZ, RZ, 0x3a0b4779 ;  /* 0x3a0b4779ff0a7424 */ /* 0x000fe400078e00ff */
[----:B------:R2:W-:Y:S01]  /*ac70*/  STL.64 [R1+0x248], R16 ;  /* 0x0002481001007387 */ /* 0x0005e20000100a00 */
[----:B0-----:R-:W-:Y:S01]  /*ac80*/  HFMA2.MMA R6, -RZ, RZ, 0.055633544921875, -1554 ;  /* 0x2b1fe612ff067435 */ /* 0x001fe200000001ff */
[----:B------:R-:W-:Y:S02]  /*ac90*/  MOV R7, 0xaa152d8b ;  /* 0xaa152d8b00077802 */ /* 0x000fe40000000f00 */
[----:B------:R0:W-:Y:S01]  /*aca0*/  STL.64 [R1+0x260], R12 ;  /* 0x0002600c01007387 */ /* 0x0001e20000100a00 */
[----:B-1----:R-:W-:Y:S01]  /*acb0*/  HFMA2.MMA R14, -RZ, RZ, -0.58349609375, 4.41074371337890625e-06 ;  /* 0xb8ab004aff0e7435 */ /* 0x002fe200000001ff */
[----:B------:R-:W-:-:S02]  /*acc0*/  MOV R15, 0x386b5efc ;  /* 0x386b5efc000f7802 */ /* 0x000fc40000000f00 */
[----:B------:R1:W-:Y:S01]  /*acd0*/  STL.64 [R1+0x258], R10 ;  /* 0x0002580a01007387 */ /* 0x0003e20000100a00 */
[----:B--2---:R-:W-:Y:S01]  /*ace0*/  HFMA2.MMA R17, -RZ, RZ, -0.1663818359375, -0.0100250244140625 ;  /* 0xb153a122ff117435 */ /* 0x004fe200000001ff */
[----:B------:R-:W-:Y:S02]  /*acf0*/  IMAD.MOV.U32 R16, RZ, RZ, -0x48663e86 ;  /* 0xb799c17aff107424 */ /* 0x000fe400078e00ff */
[----:B------:R2:W-:Y:S01]  /*ad00*/  STL.64 [R1+0x250], R6 ;  /* 0x0002500601007387 */ /* 0x0005e20000100a00 */
[----:B0-----:R-:W-:Y:S01]  /*ad10*/  HFMA2.MMA R13, -RZ, RZ, 0.2279052734375, -1.0966796875 ;  /* 0x334bbc63ff0d7435 */ /* 0x001fe200000001ff */
[----:B------:R-:W-:Y:S02]  /*ad20*/  IMAD.MOV.U32 R12, RZ, RZ, -0x4c426841 ;  /* 0xb3bd97bfff0c7424 */ /* 0x000fe400078e00ff */
[----:B------:R0:W-:Y:S01]  /*ad30*/  STL.64 [R1+0x268], R14 ;  /* 0x0002680e01007387 */ /* 0x0001e20000100a00 */
[----:B-1----:R-:W-:Y:S01]  /*ad40*/  HFMA2.MMA R10, -RZ, RZ, 0.319091796875, 1096 ;  /* 0x351b6448ff0a7435 */ /* 0x002fe200000001ff */
[----:B------:R-:W-:-:S02]  /*ad50*/  MOV R11, 0x2a83a738 ;  /* 0x2a83a738000b7802 */ /* 0x000fc40000000f00 */
[----:B------:R1:W-:Y:S01]  /*ad60*/  STL.64 [R1+0x270], R16 ;  /* 0x0002701001007387 */ /* 0x0003e20000100a00 */
[----:B--2---:R-:W-:Y:S01]  /*ad70*/  MOV R6, 0x36688aea ;  /* 0x36688aea00067802 */ /* 0x004fe20000000f00 */
[----:B------:R-:W-:Y:S02]  /*ad80*/  IMAD.MOV.U32 R7, RZ, RZ, -0x49f7d3c4 ;  /* 0xb6082c3cff077424 */ /* 0x000fe400078e00ff */
[----:B------:R2:W-:Y:S01]  /*ad90*/  STL.64 [R1+0x288], R12 ;  /* 0x0002880c01007387 */ /* 0x0005e20000100a00 */
[----:B0-----:R-:W-:Y:S01]  /*ada0*/  MOV R14, 0xb2578752 ;  /* 0xb2578752000e7802 */ /* 0x001fe20000000f00 */
[----:B------:R-:W-:Y:S02]  /*adb0*/  IMAD.MOV.U32 R15, RZ, RZ, 0x29c2c5d5 ;  /* 0x29c2c5d5ff0f7424 */ /* 0x000fe400078e00ff */
[----:B------:R0:W-:Y:S01]  /*adc0*/  STL.64 [R1+0x278], R6 ;  /* 0x0002780601007387 */ /* 0x0001e20000100a00 */
[----:B-1----:R-:W-:Y:S01]  /*add0*/  HFMA2.MMA R16, -RZ, RZ, 0.1531982421875, -0.00011903047561645507812 ;  /* 0x30e787cdff107435 */ /* 0x002fe200000001ff */
[----:B------:R-:W-:-:S02]  /*ade0*/  MOV R17, 0xb06bb8ab ;  /* 0xb06bb8ab00117802 */ /* 0x000fc40000000f00 */
[----:B------:R1:W-:Y:S01]  /*adf0*/  STL.64 [R1+0x280], R10 ;  /* 0x0002800a01007387 */ /* 0x0003e20000100a00 */
[----:B--2---:R-:W-:Y:S01]  /*ae00*/  HFMA2.MMA R12, -RZ, RZ, -0.06829833984375, -4.28125 ;  /* 0xac5fc448ff0c7435 */ /* 0x004fe200000001ff */
[----:B------:R-:W-:Y:S02]  /*ae10*/  MOV R13, 0x22adcde9 ;  /* 0x22adcde9000d7802 */ /* 0x000fe40000000f00 */
[----:B------:R2:W-:Y:S01]  /*ae20*/  STL.64 [R1+0x290], R14 ;  /* 0x0002900e01007387 */ /* 0x0005e20000100a00 */
[----:B0-----:R-:W-:Y:S01]  /*ae30*/  HFMA2.MMA R7, -RZ, RZ, -0.0248260498046875, 7912 ;  /* 0xa65b6fbaff077435 */ /* 0x001fe200000001ff */
[----:B------:R-:W-:Y:S02]  /*ae40*/  IMAD.MOV.U32 R6, RZ, RZ, 0x2f6d7999 ;  /* 0x2f6d7999ff067424 */ /* 0x000fe400078e00ff */
[----:B------:R0:W-:Y:S01]  /*ae50*/  STL.64 [R1+0x298], R16 ;  /* 0x0002981001007387 */ /* 0x0001e20000100a00 */
[----:B-1----:R-:W-:Y:S01]  /*ae60*/  MOV R10, 0xadea538c ;  /* 0xadea538c000a7802 */ /* 0x002fe20000000f00 */
[----:B------:R-:W-:-:S02]  /*ae70*/  IMAD.MOV.U32 R11, RZ, RZ, 0x2d65daaf ;  /* 0x2d65daafff0b7424 */ /* 0x000fc400078e00ff */
[----:B------:R1:W-:Y:S01]  /*ae80*/  STL.64 [R1+0x2b0], R12 ;  /* 0x0002b00c01007387 */ /* 0x0003e20000100a00 */
[----:B--2---:R-:W-:Y:S01]  /*ae90*/  HFMA2.MMA R15, -RZ, RZ, 0.712890625, -0.0002586841583251953125 ;  /* 0x39b48c3dff0f7435 */ /* 0x004fe200000001ff */
        /* <DEDUP_REMOVED lines=8> */
[----:B--2---:R-:W-:Y:S01]  /*af20*/  HFMA2.MMA R11, -RZ, RZ, 0.494140625, -1.189453125 ;  /* 0x37e8bcc2ff0b7435 */ /* 0x004fe200000001ff */
[----:B------:R-:W-:Y:S02]  /*af30*/  IMAD.MOV.U32 R10, RZ, RZ, -0x4bf731c8 ;  /* 0xb408ce38ff0a7424 */ /* 0x000fe400078e00ff */
[----:B------:R2:W-:Y:S01]  /*af40*/  STL.64 [R1+0x2c0], R16 ;  /* 0x0002c01001007387 */ /* 0x0005e20000100a00 */
[----:B0-----:R-:W-:Y:S01]  /*af50*/  HFMA2.MMA R6, -RZ, RZ, 0.69677734375, 30128 ;  /* 0x3993775bff067435 */ /* 0x001fe200000001ff */
[----:B------:R-:W-:Y:S02]  /*af60*/  MOV R7, 0xb8e63214 ;  /* 0xb8e6321400077802 */ /* 0x000fe40000000f00 */
[----:B------:R0:W-:Y:S01]  /*af70*/  STL.64 [R1+0x2d8], R12 ;  /* 0x0002d80c01007387 */ /* 0x0001e20000100a00 */
[----:B-1----:R-:W-:Y:S01]  /*af80*/  HFMA2.MMA R14, -RZ, RZ, 0.1258544921875, -2.712890625 ;  /* 0x3007c16dff0e7435 */ /* 0x002fe200000001ff */
[----:B------:R-:W-:-:S02]  /*af90*/  MOV R15, 0xb58e3567 ;  /* 0xb58e3567000f7802 */ /* 0x000fc40000000f00 */
[----:B------:R1:W-:Y:S01]  /*afa0*/  STL.64 [R1+0x2d0], R10 ;  /* 0x0002d00a01007387 */ /* 0x0003e20000100a00 */
[----:B--2---:R-:W-:Y:S01]  /*afb0*/  HFMA2.MMA R17, -RZ, RZ, -0.2646484375, -0.001155853271484375 ;  /* 0xb43c94bcff117435 */ /* 0x004fe200000001ff */
[----:B------:R-:W-:Y:S02]  /*afc0*/  IMAD.MOV.U32 R16, RZ, RZ, 0x35258957 ;  /* 0x35258957ff107424 */ /* 0x000fe400078e00ff */
[----:B------:R2:W-:Y:S01]  /*afd0*/  STL.64 [R1+0x2c8], R6 ;  /* 0x0002c80601007387 */ /* 0x0005e20000100a00 */
[----:B0-----:R-:W-:Y:S01]  /*afe0*/  HFMA2.MMA R13, -RZ, RZ, -0.127197265625, 18128 ;  /* 0xb012746dff0d7435 */ /* 0x001fe200000001ff */
[----:B------:R-:W-:Y:S02]  /*aff0*/  IMAD.MOV.U32 R12, RZ, RZ, -0x5bcd0536 ;  /* 0xa432facaff0c7424 */ /* 0x000fe400078e00ff */
[----:B------:R0:W-:Y:S01]  /*b000*/  STL.64 [R1+0x2e0], R14 ;  /* 0x0002e00e01007387 */ /* 0x0001e20000100a00 */
[----:B-1----:R-:W-:Y:S01]  /*b010*/  HFMA2.MMA R10, -RZ, RZ, -0.202392578125, 17504 ;  /* 0xb27a7446ff0a7435 */ /* 0x002fe200000001ff */
        /* <DEDUP_REMOVED lines=8> */
[----:B-1----:R-:W-:Y:S01]  /*b0a0*/  HFMA2.MMA R16, -RZ, RZ, 0.0154876708984375, -809.5 ;  /* 0x23eee253ff107435 */ /* 0x002fe200000001ff */
[----:B------:R-:W-:-:S02]  /*b0b0*/  MOV R17, 0x2d1bcefb ;  /* 0x2d1bcefb00117802 */ /* 0x000fc40000000f00 */
[----:B------:R1:W-:Y:S01]  /*b0c0*/  STL.64 [R1+0x2f8], R10 ;  /* 0x0002f80a01007387 */ /* 0x0003e20000100a00 */
[----:B--2---:R-:W-:Y:S01]  /*b0d0*/  HFMA2.MMA R12, -RZ, RZ, -0.73681640625, -14.484375 ;  /* 0xb9e5cb3eff0c7435 */ /* 0x004fe200000001ff */
[----:B------:R-:W-:Y:S02]  /*b0e0*/  MOV R13, 0xb53b133b ;  /* 0xb53b133b000d7802 */ /* 0x000fe40000000f00 */
[----:B------:R2:W-:Y:S01]  /*b0f0*/  STL.64 [R1+0x308], R14 ;  /* 0x0003080e01007387 */ /* 0x0005e20000100a00 */
[----:B0-----:R-:W-:Y:S01]  /*b100*/  HFMA2.MMA R7, -RZ, RZ, 0.059326171875, -3744 ;  /* 0x2b98eb50ff077435 */ /* 0x001fe200000001ff */
[----:B------:R-:W-:Y:S02]  /*b110*/  IMAD.MOV.U32 R6, RZ, RZ, -0x536513c8 ;  /* 0xac9aec38ff067424 */ /* 0x000fe400078e00ff */
[----:B------:R0:W-:Y:S01]  /*b120*/  STL.64 [R1+0x310], R16 ;  /* 0x0003101001007387 */ /* 0x0001e20000100a00 */
[----:B-1----:R-:W-:Y:S01]  /*b130*/  MOV R10, 0xba2b14da ;  /* 0xba2b14da000a7802 */ /* 0x002fe20000000f00 */
[----:B------:R-:W-:-:S02]  /*b140*/  IMAD.MOV.U32 R11, RZ, RZ, 0x3a5c11ce ;  /* 0x3a5c11ceff0b7424 */ /* 0x000fc400078e00ff */
[----:B------:R1:W-:Y:S01]  /*b150*/  STL.64 [R1+0x328], R12 ;  /* 0x0003280c01007387 */ /* 0x0003e20000100a00 */
[----:B--2---:R-:W-:Y:S01]  /*b160*/  HFMA2.MMA R15, -RZ, RZ, -0.6279296875, 0.0002286434173583984375 ;  /* 0xb9060b7eff0f7435 */ /* 0x004fe200000001ff */
        /* <DEDUP_REMOVED lines=8> */
[----:B--2---:R-:W-:Y:S01]  /*b1f0*/  HFMA2.MMA R11, -RZ, RZ, -0.08734130859375, 3010 ;  /* 0xad9769e1ff0b7435 */ /* 0x004fe200000001ff */
[----:B------:R-:W-:Y:S02]  /*b200*/  IMAD.MOV.U32 R10, RZ, RZ, -0x49f2909b ;  /* 0xb60d6f65ff0a7424 */ /* 0x000fe400078e00ff */
[----:B------:R2:W-:Y:S01]  /*b210*/  STL.64 [R1+0x338], R16 ;  /* 0x0003381001007387 */ /* 0x0005e20000100a00 */
[----:B0-----:R-:W-:Y:S01]  /*b220*/  HFMA2.MMA R6, -RZ, RZ, -0.449462890625, -3.171875 ;  /* 0xb731c258ff067435 */ /* 0x001fe200000001ff */
[----:B------:R-:W-:Y:S02]  /*b230*/  MOV R7, 0x36e39c79 ;  /* 0x36e39c7900077802 */ /* 0x000fe40000000f00 */
[----:B------:R0:W-:Y:S01]  /*b240*/  STL.64 [R1+0x350], R12 ;  /* 0x0003500c01007387 */ /* 0x0001e20000100a00 */
[----:B-1----:R-:W-:Y:S01]  /*b250*/  HFMA2.MMA R14, -RZ, RZ, 0.2349853515625, -0.0009937286376953125 ;  /* 0x33859412ff0e7435 */ /* 0x002fe200000001ff */
[----:B------:R-:W-:-:S02]  /*b260*/  MOV R15, 0x263e2a76 ;  /* 0x263e2a76000f7802 */ /* 0x000fc40000000f00 */
[----:B------:R1:W-:Y:S01]  /*b270*/  STL.64 [R1+0x348], R10 ;  /* 0x0003480a01007387 */ /* 0x0003e20000100a00 */
[----:B--2---:R-:W-:Y:S01]  /*b280*/  HFMA2.MMA R17, -RZ, RZ, 0.1781005859375, 0.007732391357421875 ;  /* 0x31b31febff117435 */ /* 0x004fe200000001ff */
[----:B------:R-:W-:Y:S02]  /*b290*/  IMAD.MOV.U32 R16, RZ, RZ, -0x4ddb3d09 ;  /* 0xb224c2f7ff107424 */ /* 0x000fe400078e00ff */
[----:B------:R2:W-:Y:S01]  /*b2a0*/  STL.64 [R1+0x340], R6 ;  /* 0x0003400601007387 */ /* 0x0005e20000100a00 */
[----:B0-----:R-:W-:Y:S01]  /*b2b0*/  HFMA2.MMA R13, -RZ, RZ, -0.01314544677734375, -22.578125 ;  /* 0xa2bbcda5ff0d7435 */ /* 0x001fe200000001ff */
[----:B------:R-:W-:Y:S02]  /*b2c0*/  IMAD.MOV.U32 R12, RZ, RZ, 0x2de560f7 ;  /* 0x2de560f7ff0c7424 */ /* 0x000fe400078e00ff */
[----:B------:R0:W-:Y:S01]  /*b2d0*/  STL.64 [R1+0x358], R14 ;  /* 0x0003580e01007387 */ /* 0x0001e20000100a00 */
[----:B-1----:R-:W-:Y:S01]  /*b2e0*/  HFMA2.MMA R10, -RZ, RZ, 0.1146240234375, 1.1484375 ;  /* 0x2f563c98ff0a7435 */ /* 0x002fe200000001ff */
        /* <DEDUP_REMOVED lines=8> */
[----:B-1----:R-:W-:Y:S01]  /*b370*/  HFMA2.MMA R16, -RZ, RZ, -0.57373046875, 0.0024356842041015625 ;  /* 0xb89718fdff107435 */ /* 0x002fe200000001ff */
[----:B------:R-:W-:-:S02]  /*b380*/  MOV R17, 0x3a31cb4e ;  /* 0x3a31cb4e00117802 */ /* 0x000fc40000000f00 */
[----:B------:R1:W-:Y:S01]  /*b390*/  STL.64 [R1+0x370], R10 ;  /* 0x0003700a01007387 */ /* 0x0003e20000100a00 */
[----:B--2---:R-:W-:Y:S01]  /*b3a0*/  HFMA2.MMA R13, -RZ, RZ, -0.48046875, -7.8984375 ;  /* 0xb7b0c7e6ff0d7435 */ /* 0x004fe200000001ff */
[----:B------:R-:W-:Y:S02]  /*b3b0*/  MOV R12, 0x38800900 ;  /* 0x38800900000c7802 */ /* 0x000fe40000000f00 */
[----:B------:R2:W-:Y:S01]  /*b3c0*/  STL.64 [R1+0x380], R14 ;  /* 0x0003800e01007387 */ /* 0x0005e20000100a00 */
[----:B0-----:R-:W-:Y:S01]  /*b3d0*/  IMAD.MOV.U32 R6, RZ, RZ, -0x45d8306d ;  /* 0xba27cf93ff067424 */ /* 0x001fe200078e00ff */
[----:B------:R-:W-:Y:S02]  /*b3e0*/  MOV R7, 0x39917d90 ;  /* 0x39917d9000077802 */ /* 0x000fe40000000f00 */
[----:B------:R0:W-:Y:S01]  /*b3f0*/  STL.64 [R1+0x388], R16 ;  /* 0x0003881001007387 */ /* 0x0001e20000100a00 */
[----:B-1----:R-:W-:Y:S01]  /*b400*/  HFMA2.MMA R10, -RZ, RZ, 0.266357421875, 967 ;  /* 0x3443638eff0a7435 */ /* 0x002fe200000001ff */
[----:B------:R-:W-:-:S02]  /*b410*/  IMAD.MOV.U32 R11, RZ, RZ, -0x474e2bfe ;  /* 0xb8b1d402ff0b7424 */ /* 0x000fc400078e00ff */
[----:B------:R1:W-:Y:S01]  /*b420*/  STL.64 [R1+0x390], R6 ;  /* 0x0003900601007387 */ /* 0x0003e20000100a00 */
[----:B--2---:R-:W-:Y:S01]  /*b430*/  IMAD.MOV.U32 R14, RZ, RZ, -0x4f8c7f39 ;  /* 0xb07380c7ff0e7424 */ /* 0x004fe200078e00ff */
[----:B------:R-:W-:Y:S02]  /*b440*/  MOV R15, 0x3697f31f ;  /* 0x3697f31f000f7802 */ /* 0x000fe40000000f00 */
[----:B------:R2:W-:Y:S01]  /*b450*/  STL.64 [R1+0x3a0], R12 ;  /* 0x0003a00c01007387 */ /* 0x0005e20000100a00 */
[----:B0-----:R-:W-:-:S03]  /*b460*/  HFMA2.MMA R16, -RZ, RZ, -0.39013671875, -6.61328125 ;  /* 0xb63ec69dff107435 */ /* 0x001fc600000001ff */
[----:B------:R0:W-:Y:S01]  /*b470*/  STL.64 [R1+0x398], R10 ;  /* 0x0003980a01007387 */ /* 0x0001e20000100a00 */
[----:B------:R-:W-:Y:S01]  /*b480*/  IMAD.MOV.U32 R17, RZ, RZ, 0x3569c288 ;  /* 0x3569c288ff117424 */ /* 0x000fe200078e00ff */
[----:B-1----:R-:W-:Y:S02]  /*b490*/  HFMA2.MMA R7, -RZ, RZ, -0.2587890625, -3.587890625 ;  /* 0xb424c32dff077435 */ /* 0x002fe400000001ff */
[----:B------:R1:W-:Y:S01]  /*b4a0*/  STL.64 [R1+0x3a8], R14 ;  /* 0x0003a80e01007387 */ /* 0x0003e20000100a00 */
[----:B------:R-:W-:Y:S01]  /*b4b0*/  MOV R6, 0x2c81c80c ;  /* 0x2c81c80c00067802 */ /* 0x000fe20000000f00 */
[----:B--2---:R-:W-:Y:S01]  /*b4c0*/  HFMA2.MMA R12, -RZ, RZ, -0.032958984375, 0.41845703125 ;  /* 0xa83836b2ff0c7435 */ /* 0x004fe200000001ff */
[----:B------:R-:W-:Y:S01]  /*b4d0*/  IMAD.MOV.U32 R13, RZ, RZ, 0x3185e5e9 ;  /* 0x3185e5e9ff0d7424 */ /* 0x000fe200078e00ff */
[----:B------:R2:W-:Y:S01]  /*b4e0*/  STL.64 [R1+0x3b0], R16 ;  /* 0x0003b01001007387 */ /* 0x0005e20000100a00 */
[----:B0-----:R-:W-:Y:S01]  /*b4f0*/  IMAD.MOV.U32 R10, RZ, RZ, 0x33be51ed ;  /* 0x33be51edff0a7424 */ /* 0x001fe200078e00ff */
[----:B------:R-:W-:-:S02]  /*b500*/  MOV R11, 0xb2d855fd ;  /* 0xb2d855fd000b7802 */ /* 0x000fc40000000f00 */
[----:B------:R0:W-:Y:S01]  /*b510*/  STL.64 [R1+0x3b8], R6 ;  /* 0x0003b80601007387 */ /* 0x0001e20000100a00 */
[----:B-1----:R-:W-:Y:S01]  /*b520*/  HFMA2.MMA R15, -RZ, RZ, 0.1285400390625, -0.2076416015625 ;  /* 0x301db2a5ff0f7435 */ /* 0x002fe200000001ff */
[----:B------:R-:W-:Y:S02]  /*b530*/  MOV R14, 0xb11225d7 ;  /* 0xb11225d7000e7802 */ /* 0x000fe40000000f00 */
[----:B------:R1:W-:Y:S01]  /*b540*/  STL.64 [R1+0x3c0], R10 ;  /* 0x0003c00a01007387 */ /* 0x0003e20000100a00 */
[----:B--2---:R-:W-:Y:S01]  /*b550*/  IMAD.MOV.U32 R16, RZ, RZ, -0x5fa12243 ;  /* 0xa05eddbdff107424 */ /* 0x004fe200078e00ff */
[----:B------:R-:W-:Y:S02]  /*b560*/  MOV R17, 0xaeb1f868 ;  /* 0xaeb1f86800117802 */ /* 0x000fe40000000f00 */
[----:B------:R2:W-:Y:S01]  /*b570*/  STL.64 [R1+0x3c8], R12 ;  /* 0x0003c80c01007387 */ /* 0x0005e20000100a00 */
[----:B0-----:R-:W-:-:S03]  /*b580*/  HFMA2.MMA R6, -RZ, RZ, 0.0972900390625, 1716 ;  /* 0x2e3a66b4ff067435 */ /* 0x001fc600000001ff */
[----:B------:R0:W-:Y:S01]  /*b590*/  STL.64 [R1+0x3d0], R14 ;  /* 0x0003d00e01007387 */ /* 0x0001e20000100a00 */
[----:B------:R-:W-:Y:S01]  /*b5a0*/  IMAD.MOV.U32 R7, RZ, RZ, -0x52be7263 ;  /* 0xad418d9dff077424 */ /* 0x000fe200078e00ff */
[----:B-1----:R-:W-:Y:S01]  /*b5b0*/  HFMA2.MMA R11, -RZ, RZ, -0.8720703125, -6036 ;  /* 0xbafaede5ff0b7435 */ /* 0x002fe200000001ff */
[----:B------:R-:W-:Y:S01]  /*b5c0*/  MOV R10, 0x3aaea573 ;  /* 0x3aaea573000a7802 */ /* 0x000fe20000000f00 */
[----:B------:R1:W-:Y:S01]  /*b5d0*/  STL.64 [R1+0x3d8], R16 ;  /* 0x0003d81001007387 */ /* 0x0003e20000100a00 */
[----:B--2---:R-:W-:Y:S01]  /*b5e0*/  IMAD.MOV.U32 R12, RZ, RZ, 0x3a9159c0 ;  /* 0x3a9159c0ff0c7424 */ /* 0x004fe200078e00ff */
[----:B------:R-:W-:Y:S02]  /*b5f0*/  MOV R13, 0x35854f7b ;  /* 0x35854f7b000d7802 */ /* 0x000fe40000000f00 */
[----:B------:R2:W-:Y:S01]  /*b600*/  STL.64 [R1+0x3e0], R6 ;  /* 0x0003e00601007387 */ /* 0x0005e20000100a00 */
[----:B0-----:R-:W-:Y:S01]  /*b610*/  HFMA2.MMA R14, -RZ, RZ, -0.75244140625, 339.25 ;  /* 0xba055d4dff0e7435 */ /* 0x001fe200000001ff */
[----:B------:R-:W-:-:S02]  /*b620*/  IMAD.MOV.U32 R15, RZ, RZ, 0x39e00e06 ;  /* 0x39e00e06ff0f7424 */ /* 0x000fc400078e00ff */
[----:B------:R0:W-:Y:S01]  /*b630*/  STL.64 [R1+0x3f0], R12 ;  /* 0x0003f00c01007387 */ /* 0x0001e20000100a00 */
[----:B-1----:R-:W-:-:S03]  /*b640*/  HFMA2.MMA R17, -RZ, RZ, -0.1888427734375, -0.07733154296875 ;  /* 0xb20bacf3ff117435 */ /* 0x002fc600000001ff */
[----:B------:R1:W-:Y:S01]  /*b650*/  STL.64 [R1+0x3e8], R10 ;  /* 0x0003e80a01007387 */ /* 0x0003e20000100a00 */
[----:B------:R-:W-:Y:S01]  /*b660*/  MOV R16, 0xb930c724 ;  /* 0xb930c72400107802 */ /* 0x000fe20000000f00 */
[----:B--2---:R-:W-:Y:S01]  /*b670*/  IMAD.MOV.U32 R6, RZ, RZ, 0x383defc2 ;  /* 0x383defc2ff067424 */ /* 0x004fe200078e00ff */
[----:B------:R-:W-:Y:S01]  /*b680*/  MOV R7, 0xb803287c ;  /* 0xb803287c00077802 */ /* 0x000fe20000000f00 */
[----:B------:R2:W-:Y:S01]  /*b690*/  STL.64 [R1+0x3f8], R14 ;  /* 0x0003f80e01007387 */ /* 0x0005e20000100a00 */
[----:B0-----:R-:W-:Y:S01]  /*b6a0*/  HFMA2.MMA R13, -RZ, RZ, 0.35595703125, 4912 ;  /* 0x35b26cccff0d7435 */ /* 0x001fe200000001ff */
[----:B------:R-:W-:Y:S02]  /*b6b0*/  MOV R12, 0xb6102ac4 ;  /* 0xb6102ac4000c7802 */ /* 0x000fe40000000f00 */
[----:B------:R0:W-:Y:S01]  /*b6c0*/  STL.64 [R1+0x400], R16 ;  /* 0x0004001001007387 */ /* 0x0001e20000100a00 */
[----:B-1----:R-:W-:Y:S01]  /*b6d0*/  HFMA2.MMA R10, -RZ, RZ, 0.448974609375, 46.75 ;  /* 0x372f51d8ff0a7435 */ /* 0x002fe200000001ff */
[----:B------:R-:W-:-:S02]  /*b6e0*/  IMAD.MOV.U32 R11, RZ, RZ, 0x2e550537 ;  /* 0x2e550537ff0b7424 */ /* 0x000fc400078e00ff */
[----:B------:R1:W-:Y:S01]  /*b6f0*/  STL.64 [R1+0x408], R6 ;  /* 0x0004080601007387 */ /* 0x0003e20000100a00 */
[----:B--2---:R-:W-:Y:S01]  /*b700*/  IMAD.MOV.U32 R14, RZ, RZ, -0x4b27aa05 ;  /* 0xb4d855fbff0e7424 */ /* 0x004fe200078e00ff */
[----:B------:R-:W-:Y:S02]  /*b710*/  MOV R15, 0xaa45cbf6 ;  /* 0xaa45cbf6000f7802 */ /* 0x000fe40000000f00 */
[----:B------:R2:W-:Y:S01]  /*b720*/  STL.64 [R1+0x418], R12 ;  /* 0x0004180c01007387 */ /* 0x0005e20000100a00 */
[----:B0-----:R-:W-:Y:S01]  /*b730*/  HFMA2.MMA R16, -RZ, RZ, 0.237060546875, -0.01297760009765625 ;  /* 0x3396a2a5ff107435 */ /* 0x001fe200000001ff */
[----:B------:R-:W-:Y:S02]  /*b740*/  IMAD.MOV.U32 R17, RZ, RZ, -0x4cd27312 ;  /* 0xb32d8ceeff117424 */ /* 0x000fe400078e00ff */
[----:B------:R0:W-:Y:S01]  /*b750*/  STL.64 [R1+0x410], R10 ;  /* 0x0004100a01007387 */ /* 0x0001e20000100a00 */
[----:B-1----:R-:W-:Y:S01]  /*b760*/  HFMA2.MMA R7, -RZ, RZ, 0.0128326416015625, 2.7578125 ;  /* 0x22924184ff077435 */ /* 0x002fe200000001ff */
[----:B------:R-:W-:-:S02]  /*b770*/  MOV R6, 0x32451f4e ;  /* 0x32451f4e00067802 */ /* 0x000fc40000000f00 */
[----:B------:R1:W-:Y:S01]  /*b780*/  STL.64 [R1+0x420], R14 ;  /* 0x0004200e01007387 */ /* 0x0003e20000100a00 */
[----:B--2---:R-:W-:Y:S01]  /*b790*/  HFMA2.MMA R12, -RZ, RZ, -0.11822509765625, 0.04852294921875 ;  /* 0xaf912a36ff0c7435 */ /* 0x004fe200000001ff */
[----:B------:R-:W-:Y:S02]  /*b7a0*/  IMAD.MOV.U32 R13, RZ, RZ, 0x22d5cb0c ;  /* 0x22d5cb0cff0d7424 */ /* 0x000fe400078e00ff */
[----:B------:R2:W-:Y:S01]  /*b7b0*/  STL.64 [R1+0x428], R16 ;  /* 0x0004281001007387 */ /* 0x0005e20000100a00 */
[----:B0-----:R-:W-:Y:S01]  /*b7c0*/  IMAD.MOV.U32 R10, RZ, RZ, -0x4f0b4a71 ;  /* 0xb0f4b58fff0a7424 */ /* 0x001fe200078e00ff */
[----:B------:R-:W-:Y:S02]  /*b7d0*/  MOV R11, 0x3085f9d1 ;  /* 0x3085f9d1000b7802 */ /* 0x000fe40000000f00 */
[----:B------:R0:W-:Y:S01]  /*b7e0*/  STL.64 [R1+0x430], R6 ;  /* 0x0004300601007387 */ /* 0x0001e20000100a00 */
[----:B-1----:R-:W-:Y:S01]  /*b7f0*/  HFMA2.MMA R15, -RZ, RZ, 0.85107421875, 0.0004189014434814453125 ;  /* 0x3acf0eddff0f7435 */ /* 0x002fe200000001ff */
[----:B------:R-:W-:-:S02]  /*b800*/  MOV R14, 0x2e259399 ;  /* 0x2e259399000e7802 */ /* 0x000fc40000000f00 */
[----:B------:R1:W-:Y:S01]  /*b810*/  STL.64 [R1+0x438], R10 ;  /* 0x0004380a01007387 */ /* 0x0003e20000100a00 */
[----:B--2---:R-:W-:Y:S01]  /*b820*/  IMAD.MOV.U32 R16, RZ, RZ, 0x392a6921 ;  /* 0x392a6921ff107424 */ /* 0x004fe200078e00ff */
[----:B------:R-:W-:Y:S02]  /*b830*/  MOV R17, 0xbb073923 ;  /* 0xbb07392300117802 */ /* 0x000fe40000000f00 */
[----:B------:R2:W-:Y:S01]  /*b840*/  STL.64 [R1+0x440], R12 ;  /* 0x0004400c01007387 */ /* 0x0005e20000100a00 */
[----:B0-----:R-:W-:Y:S01]  /*b850*/  HFMA2.MMA R6, -RZ, RZ, 0.880859375, 0.0927734375 ;  /* 0x3b0c2df0ff067435 */ /* 0x001fe200000001ff */
[----:B------:R-:W-:Y:S02]  /*b860*/  IMAD.MOV.U32 R7, RZ, RZ, -0x457b814e ;  /* 0xba847eb2ff077424 */ /* 0x000fe400078e00ff */
[----:B------:R0:W-:Y:S01]  /*b870*/  STL.64 [R1+0x448], R14 ;  /* 0x0004480e01007387 */ /* 0x0001e20000100a00 */
[----:B-1----:R-:W-:Y:S01]  /*b880*/  HFMA2.MMA R11, -RZ, RZ, 0.71728515625, -47744 ;  /* 0x39bdf9d4ff0b7435 */ /* 0x002fe200000001ff */
[----:B------:R-:W-:-:S02]  /*b890*/  MOV R10, 0xb4d6479b ;  /* 0xb4d6479b000a7802 */ /* 0x000fc40000000f00 */
[----:B------:R1:W-:Y:S01]  /*b8a0*/  STL.64 [R1+0x450], R16 ;  /* 0x0004501001007387 */ /* 0x0003e20000100a00 */
[----:B--2---:R-:W-:Y:S01]  /*b8b0*/  IMAD.MOV.U32 R12, RZ, RZ, -0x466c71e5 ;  /* 0xb9938e1bff0c7424 */ /* 0x004fe200078e00ff */
[----:B------:R-:W-:Y:S02]  /*b8c0*/  MOV R13, 0x38db2466 ;  /* 0x38db2466000d7802 */ /* 0x000fe40000000f00 */
[----:B------:R2:W-:Y:S01]  /*b8d0*/  STL.64 [R1+0x458], R6 ;  /* 0x0004580601007387 */ /* 0x0005e20000100a00 */
[----:B0-----:R-:W-:Y:S01]  /*b8e0*/  HFMA2.MMA R14, -RZ, RZ, 0.1583251953125, -3.76171875 ;  /* 0x3111c386ff0e7435 */ /* 0x001fe200000001ff */
[----:B------:R-:W-:Y:S02]  /*b8f0*/  IMAD.MOV.U32 R15, RZ, RZ, -0x4827bf1f ;  /* 0xb7d840e1ff0f7424 */ /* 0x000fe400078e00ff */
[----:B------:R0:W-:Y:S01]  /*b900*/  STL.64 [R1+0x468], R12 ;  /* 0x0004680c01007387 */ /* 0x0001e20000100a00 */
[----:B-1----:R-:W-:Y:S01]  /*b910*/  HFMA2.MMA R17, -RZ, RZ, -0.421142578125, 14.125 ;  /* 0xb6bd4b10ff117435 */ /* 0x002fe200000001ff */
[----:B------:R-:W-:-:S02]  /*b920*/  MOV R16, 0x3790f86c ;  /* 0x3790f86c00107802 */ /* 0x000fc40000000f00 */
[----:B------:R1:W-:Y:S01]  /*b930*/  STL.64 [R1+0x460], R10 ;  /* 0x0004600a01007387 */ /* 0x0003e20000100a00 */
[----:B--2---:R-:W-:Y:S01]  /*b940*/  IMAD.MOV.U32 R6, RZ, RZ, -0x52be0ee0 ;  /* 0xad41f120ff067424 */ /* 0x004fe200078e00ff */
[----:B------:R-:W-:Y:S02]  /*b950*/  MOV R7, 0x3596a2b5 ;  /* 0x3596a2b500077802 */ /* 0x000fe40000000f00 */
[----:B------:R2:W-:Y:S01]  /*b960*/  STL.64 [R1+0x470], R14 ;  /* 0x0004700e01007387 */ /* 0x0005e20000100a00 */
[----:B0-----:R-:W-:Y:S01]  /*b970*/  HFMA2.MMA R13, -RZ, RZ, -0.2216796875, -11232 ;  /* 0xb318f17cff0d7435 */ /* 0x001fe200000001ff */
[----:B------:R-:W-:Y:S02]  /*b980*/  MOV R12, 0x29526277 ;  /* 0x29526277000c7802 */ /* 0x000fe40000000f00 */
[----:B------:R0:W-:Y:S01]  /*b990*/  STL.64 [R1+0x478], R16 ;  /* 0x0004781001007387 */ /* 0x0001e20000100a00 */
[----:B-1----:R-:W-:Y:S01]  /*b9a0*/  HFMA2.MMA R10, -RZ, RZ, -0.326171875, 1470 ;  /* 0xb53865beff0a7435 */ /* 0x002fe200000001ff */
[----:B------:R-:W-:-:S02]  /*b9b0*/  IMAD.MOV.U32 R11, RZ, RZ, 0x345dc32f ;  /* 0x345dc32fff0b7424 */ /* 0x000fc400078e00ff */
[----:B------:R1:W-:Y:S01]  /*b9c0*/  STL.64 [R1+0x480], R6 ;  /* 0x0004800601007387 */ /* 0x0003e20000100a00 */
[----:B--2---:R-:W-:Y:S01]  /*b9d0*/  IMAD.MOV.U32 R14, RZ, RZ, 0x32afd7e3 ;  /* 0x32afd7e3ff0e7424 */ /* 0x004fe200078e00ff */
[----:B------:R-:W-:Y:S02]  /*b9e0*/  MOV R15, 0xb1c79a09 ;  /* 0xb1c79a09000f7802 */ /* 0x000fe40000000f00 */
[----:B------:R2:W-:Y:S01]  /*b9f0*/  STL.64 [R1+0x490], R12 ;  /* 0x0004900c01007387 */ /* 0x0005e20000100a00 */
[----:B0-----:R-:W-:Y:S01]  /*ba00*/  HFMA2.MMA R16, -RZ, RZ, -0.0199127197265625, -0.046417236328125 ;  /* 0xa519a9f1ff107435 */ /* 0x001fe200000001ff */
[----:B------:R-:W-:Y:S02]  /*ba10*/  IMAD.MOV.U32 R17, RZ, RZ, 0x30785d67 ;  /* 0x30785d67ff117424 */ /* 0x000fe400078e00ff */
[----:B------:R0:W-:Y:S01]  /*ba20*/  STL.64 [R1+0x488], R10 ;  /* 0x0004880a01007387 */ /* 0x0001e20000100a00 */
[----:B-1----:R-:W-:Y:S01]  /*ba30*/  HFMA2.MMA R7, -RZ, RZ, 0.110595703125, 0.9189453125 ;  /* 0x2f143b5aff077435 */ /* 0x002fe200000001ff */
[----:B------:R-:W-:-:S02]  /*ba40*/  MOV R6, 0xb008560a ;  /* 0xb008560a00067802 */ /* 0x000fc40000000f00 */
[----:B------:R1:W-:Y:S01]  /*ba50*/  STL.64 [R1+0x498], R14 ;  /* 0x0004980e01007387 */ /* 0x0003e20000100a00 */
[----:B--2---:R-:W-:Y:S01]  /*ba60*/  HFMA2.MMA R12, -RZ, RZ, -0.939453125, 3328 ;  /* 0xbb846a80ff0c7435 */ /* 0x004fe200000001ff */
[----:B------:R-:W-:Y:S02]  /*ba70*/  IMAD.MOV.U32 R13, RZ, RZ, -0x49ed73c2 ;  /* 0xb6128c3eff0d7424 */ /* 0x000fe400078e00ff */
[----:B------:R2:W-:Y:S01]  /*ba80*/  STL.64 [R1+0x4a0], R16 ;  /* 0x0004a01001007387 */ /* 0x0005e20000100a00 */
[----:B0-----:R-:W-:Y:S01]  /*ba90*/  IMAD.MOV.U32 R10, RZ, RZ, -0x447a8d4b ;  /* 0xbb8572b5ff0a7424 */ /* 0x001fe200078e00ff */
[----:B------:R-:W-:Y:S02]  /*baa0*/  MOV R11, 0x3bd1d34d ;  /* 0x3bd1d34d000b7802 */ /* 0x000fe40000000f00 */
[----:B------:R0:W-:Y:S01]  /*bab0*/  STL.64 [R1+0x4a8], R6 ;  /* 0x0004a80601007387 */ /* 0x0001e20000100a00 */
[----:B-1----:R-:W-:Y:S01]  /*bac0*/  HFMA2.MMA R15, -RZ, RZ, -0.87548828125, 0.0038356781005859375 ;  /* 0xbb011bdbff0f7435 */ /* 0x002fe200000001ff */
[----:B------:R-:W-:-:S02]  /*bad0*/  MOV R14, 0x3b0e7a69 ;  /* 0x3b0e7a69000e7802 */ /* 0x000fc40000000f00 */
[----:B------:R1:W-:Y:S01]  /*bae0*/  STL.64 [R1+0x4b0], R10 ;  /* 0x0004b00a01007387 */ /* 0x0003e20000100a00 */
[----:B--2---:R-:W-:Y:S01]  /*baf0*/  IMAD.MOV.U32 R16, RZ, RZ, 0x3a5b23f8 ;  /* 0x3a5b23f8ff107424 */ /* 0x004fe200078e00ff */
[----:B------:R-:W-:Y:S02]  /*bb00*/  MOV R17, 0x32a708fe ;  /* 0x32a708fe00117802 */ /* 0x000fe40000000f00 */
[----:B------:R2:W-:Y:S01]  /*bb10*/  STL.64 [R1+0x4b8], R12 ;  /* 0x0004b80c01007387 */ /* 0x0005e20000100a00 */
[----:B0-----:R-:W-:Y:S01]  /*bb20*/  HFMA2.MMA R6, -RZ, RZ, -0.69091796875, 0.03521728515625 ;  /* 0xb9872882ff067435 */ /* 0x001fe200000001ff */
[----:B------:R-:W-:Y:S02]  /*bb30*/  IMAD.MOV.U32 R7, RZ, RZ, 0x3947558c ;  /* 0x3947558cff077424 */ /* 0x000fe400078e00ff */
[----:B------:R0:W-:Y:S01]  /*bb40*/  STL.64 [R1+0x4c0], R14 ;  /* 0x0004c00e01007387 */ /* 0x0001e20000100a00 */
[----:B-1----:R-:W-:Y:S01]  /*bb50*/  HFMA2.MMA R11, -RZ, RZ, -0.1112060546875, -6.7578125 ;  /* 0xaf1ec6c2ff0b7435 */ /* 0x002fe200000001ff */
[----:B------:R-:W-:-:S02]  /*bb60*/  MOV R10, 0xb88df848 ;  /* 0xb88df848000a7802 */ /* 0x000fc40000000f00 */
[----:B------:R1:W-:Y:S01]  /*bb70*/  STL.64 [R1+0x4c8], R16 ;  /* 0x0004c81001007387 */ /* 0x0003e20000100a00 */
[----:B--2---:R-:W-:Y:S01]  /*bb80*/  IMAD.MOV.U32 R12, RZ, RZ, 0x3783ce5d ;  /* 0x3783ce5dff0c7424 */ /* 0x004fe200078e00ff */
[----:B------:R-:W-:Y:S02]  /*bb90*/  MOV R13, 0xb72cdf61 ;  /* 0xb72cdf61000d7802 */ /* 0x000fe40000000f00 */
[----:B------:R2:W-:Y:S01]  /*bba0*/  STL.64 [R1+0x4d0], R6 ;  /* 0x0004d00601007387 */ /* 0x0005e20000100a00 */
[----:B0-----:R-:W-:Y:S01]  /*bbb0*/  HFMA2.MMA R14, -RZ, RZ, 0.397705078125, -3.591796875 ;  /* 0x365dc32fff0e7435 */ /* 0x001fe200000001ff */
[----:B------:R-:W-:Y:S02]  /*bbc0*/  IMAD.MOV.U32 R15, RZ, RZ, 0x2b60b368 ;  /* 0x2b60b368ff0f7424 */ /* 0x000fe400078e00ff */
[----:B------:R0:W-:Y:S01]  /*bbd0*/  STL.64 [R1+0x4e0], R12 ;  /* 0x0004e00c01007387 */ /* 0x0001e20000100a00 */
[----:B-1----:R-:W-:Y:S01]  /*bbe0*/  HFMA2.MMA R17, -RZ, RZ, 0.30078125, -34.90625 ;  /* 0x34d0d05dff117435 */ /* 0x002fe200000001ff */
[----:B------:R-:W-:-:S02]  /*bbf0*/  MOV R16, 0xb52c0fab ;  /* 0xb52c0fab00107802 */ /* 0x000fc40000000f00 */
[----:B------:R1:W-:Y:S01]  /*bc00*/  STL.64 [R1+0x4d8], R10 ;  /* 0x0004d80a01007387 */ /* 0x0003e20000100a00 */
[----:B--2---:R-:W-:Y:S01]  /*bc10*/  IMAD.MOV.U32 R6, RZ, RZ, -0x4c067f75 ;  /* 0xb3f9808bff067424 */ /* 0x004fe200078e00ff */
[----:B------:R-:W-:Y:S02]  /*bc20*/  MOV R7, 0xa74af8f3 ;  /* 0xa74af8f300077802 */ /* 0x000fe40000000f00 */
[----:B------:R2:W-:Y:S01]  /*bc30*/  STL.64 [R1+0x4e8], R14 ;  /* 0x0004e80e01007387 */ /* 0x0005e20000100a00 */
[----:B0-----:R-:W-:Y:S01]  /*bc40*/  HFMA2.MMA R13, -RZ, RZ, 0.007099151611328125, 0.256103515625 ;  /* 0x1f453419ff0d7435 */ /* 0x001fe200000001ff */
[----:B------:R-:W-:Y:S02]  /*bc50*/  MOV R12, 0x315e5907 ;  /* 0x315e5907000c7802 */ /* 0x000fe40000000f00 */
[----:B------:R0:W-:Y:S01]  /*bc60*/  STL.64 [R1+0x4f0], R16 ;  /* 0x0004f01001007387 */ /* 0x0001e20000100a00 */
[----:B-1----:R-:W-:Y:S01]  /*bc70*/  HFMA2.MMA R10, -RZ, RZ, 0.208251953125, -2.10546875 ;  /* 0x32aac036ff0a7435 */ /* 0x002fe200000001ff */
[----:B------:R-:W-:-:S02]  /*bc80*/  IMAD.MOV.U32 R11, RZ, RZ, -0x4dbc0451 ;  /* 0xb243fbafff0b7424 */ /* 0x000fc400078e00ff */
[----:B------:R1:W-:Y:S01]  /*bc90*/  STL.64 [R1+0x4f8], R6 ;  /* 0x0004f80601007387 */ /* 0x0003e20000100a00 */
[----:B--2---:R-:W-:Y:S01]  /*bca0*/  IMAD.MOV.U32 R14, RZ, RZ, -0x4ff565e4 ;  /* 0xb00a9a1cff0e7424 */ /* 0x004fe200078e00ff */
[----:B------:R-:W-:Y:S02]  /*bcb0*/  MOV R15, 0xbbc2e3e6 ;  /* 0xbbc2e3e6000f7802 */ /* 0x000fe40000000f00 */
[----:B------:R2:W-:Y:S01]  /*bcc0*/  STL.64 [R1+0x508], R12 ;  /* 0x0005080c01007387 */ /* 0x0005e20000100a00 */
[----:B0-----:R-:W-:Y:S01]  /*bcd0*/  HFMA2.MMA R16, -RZ, RZ, -0.75634765625, -0.0028533935546875 ;  /* 0xba0d99d8ff107435 */ /* 0x001fe200000001ff */
[----:B------:R-:W-:Y:S02]  /*bce0*/  IMAD.MOV.U32 R17, RZ, RZ, 0x3c10084d ;  /* 0x3c10084dff117424 */ /* 0x000fe400078e00ff */
[----:B------:R0:W-:Y:S01]  /*bcf0*/  STL.64 [R1+0x500], R10 ;  /* 0x0005000a01007387 */ /* 0x0001e20000100a00 */
[----:B-1----:R-:W-:Y:S01]  /*bd00*/  HFMA2.MMA R7, -RZ, RZ, 0.955078125, 8.0625 ;  /* 0x3ba44808ff077435 */ /* 0x002fe200000001ff */
[----:B------:R-:W-:-:S02]  /*bd10*/  MOV R6, 0xbc2181e7 ;  /* 0xbc2181e700067802 */ /* 0x000fc40000000f00 */
[----:B------:R1:W-:Y:S01]  /*bd20*/  STL.64 [R1+0x510], R14 ;  /* 0x0005100e01007387 */ /* 0x0003e20000100a00 */
[----:B--2---:R-:W-:Y:S01]  /*bd30*/  HFMA2.MMA R12, -RZ, RZ, 0.859375, 2.35546875 ;  /* 0x3ae040b6ff0c7435 */ /* 0x004fe200000001ff */
[----:B------:R-:W-:Y:S02]  /*bd40*/  IMAD.MOV.U32 R13, RZ, RZ, -0x45ce8a72 ;  /* 0xba31758eff0d7424 */ /* 0x000fe400078e00ff */
[----:B------:R2:W-:Y:S01]  /*bd50*/  STL.64 [R1+0x518], R16 ;  /* 0x0005181001007387 */ /* 0x0005e20000100a00 */
[----:B0-----:R-:W-:Y:S01]  /*bd60*/  IMAD.MOV.U32 R10, RZ, RZ, 0x35abe64f ;  /* 0x35abe64fff0a7424 */ /* 0x001fe200078e00ff */
[----:B------:R-:W-:Y:S02]  /*bd70*/  MOV R11, 0xbb072cb8 ;  /* 0xbb072cb8000b7802 */ /* 0x000fe40000000f00 */
[----:B------:R0:W-:Y:S01]  /*bd80*/  STL.64 [R1+0x520], R6 ;  /* 0x0005200601007387 */ /* 0x0001e20000100a00 */
[----:B-1----:R-:W-:Y:S01]  /*bd90*/  HFMA2.MMA R15, -RZ, RZ, 0.65869140625, -0.365478515625 ;  /* 0x3945b5d9ff0f7435 */ /* 0x002fe200000001ff */
[----:B------:R-:W-:-:S02]  /*bda0*/  MOV R14, 0xb1ed1f33 ;  /* 0xb1ed1f33000e7802 */ /* 0x000fc40000000f00 */
[----:B------:R1:W-:Y:S01]  /*bdb0*/  STL.64 [R1+0x528], R10 ;  /* 0x0005280a01007387 */ /* 0x0003e20000100a00 */
[----:B--2---:R-:W-:Y:S01]  /*bdc0*/  IMAD.MOV.U32 R16, RZ, RZ, -0x46f38a7e ;  /* 0xb90c7582ff107424 */ /* 0x004fe200078e00ff */
[----:B------:R-:W-:Y:S02]  /*bdd0*/  MOV R17, 0x38420ab7 ;  /* 0x38420ab700117802 */ /* 0x000fe40000000f00 */
[----:B------:R2:W-:Y:S01]  /*bde0*/  STL.64 [R1+0x530], R12 ;  /* 0x0005300c01007387 */ /* 0x0005e20000100a00 */
[----:B0-----:R-:W-:Y:S01]  /*bdf0*/  HFMA2.MMA R6, -RZ, RZ, 0.0966796875, 0.000797748565673828125 ;  /* 0x2e301289ff067435 */ /* 0x001fe200000001ff */
[----:B------:R-:W-:Y:S02]  /*be00*/  IMAD.MOV.U32 R7, RZ, RZ, -0x48d3f04e ;  /* 0xb72c0fb2ff077424 */ /* 0x000fe400078e00ff */
[----:B------:R0:W-:Y:S01]  /*be10*/  STL.64 [R1+0x538], R14 ;  /* 0x0005380e01007387 */ /* 0x0001e20000100a00 */
[----:B-1----:R-:W-:Y:S01]  /*be20*/  HFMA2.MMA R11, -RZ, RZ, -0.3779296875, 137.5 ;  /* 0xb60c584cff0b7435 */ /* 0x002fe200000001ff */
[----:B------:R-:W-:-:S02]  /*be30*/  MOV R10, 0x36dddd64 ;  /* 0x36dddd64000a7802 */ /* 0x000fc40000000f00 */
[----:B------:R1:W-:Y:S01]  /*be40*/  STL.64 [R1+0x540], R16 ;  /* 0x0005401001007387 */ /* 0x0003e20000100a00 */
[----:B--2---:R-:W-:Y:S01]  /*be50*/  IMAD.MOV.U32 R12, RZ, RZ, -0x55941a9e ;  /* 0xaa6be562ff0c7424 */ /* 0x004fe200078e00ff */
[----:B------:R-:W-:Y:S02]  /*be60*/  MOV R13, 0x34d57045 ;  /* 0x34d57045000d7802 */ /* 0x000fe40000000f00 */
[----:B------:R2:W-:Y:S01]  /*be70*/  STL.64 [R1+0x548], R6 ;  /* 0x0005480601007387 */ /* 0x0005e20000100a00 */
[----:B0-----:R-:W-:Y:S01]  /*be80*/  HFMA2.MMA R14, -RZ, RZ, -0.28125, -0.005046844482421875 ;  /* 0xb4809d2bff0e7435 */ /* 0x001fe200000001ff */
[----:B------:R-:W-:Y:S02]  /*be90*/  IMAD.MOV.U32 R15, RZ, RZ, 0x3398dd34 ;  /* 0x3398dd34ff0f7424 */ /* 0x000fe400078e00ff */
[----:B------:R0:W-:Y:S01]  /*bea0*/  STL.64 [R1+0x558], R12 ;  /* 0x0005580c01007387 */ /* 0x0001e20000100a00 */
[----:B-1----:R-:W-:Y:S01]  /*beb0*/  HFMA2.MMA R17, -RZ, RZ, -0.1971435546875, -1835 ;  /* 0xb24fe72bff117435 */ /* 0x002fe200000001ff */
[----:B------:R-:W-:-:S02]  /*bec0*/  MOV R16, 0x2680a18f ;  /* 0x2680a18f00107802 */ /* 0x000fc40000000f00 */
[----:B------:R1:W-:Y:S01]  /*bed0*/  STL.64 [R1+0x550], R10 ;  /* 0x0005500a01007387 */ /* 0x0003e20000100a00 */
[----:B--2---:R-:W-:Y:S01]  /*bee0*/  IMAD.MOV.U32 R6, RZ, RZ, 0x31ee4973 ;  /* 0x31ee4973ff067424 */ /* 0x004fe200078e00ff */
[----:B------:R-:W-:Y:S02]  /*bef0*/  MOV R7, 0xb1071cd0 ;  /* 0xb1071cd000077802 */ /* 0x000fe40000000f00 */
[----:B------:R2:W-:Y:S01]  /*bf00*/  STL.64 [R1+0x560], R14 ;  /* 0x0005600e01007387 */ /* 0x0005e20000100a00 */
[----:B0-----:R-:W-:Y:S01]  /*bf10*/  HFMA2.MMA R13, -RZ, RZ, 0.432373046875, -199.5 ;  /* 0x36ebda3cff0d7435 */ /* 0x001fe200000001ff */
[----:B------:R-:W-:Y:S02]  /*bf20*/  MOV R12, 0x3ca4373f ;  /* 0x3ca4373f000c7802 */ /* 0x000fe40000000f00 */
[----:B------:R0:W-:Y:S01]  /*bf30*/  STL.64 [R1+0x568], R16 ;  /* 0x0005681001007387 */ /* 0x0001e20000100a00 */
[----:B-1----:R-:W-:Y:S01]  /*bf40*/  HFMA2.MMA R10, -RZ, RZ, 1.138671875, -0.0004088878631591796875 ;  /* 0x3c8e8eb3ff0a7435 */ /* 0x002fe200000001ff */
[----:B------:R-:W-:-:S02]  /*bf50*/  IMAD.MOV.U32 R11, RZ, RZ, -0x430e1b8c ;  /* 0xbcf1e474ff0b7424 */ /* 0x000fc400078e00ff */
[----:B------:R1:W-:Y:S01]  /*bf60*/  STL.64 [R1+0x570], R6 ;  /* 0x0005700601007387 */ /* 0x0003e20000100a00 */
[----:B--2---:R-:W-:Y:S01]  /*bf70*/  IMAD.MOV.U32 R14, RZ, RZ, -0x43b53db9 ;  /* 0xbc4ac247ff0e7424 */ /* 0x004fe200078e00ff */
[----:B------:R-:W-:Y:S02]  /*bf80*/  MOV R15, 0x3c443837 ;  /* 0x3c443837000f7802 */ /* 0x000fe40000000f00 */
[----:B------:R2:W-:Y:S01]  /*bf90*/  STL.64 [R1+0x580], R12 ;  /* 0x0005800c01007387 */ /* 0x0005e20000100a00 */
[----:B0-----:R-:W-:Y:S01]  /*bfa0*/  HFMA2.MMA R16, -RZ, RZ, -0.96142578125, 22032 ;  /* 0xbbb17561ff107435 */ /* 0x001fe200000001ff */
[----:B------:R-:W-:Y:S02]  /*bfb0*/  IMAD.MOV.U32 R17, RZ, RZ, -0x4c781577 ;  /* 0xb387ea89ff117424 */ /* 0x000fe400078e00ff */
[----:B------:R0:W-:Y:S01]  /*bfc0*/  STL.64 [R1+0x578], R10 ;  /* 0x0005780a01007387 */ /* 0x0001e20000100a00 */
[----:B-1----:R-:W-:Y:S01]  /*bfd0*/  HFMA2.MMA R7, -RZ, RZ, -0.84423828125, 0.01085662841796875 ;  /* 0xbac1218fff077435 */ /* 0x002fe200000001ff */
[----:B------:R-:W-:-:S02]  /*bfe0*/  MOV R6, 0x3af72347 ;  /* 0x3af7234700067802 */ /* 0x000fc40000000f00 */
[----:B------:R1:W-:Y:S01]  /*bff0*/  STL.64 [R1+0x588], R14 ;  /* 0x0005880e01007387 */ /* 0x0003e20000100a00 */
[----:B--2---:R-:W-:Y:S01]  /*c000*/  HFMA2.MMA R12, -RZ, RZ, -0.6357421875, -0.0003497600555419921875 ;  /* 0xb9168dbbff0c7435 */ /* 0x004fe200000001ff */
[----:B------:R-:W-:Y:S02]  /*c010*/  IMAD.MOV.U32 R13, RZ, RZ, 0x38cfff8d ;  /* 0x38cfff8dff0d7424 */ /* 0x000fe400078e00ff */
[----:B------:R2:W-:Y:S01]  /*c020*/  STL.64 [R1+0x590], R16 ;  /* 0x0005901001007387 */ /* 0x0005e20000100a00 */
[----:B0-----:R-:W-:Y:S01]  /*c030*/  IMAD.MOV.U32 R10, RZ, RZ, 0x3a118808 ;  /* 0x3a118808ff0a7424 */ /* 0x001fe200078e00ff */
[----:B------:R-:W-:Y:S02]  /*c040*/  MOV R11, 0x30100e08 ;  /* 0x30100e08000b7802 */ /* 0x000fe40000000f00 */
[----:B------:R0:W-:Y:S01]  /*c050*/  STL.64 [R1+0x598], R6 ;  /* 0x0005980601007387 */ /* 0x0001e20000100a00 */
[----:B-1----:R-:W-:Y:S01]  /*c060*/  HFMA2.MMA R15, -RZ, RZ, -0.07000732421875, -0.0039005279541015625 ;  /* 0xac7b9bfdff0f7435 */ /* 0x002fe200000001ff */
[----:B------:R-:W-:-:S02]  /*c070*/  MOV R14, 0xb80c584c ;  /* 0xb80c584c000e7802 */ /* 0x000fc40000000f00 */
[----:B------:R1:W-:Y:S01]  /*c080*/  STL.64 [R1+0x5a0], R10 ;  /* 0x0005a00a01007387 */ /* 0x0003e20000100a00 */
[----:B--2---:R-:W-:Y:S01]  /*c090*/  IMAD.MOV.U32 R16, RZ, RZ, 0x36f01e4e ;  /* 0x36f01e4eff107424 */ /* 0x004fe200078e00ff */
[----:B------:R-:W-:Y:S02]  /*c0a0*/  MOV R17, 0xb698baa3 ;  /* 0xb698baa300117802 */ /* 0x000fe40000000f00 */
[----:B------:R2:W-:Y:S01]  /*c0b0*/  STL.64 [R1+0x5a8], R12 ;  /* 0x0005a80c01007387 */ /* 0x0005e20000100a00 */
[----:B0-----:R-:W-:Y:S01]  /*c0c0*/  HFMA2.MMA R6, -RZ, RZ, 0.359130859375, 0.00109958648681640625 ;  /* 0x35bf1481ff067435 */ /* 0x001fe200000001ff */
[----:B------:R-:W-:Y:S02]  /*c0d0*/  IMAD.MOV.U32 R7, RZ, RZ, 0x28a95d1c ;  /* 0x28a95d1cff077424 */ /* 0x000fe400078e00ff */
[----:B------:R0:W-:Y:S01]  /*c0e0*/  STL.64 [R1+0x5b0], R14 ;  /* 0x0005b00e01007387 */ /* 0x0001e20000100a00 */
[----:B-1----:R-:W-:Y:S01]  /*c0f0*/  HFMA2.MMA R11, -RZ, RZ, 0.260498046875, 4.79296875 ;  /* 0x342b44cbff0b7435 */ /* 0x002fe200000001ff */
[----:B------:R-:W-:-:S02]  /*c100*/  MOV R10, 0xb48eeeed ;  /* 0xb48eeeed000a7802 */ /* 0x000fc40000000f00 */
[----:B------:R1:W-:Y:S01]  /*c110*/  STL.64 [R1+0x5b8], R16 ;  /* 0x0005b81001007387 */ /* 0x0003e20000100a00 */
[----:B--2---:R-:W-:Y:S01]  /*c120*/  IMAD.MOV.U32 R12, RZ, RZ, -0x4cb554c7 ;  /* 0xb34aab39ff0c7424 */ /* 0x004fe200078e00ff */
[----:B------:R-:W-:Y:S02]  /*c130*/  MOV R13, 0xa49620e8 ;  /* 0xa49620e8000d7802 */ /* 0x000fe40000000f00 */
[----:B------:R2:W-:Y:S01]  /*c140*/  STL.64 [R1+0x5c0], R6 ;  /* 0x0005c00601007387 */ /* 0x0005e20000100a00 */
[----:B0-----:R-:W-:Y:S01]  /*c150*/  HFMA2.MMA R14, -RZ, RZ, 0.1885986328125, 0.00152683258056640625 ;  /* 0x32091641ff0e7435 */ /* 0x001fe200000001ff */
[----:B------:R-:W-:Y:S02]  /*c160*/  IMAD.MOV.U32 R15, RZ, RZ, 0x3cf7cd03 ;  /* 0x3cf7cd03ff0f7424 */ /* 0x000fe400078e00ff */
[----:B------:R0:W-:Y:S01]  /*c170*/  STL.64 [R1+0x5d0], R12 ;  /* 0x0005d00c01007387 */ /* 0x0001e20000100a00 */
[----:B-1----:R-:W-:Y:S01]  /*c180*/  HFMA2.MMA R17, -RZ, RZ, -1.32421875, -0.000303745269775390625 ;  /* 0xbd4c8cfaff117435 */ /* 0x002fe200000001ff */
[----:B------:R-:W-:-:S02]  /*c190*/  MOV R16, 0x3b22a4c0 ;  /* 0x3b22a4c000107802 */ /* 0x000fc40000000f00 */
[----:B------:R1:W-:Y:S01]  /*c1a0*/  STL.64 [R1+0x5c8], R10 ;  /* 0x0005c80a01007387 */ /* 0x0003e20000100a00 */
[----:B--2---:R-:W-:Y:S01]  /*c1b0*/  IMAD.MOV.U32 R6, RZ, RZ, 0x3d756a1b ;  /* 0x3d756a1bff067424 */ /* 0x004fe200078e00ff */
[----:B------:R-:W-:Y:S02]  /*c1c0*/  MOV R7, 0xbd050d1d ;  /* 0xbd050d1d00077802 */ /* 0x000fe40000000f00 */
[----:B------:R2:W-:Y:S01]  /*c1d0*/  STL.64 [R1+0x5d8], R14 ;  /* 0x0005d80e01007387 */ /* 0x0005e20000100a00 */
[----:B0-----:R-:W-:Y:S01]  /*c1e0*/  HFMA2.MMA R13, -RZ, RZ, 0.96337890625, -2856 ;  /* 0x3bb5e994ff0d7435 */ /* 0x001fe200000001ff */
[----:B------:R-:W-:Y:S02]  /*c1f0*/  MOV R12, 0xbc594606 ;  /* 0xbc594606000c7802 */ /* 0x000fe40000000f00 */
[----:B------:R0:W-:Y:S01]  /*c200*/  STL.64 [R1+0x5e0], R16 ;  /* 0x0005e01001007387 */ /* 0x0001e20000100a00 */
[----:B-1----:R-:W-:Y:S01]  /*c210*/  HFMA2.MMA R10, -RZ, RZ, -0.421630859375, -45600 ;  /* 0xb6bff991ff0a7435 */ /* 0x002fe200000001ff */
[----:B------:R-:W-:-:S02]  /*c220*/  IMAD.MOV.U32 R11, RZ, RZ, 0x3c772822 ;  /* 0x3c772822ff0b7424 */ /* 0x000fc400078e00ff */
[----:B------:R1:W-:Y:S01]  /*c230*/  STL.64 [R1+0x5e8], R6 ;  /* 0x0005e80601007387 */ /* 0x0003e20000100a00 */
[----:B--2---:R-:W-:Y:S01]  /*c240*/  IMAD.MOV.U32 R14, RZ, RZ, 0x3301fab9 ;  /* 0x3301fab9ff0e7424 */ /* 0x004fe200078e00ff */
[----:B------:R-:W-:Y:S02]  /*c250*/  MOV R15, 0xbae1d4c5 ;  /* 0xbae1d4c5000f7802 */ /* 0x000fe40000000f00 */
[----:B------:R2:W-:Y:S01]  /*c260*/  STL.64 [R1+0x5f8], R12 ;  /* 0x0005f80c01007387 */ /* 0x0005e20000100a00 */
[----:B0-----:R-:W-:Y:S01]  /*c270*/  MOV R16, 0x3aa8ffa4 ;  /* 0x3aa8ffa400107802 */ /* 0x001fe20000000f00 */
[----:B------:R-:W-:Y:S02]  /*c280*/  IMAD.MOV.U32 R17, RZ, RZ, -0x460a6585 ;  /* 0xb9f59a7bff117424 */ /* 0x000fe400078e00ff */
[----:B------:R0:W-:Y:S01]  /*c290*/  STL.64 [R1+0x5f0], R10 ;  /* 0x0005f00a01007387 */ /* 0x0001e20000100a00 */
[----:B-1----:R-:W-:Y:S01]  /*c2a0*/  HFMA2.MMA R6, -RZ, RZ, -0.11383056640625, 1.3095703125 ;  /* 0xaf493d3dff067435 */ /* 0x002fe200000001ff */
[----:B------:R-:W-:-:S02]  /*c2b0*/  MOV R7, 0x38f01e51 ;  /* 0x38f01e5100077802 */ /* 0x000fc40000000f00 */
[----:B------:R1:W-:Y:S01]  /*c2c0*/  STL.64 [R1+0x600], R14 ;  /* 0x0006000e01007387 */ /* 0x0003e20000100a00 */
[----:B--2---:R-:W-:Y:S01]  /*c2d0*/  MOV R12, 0x2b978533 ;  /* 0x2b978533000c7802 */ /* 0x004fe20000000f00 */
[----:B------:R-:W-:Y:S02]  /*c2e0*/  IMAD.MOV.U32 R13, RZ, RZ, -0x494d5557 ;  /* 0xb6b2aaa9ff0d7424 */ /* 0x000fe400078e00ff */
[----:B------:R2:W-:Y:S01]  /*c2f0*/  STL.64 [R1+0x608], R16 ;  /* 0x0006081001007387 */ /* 0x0005e20000100a00 */
[----:B0-----:R-:W-:Y:S01]  /*c300*/  HFMA2.MMA R11, -RZ, RZ, 0.48974609375, -28928 ;  /* 0x37d6f710ff0b7435 */ /* 0x001fe200000001ff */
[----:B------:R-:W-:Y:S02]  /*c310*/  IMAD.MOV.U32 R10, RZ, RZ, -0x475db9b3 ;  /* 0xb8a2464dff0a7424 */ /* 0x000fe400078e00ff */
[----:B------:R0:W-:Y:S01]  /*c320*/  STL.64 [R1+0x620], R12 ;  /* 0x0006200c01007387 */ /* 0x0001e20000100a00 */
[----:B-1----:R-:W-:Y:S01]  /*c330*/  HFMA2.MMA R14, -RZ, RZ, 0.3984375, -12.578125 ;  /* 0x3660ca4aff0e7435 */ /* 0x002fe200000001ff */
[----:B------:R-:W-:-:S02]  /*c340*/  MOV R15, 0xb58b55b7 ;  /* 0xb58b55b7000f7802 */ /* 0x000fc40000000f00 */
[----:B------:R1:W-:Y:S01]  /*c350*/  STL.64 [R1+0x610], R6 ;  /* 0x0006100601007387 */ /* 0x0003e20000100a00 */
[----:B--2---:R-:W-:Y:S01]  /*c360*/  HFMA2.MMA R17, -RZ, RZ, 0.268798828125, -0.01050567626953125 ;  /* 0x344da161ff117435 */ /* 0x004fe200000001ff */
[----:B------:R-:W-:Y:S02]  /*c370*/  IMAD.MOV.U32 R16, RZ, RZ, -0x5835eaf0 ;  /* 0xa7ca1510ff107424 */ /* 0x000fe400078e00ff */
[----:B------:R2:W-:Y:S01]  /*c380*/  STL.64 [R1+0x618], R10 ;  /* 0x0006180a01007387 */ /* 0x0005e20000100a00 */
[----:B0-----:R-:W-:Y:S01]  /*c390*/  HFMA2.MMA R12, -RZ, RZ, -1.447265625, -232.375 ;  /* 0xbdcadb43ff0c7435 */ /* 0x001fe200000001ff */
        /* <DEDUP_REMOVED lines=8> */
[----:B0-----:R-:W-:Y:S01]  /*c420*/  HFMA2.MMA R15, -RZ, RZ, -0.501953125, 0.00012767314910888671875 ;  /* 0xb804082fff0f7435 */ /* 0x001fe200000001ff */
[----:B------:R-:W-:Y:S02]  /*c430*/  IMAD.MOV.U32 R14, RZ, RZ, -0x41fafc87 ;  /* 0xbe050379ff0e7424 */ /* 0x000fe400078e00ff */
[----:B------:R0:W-:Y:S01]  /*c440*/  STL.64 [R1+0x640], R12 ;  /* 0x0006400c01007387 */ /* 0x0001e20000100a00 */
[----:B-1----:R-:W-:Y:S01]  /*c450*/  HFMA2.MMA R17, -RZ, RZ, 0.08795166015625, -0.0002505779266357421875 ;  /* 0x2da18c1bff117435 */ /* 0x002fe200000001ff */
[----:B------:R-:W-:-:S02]  /*c460*/  IMAD.MOV.U32 R16, RZ, RZ, 0x39d6f710 ;  /* 0x39d6f710ff107424 */ /* 0x000fc400078e00ff */
[----:B------:R1:W-:Y:S04]  /*c470*/  STL.64 [R1+0x650], R10 ;  /* 0x0006500a01007387 */ /* 0x0003e80000100a00 */
[----:B------:R3:W-:Y:S01]  /*c480*/  STL.64 [R1+0x648], R14 ;  /* 0x0006480e01007387 */ /* 0x0007e20000100a00 */
[----:B--2---:R-:W-:Y:S01]  /*c490*/  HFMA2.MMA R6, -RZ, RZ, 1.3017578125, -2804 ;  /* 0x3d35e97aff067435 */ /* 0x004fe200000001ff */
[----:B------:R-:W-:Y:S02]  /*c4a0*/  MOV R7, 0x3495237e ;  /* 0x3495237e00077802 */ /* 0x000fe40000000f00 */
[----:B0-----:R-:W-:Y:S01]  /*c4b0*/  MOV R12, 0xbbb833db ;  /* 0xbbb833db000c7802 */ /* 0x001fe20000000f00 */
[----:B------:R-:W-:Y:S01]  /*c4c0*/  IMAD.MOV.U32 R13, RZ, RZ, -0x4edb5962 ;  /* 0xb124a69eff0d7424 */ /* 0x000fe200078e00ff */
[----:B------:R0:W-:Y:S01]  /*c4d0*/  STL.64 [R1+0x678], R16 ;  /* 0x0006781001007387 */ /* 0x0001e20000100a00 */
[----:B-1----:R-:W-:Y:S01]  /*c4e0*/  HFMA2.MMA R11, -RZ, RZ, 1.1015625, 480 ;  /* 0x3c685f80ff0b7435 */ /* 0x002fe200000001ff */
        /* <DEDUP_REMOVED lines=354> */
.L_x_1888:
[----:B------:R-:W-:Y:S05]  /*db10*/  BSYNC B1 ;  /* 0x0000000000017941 */ /* 0x000fea0003800000 */
.L_x_1887:
[----:B------:R-:W-:-:S04]  /*db20*/  FADD.FTZ R5, -R8, R5 ;  /* 0x0000000508057221 */ /* 0x000fc80000010100 */
[----:B------:R-:W-:-:S06]  /*db30*/  FMUL.FTZ R5, R5, -2 ;  /* 0xc000000005057820 */ /* 0x000fcc0000410000 */
[----:B------:R-:W0:Y:S02]  /*db40*/  MUFU.SQRT R5, R5 ;  /* 0x0000000500057308 */ /* 0x000e240000002000 */
[----:B0-----:R-:W-:Y:S01]  /*db50*/  FADD.FTZ R6, -R5, -RZ ;  /* 0x800000ff05067221 */ /* 0x001fe20000010100 */
[----:B------:R-:W-:Y:S06]  /*db60*/  BRA `(.L_x_1886) ;  /* 0x0000000000887947 */ /* 0x000fec0003800000 */
.L_x_1885:
        /* <DEDUP_REMOVED lines=30> */
.L_x_1890:
[----:B------:R-:W-:Y:S05]  /*dd50*/  BSYNC B1 ;  /* 0x0000000000017941 */ /* 0x000fea0003800000 */
.L_x_1889:
[----:B------:R-:W-:-:S04]  /*dd60*/  FADD.FTZ R5, -R8, R5 ;  /* 0x0000000508057221 */ /* 0x000fc80000010100 */
[----:B------:R-:W-:-:S04]  /*dd70*/  FMUL.FTZ R5, R5, -2 ;  /* 0xc000000005057820 */ /* 0x000fc80000410000 */
[----:B------:R0:W1:Y:S03]  /*dd80*/  MUFU.SQRT R6, R5 ;  /* 0x0000000500067308 */ /* 0x0000660000002000 */
.L_x_1886:
[----:B------:R-:W-:Y:S05]  /*dd90*/  BSYNC B0 ;  /* 0x0000000000007941 */ /* 0x000fea0003800000 */
.L_x_1884:
        /* <DEDUP_REMOVED lines=71> */
.L_x_1895:
        /* <DEDUP_REMOVED lines=266> */
.L_x_1893:
[----:B------:R-:W-:Y:S05]  /*f2b0*/  BSYNC B1 ;  /* 0x0000000000017941 */ /* 0x000fea0003800000 */
.L_x_1892:
        /* <DEDUP_REMOVED lines=13> */
.L_x_1894:
[----:B------:R-:W-:Y:S05]  /*f390*/  BSYNC B0 ;  /* 0x0000000000007941 */ /* 0x000fea0003800000 */
.L_x_1891:
        /* <DEDUP_REMOVED lines=65> */
.L_x_1897:
[----:B------:R-:W-:Y:S05]  /*f7b0*/  BSYNC B0 ;  /* 0x0000000000007941 */ /* 0x000fea0003800000 */
.L_x_1896:
        /* <DEDUP_REMOVED lines=33> */
.L_x_1899:
[----:B------:R-:W-:Y:S05]  /*f9d0*/  BSYNC B0 ;  /* 0x0000000000007941 */ /* 0x000fea0003800000 */
.L_x_1898:
        /* <DEDUP_REMOVED lines=22> */
.L_x_1901:
[----:B------:R-:W-:Y:S05]  /*fb40*/  BSYNC B0 ;  /* 0x0000000000007941 */ /* 0x000fea0003800000 */
.L_x_1900:
        /* <DEDUP_REMOVED lines=9> */
.L_x_1841:
[----:B------:R-:W-:Y:S01]  /*fbe0*/  IMAD.MOV.U32 R5, RZ, RZ, 0x3f800000 ;  /* 0x3f800000ff057424 */ /* 0x000fe200078e00ff */
[----:B------:R-:W-:-:S04]  /*fbf0*/  FSETP.GT.FTZ.AND P0, PT, R0, RZ, PT ;  /* 0x000000ff0000720b */ /* 0x000fc80003f14000 */
[----:B------:R-:W-:-:S09]  /*fc00*/  FSEL R5, R5, +QNAN , P0 ;  /* 0x7fc0000005057808 */ /* 0x000fd20000000000 */
.L_x_1840:
[----:B------:R-:W-:Y:S05]  /*fc10*/  BSYNC B5 ;  /* 0x0000000000057941 */ /* 0x000fea0003800000 */
.L_x_1839:
[----:B------:R-:W-:Y:S01]  /*fc20*/  MOV R6, R5 ;  /* 0x0000000500067202 */ /* 0x000fe20000000f00 */
[----:B------:R-:W-:-:S06]  /*fc30*/  HFMA2.MMA R5, -RZ, RZ, 0, 0 ;  /* 0x00000000ff057435 */ /* 0x000fcc00000001ff */
[----:B------:R-:W-:Y:S05]  /*fc40*/  RET.REL.NODEC R4 `(_ZN2at6native29vectorized_elementwise_kernelILi2EN48_GLOBAL__N__08322988_15_IGammaKernel_cu_cb51a28d10CalcIgammaIfEESt5arrayIPcLm3EEEEviT0_T1_) ;  /* 0xffffff0004ec7950 */ /* 0x000fea0003c3ffff */
        .type           $_ZN2at6native29vectorized_elementwise_kernelILi2EN48_GLOBAL__N__08322988_15_IGammaKernel_cu_cb51a28d10CalcIgammaIfEESt5arrayIPcLm3EEEEviT0_T1_$_ZN46_INTERNAL_08322988_15_IGammaKernel_cu_cb51a28d48_GLOBAL__N__08322988_15_IGammaKernel_cu_cb51a28d12calc_igammacIfEET_S2_S2_,@function
        .size           $_ZN2at6native29vectorized_elementwise_kernelILi2EN48_GLOBAL__N__08322988_15_IGammaKernel_cu_cb51a28d10CalcIgammaIfEESt5arrayIPcLm3EEEEviT0_T1_$_ZN46_INTERNAL_08322988_15_IGammaKernel_cu_cb51a28d48_GLOBAL__N__08322988_15_IGammaKernel_cu_cb51a28d12calc_igammacIfEET_S2_S2_,($__internal_8_$__cuda_sm20_div_rn_f64_full - $_ZN2at6native29vectorized_elementwise_kernelILi2EN48_GLOBAL__N__08322988_15_IGammaKernel_cu_cb51a28d10CalcIgammaIfEESt5arrayIPcLm3EEEEviT0_T1_$_ZN46_INTERNAL_08322988_15_IGammaKernel_cu_cb51a28d48_GLOBAL__N__08322988_15_IGammaKernel_cu_cb51a28d12calc_igammacIfEET_S2_S2_)
$_ZN2at6native29vectorized_elementwise_kernelILi2EN48_GLOBAL__N__08322988_15_IGammaKernel_cu_cb51a28d10CalcIgammaIfEESt5arrayIPcLm3EEEEviT0_T1_$_ZN46_INTERNAL_08322988_15_IGammaKernel_cu_cb51a28d48_GLOBAL__N__08322988_15_IGammaKernel_cu_cb51a28d12calc_igammacIfEET_S2_S2_:
        /* <DEDUP_REMOVED lines=10> */
[----:B------:R-:W-:-:S12]  /*fcf0*/  HFMA2.MMA R6, -RZ, RZ, 1.875, 0 ;  /* 0x3f800000ff067435 */ /* 0x000fd800000001ff */
[----:B------:R-:W-:Y:S05]  /*fd00*/  @!P0 BRA `(.L_x_1903) ;  /* 0x0000018400a48947 */ /* 0x000fea0003800000 */
[----:B------:R-:W-:Y:S01]  /*fd10*/  FSETP.NEU.FTZ.AND P0, PT, |R3|, +INF , PT ;  /* 0x7f8000000300780b */ /* 0x000fe20003f1d200 */
[----:B------:R-:W-:Y:S01]  /*fd20*/  FADD.FTZ R0, |R2|, -RZ ;  /* 0x800000ff02007221 */ /* 0x000fe20000010200 */
[----:B------:R-:W-:-:S11]  /*fd30*/  IMAD.MOV.U32 R7, RZ, RZ, 0x3f800000 ;  /* 0x3f800000ff077424 */ /* 0x000fd600078e00ff */
        /* <DEDUP_REMOVED lines=27> */
.L_x_1907:
[----:B------:R-:W-:Y:S05]  /*fef0*/  BSYNC B0 ;  /* 0x0000000000007941 */ /* 0x000fea0003800000 */
.L_x_1906:
[----:B------:R-:W-:Y:S01]  /*ff00*/  FMUL.FTZ R14, R2, 1 ;  /* 0x3f800000020e7820 */ /* 0x000fe20000410000 */
[----:B------:R-:W-:Y:S01]  /*ff10*/  HFMA2.MMA R18, -RZ, RZ, -0.0027332305908203125, -0.002735137939453125 ;  /* 0x9999999aff127435 */ /* 0x000fe200000001ff */
[----:B------:R-:W-:-:S04]  /*ff20*/  MOV R19, 0x3ff19999 ;  /* 0x3ff1999900137802 */ /* 0x000fc80000000f00 */
[----:B------:R-:W0:Y:S03]  /*ff30*/  F2F.F64.F32 R14, R14 ;  /* 0x0000000e000e7310 */ /* 0x000e260000201800 */
[----:B0-----:R-:W-:-:S14]  /*ff40*/  DSETP.GT.AND P0, PT, R14, R18, PT ;  /* 0x000000120e00722a */ /* 0x001fdc0003f04000 */
[----:B------:R-:W-:Y:S05]  /*ff50*/  @P0 BRA `(.L_x_1909) ;  /* 0x0000008000d40947 */ /* 0x000fea0003800000 */
[----:B------:R-:W-:-:S13]  /*ff60*/  FSETP.GTU.FTZ.AND P0, PT, R2, 0.5, PT ;  /* 0x3f0000000200780b */ /* 0x000fda0003f1c000 */
[----:B------:R-:W-:Y:S05]  /*ff70*/  @P0 BRA `(.L_x_1910) ;  /* 0x0000004000980947 */ /* 0x000fea0003800000 */
[----:B------:R-:W0:Y:S01]  /*ff80*/  MUFU.LG2 R10, R2 ;  /* 0x00000002000a7308 */ /* 0x000e220000000c00 */
[----:B------:R-:W-:Y:S01]  /*ff90*/  IMAD.MOV.U32 R6, RZ, RZ, 0x1 ;  /* 0x00000001ff067424 */ /* 0x000fe200078e00ff */
        /* <DEDUP_REMOVED lines=19> */
[----:B------:R-:W-:Y:S01]  /*100d0*/  IMAD.MOV.U32 R20, RZ, RZ, -0x66666666 ;  /* 0x9999999aff147424 */ /* 0x000fe200078e00ff */
[----:B------:R-:W-:Y:S02]  /*100e0*/  MOV R13, R17 ;  /* 0x00000011000d7202 */ /* 0x000fe40000000f00 */
[----:B------:R-:W-:Y:S02]  /*100f0*/  MOV R21, 0xbfd99999 ;  /* 0xbfd9999900157802 */ /* 0x000fe40000000f00 */
[----:B------:R-:W-:-:S07]  /*10100*/  MOV R6, 0x10120 ;  /* 0x0001012000067802 */ /* 0x000fce0000000f00 */
[----:B------:R-:W-:Y:S05]  /*10110*/  CALL.REL.NOINC `($__internal_8_$__cuda_sm20_div_rn_f64_full) ;  /* 0x0000018000b07944 */ /* 0x000fea0003c00000 */
[----:B------:R-:W-:Y:S01]  /*10120*/  MOV R6, R8 ;  /* 0x0000000800067202 */ /* 0x000fe20000000f00 */
[----:B------:R-:W-:-:S07]  /*10130*/  IMAD.MOV.U32 R7, RZ, RZ, R27 ;  /* 0x000000ffff077224 */ /* 0x000fce00078e001b */
.L_x_1912:
[----:B------:R-:W-:Y:S05]  /*10140*/  BSYNC B0 ;  /* 0x0000000000007941 */ /* 0x000fea0003800000 */
.L_x_1911:
        /* <DEDUP_REMOVED lines=9> */
.L_x_1915:
[----:B------:R-:W-:Y:S02]  /*101e0*/  I2FP.F32.S32 R9, R6 ;  /* 0x0000000600097245 */ /* 0x000fe40000201400 */
[----:B------:R-:W-:Y:S02]  /*101f0*/  IADD3 R6, R6, 0x1, RZ ;  /* 0x0000000106067810 */ /* 0x000fe40007ffe0ff */
[----:B------:R0:W1:Y:S02]  /*10200*/  MUFU.RCP R8, R9 ;  /* 0x0000000900087308 */ /* 0x0000640000001000 */
[----:B------:R-:W-:Y:S01]  /*10210*/  ISETP.LT.U32.AND P1, PT, R6, 0x7d0, PT ;  /* 0x000007d00600780c */ /* 0x000fe20003f21070 */
[----:B0-----:R-:W-:-:S06]  /*10220*/  FADD.FTZ R9, R3, R9 ;  /* 0x0000000903097221 */ /* 0x001fcc0000010000 */
[----:B------:R-:W0:Y:S01]  /*10230*/  MUFU.RCP R9, R9 ;  /* 0x0000000900097308 */ /* 0x000e220000001000 */
[----:B-1----:R-:W-:-:S04]  /*10240*/  FMUL.FTZ R8, R0, R8 ;  /* 0x0000000800087220 */ /* 0x002fc80000410000 */
[----:B------:R-:W-:-:S04]  /*10250*/  FMUL.FTZ R7, R8, R7 ;  /* 0x0000000708077220 */ /* 0x000fc80000410000 */
[----:B0-----:R-:W-:-:S04]  /*10260*/  FMUL.FTZ R9, R7, R9 ;  /* 0x0000000907097220 */ /* 0x001fc80000410000 */
[----:B------:R-:W-:-:S04]  /*10270*/  FADD.FTZ R2, R9, R2 ;  /* 0x0000000209027221 */ /* 0x000fc80000010000 */
[----:B------:R-:W-:-:S05]  /*10280*/  FMUL.FTZ R8, |R2|, 5.9604644775390625e-08 ;  /* 0x3380000002087820 */ /* 0x000fca0000410200 */
[----:B------:R-:W-:-:S13]  /*10290*/  FSETP.GTU.FTZ.AND P0, PT, |R9|, R8, PT ;  /* 0x000000080900720b */ /* 0x000fda0003f1c200 */
[----:B------:R-:W-:Y:S05]  /*102a0*/  @P0 BRA P1, `(.L_x_1915) ;  /* 0xfffffffc00cc0947 */ /* 0x000fea000083ffff */
[----:B------:R-:W-:Y:S05]  /*102b0*/  BSYNC B0 ;  /* 0x0000000000007941 */ /* 0x000fea0003800000 */
.L_x_1914:
        /* <DEDUP_REMOVED lines=8> */
[----:B------:R-:W-:Y:S02]  /*10340*/  FSETP.GEU.FTZ.AND P0, PT, |R8|, 1.175494350822287508e-38, PT ;  /* 0x008000000800780b */ /* 0x000fe40003f1e200 */
[----:B------:R-:W-:Y:S02]  /*10350*/  MOV R6, 0x3e055027 ;  /* 0x3e05502700067802 */ /* 0x000fe40000000f00 */
[----:B------:R-:W-:Y:S02]  /*10360*/  FSEL R0, R0, R9, !P0 ;  /* 0x0000000900007208 */ /* 0x000fe40004000000 */
[----:B------:R-:W-:Y:S02]  /*10370*/  FSEL R13, RZ, -23, P0 ;  /* 0xc1b80000ff0d7808 */ /* 0x000fe40000000000 */
[C---:B------:R-:W-:Y:S02]  /*10380*/  IADD3 R12, R0.reuse, -0x3f2aaaab, RZ ;  /* 0xc0d55555000c7810 */ /* 0x040fe40007ffe0ff */
[----:B------:R-:W-:-:S02]  /*10390*/  ISETP.GE.U32.AND P1, PT, R0, 0x7f800000, PT ;  /* 0x7f8000000000780c */ /* 0x000fc40003f26070 */
[----:B------:R-:W-:Y:S02]  /*103a0*/  LOP3.LUT R12, R12, 0xff800000, RZ, 0xc0, !PT ;  /* 0xff8000000c0c7812 */ /* 0x000fe400078ec0ff */
[----:B------:R-:W-:-:S03]  /*103b0*/  FSETP.NEU.FTZ.AND P0, PT, R0, RZ, PT ;  /* 0x000000ff0000720b */ /* 0x000fc60003f1d000 */
[----:B------:R-:W-:Y:S01]  /*103c0*/  IMAD.IADD R7, R0, 0x1, -R12 ;  /* 0x0000000100077824 */ /* 0x000fe200078e0a0c */
[----:B------:R-:W-:-:S03]  /*103d0*/  I2FP.F32.S32 R12, R12 ;  /* 0x0000000c000c7245 */ /* 0x000fc60000201400 */
[----:B------:R-:W-:Y:S02]  /*103e0*/  FADD.FTZ R7, R7, -1 ;  /* 0xbf80000007077421 */ /* 0x000fe40000010000 */
[----:B------:R-:W-:Y:S01]  /*103f0*/  FFMA.FTZ R12, R12, 1.1920928955078125e-07, R13 ;  /* 0x340000000c0c7823 */ /* 0x000fe2000001000d */
[----:B------:R-:W-:Y:S02]  /*10400*/  IMAD.MOV.U32 R13, RZ, RZ, 0x3a4be755 ;  /* 0x3a4be755ff0d7424 */ /* 0x000fe400078e00ff */
[----:B------:R-:W-:-:S04]  /*10410*/  FFMA.FTZ R6, R7, -R6, 0.14084610342979431152 ;  /* 0x3e1039f607067423 */ /* 0x000fc80000010806 */
[----:B------:R-:W-:-:S04]  /*10420*/  FFMA.FTZ R6, R7, R6, -0.12148627638816833496 ;  /* 0xbdf8cdcc07067423 */ /* 0x000fc80000010006 */
[----:B------:R-:W-:-:S04]  /*10430*/  FFMA.FTZ R6, R7, R6, 0.13980610668659210205 ;  /* 0x3e0f295507067423 */ /* 0x000fc80000010006 */
[----:B------:R-:W-:-:S04]  /*10440*/  FFMA.FTZ R6, R7, R6, -0.16684235632419586182 ;  /* 0xbe2ad8b907067423 */ /* 0x000fc80000010006 */
[----:B------:R-:W-:-:S04]  /*10450*/  FFMA.FTZ R6, R7, R6, 0.20012299716472625732 ;  /* 0x3e4ced0b07067423 */ /* 0x000fc80000010006 */
[----:B------:R-:W-:-:S04]  /*10460*/  FFMA.FTZ R6, R7, R6, -0.24999669194221496582 ;  /* 0xbe7fff2207067423 */ /* 0x000fc80000010006 */
[C---:B------:R-:W-:Y:S02]  /*10470*/  FFMA.FTZ R14, R7.reuse, R6, 0.33333182334899902344 ;  /* 0x3eaaaa78070e7423 */ /* 0x040fe40000010006 */
[----:B------:R-:W0:Y:S02]  /*10480*/  MUFU.RCP R6, R9 ;  /* 0x0000000900067308 */ /* 0x000e240000001000 */
[----:B------:R-:W-:-:S04]  /*10490*/  FFMA.FTZ R14, R7, R14, -0.5 ;  /* 0xbf000000070e7423 */ /* 0x000fc8000001000e */
[----:B------:R-:W-:-:S04]  /*104a0*/  FMUL.FTZ R14, R7, R14 ;  /* 0x0000000e070e7220 */ /* 0x000fc80000410000 */
[----:B------:R-:W-:Y:S01]  /*104b0*/  FFMA.FTZ R14, R7, R14, R7 ;  /* 0x0000000e070e7223 */ /* 0x000fe20000010007 */
[----:B------:R-:W-:-:S03]  /*104c0*/  @P1 MOV R7, 0x7f800000 ;  /* 0x7f80000000071802 */ /* 0x000fc60000000f00 */
[----:B------:R-:W-:Y:S02]  /*104d0*/  FFMA.FTZ R12, R12, 0.69314718246459960938, R14 ;  /* 0x3f3172180c0c7823 */ /* 0x000fe4000001000e */
[----:B------:R-:W-:Y:S01]  /*104e0*/  @P1 FFMA.FTZ R12, R0, R7, +INF ;  /* 0x7f800000000c1423 */ /* 0x000fe20000010007 */
[----:B0-----:R-:W-:Y:S01]  /*104f0*/  FMUL.FTZ R14, R6, R6 ;  /* 0x00000006060e7220 */ /* 0x001fe20000410000 */
[----:B------:R-:W-:Y:S02]  /*10500*/  FADD.FTZ R0, |R8|, -0.5 ;  /* 0xbf00000008007421 */ /* 0x000fe40000010200 */
[----:B------:R-:W-:Y:S01]  /*10510*/  FMUL.FTZ R12, R12, 0.5 ;  /* 0x3f0000000c0c7820 */ /* 0x000fe20000410000 */
[----:B------:R-:W-:-:S04]  /*10520*/  FFMA.FTZ R13, R14, R13, -0.0027776553761214017868 ;  /* 0xbb3609530e0d7423 */ /* 0x000fc8000001000d */
[----:B------:R-:W-:Y:S01]  /*10530*/  FSEL R12, R12, -INF , P0 ;  /* 0xff8000000c0c7808 */ /* 0x000fe20000000000 */
[----:B------:R-:W-:Y:S01]  /*10540*/  FFMA.FTZ R13, R14, R13, 0.083333276212215423584 ;  /* 0x3daaaaa30e0d7423 */ /* 0x000fe2000001000d */
[----:B------:R-:W-:-:S03]  /*10550*/  FSETP.NEU.FTZ.AND P0, PT, |R8|, +INF , PT ;  /* 0x7f8000000800780b */ /* 0x000fc60003f1d200 */
[----:B------:R-:W-:Y:S01]  /*10560*/  FFMA.FTZ R13, R6, R13, 0.91893851757049560547 ;  /* 0x3f6b3f8e060d7423 */ /* 0x000fe2000001000d */
[----:B------:R-:W-:-:S04]  /*10570*/  FMUL.FTZ R0, R12, R0 ;  /* 0x000000000c007220 */ /* 0x000fc80000410000 */
[----:B------:R-:W-:Y:S01]  /*10580*/  FADD.FTZ R13, R0, R13 ;  /* 0x0000000d000d7221 */ /* 0x000fe20000010000 */
[----:B------:R-:W-:-:S04]  /*10590*/  FADD.FTZ R0, -R9, R0 ;  /* 0x0000000009007221 */ /* 0x000fc80000010100 */
[----:B------:R-:W-:-:S05]  /*105a0*/  FADD.FTZ R0, R0, R13 ;  /* 0x0000000d00007221 */ /* 0x000fca0000010000 */
[----:B------:R-:W-:Y:S01]  /*105b0*/  FSEL R6, R9, R0, !P0 ;  /* 0x0000000009067208 */ /* 0x000fe20004000000 */
[----:B------:R-:W-:Y:S06]  /*105c0*/  BRA `(.L_x_1919) ;  /* 0x0000000400407947 */ /* 0x000fec0003800000 */
.L_x_1918:
        /* <DEDUP_REMOVED lines=13> */
.L_x_1917:
        /* <DEDUP_REMOVED lines=15> */
.L_x_1920:
        /* <DEDUP_REMOVED lines=16> */
.L_x_1921:
[----:B------:R-:W-:-:S10]  /*10890*/  HFMA2.MMA R7, -RZ, RZ, 0.92724609375, 0.00441741943359375 ;  /* 0x3b6b1c86ff077435 */ /* 0x000fd400000001ff */
[----:B------:R-:W-:-:S04]  /*108a0*/  FFMA.FTZ R7, |R8|, R7, -0.0054712854325771331787 ;  /* 0xbbb3487808077423 */ /* 0x000fc80000010207 */
[----:B------:R-:W-:-:S04]  /*108b0*/  FFMA.FTZ R7, |R8|, R7, -0.044627126306295394897 ;  /* 0xbd36caef08077423 */ /* 0x000fc80000010207 */
[----:B------:R-:W-:-:S04]  /*108c0*/  FFMA.FTZ R7, |R8|, R7, 0.16731770336627960205 ;  /* 0x3e2b555508077423 */ /* 0x000fc80000010207 */
[----:B------:R-:W-:-:S04]  /*108d0*/  FFMA.FTZ R7, |R8|, R7, -0.042135979980230331421 ;  /* 0xbd2c96c708077423 */ /* 0x000fc80000010207 */
[----:B------:R-:W-:-:S04]  /*108e0*/  FFMA.FTZ R7, |R8|, R7, -0.6558672785758972168 ;  /* 0xbf27e6eb08077423 */ /* 0x000fc80000010207 */
[----:B------:R-:W-:-:S04]  /*108f0*/  FFMA.FTZ R7, |R8|, R7, 0.57721537351608276367 ;  /* 0x3f13c46308077423 */ /* 0x000fc80000010207 */
[----:B------:R-:W-:-:S04]  /*10900*/  FMUL.FTZ R7, |R8|, R7 ;  /* 0x0000000708077220 */ /* 0x000fc80000410200 */
[----:B------:R-:W-:Y:S01]  /*10910*/  FFMA.FTZ R0, |R8|, R7, |R8| ;  /* 0x0000000708007223 */ /* 0x000fe20000010608 */
[----:B------:R-:W-:-:S04]  /*10920*/  MOV R7, 0x3e055027 ;  /* 0x3e05502700077802 */ /* 0x000fc80000000f00 */
[----:B------:R-:W-:-:S04]  /*10930*/  FSETP.GEU.FTZ.AND P0, PT, R0, 1.175494350822287508e-38, PT ;  /* 0x008000000000780b */ /* 0x000fc80003f1e000 */
[----:B------:R-:W-:-:S09]  /*10940*/  FSEL R12, RZ, -23, P0 ;  /* 0xc1b80000ff0c7808 */ /* 0x000fd20000000000 */
[----:B------:R-:W-:-:S05]  /*10950*/  @!P0 FMUL.FTZ R0, R0, 8388608 ;  /* 0x4b00000000008820 */ /* 0x000fca0000410000 */
[C---:B------:R-:W-:Y:S02]  /*10960*/  IADD3 R13, R0.reuse, -0x3f2aaaab, RZ ;  /* 0xc0d55555000d7810 */ /* 0x040fe40007ffe0ff */
[C---:B------:R-:W-:Y:S02]  /*10970*/  ISETP.GE.U32.AND P1, PT, R0.reuse, 0x7f800000, PT ;  /* 0x7f8000000000780c */ /* 0x040fe40003f26070 */
[----:B------:R-:W-:Y:S02]  /*10980*/  LOP3.LUT R13, R13, 0xff800000, RZ, 0xc0, !PT ;  /* 0xff8000000d0d7812 */ /* 0x000fe400078ec0ff */
[----:B------:R-:W-:-:S03]  /*10990*/  FSETP.NEU.FTZ.AND P0, PT, R0, RZ, PT ;  /* 0x000000ff0000720b */ /* 0x000fc60003f1d000 */
        /* <DEDUP_REMOVED lines=16> */
[----:B------:R-:W-:-:S04]  /*10aa0*/  @P1 FFMA.FTZ R7, R0, R6, +INF ;  /* 0x7f80000000071423 */ /* 0x000fc80000010006 */
[----:B------:R-:W-:-:S05]  /*10ab0*/  FADD.FTZ R7, -R7, -RZ ;  /* 0x800000ff07077221 */ /* 0x000fca0000010100 */
[----:B------:R-:W-:-:S07]  /*10ac0*/  FSEL R6, R7, +INF , P0 ;  /* 0x7f80000007067808 */ /* 0x000fce0000000000 */
.L_x_1919:
[----:B------:R-:W-:Y:S05]  /*10ad0*/  BSYNC B0 ;  /* 0x0000000000007941 */ /* 0x000fea0003800000 */
.L_x_1916:
        /* <DEDUP_REMOVED lines=61> */
.L_x_1924:
[----:B------:R-:W-:Y:S01]  /*10eb0*/  FSETP.GEU.FTZ.AND P0, PT, |R8|, 1.175494350822287508e-38, PT ;  /* 0x008000000800780b */ /* 0x000fe20003f1e200 */
[----:B------:R-:W-:-:S12]  /*10ec0*/  IMAD.MOV.U32 R6, RZ, RZ, 0x3e055027 ;  /* 0x3e055027ff067424 */ /* 0x000fd800078e00ff */
[----:B------:R-:W-:Y:S01]  /*10ed0*/  @!P0 FMUL.FTZ R9, |R8|, 8388608 ;  /* 0x4b00000008098820 */ /* 0x000fe20000410200 */
[----:B------:R-:W-:-:S04]  /*10ee0*/  FSEL R8, RZ, -23, P0 ;  /* 0xc1b80000ff087808 */ /* 0x000fc80000000000 */
        /* <DEDUP_REMOVED lines=22> */
.L_x_1923:
[----:B------:R-:W-:Y:S05]  /*11050*/  BSYNC B0 ;  /* 0x0000000000007941 */ /* 0x000fea0003800000 */
.L_x_1922:
[----:B------:R-:W-:Y:S01]  /*11060*/  FSETP.GE.FTZ.AND P0, PT, |R3|, 3, PT ;  /* 0x404000000300780b */ /* 0x000fe20003f16200 */
[----:B------:R-:W-:-:S12]  /*11070*/  BSSY B0, `(.L_x_1925) ;  /* 0x000007c000007945 */ /* 0x000fd80003800000 */
[----:B------:R-:W-:Y:S05]  /*11080*/  @!P0 BRA `(.L_x_1926) ;  /* 0x0000000000dc8947 */ /* 0x000fea0003800000 */
[----:B------:R-:W-:-:S13]  /*11090*/  FSETP.GE.FTZ.AND P0, PT, |R3|, 7.8000001907348632812, PT ;  /* 0x40f9999a0300780b */ /* 0x000fda0003f16200 */
[----:B------:R-:W-:Y:S05]  /*110a0*/  @!P0 BRA `(.L_x_1927) ;  /* 0x0000000000a08947 */ /* 0x000fea0003800000 */
[C---:B------:R-:W-:Y:S01]  /*110b0*/  FMUL.FTZ R6, |R3|.reuse, 8388608 ;  /* 0x4b00000003067820 */ /* 0x040fe20000410200 */
[----:B------:R-:W-:Y:S01]  /*110c0*/  FSETP.GEU.FTZ.AND P0, PT, |R3|, 1.175494350822287508e-38, PT ;  /* 0x008000000300780b */ /* 0x000fe20003f1e200 */
[----:B------:R-:W-:-:S03]  /*110d0*/  IMAD.MOV.U32 R7, RZ, RZ, 0x3e055027 ;  /* 0x3e055027ff077424 */ /* 0x000fc600078e00ff */
[----:B------:R-:W-:Y:S02]  /*110e0*/  FSEL R6, R6, R11, !P0 ;  /* 0x0000000b06067208 */ /* 0x000fe40004000000 */
[----:B------:R-:W-:Y:S02]  /*110f0*/  FSEL R12, RZ, -23, P0 ;  /* 0xc1b80000ff0c7808 */ /* 0x000fe40000000000 */
[C---:B------:R-:W-:Y:S02]  /*11100*/  IADD3 R9, R6.reuse, -0x3f2aaaab, RZ ;  /* 0xc0d5555506097810 */ /* 0x040fe40007ffe0ff */
[C---:B------:R-:W-:Y:S02]  /*11110*/  ISETP.GE.U32.AND P1, PT, R6.reuse, 0x7f800000, PT ;  /* 0x7f8000000600780c */ /* 0x040fe40003f26070 */
[----:B------:R-:W-:Y:S02]  /*11120*/  LOP3.LUT R9, R9, 0xff800000, RZ, 0xc0, !PT ;  /* 0xff80000009097812 */ /* 0x000fe400078ec0ff */
[----:B------:R-:W-:-:S02]  /*11130*/  FSETP.NEU.FTZ.AND P0, PT, R6, RZ, PT ;  /* 0x000000ff0600720b */ /* 0x000fc40003f1d000 */
[-C--:B------:R-:W-:Y:S02]  /*11140*/  IADD3 R8, R6, -R9.reuse, RZ ;  /* 0x8000000906087210 */ /* 0x080fe40007ffe0ff */
[----:B------:R-:W-:-:S03]  /*11150*/  I2FP.F32.S32 R9, R9 ;  /* 0x0000000900097245 */ /* 0x000fc60000201400 */
[----:B------:R-:W-:Y:S02]  /*11160*/  FADD.FTZ R8, R8, -1 ;  /* 0xbf80000008087421 */ /* 0x000fe40000010000 */
[----:B------:R-:W-:Y:S01]  /*11170*/  FFMA.FTZ R9, R9, 1.1920928955078125e-07, R12 ;  /* 0x3400000009097823 */ /* 0x000fe2000001000c */
[----:B------:R-:W-:Y:S01]  /*11180*/  HFMA2.MMA R12, -RZ, RZ, 0.78662109375, -1877 ;  /* 0x3a4be755ff0c7435 */ /* 0x000fe200000001ff */
        /* <DEDUP_REMOVED lines=19> */
[----:B------:R-:W-:-:S04]  /*112c0*/  FFMA.FTZ R12, R13, R12, 0.083333276212215423584 ;  /* 0x3daaaaa30d0c7423 */ /* 0x000fc8000001000c */
[----:B------:R-:W-:Y:S01]  /*112d0*/  FFMA.FTZ R12, R7, R12, 0.91893851757049560547 ;  /* 0x3f6b3f8e070c7423 */ /* 0x000fe2000001000c */
[----:B------:R-:W-:-:S04]  /*112e0*/  FMUL.FTZ R6, R9, R6 ;  /* 0x0000000609067220 */ /* 0x000fc80000410000 */
[----:B------:R-:W-:Y:S01]  /*112f0*/  FADD.FTZ R12, R6, R12 ;  /* 0x0000000c060c7221 */ /* 0x000fe20000010000 */
[----:B------:R-:W-:-:S04]  /*11300*/  FADD.FTZ R7, -R11, R6 ;  /* 0x000000060b077221 */ /* 0x000fc80000010100 */
[----:B------:R-:W-:Y:S01]  /*11310*/  FADD.FTZ R6, R7, R12 ;  /* 0x0000000c07067221 */ /* 0x000fe20000010000 */
[----:B------:R-:W-:Y:S06]  /*11320*/  BRA `(.L_x_1928) ;  /* 0x0000000400407947 */ /* 0x000fec0003800000 */
.L_x_1927:
[----:B------:R-:W-:Y:S01]  /*11330*/  FADD.FTZ R7, |R3|, -3 ;  /* 0xc040000003077421 */ /* 0x000fe20000010200 */
[----:B------:R-:W-:-:S03]  /*11340*/  IMAD.MOV.U32 R8, RZ, RZ, 0x443b38fb ;  /* 0x443b38fbff087424 */ /* 0x000fc600078e00ff */
[C---:B------:R-:W-:Y:S01]  /*11350*/  FADD.FTZ R6, R7.reuse, -259.2509765625 ;  /* 0xc381a02007067421 */ /* 0x040fe20000010000 */
[----:B------:R-:W-:-:S03]  /*11360*/  FFMA.FTZ R8, R7, -R8, -12349.7421875 ;  /* 0xc640f6f807087423 */ /* 0x000fc60000010808 */
[C---:B------:R-:W-:Y:S01]  /*11370*/  FFMA.FTZ R6, R7.reuse, R6, -10777.1796875 ;  /* 0xc62864b807067423 */ /* 0x040fe20000010006 */
[----:B------:R-:W-:-:S03]  /*11380*/  FFMA.FTZ R8, R7, R8, -41061.375 ;  /* 0xc720656007087423 */ /* 0x000fc60000010008 */
[C---:B------:R-:W-:Y:S01]  /*11390*/  FFMA.FTZ R6, R7.reuse, R6, -92685.046875 ;  /* 0xc7b5068607067423 */ /* 0x040fe20000010006 */
[----:B------:R-:W-:-:S03]  /*113a0*/  FFMA.FTZ R8, R7, R8, -48310.6640625 ;  /* 0xc73cb6aa07087423 */ /* 0x000fc60000010008 */
[C---:B------:R-:W-:Y:S01]  /*113b0*/  FFMA.FTZ R6, R7.reuse, R6, -206353.578125 ;  /* 0xc849846507067423 */ /* 0x040fe20000010006 */
[----:B------:R-:W-:-:S05]  /*113c0*/  FFMA.FTZ R8, R7, R8, -143033.40625 ;  /* 0xc80bae5a07087423 */ /* 0x000fca0000010008 */
[----:B------:R-:W0:Y:S02]  /*113d0*/  MUFU.RCP R6, R6 ;  /* 0x0000000600067308 */ /* 0x000e240000001000 */
[----:B0-----:R-:W-:Y:S01]  /*113e0*/  FFMA.FTZ R6, R8, R6, R7 ;  /* 0x0000000608067223 */ /* 0x001fe20000010007 */
[----:B------:R-:W-:Y:S06]  /*113f0*/  BRA `(.L_x_1928) ;  /* 0x00000004000c7947 */ /* 0x000fec0003800000 */
.L_x_1926:
        /* <DEDUP_REMOVED lines=15> */
.L_x_1929:
        /* <DEDUP_REMOVED lines=16> */
.L_x_1930:
        /* <DEDUP_REMOVED lines=15> */
[----:B------:R-:W-:Y:S02]  /*116e0*/  LOP3.LUT R12, R12, 0xff800000, RZ, 0xc0, !PT ;  /* 0xff8000000c0c7812 */ /* 0x000fe400078ec0ff */
[C---:B------:R-:W-:Y:S02]  /*116f0*/  FSETP.NEU.FTZ.AND P0, PT, R6.reuse, RZ, PT ;  /* 0x000000ff0600720b */ /* 0x040fe40003f1d000 */
        /* <DEDUP_REMOVED lines=19> */
.L_x_1928:
[----:B------:R-:W-:Y:S05]  /*11830*/  BSYNC B0 ;  /* 0x0000000000007941 */ /* 0x000fea0003800000 */
.L_x_1925:
        /* <DEDUP_REMOVED lines=21> */
[----:B------:R-:W-:Y:S01]  /*11990*/  FMUL.FTZ R12, R8, 3.1415927410125732422 ;  /* 0x40490fdb080c7820 */ /* 0x000fe20000410000 */
[----:B------:R-:W-:Y:S01]  /*119a0*/  HFMA2.MMA R8, -RZ, RZ, -0.66259765625, 2.662109375 ;  /* 0xb94d4153ff087435 */ /* 0x000fe200000001ff */
[----:B------:R-:W-:Y:S02]  /*119b0*/  @P1 MOV R14, 0x37cbac00 ;  /* 0x37cbac00000e1802 */ /* 0x000fe40000000f00 */
[C---:B------:R-:W-:Y:S01]  /*119c0*/  FMUL.FTZ R11, R12.reuse, R12 ;  /* 0x0000000c0c0b7220 */ /* 0x040fe20000410000 */
[----:B------:R-:W-:-:S03]  /*119d0*/  FSEL R12, R12, 1, !P1 ;  /* 0x3f8000000c0c7808 */ /* 0x000fc60004800000 */
        /* <DEDUP_REMOVED lines=35> */
.L_x_1933:
        /* <DEDUP_REMOVED lines=27> */
.L_x_1932:
[----:B------:R-:W-:Y:S05]  /*11dc0*/  BSYNC B0 ;  /* 0x0000000000007941 */ /* 0x000fea0003800000 */
.L_x_1931:
        /* <DEDUP_REMOVED lines=31> */
.L_x_1913:
[C---:B------:R-:W-:Y:S01]  /*11fc0*/  FMUL.FTZ R16, |R3|.reuse, 1 ;  /* 0x3f80000003107820 */ /* 0x040fe20000410200 */
[----:B------:R-:W-:Y:S01]  /*11fd0*/  FADD.FTZ R13, R3, -R2 ;  /* 0x80000002030d7221 */ /* 0x000fe20000010000 */
[----:B------:R-:W-:Y:S01]  /*11fe0*/  UMOV UR6, 0x9999999a ;  /* 0x9999999a00067882 */ /* 0x000fe20000000000 */
[----:B------:R-:W-:Y:S01]  /*11ff0*/  UMOV UR7, 0x3fd99999 ;  /* 0x3fd9999900077882 */ /* 0x000fe20000000000 */
[----:B------:R-:W-:Y:S01]  /*12000*/  BSSY B0, `(.L_x_1934) ;  /* 0x0000203000007945 */ /* 0x000fe20003800000 */
[----:B------:R-:W-:Y:S01]  /*12010*/  FMUL.FTZ R6, |R13|, 1 ;  /* 0x3f8000000d067820 */ /* 0x000fe20000410200 */
[----:B------:R-:W0:Y:S08]  /*12020*/  F2F.F64.F32 R16, R16 ;  /* 0x0000001000107310 */ /* 0x000e300000201800 */
[----:B------:R-:W1:Y:S01]  /*12030*/  F2F.F64.F32 R6, R6 ;  /* 0x0000000600067310 */ /* 0x000e620000201800 */
[----:B0-----:R-:W-:-:S08]  /*12040*/  DMUL R16, R16, UR6 ;  /* 0x0000000610107c28 */ /* 0x001fd00008000000 */
[----:B-1----:R-:W-:-:S14]  /*12050*/  DSETP.GEU.AND P0, PT, R16, R6, PT ;  /* 0x000000061000722a */ /* 0x002fdc0003f0e000 */
[----:B------:R-:W-:Y:S05]  /*12060*/  @!P0 BRA `(.L_x_1935) ;  /* 0x00000010007c8947 */ /* 0x000fea0003800000 */
[----:B------:R-:W-:Y:S01]  /*12070*/  IMAD.MOV.U32 R6, RZ, RZ, 0x419c28d0 ;  /* 0x419c28d0ff067424 */ /* 0x000fe200078e00ff */
[----:B------:R-:W-:Y:S01]  /*12080*/  MOV R7, 0x43e0f8e7 ;  /* 0x43e0f8e700077802 */ /* 0x000fe20000000f00 */
[----:B------:R-:W-:Y:S01]  /*12090*/  IMAD.MOV.U32 R18, RZ, RZ, 0x4b5edd0a ;  /* 0x4b5edd0aff127424 */ /* 0x000fe200078e00ff */
[----:B------:R-:W-:Y:S01]  /*120a0*/  MOV R16, 0x4912f03a ;  /* 0x4912f03a00107802 */ /* 0x000fe20000000f00 */
[----:B------:R-:W-:Y:S01]  /*120b0*/  IMAD.MOV.U32 R21, RZ, RZ, 0x4cc5f8af ;  /* 0x4cc5f8afff157424 */ /* 0x000fe200078e00ff */
[----:B------:R-:W-:Y:S01]  /*120c0*/  MOV R17, 0x4a5481c1 ;  /* 0x4a5481c100117802 */ /* 0x000fe20000000f00 */
[----:B------:R0:W-:Y:S01]  /*120d0*/  STL.64 [R1+0xa00], R6 ;  /* 0x000a000601007387 */ /* 0x0001e20000100a00 */
[----:B------:R-:W-:Y:S02]  /*120e0*/  FSETP.GT.FTZ.AND P0, PT, |R3|, 1, PT ;  /* 0x3f8000000300780b */ /* 0x000fe40003f14200 */
[----:B------:R-:W-:Y:S01]  /*120f0*/  MOV R10, 0x3bc6a26b ;  /* 0x3bc6a26b000a7802 */ /* 0x000fe20000000f00 */
[----:B------:R1:W-:Y:S01]  /*12100*/  STL.64 [R1+0xa10], R16 ;  /* 0x000a101001007387 */ /* 0x0003e20000100a00 */
[----:B------:R-:W-:-:S02]  /*12110*/  MOV R11, 0x3f0284fc ;  /* 0x3f0284fc000b7802 */ /* 0x000fc40000000f00 */
[----:B------:R-:W-:Y:S02]  /*12120*/  MOV R19, 0x4c255322 ;  /* 0x4c25532200137802 */ /* 0x000fe40000000f00 */
[----:B------:R-:W-:Y:S01]  /*12130*/  MOV R20, 0x4ca4b97f ;  /* 0x4ca4b97f00147802 */ /* 0x000fe20000000f00 */
[----:B------:R2:W-:Y:S01]  /*12140*/  STL.64 [R1+0x9f8], R10 ;  /* 0x0009f80a01007387 */ /* 0x0005e20000100a00 */
[----:B0-----:R-:W-:Y:S02]  /*12150*/  MOV R6, 0x42840000 ;  /* 0x4284000000067802 */ /* 0x001fe40000000f00 */
[----:B------:R-:W-:Y:S01]  /*12160*/  MOV R7, 0x44f0a000 ;  /* 0x44f0a00000077802 */ /* 0x000fe20000000f00 */
[----:B------:R0:W-:Y:S01]  /*12170*/  STL.64 [R1+0xa18], R18 ;  /* 0x000a181201007387 */ /* 0x0001e20000100a00 */
[----:B-1----:R-:W-:Y:S01]  /*12180*/  MOV R16, 0x4a20fbd8 ;  /* 0x4a20fbd800107802 */ /* 0x002fe20000000f00 */
[----:B------:R-:W-:Y:S02]  /*12190*/  IMAD.MOV.U32 R17, RZ, RZ, 0x4b4b8b8f ;  /* 0x4b4b8b8fff117424 */ /* 0x000fe400078e00ff */
[----:B------:R1:W-:Y:S01]  /*121a0*/  STL.64 [R1+0x13c0], R6 ;  /* 0x0013c00601007387 */ /* 0x0003e20000100a00 */
[----:B--2---:R-:W-:-:S03]  /*121b0*/  MOV R10, 0x45d95fff ;  /* 0x45d95fff000a7802 */ /* 0x004fc60000000f00 */
[----:B------:R2:W-:Y:S01]  /*121c0*/  STL.64 [R1+0x13d0], R16 ;  /* 0x0013d01001007387 */ /* 0x0005e20000100a00 */
[----:B------:R-:W-:Y:S01]  /*121d0*/  IMAD.MOV.U32 R11, RZ, RZ, 0x47946fa6 ;  /* 0x47946fa6ff0b7424 */ /* 0x000fe200078e00ff */
[----:B0-----:R-:W-:Y:S02]  /*121e0*/  MOV R18, 0x4c2f75b4 ;  /* 0x4c2f75b400127802 */ /* 0x001fe40000000f00 */
[----:B------:R-:W-:Y:S01]  /*121f0*/  STL.64 [R1+0xa20], R20 ;  /* 0x000a201401007387 */ /* 0x000fe20000100a00 */
[----:B------:R-:W-:Y:S01]  /*12200*/  MOV R19, 0x4cc8c38c ;  /* 0x4cc8c38c00137802 */ /* 0x000fe20000000f00 */
[----:B-1----:R-:W-:Y:S02]  /*12210*/  VIADD R6, R12, 0x9f4 ;  /* 0x000009f40c067836 */ /* 0x002fe40000000000 */
[----:B------:R0:W-:Y:S01]  /*12220*/  STL.64 [R1+0xa08], R10 ;  /* 0x000a080a01007387 */ /* 0x0001e20000100a00 */
[----:B------:R-:W-:Y:S01]  /*12230*/  IMAD.MOV.U32 R7, RZ, RZ, 0x4ce5eb4c ;  /* 0x4ce5eb4cff077424 */ /* 0x000fe200078e00ff */
[----:B--2---:R-:W-:-:S02]  /*12240*/  MOV R16, 0x1 ;  /* 0x0000000100107802 */ /* 0x004fc40000000f00 */
[----:B------:R-:W-:Y:S01]  /*12250*/  STL.64 [R1+0x13d8], R18 ;  /* 0x0013d81201007387 */ /* 0x000fe20000100a00 */
[----:B------:R-:W-:Y:S02]  /*12260*/  SEL R0, R6, R0, P0 ;  /* 0x0000000006007207 */ /* 0x000fe40000000000 */
[----:B------:R-:W-:Y:S02]  /*12270*/  @P0 MOV R16, 0xffffffff ;  /* 0xffffffff00100802 */ /* 0x000fe40000000f00 */
[----:B------:R-:W-:Y:S02]  /*12280*/  MOV R6, 0x4d0fed36 ;  /* 0x4d0fed3600067802 */ /* 0x000fe40000000f00 */
[----:B------:R-:W-:Y:S01]  /*12290*/  SHF.L.U32 R8, R16, 0x2, RZ ;  /* 0x0000000210087819 */ /* 0x000fe200000006ff */
[----:B0-----:R-:W-:Y:S01]  /*122a0*/  IMAD.MOV.U32 R10, RZ, RZ, 0x46ff3c00 ;  /* 0x46ff3c00ff0a7424 */ /* 0x001fe200078e00ff */
[----:B------:R-:W-:Y:S01]  /*122b0*/  MOV R11, 0x48ae85e0 ;  /* 0x48ae85e0000b7802 */ /* 0x000fe20000000f00 */
[----:B------:R0:W-:Y:S01]  /*122c0*/  STL.64 [R1+0x13e0], R6 ;  /* 0x0013e00601007387 */ /* 0x0001e20000100a00 */
[----:B------:R-:W-:-:S03]  /*122d0*/  MOV R17, 0x4c5914c6 ;  /* 0x4c5914c600117802 */ /* 0x000fc60000000f00 */
[----:B------:R1:W-:Y:S04]  /*122e0*/  STL.64 [R1+0x13c8], R10 ;  /* 0x0013c80a01007387 */ /* 0x0003e80000100a00 */
[----:B------:R-:W-:Y:S01]  /*122f0*/  STL [R1+0xa28], R17 ;  /* 0x000a281101007387 */ /* 0x000fe20000100800 */
[----:B0-----:R-:W-:Y:S01]  /*12300*/  IMAD.MOV.U32 R6, RZ, RZ, 0x3f800000 ;  /* 0x3f800000ff067424 */ /* 0x001fe200078e00ff */
[----:B------:R-:W-:Y:S02]  /*12310*/  IADD3 R7, R0, R8, RZ ;  /* 0x0000000800077210 */ /* 0x000fe40007ffe0ff */
[----:B------:R-:W-:Y:S01]  /*12320*/  MOV R0, RZ ;  /* 0x000000ff00007202 */ /* 0x000fe20000000f00 */
[----:B-1----:R-:W-:Y:S01]  /*12330*/  IMAD.MOV.U32 R11, RZ, RZ, RZ ;  /* 0x000000ffff0b7224 */ /* 0x002fe200078e00ff */
[----:B------:R-:W-:Y:S01]  /*12340*/  MOV R10, 0x4c184540 ;  /* 0x4c184540000a7802 */ /* 0x000fe20000000f00 */
[----:B------:R0:W-:Y:S01]  /*12350*/  STL [R1+0x13bc], R6 ;  /* 0x0013bc0601007387 */ /* 0x0001e20000100800 */
[----:B------:R-:W-:-:S03]  /*12360*/  @P0 MOV R0, 0xc ;  /* 0x0000000c00000802 */ /* 0x000fc60000000f00 */
[----:B------:R1:W-:Y:S01]  /*12370*/  STL.64 [R1+0x13e8], R10 ;  /* 0x0013e80a01007387 */ /* 0x0003e20000100a00 */
[----:B0-----:R-:W-:Y:S02]  /*12380*/  IMAD.IADD R6, R7, 0x1, R8 ;  /* 0x0000000107067824 */ /* 0x001fe400078e0208 */
[----:B------:R-:W-:Y:S01]  /*12390*/  IMAD.IADD R16, R0, 0x1, R16 ;  /* 0x0000000100107824 */ /* 0x000fe200078e0210 */
[----:B------:R-:W2:Y:S02]  /*123a0*/  LDL R7, [R7] ;  /* 0x0000000007077983 */ /* 0x000ea40000100800 */
[----:B-1----:R-:W-:Y:S02]  /*123b0*/  IADD3 R10, R6, R8, RZ ;  /* 0x00000008060a7210 */ /* 0x002fe40007ffe0ff */
[----:B------:R-:W-:Y:S01]  /*123c0*/  LEA R12, R16, R12, 0x2 ;  /* 0x0000000c100c7211 */ /* 0x000fe200078e10ff */
[----:B------:R-:W3:Y:S01]  /*123d0*/  LDL R6, [R6] ;  /* 0x0000000006067983 */ /* 0x000ee20000100800 */
[----:B------:R-:W-:-:S02]  /*123e0*/  IADD3 R33, R10, R8, RZ ;  /* 0x000000080a217210 */ /* 0x000fc40007ffe0ff */
[----:B------:R-:W-:Y:S01]  /*123f0*/  IADD3 R30, R8, R12, RZ ;  /* 0x0000000c081e7210 */ /* 0x000fe20007ffe0ff */
[----:B------:R0:W4:Y:S02]  /*12400*/  LDL R0, [R10] ;  /* 0x000000000a007983 */ /* 0x0001240000100800 */
[--C-:B------:R-:W-:Y:S02]  /*12410*/  IMAD.IADD R31, R33, 0x1, R8.reuse ;  /* 0x00000001211f7824 */ /* 0x100fe400078e0208 */
[----:B------:R-:W5:Y:S01]  /*12420*/  LDL R33, [R33] ;  /* 0x0000000021217983 */ /* 0x000f620000100800 */
[----:B------:R-:W-:Y:S02]  /*12430*/  IMAD.IADD R19, R30, 0x1, R8 ;  /* 0x000000011e137824 */ /* 0x000fe400078e0208 */
[-C--:B------:R-:W-:Y:S01]  /*12440*/  IADD3 R29, R31, R8.reuse, RZ ;  /* 0x000000081f1d7210 */ /* 0x080fe20007ffe0ff */
[----:B------:R1:W5:Y:S03]  /*12450*/  LDL R32, [R12] ;  /* 0x000000000c207983 */ /* 0x0003660000100800 */
[-C--:B------:R-:W-:Y:S01]  /*12460*/  IADD3 R28, R29, R8.reuse, RZ ;  /* 0x000000081d1c7210 */ /* 0x080fe20007ffe0ff */
[----:B------:R-:W5:Y:S01]  /*12470*/  LDL R31, [R31] ;  /* 0x000000001f1f7983 */ /* 0x000f620000100800 */
[----:B------:R-:W-:-:S03]  /*12480*/  IADD3 R27, R19, R8, RZ ;  /* 0x00000008131b7210 */ /* 0x000fc60007ffe0ff */
        /* <DEDUP_REMOVED lines=14> */
[----:B0-----:R-:W-:-:S03]  /*12570*/  IADD3 R10, R17, R8, RZ ;  /* 0x00000008110a7210 */ /* 0x001fc60007ffe0ff */
[----:B------:R-:W5:Y:S01]  /*12580*/  LDL R22, [R22] ;  /* 0x0000000016167983 */ /* 0x000f620000100800 */
[----:B------:R-:W-:-:S03]  /*12590*/  IADD3 R16, R18, R8, RZ ;  /* 0x0000000812107210 */ /* 0x000fc60007ffe0ff */
[----:B------:R-:W5:Y:S04]  /*125a0*/  LDL R21, [R21] ;  /* 0x0000000015157983 */ /* 0x000f680000100800 */
[----:B------:R-:W5:Y:S01]  /*125b0*/  LDL R20, [R20] ;  /* 0x0000000014147983 */ /* 0x000f620000100800 */
[----:B-1----:R-:W-:-:S03]  /*125c0*/  IMAD.IADD R12, R10, 0x1, R8 ;  /* 0x000000010a0c7824 */ /* 0x002fc600078e0208 */
        /* <DEDUP_REMOVED lines=10> */
[----:B------:R0:W5:Y:S01]  /*12670*/  LDL R36, [R42] ;  /* 0x000000002a247983 */ /* 0x0001620000100800 */
[----:B------:R-:W-:-:S02]  /*12680*/  FSET.BF.LEU.FTZ.AND R43, |R3|, 1, PT ;  /* 0x3f800000032b780a */ /* 0x000fc4000381b200 */
[----:B0-----:R-:W-:-:S06]  /*12690*/  MOV R42, R3 ;  /* 0x00000003002a7202 */ /* 0x001fcc0000000f00 */
[----:B------:R-:W2:Y:S02]  /*126a0*/  @P0 MUFU.RCP R42, R3 ;  /* 0x00000003002a0308 */ /* 0x000ea40000001000 */
[----:B--2---:R-:W-:-:S04]  /*126b0*/  FFMA.FTZ R7, R43, R42, R7 ;  /* 0x0000002a2b077223 */ /* 0x004fc80000010007 */
[-C--:B---3--:R-:W-:Y:S01]  /*126c0*/  FFMA.FTZ R6, R7, R42.reuse, R6 ;  /* 0x0000002a07067223 */ /* 0x088fe20000010006 */
[----:B------:R-:W-:Y:S01]  /*126d0*/  MOV R7, 0x3bc6a26b ;  /* 0x3bc6a26b00077802 */ /* 0x000fe20000000f00 */
[----:B------:R-:W-:Y:S02]  /*126e0*/  @P0 IMAD.MOV.U32 R7, RZ, RZ, 0x4c5914c6 ;  /* 0x4c5914c6ff070424 */ /* 0x000fe400078e00ff */
[-C--:B----4-:R-:W-:Y:S02]  /*126f0*/  FFMA.FTZ R0, R6, R42.reuse, R0 ;  /* 0x0000002a06007223 */ /* 0x090fe40000010000 */
[----:B------:R-:W0:Y:S02]  /*12700*/  @P0 MUFU.LG2 R6, R3 ;  /* 0x0000000300060308 */ /* 0x000e240000000c00 */
[----:B-----5:R-:W-:Y:S01]  /*12710*/  FFMA.FTZ R0, R0, R42, R33 ;  /* 0x0000002a00007223 */ /* 0x020fe20000010021 */
[----:B------:R-:W-:-:S03]  /*12720*/  FFMA.FTZ R7, R42, R7, R32 ;  /* 0x000000072a077223 */ /* 0x000fc60000010020 */
[-C--:B------:R-:W-:Y:S01]  /*12730*/  FFMA.FTZ R0, R0, R42.reuse, R31 ;  /* 0x0000002a00007223 */ /* 0x080fe2000001001f */
[----:B------:R-:W-:Y:S01]  /*12740*/  FFMA.FTZ R7, R7, R42, R30 ;  /* 0x0000002a07077223 */ /* 0x000fe2000001001e */
        /* <DEDUP_REMOVED lines=13> */
[-C--:B------:R-:W-:Y:S01]  /*12820*/  FFMA.FTZ R7, R7, R42.reuse, R10 ;  /* 0x0000002a07077223 */ /* 0x080fe2000001000a */
[----:B------:R-:W-:Y:S02]  /*12830*/  FADD.FTZ R10, R3, 6.0246801376342773438 ;  /* 0x40c0ca2e030a7421 */ /* 0x000fe40000010000 */
[-C--:B------:R-:W-:Y:S02]  /*12840*/  FFMA.FTZ R0, R0, R42.reuse, R16 ;  /* 0x0000002a00007223 */ /* 0x080fe40000010010 */
[----:B------:R-:W-:Y:S01]  /*12850*/  FADD.FTZ R10, R10, -0.5 ;  /* 0xbf0000000a0a7421 */ /* 0x000fe20000010000 */
[----:B------:R-:W-:-:S03]  /*12860*/  FFMA.FTZ R7, R7, R42, R11 ;  /* 0x0000002a07077223 */ /* 0x000fc6000001000b */
[----:B------:R-:W1:Y:S01]  /*12870*/  MUFU.RCP R0, R0 ;  /* 0x0000000000007308 */ /* 0x000e620000001000 */
[----:B------:R-:W-:-:S04]  /*12880*/  FFMA.FTZ R7, R7, R42, R12 ;  /* 0x0000002a07077223 */ /* 0x000fc8000001000c */
[----:B------:R-:W-:Y:S01]  /*12890*/  FFMA.FTZ R7, R7, R42, R8 ;  /* 0x0000002a07077223 */ /* 0x000fe20000010008 */
[----:B------:R-:W-:-:S06]  /*128a0*/  FMUL.FTZ R8, R10, 0.36787945032119750977 ;  /* 0x3ebc5ab20a087820 */ /* 0x000fcc0000410000 */
        /* <DEDUP_REMOVED lines=16> */
[----:B0-----:R-:W-:-:S04]  /*129b0*/  FMUL.FTZ R16, R6, R16 ;  /* 0x0000001006107220 */ /* 0x001fc80000410000 */
[C---:B------:R-:W-:Y:S01]  /*129c0*/  FADD.FTZ.RZ R6, R16.reuse, 1 ;  /* 0x3f80000010067421 */ /* 0x040fe2000001c000 */
[----:B------:R-:W-:Y:S02]  /*129d0*/  ISETP.GE.U32.AND P0, PT, R16, 0x7f800000, PT ;  /* 0x7f8000001000780c */ /* 0x000fe40003f06070 */
[----:B-1----:R-:W0:Y:S02]  /*129e0*/  MUFU.RCP64H R7, R9 ;  /* 0x0000000900077308 */ /* 0x002e240000001800 */
[----:B------:R-:W-:-:S04]  /*129f0*/  IADD3 R6, R6, -0x3f400000, RZ ;  /* 0xc0c0000006067810 */ /* 0x000fc80007ffe0ff */
[----:B------:R-:W-:Y:S02]  /*12a00*/  LOP3.LUT R13, R6, 0xff800000, RZ, 0xc0, !PT ;  /* 0xff800000060d7812 */ /* 0x000fe400078ec0ff */
[----:B------:R-:W-:Y:S02]  /*12a10*/  MOV R6, 0x3e800000 ;  /* 0x3e80000000067802 */ /* 0x000fe40000000f00 */
        /* <DEDUP_REMOVED lines=29> */
.L_x_1938:
[----:B------:R-:W-:Y:S05]  /*12bf0*/  BSYNC B3 ;  /* 0x0000000000037941 */ /* 0x000fea0003800000 */
.L_x_1937:
[----:B------:R-:W-:Y:S01]  /*12c00*/  UMOV UR6, 0xc0000000 ;  /* 0xc000000000067882 */ /* 0x000fe20000000000 */
[----:B------:R-:W-:Y:S01]  /*12c10*/  UMOV UR7, 0x40161945 ;  /* 0x4016194500077882 */ /* 0x000fe20000000000 */
[----:B------:R-:W-:Y:S01]  /*12c20*/  BSSY B3, `(.L_x_1939) ;  /* 0x0000014000037945 */ /* 0x000fe20003800000 */
[----:B------:R-:W-:-:S08]  /*12c30*/  DMUL R14, R14, -UR6 ;  /* 0x800000060e0e7c28 */ /* 0x000fd00008000000 */
        /* <DEDUP_REMOVED lines=16> */
[----:B------:R-:W-:Y:S01]  /*12d40*/  MOV R6, R8 ;  /* 0x0000000800067202 */ /* 0x000fe20000000f00 */
[----:B------:R-:W-:-:S07]  /*12d50*/  IMAD.MOV.U32 R7, RZ, RZ, R27 ;  /* 0x000000ffff077224 */ /* 0x000fce00078e001b */
.L_x_1940:
[----:B------:R-:W-:Y:S05]  /*12d60*/  BSYNC B3 ;  /* 0x0000000000037941 */ /* 0x000fea0003800000 */
.L_x_1939:
[----:B------:R-:W-:Y:S02]  /*12d70*/  DADD R10, R10, R6 ;  /* 0x000000000a0a7229 */ /* 0x000fe40000000006 */
[----:B------:R-:W-:Y:S01]  /*12d80*/  HFMA2.MMA R9, -RZ, RZ, 1.9912109375, 0.00128841400146484375 ;  /* 0x3ff71547ff097435 */ /* 0x000fe200000001ff */
[----:B------:R-:W-:Y:S01]  /*12d90*/  MOV R8, 0x652b82fe ;  /* 0x652b82fe00087802 */ /* 0x000fe20000000f00 */
[----:B------:R-:W-:Y:S01]  /*12da0*/  UMOV UR6, 0xfefa39ef ;  /* 0xfefa39ef00067882 */ /* 0x000fe20000000000 */
        /* <DEDUP_REMOVED lines=57> */
.L_x_1942:
[----:B------:R-:W-:Y:S05]  /*13140*/  BSYNC B3 ;  /* 0x0000000000037941 */ /* 0x000fea0003800000 */
.L_x_1941:
[----:B0-----:R-:W-:Y:S01]  /*13150*/  DMUL R12, R12, R14 ;  /* 0x0000000e0c0c7228 */ /* 0x001fe20000000000 */
[----:B------:R-:W-:Y:S01]  /*13160*/  UMOV UR6, 0xf0000000 ;  /* 0xf000000000067882 */ /* 0x000fe20000000000 */
[----:B------:R-:W-:-:S04]  /*13170*/  UMOV UR7, 0x380fffff ;  /* 0x380fffff00077882 */ /* 0x000fc80000000000 */
[----:B------:R-:W0:Y:S02]  /*13180*/  F2F.F32.F64 R6, R12 ;  /* 0x0000000c00067310 */ /* 0x000e240000301000 */
[----:B------:R-:W-:-:S14]  /*13190*/  DSETP.GEU.AND P0, PT, |R12|, UR6, PT ;  /* 0x000000060c007e2a */ /* 0x000fdc000bf0e200 */
[----:B0-----:R-:W-:Y:S01]  /*131a0*/  @!P0 FMUL R6, R6, 1.175494350822287508e-38 ;  /* 0x0080000006068820 */ /* 0x001fe20000400000 */
[----:B------:R-:W-:Y:S06]  /*131b0*/  BRA `(.L_x_1943) ;  /* 0x0000000c009c7947 */ /* 0x000fec0003800000 */
.L_x_1936:
        /* <DEDUP_REMOVED lines=10> */
.L_x_1935:
        /* <DEDUP_REMOVED lines=33> */
[----:B------:R-:W-:Y:S01]  /*13470*/  FSETP.NEU.FTZ.AND P0, PT, R0, RZ, PT ;  /* 0x000000ff0000720b */ /* 0x000fe20003f1d000 */
[----:B------:R-:W-:Y:S01]  /*13480*/  FADD.FTZ R0, |R3|, -0.5 ;  /* 0xbf00000003007421 */ /* 0x000fe20000010200 */
        /* <DEDUP_REMOVED lines=10> */
.L_x_1946:
        /* <DEDUP_REMOVED lines=13> */
.L_x_1945:
        /* <DEDUP_REMOVED lines=15> */
.L_x_1948:
        /* <DEDUP_REMOVED lines=16> */
.L_x_1949:
        /* <DEDUP_REMOVED lines=36> */
.L_x_1947:
[----:B------:R-:W-:Y:S05]  /*13a30*/  BSYNC B3 ;  /* 0x0000000000037941 */ /* 0x000fea0003800000 */
.L_x_1944:
        /* <DEDUP_REMOVED lines=12> */
[----:B------:R-:W-:Y:S01]  /*13b00*/  HFMA2.MMA R7, -RZ, RZ, -0.66259765625, 2.662109375 ;  /* 0xb94d4153ff077435 */ /* 0x000fe200000001ff */
        /* <DEDUP_REMOVED lines=8> */
[----:B------:R-:W-:-:S03]  /*13b90*/  HFMA2.MMA R8, -RZ, RZ, 1.541015625, -0.052001953125 ;  /* 0x3e2aaaa8ff087435 */ /* 0x000fc600000001ff */
[----:B------:R-:W-:Y:S01]  /*13ba0*/  @P1 MOV R13, 0x37cbac00 ;  /* 0x37cbac00000d1802 */ /* 0x000fe20000000f00 */
[C---:B------:R-:W-:Y:S01]  /*13bb0*/  FMUL.FTZ R9, R11.reuse, R11 ;  /* 0x0000000b0b097220 */ /* 0x040fe20000410000 */
[----:B------:R-:W-:-:S03]  /*13bc0*/  FSEL R11, R11, 1, !P1 ;  /* 0x3f8000000b0b7808 */ /* 0x000fc60004800000 */
[C---:B------:R-:W-:Y:S02]  /*13bd0*/  @P1 FFMA.FTZ R7, R9.reuse, R13, -0.0013887860113754868507 ;  /* 0xbab607ed09071423 */ /* 0x040fe4000001000d */
[C---:B------:R-:W-:Y:S01]  /*13be0*/  FFMA.FTZ R12, R9.reuse, R11, RZ ;  /* 0x0000000b090c7223 */ /* 0x040fe200000100ff */
[----:B------:R-:W-:Y:S01]  /*13bf0*/  FSEL R8, -R8, -0.4999999701976776123, !P1 ;  /* 0xbeffffff08087808 */ /* 0x000fe20004800100 */
        /* <DEDUP_REMOVED lines=33> */
.L_x_1952:
        /* <DEDUP_REMOVED lines=27> */
.L_x_1951:
[----:B------:R-:W-:Y:S05]  /*13fc0*/  BSYNC B3 ;  /* 0x0000000000037941 */ /* 0x000fea0003800000 */
.L_x_1950:
[----:B------:R-:W-:-:S04]  /*13fd0*/  FFMA.FTZ R7, R3, R10, -R2 ;  /* 0x0000000a03077223 */ /* 0x000fc80000010802 */
[----:B------:R-:W-:Y:S01]  /*13fe0*/  FADD.FTZ R7, R7, -R6 ;  /* 0x8000000607077221 */ /* 0x000fe20000010000 */
[----:B------:R-:W-:-:S04]  /*13ff0*/  IMAD.MOV.U32 R6, RZ, RZ, RZ ;  /* 0x000000ffff067224 */ /* 0x000fc800078e00ff */
[----:B------:R-:W-:-:S13]  /*14000*/  FSETP.GEU.FTZ.AND P0, PT, R7, -88.72283935546875, PT ;  /* 0xc2b172180700780b */ /* 0x000fda0003f1e000 */
[----:B------:R-:W-:-:S04]  /*14010*/  @P0 FMUL.FTZ R0, R7, 1.4426950216293334961 ;  /* 0x3fb8aa3b07000820 */ /* 0x000fc80000410000 */
[----:B------:R0:W1:Y:S03]  /*14020*/  @P0 MUFU.EX2 R6, R0 ;  /* 0x0000000000060308 */ /* 0x0000660000000800 */
.L_x_1943:
[----:B------:R-:W-:Y:S05]  /*14030*/  BSYNC B0 ;  /* 0x0000000000007941 */ /* 0x000fea0003800000 */
.L_x_1934:
        /* <DEDUP_REMOVED lines=9> */
.L_x_1956:
        /* <DEDUP_REMOVED lines=11> */
.L_x_1955:
[----:B------:R-:W0:Y:S01]  /*14180*/  MUFU.RCP R3, R3 ;  /* 0x0000000300037308 */ /* 0x000e220000001000 */
[----:B------:R-:W-:-:S04]  /*14190*/  FMUL.FTZ R0, R8, R6 ;  /* 0x0000000608007220 */ /* 0x000fc80000410000 */
[----:B0-----:R-:W-:-:S07]  /*141a0*/  FMUL.FTZ R0, R0, R3 ;  /* 0x0000000300007220 */ /* 0x001fce0000410000 */
.L_x_1954:
[----:B------:R-:W-:Y:S05]  /*141b0*/  BSYNC B0 ;  /* 0x0000000000007941 */ /* 0x000fea0003800000 */
.L_x_1953:
[----:B------:R-:W-:Y:S01]  /*141c0*/  FADD.FTZ R6, -R0, 1 ;  /* 0x3f80000000067421 */ /* 0x000fe20000010100 */
[----:B------:R-:W-:Y:S06]  /*141d0*/  BRA `(.L_x_1903) ;  /* 0x0000014000707947 */ /* 0x000fec0003800000 */
.L_x_1910:
        /* <DEDUP_REMOVED lines=10> */
.L_x_1959:
        /* <DEDUP_REMOVED lines=14> */
.L_x_1958:
        /* <DEDUP_REMOVED lines=8> */
[----:B------:R-:W-:-:S04]  /*143e0*/  FSETP.GEU.FTZ.AND P0, PT, |R9|, 1.175494350822287508e-38, PT ;  /* 0x008000000900780b */ /* 0x000fc80003f1e200 */
[----:B------:R-:W-:Y:S02]  /*143f0*/  FSEL R0, R7, R10, !P0 ;  /* 0x0000000a07007208 */ /* 0x000fe40004000000 */
[----:B------:R-:W-:Y:S02]  /*14400*/  MOV R7, 0x3e055027 ;  /* 0x3e05502700077802 */ /* 0x000fe40000000f00 */
[C---:B------:R-:W-:Y:S02]  /*14410*/  IADD3 R12, R0.reuse, -0x3f2aaaab, RZ ;  /* 0xc0d55555000c7810 */ /* 0x040fe40007ffe0ff */
[----:B------:R-:W-:Y:S02]  /*14420*/  ISETP.GE.U32.AND P1, PT, R0, 0x7f800000, PT ;  /* 0x7f8000000000780c */ /* 0x000fe40003f26070 */
[----:B------:R-:W-:Y:S02]  /*14430*/  LOP3.LUT R12, R12, 0xff800000, RZ, 0xc0, !PT ;  /* 0xff8000000c0c7812 */ /* 0x000fe400078ec0ff */
[----:B------:R-:W-:-:S02]  /*14440*/  FSEL R13, RZ, -23, P0 ;  /* 0xc1b80000ff0d7808 */ /* 0x000fc40000000000 */
[C---:B------:R-:W-:Y:S01]  /*14450*/  FSETP.NEU.FTZ.AND P0, PT, R0.reuse, RZ, PT ;  /* 0x000000ff0000720b */ /* 0x040fe20003f1d000 */
        /* <DEDUP_REMOVED lines=33> */
.L_x_1962:
        /* <DEDUP_REMOVED lines=13> */
.L_x_1961:
        /* <DEDUP_REMOVED lines=15> */
.L_x_1964:
        /* <DEDUP_REMOVED lines=16> */
.L_x_1965:
        /* <DEDUP_REMOVED lines=36> */
.L_x_1963:
[----:B------:R-:W-:Y:S05]  /*14b70*/  BSYNC B0 ;  /* 0x0000000000007941 */ /* 0x000fea0003800000 */
.L_x_1960:
        /* <DEDUP_REMOVED lines=61> */
.L_x_1968:
        /* <DEDUP_REMOVED lines=26> */
.L_x_1967:
[----:B------:R-:W-:Y:S05]  /*150f0*/  BSYNC B0 ;  /* 0x0000000000007941 */ /* 0x000fea0003800000 */
.L_x_1966:
[----:B------:R-:W-:Y:S01]  /*15100*/  FSETP.GE.FTZ.AND P0, PT, |R3|, 3, PT ;  /* 0x404000000300780b */ /* 0x000fe20003f16200 */
[----:B------:R-:W-:-:S12]  /*15110*/  BSSY B0, `(.L_x_1969) ;  /* 0x000007c000007945 */ /* 0x000fd80003800000 */
[----:B------:R-:W-:Y:S05]  /*15120*/  @!P0 BRA `(.L_x_1970) ;  /* 0x0000000000dc8947 */ /* 0x000fea0003800000 */
[----:B------:R-:W-:-:S13]  /*15130*/  FSETP.GE.FTZ.AND P0, PT, |R3|, 7.8000001907348632812, PT ;  /* 0x40f9999a0300780b */ /* 0x000fda0003f16200 */
[----:B------:R-:W-:Y:S05]  /*15140*/  @!P0 BRA `(.L_x_1971) ;  /* 0x0000000000a08947 */ /* 0x000fea0003800000 */
        /* <DEDUP_REMOVED lines=26> */
[C---:B------:R-:W-:Y:S01]  /*152f0*/  @P0 FFMA.FTZ R10, R7.reuse, R9, +INF ;  /* 0x7f800000070a0423 */ /* 0x040fe20000010009 */
        /* <DEDUP_REMOVED lines=13> */
.L_x_1971:
        /* <DEDUP_REMOVED lines=13> */
.L_x_1970:
        /* <DEDUP_REMOVED lines=15> */
.L_x_1973:
        /* <DEDUP_REMOVED lines=16> */
.L_x_1974:
        /* <DEDUP_REMOVED lines=36> */
.L_x_1972:
[----:B------:R-:W-:Y:S05]  /*158d0*/  BSYNC B0 ;  /* 0x0000000000007941 */ /* 0x000fea0003800000 */
.L_x_1969:
        /* <DEDUP_REMOVED lines=61> */
.L_x_1977:
        /* <DEDUP_REMOVED lines=27> */
.L_x_1976:
[----:B------:R-:W-:Y:S05]  /*15e60*/  BSYNC B0 ;  /* 0x0000000000007941 */ /* 0x000fea0003800000 */
.L_x_1975:
        /* <DEDUP_REMOVED lines=33> */
.L_x_1957:
        /* <DEDUP_REMOVED lines=21> */
[----:B------:R-:W-:-:S02]  /*161d0*/  MOV R20, 0x4912f03a ;  /* 0x4912f03a00147802 */ /* 0x000fc40000000f00 */
[----:B0-----:R-:W-:Y:S01]  /*161e0*/  IADD3 R7, R12, 0x9f4, RZ ;  /* 0x000009f40c077810 */ /* 0x001fe20007ffe0ff */
[----:B------:R0:W-:Y:S01]  /*161f0*/  STL.64 [R1+0xa00], R16 ;  /* 0x000a001001007387 */ /* 0x0001e20000100a00 */
[----:B------:R-:W-:Y:S02]  /*16200*/  MOV R21, 0x4a5481c1 ;  /* 0x4a5481c100157802 */ /* 0x000fe40000000f00 */
[----:B------:R-:W-:Y:S01]  /*16210*/  SEL R7, R7, R0, P0 ;  /* 0x0000000007077207 */ /* 0x000fe20000000000 */
[----:B------:R2:W-:Y:S01]  /*16220*/  STL.64 [R1+0xa08], R18 ;  /* 0x000a081201007387 */ /* 0x0005e20000100a00 */
[----:B------:R-:W-:Y:S01]  /*16230*/  MOV R0, 0x1 ;  /* 0x0000000100007802 */ /* 0x000fe20000000f00 */
[----:B------:R-:W-:Y:S01]  /*16240*/  @P0 IMAD.MOV.U32 R0, RZ, RZ, -0x1 ;  /* 0xffffffffff000424 */ /* 0x000fe200078e00ff */
[----:B------:R-:W-:Y:S01]  /*16250*/  MOV R23, 0x4c255322 ;  /* 0x4c25532200177802 */ /* 0x000fe20000000f00 */
[----:B-1----:R-:W-:Y:S01]  /*16260*/  IMAD.MOV.U32 R11, RZ, RZ, 0x4cc5f8af ;  /* 0x4cc5f8afff0b7424 */ /* 0x002fe200078e00ff */
[----:B------:R-:W-:Y:S01]  /*16270*/  MOV R10, 0x4ca4b97f ;  /* 0x4ca4b97f000a7802 */ /* 0x000fe20000000f00 */
[----:B------:R1:W-:Y:S01]  /*16280*/  STL.64 [R1+0xa10], R20 ;  /* 0x000a101401007387 */ /* 0x0003e20000100a00 */
[----:B------:R-:W-:-:S02]  /*16290*/  MOV R8, 0x4c5914c6 ;  /* 0x4c5914c600087802 */ /* 0x000fc40000000f00 */
[----:B0-----:R-:W-:Y:S01]  /*162a0*/  MOV R16, 0x42840000 ;  /* 0x4284000000107802 */ /* 0x001fe20000000f00 */
[----:B------:R0:W-:Y:S01]  /*162b0*/  STL.64 [R1+0xa20], R10 ;  /* 0x000a200a01007387 */ /* 0x0001e20000100a00 */
[----:B------:R-:W-:Y:S01]  /*162c0*/  MOV R17, 0x44f0a000 ;  /* 0x44f0a00000117802 */ /* 0x000fe20000000f00 */
[----:B--2---:R-:W-:Y:S01]  /*162d0*/  IMAD.MOV.U32 R18, RZ, RZ, 0x46ff3c00 ;  /* 0x46ff3c00ff127424 */ /* 0x004fe200078e00ff */
[----:B------:R-:W-:Y:S01]  /*162e0*/  MOV R19, 0x48ae85e0 ;  /* 0x48ae85e000137802 */ /* 0x000fe20000000f00 */
[----:B------:R-:W-:Y:S04]  /*162f0*/  STL.64 [R1+0xa18], R22 ;  /* 0x000a181601007387 */ /* 0x000fe80000100a00 */
[----:B------:R2:W-:Y:S01]  /*16300*/  STL.64 [R1+0x13c0], R16 ;  /* 0x0013c01001007387 */ /* 0x0005e20000100a00 */
[----:B-1----:R-:W-:Y:S01]  /*16310*/  MOV R20, 0x4a20fbd8 ;  /* 0x4a20fbd800147802 */ /* 0x002fe20000000f00 */
[----:B------:R-:W-:Y:S01]  /*16320*/  IMAD.MOV.U32 R21, RZ, RZ, 0x4b4b8b8f ;  /* 0x4b4b8b8fff157424 */ /* 0x000fe200078e00ff */
[----:B0-----:R-:W-:Y:S01]  /*16330*/  SHF.L.U32 R10, R0, 0x2, RZ ;  /* 0x00000002000a7819 */ /* 0x001fe200000006ff */
[----:B------:R0:W-:Y:S01]  /*16340*/  STL.64 [R1+0x13c8], R18 ;  /* 0x0013c81201007387 */ /* 0x0001e20000100a00 */
[----:B------:R-:W-:-:S03]  /*16350*/  MOV R11, RZ ;  /* 0x000000ff000b7202 */ /* 0x000fc60000000f00 */
[----:B------:R-:W-:Y:S01]  /*16360*/  IMAD.IADD R7, R7, 0x1, R10 ;  /* 0x0000000107077824 */ /* 0x000fe200078e020a */
[----:B------:R1:W-:Y:S01]  /*16370*/  STL.64 [R1+0x13d0], R20 ;  /* 0x0013d01401007387 */ /* 0x0003e20000100a00 */
[----:B--2---:R-:W-:Y:S01]  /*16380*/  IMAD.MOV.U32 R16, RZ, RZ, 0x4c2f75b4 ;  /* 0x4c2f75b4ff107424 */ /* 0x004fe200078e00ff */
[----:B------:R-:W-:Y:S01]  /*16390*/  MOV R17, 0x4cc8c38c ;  /* 0x4cc8c38c00117802 */ /* 0x000fe20000000f00 */
[----:B------:R-:W-:Y:S01]  /*163a0*/  @P0 IMAD.MOV.U32 R11, RZ, RZ, 0xc ;  /* 0x0000000cff0b0424 */ /* 0x000fe200078e00ff */
[----:B------:R-:W-:Y:S01]  /*163b0*/  STL [R1+0xa28], R8 ;  /* 0x000a280801007387 */ /* 0x000fe20000100800 */
[----:B0-----:R-:W-:-:S03]  /*163c0*/  MOV R18, 0x4d0fed36 ;  /* 0x4d0fed3600127802 */ /* 0x001fc60000000f00 */
[----:B------:R0:W-:Y:S01]  /*163d0*/  STL.64 [R1+0x13d8], R16 ;  /* 0x0013d81001007387 */ /* 0x0001e20000100a00 */
[----:B------:R-:W-:Y:S02]  /*163e0*/  MOV R19, 0x4ce5eb4c ;  /* 0x4ce5eb4c00137802 */ /* 0x000fe40000000f00 */
[----:B-1----:R-:W-:Y:S01]  /*163f0*/  MOV R20, 0x4c184540 ;  /* 0x4c18454000147802 */ /* 0x002fe20000000f00 */
[----:B------:R-:W-:Y:S01]  /*16400*/  IMAD.MOV.U32 R21, RZ, RZ, RZ ;  /* 0x000000ffff157224 */ /* 0x000fe200078e00ff */
[----:B------:R-:W-:Y:S01]  /*16410*/  IADD3 R11, R11, R0, RZ ;  /* 0x000000000b0b7210 */ /* 0x000fe20007ffe0ff */
[----:B------:R-:W-:Y:S04]  /*16420*/  STL.64 [R1+0x13e0], R18 ;  /* 0x0013e01201007387 */ /* 0x000fe80000100a00 */
[----:B------:R1:W-:Y:S01]  /*16430*/  STL.64 [R1+0x13e8], R20 ;  /* 0x0013e81401007387 */ /* 0x0003e20000100a00 */
[----:B0-----:R-:W-:-:S03]  /*16440*/  IADD3 R17, R7, R10, RZ ;  /* 0x0000000a07117210 */ /* 0x001fc60007ffe0ff */
[----:B------:R-:W2:Y:S01]  /*16450*/  LDL R8, [R7] ;  /* 0x0000000007087983 */ /* 0x000ea20000100800 */
[----:B------:R-:W-:Y:S02]  /*16460*/  IADD3 R16, R17, R10, RZ ;  /* 0x0000000a11107210 */ /* 0x000fe40007ffe0ff */
[----:B------:R-:W-:-:S03]  /*16470*/  LEA R12, R11, R12, 0x2 ;  /* 0x0000000c0b0c7211 */ /* 0x000fc600078e10ff */
[----:B------:R-:W-:Y:S01]  /*16480*/  IMAD.IADD R36, R16, 0x1, R10 ;  /* 0x0000000110247824 */ /* 0x000fe200078e020a */
[----:B------:R0:W3:Y:S01]  /*16490*/  LDL R7, [R17] ;  /* 0x0000000011077983 */ /* 0x0000e20000100800 */
[----:B------:R-:W-:-:S03]  /*164a0*/  IMAD.IADD R31, R10, 0x1, R12 ;  /* 0x000000010a1f7824 */ /* 0x000fc600078e020c */
[-C--:B------:R-:W-:Y:S01]  /*164b0*/  IADD3 R32, R36, R10.reuse, RZ ;  /* 0x0000000a24207210 */ /* 0x080fe20007ffe0ff */
[----:B------:R4:W5:Y:S01]  /*164c0*/  LDL R0, [R16] ;  /* 0x0000000010007983 */ /* 0x0009620000100800 */
[-C--:B-1----:R-:W-:Y:S02]  /*164d0*/  IADD3 R20, R31, R10.reuse, RZ ;  /* 0x0000000a1f147210 */ /* 0x082fe40007ffe0ff */
[-C--:B------:R-:W-:Y:S01]  /*164e0*/  IADD3 R30, R32, R10.reuse, RZ ;  /* 0x0000000a201e7210 */ /* 0x080fe20007ffe0ff */
[----:B------:R-:W5:Y:S01]  /*164f0*/  LDL R36, [R36] ;  /* 0x0000000024247983 */ /* 0x000f620000100800 */
[----:B------:R-:W-:-:S03]  /*16500*/  IADD3 R28, R20, R10, RZ ;  /* 0x0000000a141c7210 */ /* 0x000fc60007ffe0ff */
[--C-:B------:R-:W-:Y:S01]  /*16510*/  IMAD.IADD R29, R30, 0x1, R10.reuse ;  /* 0x000000011e1d7824 */ /* 0x100fe200078e020a */
[----:B------:R-:W5:Y:S04]  /*16520*/  LDL R33, [R12] ;  /* 0x000000000c217983 */ /* 0x000f680000100800 */
        /* <DEDUP_REMOVED lines=17> */
[----:B0-----:R-:W-:-:S03]  /*16640*/  IADD3 R17, R19, R10, RZ ;  /* 0x0000000a13117210 */ /* 0x001fc60007ffe0ff */
[----:B------:R-:W5:Y:S04]  /*16650*/  LDL R22, [R22] ;  /* 0x0000000016167983 */ /* 0x000f680000100800 */
[----:B------:R-:W5:Y:S01]  /*16660*/  LDL R21, [R21] ;  /* 0x0000000015157983 */ /* 0x000f620000100800 */
[----:B----4-:R-:W-:-:S03]  /*16670*/  IADD3 R16, R11, R10, RZ ;  /* 0x0000000a0b107210 */ /* 0x010fc60007ffe0ff */
[----:B------:R-:W4:Y:S04]  /*16680*/  LDL R18, [R18] ;  /* 0x0000000012127983 */ /* 0x000f280000100800 */
[----:B------:R-:W4:Y:S04]  /*16690*/  LDL R19, [R19] ;  /* 0x0000000013137983 */ /* 0x000f280000100800 */
[----:B------:R-:W4:Y:S04]  /*166a0*/  LDL R11, [R11] ;  /* 0x000000000b0b7983 */ /* 0x000f280000100800 */
[----:B------:R-:W4:Y:S04]  /*166b0*/  LDL R17, [R17] ;  /* 0x0000000011117983 */ /* 0x000f280000100800 */
[----:B------:R0:W4:Y:S02]  /*166c0*/  LDL R12, [R16] ;  /* 0x00000000100c7983 */ /* 0x0001240000100800 */
[----:B0-----:R-:W-:-:S05]  /*166d0*/  IMAD.IADD R16, R16, 0x1, R10 ;  /* 0x0000000110107824 */ /* 0x001fca00078e020a */
[-C--:B------:R-:W-:Y:S02]  /*166e0*/  IADD3 R42, R16, R10.reuse, RZ ;  /* 0x0000000a102a7210 */ /* 0x080fe40007ffe0ff */
[----:B------:R-:W4:Y:S02]  /*166f0*/  LDL R16, [R16] ;  /* 0x0000000010107983 */ /* 0x000f240000100800 */
[----:B------:R-:W-:Y:S02]  /*16700*/  IADD3 R43, R42, R10, RZ ;  /* 0x0000000a2a2b7210 */ /* 0x000fe40007ffe0ff */
[----:B------:R-:W4:Y:S04]  /*16710*/  LDL R10, [R42] ;  /* 0x000000002a0a7983 */ /* 0x000f280000100800 */
[----:B------:R0:W4:Y:S02]  /*16720*/  LDL R42, [R43] ;  /* 0x000000002b2a7983 */ /* 0x0001240000100800 */
[----:B0-----:R-:W-:Y:S01]  /*16730*/  IMAD.MOV.U32 R43, RZ, RZ, R3 ;  /* 0x000000ffff2b7224 */ /* 0x001fe200078e0003 */
[----:B------:R-:W-:-:S02]  /*16740*/  @P0 MOV R43, R6 ;  /* 0x00000006002b0202 */ /* 0x000fc40000000f00 */
[----:B------:R-:W-:-:S05]  /*16750*/  FSET.BF.LEU.FTZ.AND R6, |R3|, 1, PT ;  /* 0x3f8000000306780a */ /* 0x000fca000381b200 */
[----:B--2---:R-:W-:Y:S01]  /*16760*/  FFMA.FTZ R6, R6, R43, R8 ;  /* 0x0000002b06067223 */ /* 0x004fe20000010008 */
[----:B------:R-:W-:-:S04]  /*16770*/  FADD.FTZ R8, R3, 6.0246801376342773438 ;  /* 0x40c0ca2e03087421 */ /* 0x000fc80000010000 */
[----:B------:R-:W-:Y:S01]  /*16780*/  FADD.FTZ R8, R8, -0.5 ;  /* 0xbf00000008087421 */ /* 0x000fe20000010000 */
[-C--:B---3--:R-:W-:Y:S01]  /*16790*/  FFMA.FTZ R6, R6, R43.reuse, R7 ;  /* 0x0000002b06067223 */ /* 0x088fe20000010007 */
[----:B------:R-:W-:Y:S01]  /*167a0*/  MOV R7, 0x3bc6a26b ;  /* 0x3bc6a26b00077802 */ /* 0x000fe20000000f00 */
[----:B------:R-:W-:Y:S02]  /*167b0*/  @P0 IMAD.MOV.U32 R7, RZ, RZ, 0x4c5914c6 ;  /* 0x4c5914c6ff070424 */ /* 0x000fe400078e00ff */
[-C--:B-----5:R-:W-:Y:S02]  /*167c0*/  FFMA.FTZ R0, R6, R43.reuse, R0 ;  /* 0x0000002b06007223 */ /* 0x0a0fe40000010000 */
[----:B------:R-:W0:Y:S02]  /*167d0*/  @P0 MUFU.LG2 R6, R3 ;  /* 0x0000000300060308 */ /* 0x000e240000000c00 */
[----:B------:R-:W-:Y:S01]  /*167e0*/  FFMA.FTZ R0, R0, R43, R36 ;  /* 0x0000002b00007223 */ /* 0x000fe20000010024 */
        /* <DEDUP_REMOVED lines=14> */
[----:B----4-:R-:W-:-:S03]  /*168d0*/  FFMA.FTZ R7, R7, R43, R18 ;  /* 0x0000002b07077223 */ /* 0x010fc60000010012 */
[-C--:B------:R-:W-:Y:S01]  /*168e0*/  FFMA.FTZ R0, R0, R43.reuse, R19 ;  /* 0x0000002b00007223 */ /* 0x080fe20000010013 */
[----:B------:R-:W-:-:S03]  /*168f0*/  FFMA.FTZ R7, R7, R43, R11 ;  /* 0x0000002b07077223 */ /* 0x000fc6000001000b */
[-C--:B------:R-:W-:Y:S01]  /*16900*/  FFMA.FTZ R0, R0, R43.reuse, R17 ;  /* 0x0000002b00007223 */ /* 0x080fe20000010011 */
[----:B------:R-:W-:-:S05]  /*16910*/  FFMA.FTZ R7, R7, R43, R12 ;  /* 0x0000002b07077223 */ /* 0x000fca000001000c */
        /* <DEDUP_REMOVED lines=15> */
[----:B------:R-:W-:Y:S01]  /*16a10*/  HFMA2.MMA R17, -RZ, RZ, 1.3056640625, -1.8671875 ;  /* 0x3d39bf78ff117435 */ /* 0x000fe200000001ff */
[----:B------:R-:W-:Y:S02]  /*16a20*/  BSSY B3, `(.L_x_1981) ;  /* 0x0000028000037945 */ /* 0x000fe40003800000 */
[----:B------:R-:W-:Y:S01]  /*16a30*/  FADD.FTZ R6, R6, 0.5 ;  /* 0x3f00000006067421 */ /* 0x000fe20000010000 */
[----:B0-----:R-:W-:-:S06]  /*16a40*/  FMUL.FTZ R8, R8, 1 ;  /* 0x3f80000008087820 */ /* 0x001fcc0000410000 */
[----:B------:R-:W0:Y:S01]  /*16a50*/  F2F.F64.F32 R8, R8 ;  /* 0x0000000800087310 */ /* 0x000e220000201800 */
[----:B-1----:R-:W-:-:S04]  /*16a60*/  FMUL.FTZ R16, R6, R16 ;  /* 0x0000001006107220 */ /* 0x002fc80000410000 */
[C---:B------:R-:W-:Y:S01]  /*16a70*/  FADD.FTZ.RZ R6, R16.reuse, 1 ;  /* 0x3f80000010067421 */ /* 0x040fe2000001c000 */
[----:B------:R-:W-:-:S04]  /*16a80*/  ISETP.GE.U32.AND P0, PT, R16, 0x7f800000, PT ;  /* 0x7f8000001000780c */ /* 0x000fc80003f06070 */
[----:B------:R-:W-:-:S04]  /*16a90*/  IADD3 R6, R6, -0x3f400000, RZ ;  /* 0xc0c0000006067810 */ /* 0x000fc80007ffe0ff */
[----:B------:R-:W-:Y:S01]  /*16aa0*/  LOP3.LUT R13, R6, 0xff800000, RZ, 0xc0, !PT ;  /* 0xff800000060d7812 */ /* 0x000fe200078ec0ff */
[----:B0-----:R-:W0:Y:S01]  /*16ab0*/  MUFU.RCP64H R7, R9 ;  /* 0x0000000900077308 */ /* 0x001e220000001800 */
        /* <DEDUP_REMOVED lines=30> */
.L_x_1982:
[----:B------:R-:W-:Y:S05]  /*16ca0*/  BSYNC B3 ;  /* 0x0000000000037941 */ /* 0x000fea0003800000 */
.L_x_1981:
        /* <DEDUP_REMOVED lines=22> */
.L_x_1984:
[----:B------:R-:W-:Y:S05]  /*16e10*/  BSYNC B3 ;  /* 0x0000000000037941 */ /* 0x000fea0003800000 */
.L_x_1983:
        /* <DEDUP_REMOVED lines=61> */
.L_x_1986:
[----:B------:R-:W-:Y:S05]  /*171f0*/  BSYNC B3 ;  /* 0x0000000000037941 */ /* 0x000fea0003800000 */
.L_x_1985:
[----:B0-----:R-:W-:Y:S01]  /*17200*/  DMUL R12, R12, R14 ;  /* 0x0000000e0c0c7228 */ /* 0x001fe20000000000 */
[----:B------:R-:W-:Y:S01]  /*17210*/  UMOV UR6, 0xf0000000 ;  /* 0xf000000000067882 */ /* 0x000fe20000000000 */
[----:B------:R-:W-:-:S04]  /*17220*/  UMOV UR7, 0x380fffff ;  /* 0x380fffff00077882 */ /* 0x000fc80000000000 */
[----:B------:R-:W0:Y:S02]  /*17230*/  F2F.F32.F64 R6, R12 ;  /* 0x0000000c00067310 */ /* 0x000e240000301000 */
[----:B------:R-:W-:-:S14]  /*17240*/  DSETP.GEU.AND P0, PT, |R12|, UR6, PT ;  /* 0x000000060c007e2a */ /* 0x000fdc000bf0e200 */
[----:B0-----:R-:W-:Y:S01]  /*17250*/  @!P0 FMUL R6, R6, 1.175494350822287508e-38 ;  /* 0x0080000006068820 */ /* 0x001fe20000400000 */
[----:B------:R-:W-:Y:S06]  /*17260*/  BRA `(.L_x_1987) ;  /* 0x0000000c00a47947 */ /* 0x000fec0003800000 */
.L_x_1980:
        /* <DEDUP_REMOVED lines=10> */
.L_x_1979:
        /* <DEDUP_REMOVED lines=45> */
.L_x_1990:
        /* <DEDUP_REMOVED lines=13> */
.L_x_1989:
        /* <DEDUP_REMOVED lines=15> */
.L_x_1992:
        /* <DEDUP_REMOVED lines=16> */
.L_x_1993:
        /* <DEDUP_REMOVED lines=19> */
[----:B------:R-:W-:Y:S01]  /*179d0*/  FFMA.FTZ R0, R0, 1.1920928955078125e-07, R6 ;  /* 0x3400000000007823 */ /* 0x000fe20000010006 */
[----:B------:R-:W-:Y:S01]  /*179e0*/  @P0 MOV R6, 0x7f800000 ;  /* 0x7f80000000060802 */ /* 0x000fe20000000f00 */
        /* <DEDUP_REMOVED lines=15> */
.L_x_1991:
[----:B------:R-:W-:Y:S05]  /*17ae0*/  BSYNC B3 ;  /* 0x0000000000037941 */ /* 0x000fea0003800000 */
.L_x_1988:
        /* <DEDUP_REMOVED lines=61> */
.L_x_1996:
[C---:B------:R-:W-:Y:S01]  /*17ec0*/  FMUL.FTZ R0, |R3|.reuse, 8388608 ;  /* 0x4b00000003007820 */ /* 0x040fe20000410200 */
[----:B------:R-:W-:Y:S01]  /*17ed0*/  FSETP.GEU.FTZ.AND P0, PT, |R3|, 1.175494350822287508e-38, PT ;  /* 0x008000000300780b */ /* 0x000fe20003f1e200 */
[----:B------:R-:W-:-:S03]  /*17ee0*/  HFMA2.MMA R7, -RZ, RZ, 1.5048828125, 33.21875 ;  /* 0x3e055027ff077435 */ /* 0x000fc600000001ff */
[----:B------:R-:W-:-:S05]  /*17ef0*/  FSEL R11, R0, R11, !P0 ;  /* 0x0000000b000b7208 */ /* 0x000fca0004000000 */
        /* <DEDUP_REMOVED lines=21> */
[----:B------:R-:W-:-:S05]  /*18050*/  FADD.FTZ R0, -R0, -RZ ;  /* 0x800000ff00007221 */ /* 0x000fca0000010100 */
[----:B------:R-:W-:-:S07]  /*18060*/  FSEL R6, R0, +INF , P0 ;  /* 0x7f80000000067808 */ /* 0x000fce0000000000 */
.L_x_1995:
[----:B------:R-:W-:Y:S05]  /*18070*/  BSYNC B3 ;  /* 0x0000000000037941 */ /* 0x000fea0003800000 */
.L_x_1994:
        /* <DEDUP_REMOVED lines=8> */
.L_x_1987:
[----:B------:R-:W-:Y:S05]  /*18100*/  BSYNC B0 ;  /* 0x0000000000007941 */ /* 0x000fea0003800000 */
.L_x_1978:
        /* <DEDUP_REMOVED lines=9> */
.L_x_2000:
        /* <DEDUP_REMOVED lines=11> */
.L_x_1999:
[----:B------:R-:W0:Y:S01]  /*18250*/  MUFU.RCP R3, R3 ;  /* 0x0000000300037308 */ /* 0x000e220000001000 */
[----:B------:R-:W-:-:S04]  /*18260*/  FMUL.FTZ R0, R8, R6 ;  /* 0x0000000608007220 */ /* 0x000fc80000410000 */
[----:B0-----:R-:W-:-:S07]  /*18270*/  FMUL.FTZ R0, R0, R3 ;  /* 0x0000000300007220 */ /* 0x001fce0000410000 */
.L_x_1998:
[----:B------:R-:W-:Y:S05]  /*18280*/  BSYNC B0 ;  /* 0x0000000000007941 */ /* 0x000fea0003800000 */
.L_x_1997:
[----:B------:R-:W-:Y:S01]  /*18290*/  FADD.FTZ R6, -R0, 1 ;  /* 0x3f80000000067421 */ /* 0x000fe20000010100 */
[----:B------:R-:W-:Y:S06]  /*182a0*/  BRA `(.L_x_1903) ;  /* 0x00000100003c7947 */ /* 0x000fec0003800000 */
.L_x_1909:
[C---:B------:R-:W-:Y:S01]  /*182b0*/  FMUL.FTZ R18, |R3|.reuse, 1 ;  /* 0x3f80000003127820 */ /* 0x040fe20000410200 */
[----:B------:R-:W-:Y:S01]  /*182c0*/  FADD.FTZ R13, R3, -R2 ;  /* 0x80000002030d7221 */ /* 0x000fe20000010000 */
[----:B------:R-:W-:Y:S01]  /*182d0*/  FSETP.GEU.FTZ.AND P0, PT, R2, R3, PT ;  /* 0x000000030200720b */ /* 0x000fe20003f1e000 */
[----:B------:R-:W-:Y:S01]  /*182e0*/  UMOV UR6, 0x9999999a ;  /* 0x9999999a00067882 */ /* 0x000fe20000000000 */
[----:B------:R-:W-:Y:S01]  /*182f0*/  UMOV UR7, 0x3fd99999 ;  /* 0x3fd9999900077882 */ /* 0x000fe20000000000 */
[----:B------:R-:W-:Y:S01]  /*18300*/  FMUL.FTZ R16, |R13|, 1 ;  /* 0x3f8000000d107820 */ /* 0x000fe20000410200 */
[----:B------:R-:W0:Y:S08]  /*18310*/  F2F.F64.F32 R18, R18 ;  /* 0x0000001200127310 */ /* 0x000e300000201800 */
[----:B------:R-:W1:Y:S01]  /*18320*/  F2F.F64.F32 R16, R16 ;  /* 0x0000001000107310 */ /* 0x000e620000201800 */
[----:B0-----:R-:W-:Y:S01]  /*18330*/  DMUL R18, R18, UR6 ;  /* 0x0000000612127c28 */ /* 0x001fe20008000000 */
[----:B------:R-:W-:Y:S10]  /*18340*/  @!P0 BRA `(.L_x_2001) ;  /* 0x0000002000c08947 */ /* 0x000ff40003800000 */
        /* <DEDUP_REMOVED lines=186> */
.L_x_2006:
[----:B------:R-:W-:Y:S05]  /*18ef0*/  BSYNC B3 ;  /* 0x0000000000037941 */ /* 0x000fea0003800000 */
.L_x_2005:
        /* <DEDUP_REMOVED lines=22> */
.L_x_2008:
[----:B------:R-:W-:Y:S05]  /*19060*/  BSYNC B3 ;  /* 0x0000000000037941 */ /* 0x000fea0003800000 */
.L_x_2007:
        /* <DEDUP_REMOVED lines=61> */
.L_x_2010:
[----:B------:R-:W-:Y:S05]  /*19440*/  BSYNC B3 ;  /* 0x0000000000037941 */ /* 0x000fea0003800000 */
.L_x_2009:
[----:B0-----:R-:W-:Y:S01]  /*19450*/  DMUL R12, R12, R14 ;  /* 0x0000000e0c0c7228 */ /* 0x001fe20000000000 */
[----:B------:R-:W-:Y:S01]  /*19460*/  UMOV UR6, 0xf0000000 ;  /* 0xf000000000067882 */ /* 0x000fe20000000000 */
[----:B------:R-:W-:-:S04]  /*19470*/  UMOV UR7, 0x380fffff ;  /* 0x380fffff00077882 */ /* 0x000fc80000000000 */
[----:B------:R-:W0:Y:S02]  /*19480*/  F2F.F32.F64 R0, R12 ;  /* 0x0000000c00007310 */ /* 0x000e240000301000 */
[----:B------:R-:W-:-:S14]  /*19490*/  DSETP.GEU.AND P0, PT, |R12|, UR6, PT ;  /* 0x000000060c007e2a */ /* 0x000fdc000bf0e200 */
[----:B0-----:R-:W-:Y:S01]  /*194a0*/  @!P0 FMUL R0, R0, 1.175494350822287508e-38 ;  /* 0x0080000000008820 */ /* 0x001fe20000400000 */
[----:B------:R-:W-:Y:S06]  /*194b0*/  BRA `(.L_x_2011) ;  /* 0x0000000c00a47947 */ /* 0x000fec0003800000 */
.L_x_2004:
        /* <DEDUP_REMOVED lines=10> */
.L_x_2003:
        /* <DEDUP_REMOVED lines=45> */
.L_x_2014:
        /* <DEDUP_REMOVED lines=13> */
.L_x_2013:
        /* <DEDUP_REMOVED lines=15> */
.L_x_2016:
        /* <DEDUP_REMOVED lines=16> */
.L_x_2017:
        /* <DEDUP_REMOVED lines=36> */
.L_x_2015:
[----:B------:R-:W-:Y:S05]  /*19d30*/  BSYNC B3 ;  /* 0x0000000000037941 */ /* 0x000fea0003800000 */
.L_x_2012:
        /* <DEDUP_REMOVED lines=61> */
.L_x_2020:
        /* <DEDUP_REMOVED lines=27> */
.L_x_2019:
[----:B------:R-:W-:Y:S05]  /*1a2c0*/  BSYNC B3 ;  /* 0x0000000000037941 */ /* 0x000fea0003800000 */
.L_x_2018:
[----:B------:R-:W0:Y:S02]  /*1a2d0*/  MUFU.LG2 R0, R2 ;  /* 0x0000000200007308 */ /* 0x000e240000000c00 */
[----:B0-----:R-:W-:-:S04]  /*1a2e0*/  FMUL.FTZ R0, R0, 0.69314718246459960938 ;  /* 0x3f31721800007820 */ /* 0x001fc80000410000 */
[----:B------:R-:W-:Y:S01]  /*1a2f0*/  FFMA.FTZ R7, R3, R0, -R2 ;  /* 0x0000000003077223 */ /* 0x000fe20000010802 */
[----:B------:R-:W-:-:S03]  /*1a300*/  IMAD.MOV.U32 R0, RZ, RZ, RZ ;  /* 0x000000ffff007224 */ /* 0x000fc600078e00ff */
[----:B------:R-:W-:-:S05]  /*1a310*/  FADD.FTZ R6, R7, -R6 ;  /* 0x8000000607067221 */ /* 0x000fca0000010000 */
[----:B------:R-:W-:-:S13]  /*1a320*/  FSETP.GEU.FTZ.AND P0, PT, R6, -88.72283935546875, PT ;  /* 0xc2b172180600780b */ /* 0x000fda0003f1e000 */
[----:B------:R-:W-:-:S04]  /*1a330*/  @P0 FMUL.FTZ R6, R6, 1.4426950216293334961 ;  /* 0x3fb8aa3b06060820 */ /* 0x000fc80000410000 */
[----:B------:R0:W1:Y:S03]  /*1a340*/  @P0 MUFU.EX2 R0, R6 ;  /* 0x0000000600000308 */ /* 0x0000660000000800 */
.L_x_2011:
[----:B------:R-:W-:Y:S05]  /*1a350*/  BSYNC B0 ;  /* 0x0000000000007941 */ /* 0x000fea0003800000 */
.L_x_2002:
        /* <DEDUP_REMOVED lines=14> */
.L_x_2022:
[----:B------:R-:W-:Y:S01]  /*1a440*/  FADD.FTZ R7, R7, 1 ;  /* 0x3f80000007077421 */ /* 0x000fe20000010000 */
[----:B------:R-:W-:Y:S01]  /*1a450*/  FADD.FTZ R11, R11, 1 ;  /* 0x3f8000000b0b7421 */ /* 0x000fe20000010000 */
[----:B------:R-:W-:Y:S01]  /*1a460*/  FADD.FTZ R8, R8, 2 ;  /* 0x4000000008087421 */ /* 0x000fe20000010000 */
[----:B------:R-:W-:Y:S01]  /*1a470*/  MOV R16, 0x3f800000 ;  /* 0x3f80000000107802 */ /* 0x000fe20000000f00 */
[----:B------:R-:W-:Y:S02]  /*1a480*/  VIADD R12, R12, 0x1 ;  /* 0x000000010c0c7836 */ /* 0x000fe40000000000 */
[----:B------:R-:W-:-:S04]  /*1a490*/  FMUL.FTZ R9, R7, R11 ;  /* 0x0000000b07097220 */ /* 0x000fc80000410000 */
[C---:B------:R-:W-:Y:S01]  /*1a4a0*/  FMUL.FTZ R13, R9.reuse, R2 ;  /* 0x00000002090d7220 */ /* 0x040fe20000410000 */
[----:B------:R-:W-:Y:S01]  /*1a4b0*/  FMUL.FTZ R9, R9, R14 ;  /* 0x0000000e09097220 */ /* 0x000fe20000410000 */
[----:B------:R-:W-:Y:S02]  /*1a4c0*/  ISETP.LT.U32.AND P3, PT, R12, 0x7d0, PT ;  /* 0x000007d00c00780c */ /* 0x000fe40003f61070 */
        /* <DEDUP_REMOVED lines=10> */
[----:B------:R0:W1:Y:S01]  /*1a570*/  @P1 MUFU.RCP R14, R2 ;  /* 0x00000002000e1308 */ /* 0x0000620000001000 */
[----:B------:R-:W-:Y:S01]  /*1a580*/  @P1 FADD.FTZ R15, R10, -R2 ;  /* 0x800000020a0f1221 */ /* 0x000fe20000010000 */
[----:B------:R-:W-:Y:S02]  /*1a590*/  @P1 MOV R10, R2 ;  /* 0x00000002000a1202 */ /* 0x000fe40000000f00 */
[----:B0-----:R-:W-:Y:S02]  /*1a5a0*/  MOV R2, R3 ;  /* 0x0000000300027202 */ /* 0x001fe40000000f00 */
[----:B------:R-:W-:Y:S01]  /*1a5b0*/  MOV R3, R13 ;  /* 0x0000000d00037202 */ /* 0x000fe20000000f00 */
[----:B-1----:R-:W-:-:S04]  /*1a5c0*/  @P1 FMUL.FTZ R14, R15, R14 ;  /* 0x0000000e0f0e1220 */ /* 0x002fc80000410000 */
[----:B------:R-:W-:Y:S01]  /*1a5d0*/  @P1 FADD.FTZ R16, |R14|, -RZ ;  /* 0x800000ff0e101221 */ /* 0x000fe20000010200 */
[----:B------:R-:W-:Y:S01]  /*1a5e0*/  IMAD.MOV.U32 R14, RZ, RZ, R6 ;  /* 0x000000ffff0e7224 */ /* 0x000fe200078e0006 */
[----:B------:R-:W-:-:S03]  /*1a5f0*/  MOV R6, R9 ;  /* 0x0000000900067202 */ /* 0x000fc60000000f00 */
[----:B------:R-:W-:-:S13]  /*1a600*/  FSETP.GTU.FTZ.AND P0, PT, R16, 5.9604644775390625e-08, PT ;  /* 0x338000001000780b */ /* 0x000fda0003f1c000 */
[----:B------:R-:W-:Y:S05]  /*1a610*/  @P0 BRA P3, `(.L_x_2022) ;  /* 0xfffffffc00880947 */ /* 0x000fea000183ffff */
[----:B------:R-:W-:Y:S05]  /*1a620*/  BSYNC B0 ;  /* 0x0000000000007941 */ /* 0x000fea0003800000 */
.L_x_2021:
[----:B------:R-:W-:Y:S01]  /*1a630*/  FMUL.FTZ R6, R10, R0 ;  /* 0x000000000a067220 */ /* 0x000fe20000410000 */
[----:B------:R-:W-:Y:S06]  /*1a640*/  BRA `(.L_x_1903) ;  /* 0x000000dc00547947 */ /* 0x000fec0003800000 */
.L_x_2001:
[----:B-1----:R-:W-:Y:S01]  /*1a650*/  DSETP.GEU.AND P0, PT, R18, R16, PT ;  /* 0x000000101200722a */ /* 0x002fe20003f0e000 */
[----:B------:R-:W-:-:S13]  /*1a660*/  BSSY B0, `(.L_x_2023) ;  /* 0x00001fd000007945 */ /* 0x000fda0003800000 */
[----:B------:R-:W-:Y:S05]  /*1a670*/  @!P0 BRA `(.L_x_2024) ;  /* 0x0000001000748947 */ /* 0x000fea0003800000 */
[----:B------:R-:W-:Y:S01]  /*1a680*/  IMAD.MOV.U32 R10, RZ, RZ, 0x3bc6a26b ;  /* 0x3bc6a26bff0a7424 */ /* 0x000fe200078e00ff */
[----:B------:R-:W-:Y:S01]  /*1a690*/  MOV R11, 0x3f0284fc ;  /* 0x3f0284fc000b7802 */ /* 0x000fe20000000f00 */
[----:B------:R-:W-:Y:S01]  /*1a6a0*/  IMAD.MOV.U32 R17, RZ, RZ, 0x43e0f8e7 ;  /* 0x43e0f8e7ff117424 */ /* 0x000fe200078e00ff */
[----:B------:R-:W-:Y:S01]  /*1a6b0*/  FSETP.GT.FTZ.AND P0, PT, |R3|, 1, PT ;  /* 0x3f8000000300780b */ /* 0x000fe20003f14200 */
[----:B------:R-:W-:Y:S01]  /*1a6c0*/  IMAD.MOV.U32 R20, RZ, RZ, 0x4912f03a ;  /* 0x4912f03aff147424 */ /* 0x000fe200078e00ff */
[----:B------:R-:W-:Y:S01]  /*1a6d0*/  MOV R16, 0x419c28d0 ;  /* 0x419c28d000107802 */ /* 0x000fe20000000f00 */
[----:B------:R0:W-:Y:S01]  /*1a6e0*/  STL.64 [R1+0x9f8], R10 ;  /* 0x0009f80a01007387 */ /* 0x0001e20000100a00 */
[----:B------:R-:W-:Y:S02]  /*1a6f0*/  MOV R18, 0x45d95fff ;  /* 0x45d95fff00127802 */ /* 0x000fe40000000f00 */
[----:B------:R-:W-:Y:S01]  /*1a700*/  MOV R19, 0x47946fa6 ;  /* 0x47946fa600137802 */ /* 0x000fe20000000f00 */
[----:B------:R1:W-:Y:S01]  /*1a710*/  STL.64 [R1+0xa00], R16 ;  /* 0x000a001001007387 */ /* 0x0003e20000100a00 */
[----:B------:R-:W-:-:S02]  /*1a720*/  MOV R21, 0x4a5481c1 ;  /* 0x4a5481c100157802 */ /* 0x000fc40000000f00 */
[----:B------:R-:W-:Y:S01]  /*1a730*/  MOV R22, 0x4a20fbd8 ;  /* 0x4a20fbd800167802 */ /* 0x000fe20000000f00 */
[----:B------:R2:W-:Y:S01]  /*1a740*/  STL [R1+0x13bc], R7 ;  /* 0x0013bc0701007387 */ /* 0x0005e20000100800 */
[----:B------:R-:W-:Y:S02]  /*1a750*/  MOV R23, 0x4b4b8b8f ;  /* 0x4b4b8b8f00177802 */ /* 0x000fe40000000f00 */
[----:B------:R-:W-:Y:S01]  /*1a760*/  @P0 IADD3 R0, R12, 0x9f4, RZ ;  /* 0x000009f40c000810 */ /* 0x000fe20007ffe0ff */
[----:B0-----:R-:W-:Y:S01]  /*1a770*/  IMAD.MOV.U32 R11, RZ, RZ, 0x4c255322 ;  /* 0x4c255322ff0b7424 */ /* 0x001fe200078e00ff */
[----:B------:R-:W-:Y:S01]  /*1a780*/  MOV R10, 0x4b5edd0a ;  /* 0x4b5edd0a000a7802 */ /* 0x000fe20000000f00 */
[----:B------:R0:W-:Y:S01]  /*1a790*/  STL.64 [R1+0xa08], R18 ;  /* 0x000a081201007387 */ /* 0x0001e20000100a00 */
[----:B-1----:R-:W-:-:S03]  /*1a7a0*/  MOV R16, 0x4ca4b97f ;  /* 0x4ca4b97f00107802 */ /* 0x002fc60000000f00 */
[----:B------:R1:W-:Y:S01]  /*1a7b0*/  STL.64 [R1+0xa18], R10 ;  /* 0x000a180a01007387 */ /* 0x0003e20000100a00 */
[----:B------:R-:W-:Y:S02]  /*1a7c0*/  MOV R17, 0x4cc5f8af ;  /* 0x4cc5f8af00117802 */ /* 0x000fe40000000f00 */
[----:B--2---:R-:W-:Y:S01]  /*1a7d0*/  MOV R7, 0x4c5914c6 ;  /* 0x4c5914c600077802 */ /* 0x004fe20000000f00 */
[----:B------:R2:W-:Y:S01]  /*1a7e0*/  STL.64 [R1+0xa10], R20 ;  /* 0x000a101401007387 */ /* 0x0005e20000100a00 */
[----:B0-----:R-:W-:Y:S01]  /*1a7f0*/  IMAD.MOV.U32 R18, RZ, RZ, 0x42840000 ;  /* 0x42840000ff127424 */ /* 0x001fe200078e00ff */
[----:B------:R-:W-:Y:S02]  /*1a800*/  MOV R19, 0x44f0a000 ;  /* 0x44f0a00000137802 */ /* 0x000fe40000000f00 */
[----:B------:R0:W-:Y:S01]  /*1a810*/  STL.64 [R1+0xa20], R16 ;  /* 0x000a201001007387 */ /* 0x0001e20000100a00 */
[----:B-1----:R-:W-:Y:S01]  /*1a820*/  IMAD.MOV.U32 R11, RZ, RZ, 0x1 ;  /* 0x00000001ff0b7424 */ /* 0x002fe200078e00ff */
[----:B------:R-:W-:-:S02]  /*1a830*/  @P0 MOV R11, 0xffffffff ;  /* 0xffffffff000b0802 */ /* 0x000fc40000000f00 */
[----:B------:R1:W-:Y:S01]  /*1a840*/  STL [R1+0xa28], R7 ;  /* 0x000a280701007387 */ /* 0x0003e20000100800 */
[----:B--2---:R-:W-:Y:S01]  /*1a850*/  MOV R20, 0x46ff3c00 ;  /* 0x46ff3c0000147802 */ /* 0x004fe20000000f00 */
[----:B------:R-:W-:Y:S02]  /*1a860*/  IMAD.MOV.U32 R21, RZ, RZ, 0x48ae85e0 ;  /* 0x48ae85e0ff157424 */ /* 0x000fe400078e00ff */
[----:B------:R2:W-:Y:S01]  /*1a870*/  STL.64 [R1+0x13c0], R18 ;  /* 0x0013c01201007387 */ /* 0x0005e20000100a00 */
[----:B------:R-:W-:Y:S01]  /*1a880*/  IMAD.SHL.U32 R10, R11, 0x4, RZ ;  /* 0x000000040b0a7824 */ /* 0x000fe200078e00ff */
[----:B0-----:R-:W-:Y:S02]  /*1a890*/  MOV R16, 0x4c2f75b4 ;  /* 0x4c2f75b400107802 */ /* 0x001fe40000000f00 */
[----:B------:R0:W-:Y:S02]  /*1a8a0*/  STL.64 [R1+0x13c8], R20 ;  /* 0x0013c81401007387 */ /* 0x0001e40000100a00 */
[-C--:B------:R-:W-:Y:S01]  /*1a8b0*/  IADD3 R8, R0, R10.reuse, RZ ;  /* 0x0000000a00087210 */ /* 0x080fe20007ffe0ff */
[----:B------:R-:W-:Y:S01]  /*1a8c0*/  IMAD.MOV.U32 R0, RZ, RZ, RZ ;  /* 0x000000ffff007224 */ /* 0x000fe200078e00ff */
[----:B------:R-:W-:Y:S01]  /*1a8d0*/  MOV R17, 0x4cc8c38c ;  /* 0x4cc8c38c00117802 */ /* 0x000fe20000000f00 */
[----:B------:R-:W-:Y:S01]  /*1a8e0*/  STL.64 [R1+0x13d0], R22 ;  /* 0x0013d01601007387 */ /* 0x000fe20000100a00 */
[----:B-1----:R-:W-:-:S02]  /*1a8f0*/  IADD3 R7, R8, R10, RZ ;  /* 0x0000000a08077210 */ /* 0x002fc40007ffe0ff */
[----:B------:R-:W-:Y:S01]  /*1a900*/  @P0 MOV R0, 0xc ;  /* 0x0000000c00000802 */ /* 0x000fe20000000f00 */
[----:B--2---:R-:W-:Y:S01]  /*1a910*/  IMAD.MOV.U32 R18, RZ, RZ, 0x4d0fed36 ;  /* 0x4d0fed36ff127424 */ /* 0x004fe200078e00ff */
[----:B------:R-:W-:Y:S01]  /*1a920*/  MOV R19, 0x4ce5eb4c ;  /* 0x4ce5eb4c00137802 */ /* 0x000fe20000000f00 */
[----:B------:R1:W-:Y:S01]  /*1a930*/  STL.64 [R1+0x13d8], R16 ;  /* 0x0013d81001007387 */ /* 0x0003e20000100a00 */
[----:B0-----:R-:W-:Y:S01]  /*1a940*/  IMAD.MOV.U32 R20, RZ, RZ, 0x4c184540 ;  /* 0x4c184540ff147424 */ /* 0x001fe200078e00ff */
[----:B------:R-:W-:Y:S02]  /*1a950*/  MOV R21, RZ ;  /* 0x000000ff00157202 */ /* 0x000fe40000000f00 */
[----:B------:R-:W-:Y:S01]  /*1a960*/  STL.64 [R1+0x13e0], R18 ;  /* 0x0013e01201007387 */ /* 0x000fe20000100a00 */
[----:B------:R-:W-:-:S03]  /*1a970*/  IADD3 R11, R0, R11, RZ ;  /* 0x0000000b000b7210 */ /* 0x000fc60007ffe0ff */
[----:B------:R0:W-:Y:S01]  /*1a980*/  STL.64 [R1+0x13e8], R20 ;  /* 0x0013e81401007387 */ /* 0x0001e20000100a00 */
[----:B-1----:R-:W-:-:S03]  /*1a990*/  IMAD.IADD R16, R7, 0x1, R10 ;  /* 0x0000000107107824 */ /* 0x002fc600078e020a */
[----:B------:R-:W2:Y:S01]  /*1a9a0*/  LDL R8, [R8] ;  /* 0x0000000008087983 */ /* 0x000ea20000100800 */
[----:B------:R-:W-:Y:S01]  /*1a9b0*/  IMAD.U32 R12, R11, 0x4, R12 ;  /* 0x000000040b0c7824 */ /* 0x000fe200078e000c */
[----:B------:R-:W-:Y:S02]  /*1a9c0*/  IADD3 R36, R16, R10, RZ ;  /* 0x0000000a10247210 */ /* 0x000fe40007ffe0ff */
[----:B------:R-:W3:Y:S02]  /*1a9d0*/  LDL R7, [R7] ;  /* 0x0000000007077983 */ /* 0x000ee40000100800 */
[----:B------:R-:W-:Y:S02]  /*1a9e0*/  IADD3 R31, R10, R12, RZ ;  /* 0x0000000c0a1f7210 */ /* 0x000fe40007ffe0ff */
[-C--:B------:R-:W-:Y:S01]  /*1a9f0*/  IADD3 R32, R36, R10.reuse, RZ ;  /* 0x0000000a24207210 */ /* 0x080fe20007ffe0ff */
[----:B------:R1:W4:Y:S01]  /*1aa00*/  LDL R0, [R16] ;  /* 0x0000000010007983 */ /* 0x0003220000100800 */
[----:B0-----:R-:W-:-:S03]  /*1aa10*/  IADD3 R20, R31, R10, RZ ;  /* 0x0000000a1f147210 */ /* 0x001fc60007ffe0ff */
[--C-:B------:R-:W-:Y:S01]  /*1aa20*/  IMAD.IADD R30, R32, 0x1, R10.reuse ;  /* 0x00000001201e7824 */ /* 0x100fe200078e020a */
[----:B------:R-:W5:Y:S01]  /*1aa30*/  LDL R36, [R36] ;  /* 0x0000000024247983 */ /* 0x000f620000100800 */
[----:B------:R-:W-:-:S03]  /*1aa40*/  IMAD.IADD R28, R20, 0x1, R10 ;  /* 0x00000001141c7824 */ /* 0x000fc600078e020a */
[-C--:B------:R-:W-:Y:S01]  /*1aa50*/  IADD3 R29, R30, R10.reuse, RZ ;  /* 0x0000000a1e1d7210 */ /* 0x080fe20007ffe0ff */
[----:B------:R-:W5:Y:S04]  /*1aa60*/  LDL R33, [R12] ;  /* 0x000000000c217983 */ /* 0x000f680000100800 */
[----:B------:R-:W5:Y:S01]  /*1aa70*/  LDL R32, [R32] ;  /* 0x0000000020207983 */ /* 0x000f620000100800 */
[-C--:B------:R-:W-:Y:S02]  /*1aa80*/  IADD3 R27, R29, R10.reuse, RZ ;  /* 0x0000000a1d1b7210 */ /* 0x080fe40007ffe0ff */
[-C--:B------:R-:W-:Y:S01]  /*1aa90*/  IADD3 R26, R28, R10.reuse, RZ ;  /* 0x0000000a1c1a7210 */ /* 0x080fe20007ffe0ff */
[----:B------:R-:W5:Y:S04]  /*1aaa0*/  LDL R31, [R31] ;  /* 0x000000001f1f7983 */ /* 0x000f680000100800 */
[----:B------:R-:W5:Y:S01]  /*1aab0*/  LDL R30, [R30] ;  /* 0x000000001e1e7983 */ /* 0x000f620000100800 */
[----:B------:R-:W-:Y:S01]  /*1aac0*/  IMAD.IADD R23, R27, 0x1, R10 ;  /* 0x000000011b177824 */ /* 0x000fe200078e020a */
[----:B------:R-:W-:-:S02]  /*1aad0*/  IADD3 R22, R26, R10, RZ ;  /* 0x0000000a1a167210 */ /* 0x000fc40007ffe0ff */
        /* <DEDUP_REMOVED lines=12> */
[----:B-1----:R-:W-:-:S03]  /*1aba0*/  IADD3 R16, R11, R10, RZ ;  /* 0x0000000a0b107210 */ /* 0x002fc60007ffe0ff */
[----:B------:R-:W5:Y:S04]  /*1abb0*/  LDL R21, [R21] ;  /* 0x0000000015157983 */ /* 0x000f680000100800 */
[----:B------:R-:W5:Y:S04]  /*1abc0*/  LDL R18, [R18] ;  /* 0x0000000012127983 */ /* 0x000f680000100800 */
[----:B------:R-:W5:Y:S04]  /*1abd0*/  LDL R19, [R19] ;  /* 0x0000000013137983 */ /* 0x000f680000100800 */
[----:B------:R-:W5:Y:S04]  /*1abe0*/  LDL R11, [R11] ;  /* 0x000000000b0b7983 */ /* 0x000f680000100800 */
[----:B------:R-:W5:Y:S04]  /*1abf0*/  LDL R17, [R17] ;  /* 0x0000000011117983 */ /* 0x000f680000100800 */
[----:B------:R0:W5:Y:S02]  /*1ac00*/  LDL R12, [R16] ;  /* 0x00000000100c7983 */ /* 0x0001640000100800 */
[----:B0-----:R-:W-:-:S05]  /*1ac10*/  IADD3 R16, R16, R10, RZ ;  /* 0x0000000a10107210 */ /* 0x001fca0007ffe0ff */
[----:B------:R-:W-:Y:S02]  /*1ac20*/  IMAD.IADD R42, R16, 0x1, R10 ;  /* 0x00000001102a7824 */ /* 0x000fe400078e020a */
[----:B------:R-:W5:Y:S03]  /*1ac30*/  LDL R16, [R16] ;  /* 0x0000000010107983 */ /* 0x000f660000100800 */
[----:B------:R-:W-:Y:S02]  /*1ac40*/  IADD3 R43, R42, R10, RZ ;  /* 0x0000000a2a2b7210 */ /* 0x000fe40007ffe0ff */
[----:B------:R-:W5:Y:S04]  /*1ac50*/  LDL R10, [R42] ;  /* 0x000000002a0a7983 */ /* 0x000f680000100800 */
[----:B------:R0:W5:Y:S02]  /*1ac60*/  LDL R42, [R43] ;  /* 0x000000002b2a7983 */ /* 0x0001640000100800 */
[----:B0-----:R-:W-:Y:S01]  /*1ac70*/  MOV R43, R3 ;  /* 0x00000003002b7202 */ /* 0x001fe20000000f00 */
[----:B------:R-:W-:Y:S01]  /*1ac80*/  @P0 IMAD.MOV.U32 R43, RZ, RZ, R6 ;  /* 0x000000ffff2b0224 */ /* 0x000fe200078e0006 */
[----:B------:R-:W-:-:S05]  /*1ac90*/  FSET.BF.LEU.FTZ.AND R6, |R3|, 1, PT ;  /* 0x3f8000000306780a */ /* 0x000fca000381b200 */
[----:B--2---:R-:W-:Y:S01]  /*1aca0*/  FFMA.FTZ R6, R6, R43, R8 ;  /* 0x0000002b06067223 */ /* 0x004fe20000010008 */
[----:B------:R-:W-:-:S03]  /*1acb0*/  FADD.FTZ R8, R3, 6.0246801376342773438 ;  /* 0x40c0ca2e03087421 */ /* 0x000fc60000010000 */
[-C--:B---3--:R-:W-:Y:S01]  /*1acc0*/  FFMA.FTZ R6, R6, R43.reuse, R7 ;  /* 0x0000002b06067223 */ /* 0x088fe20000010007 */
[----:B------:R-:W-:Y:S01]  /*1acd0*/  MOV R7, 0x3bc6a26b ;  /* 0x3bc6a26b00077802 */ /* 0x000fe20000000f00 */
[----:B------:R-:W-:Y:S01]  /*1ace0*/  FADD.FTZ R8, R8, -0.5 ;  /* 0xbf00000008087421 */ /* 0x000fe20000010000 */
[----:B------:R-:W-:Y:S01]  /*1acf0*/  @P0 MOV R7, 0x4c5914c6 ;  /* 0x4c5914c600070802 */ /* 0x000fe20000000f00 */
[-C--:B----4-:R-:W-:Y:S02]  /*1ad00*/  FFMA.FTZ R0, R6, R43.reuse, R0 ;  /* 0x0000002b06007223 */ /* 0x090fe40000010000 */
[----:B------:R-:W0:Y:S02]  /*1ad10*/  @P0 MUFU.LG2 R6, R3 ;  /* 0x0000000300060308 */ /* 0x000e240000000c00 */
[----:B-----5:R-:W-:Y:S01]  /*1ad20*/  FFMA.FTZ R0, R0, R43, R36 ;  /* 0x0000002b00007223 */ /* 0x020fe20000010024 */
[----:B------:R-:W-:-:S03]  /*1ad30*/  FFMA.FTZ R7, R43, R7, R33 ;  /* 0x000000072b077223 */ /* 0x000fc60000010021 */
[-C--:B------:R-:W-:Y:S01]  /*1ad40*/  FFMA.FTZ R0, R0, R43.reuse, R32 ;  /* 0x0000002b00007223 */ /* 0x080fe20000010020 */
[-C--:B------:R-:W-:Y:S01]  /*1ad50*/  FFMA.FTZ R7, R7, R43.reuse, R31 ;  /* 0x0000002b07077223 */ /* 0x080fe2000001001f */
        /* <DEDUP_REMOVED lines=31> */
[----:B------:R-:W-:Y:S01]  /*1af50*/  IMAD.MOV.U32 R17, RZ, RZ, 0x3d39bf78 ;  /* 0x3d39bf78ff117424 */ /* 0x000fe200078e00ff */
[----:B------:R-:W-:Y:S02]  /*1af60*/  BSSY B3, `(.L_x_2026) ;  /* 0x0000028000037945 */ /* 0x000fe40003800000 */
[----:B------:R-:W-:Y:S01]  /*1af70*/  FADD.FTZ R6, R6, 0.5 ;  /* 0x3f00000006067421 */ /* 0x000fe20000010000 */
[----:B0-----:R-:W-:-:S06]  /*1af80*/  FMUL.FTZ R8, R8, 1 ;  /* 0x3f80000008087820 */ /* 0x001fcc0000410000 */
[----:B------:R-:W0:Y:S01]  /*1af90*/  F2F.F64.F32 R8, R8 ;  /* 0x0000000800087310 */ /* 0x000e220000201800 */
[----:B-1----:R-:W-:-:S04]  /*1afa0*/  FMUL.FTZ R16, R6, R16 ;  /* 0x0000001006107220 */ /* 0x002fc80000410000 */
[C---:B------:R-:W-:Y:S01]  /*1afb0*/  FADD.FTZ.RZ R6, R16.reuse, 1 ;  /* 0x3f80000010067421 */ /* 0x040fe2000001c000 */
[----:B------:R-:W-:-:S03]  /*1afc0*/  ISETP.GE.U32.AND P0, PT, R16, 0x7f800000, PT ;  /* 0x7f8000001000780c */ /* 0x000fc60003f06070 */
[----:B------:R-:W-:-:S05]  /*1afd0*/  VIADD R6, R6, 0xc0c00000 ;  /* 0xc0c0000006067836 */ /* 0x000fca0000000000 */
[----:B------:R-:W-:Y:S01]  /*1afe0*/  LOP3.LUT R13, R6, 0xff800000, RZ, 0xc0, !PT ;  /* 0xff800000060d7812 */ /* 0x000fe200078ec0ff */
[----:B0-----:R-:W0:Y:S01]  /*1aff0*/  MUFU.RCP64H R7, R9 ;  /* 0x0000000900077308 */ /* 0x001e220000001800 */
[----:B------:R-:W-:Y:S02]  /*1b000*/  MOV R6, 0x3e800000 ;  /* 0x3e80000000067802 */ /* 0x000fe40000000f00 */
        /* <DEDUP_REMOVED lines=29> */
.L_x_2027:
[----:B------:R-:W-:Y:S05]  /*1b1e0*/  BSYNC B3 ;  /* 0x0000000000037941 */ /* 0x000fea0003800000 */
.L_x_2026:
        /* <DEDUP_REMOVED lines=14> */
[----:B------:R-:W-:Y:S01]  /*1b2d0*/  IMAD.MOV.U32 R20, RZ, RZ, R14 ;  /* 0x000000ffff147224 */ /* 0x000fe200078e000e */
[----:B------:R-:W-:Y:S01]  /*1b2e0*/  MOV R21, R15 ;  /* 0x0000000f00157202 */ /* 0x000fe20000000f00 */
[----:B------:R-:W-:Y:S01]  /*1b2f0*/  IMAD.MOV.U32 R13, RZ, RZ, R9 ;  /* 0x000000ffff0d7224 */ /* 0x000fe200078e0009 */
[----:B------:R-:W-:Y:S02]  /*1b300*/  MOV R7, R8 ;  /* 0x0000000800077202 */ /* 0x000fe40000000f00 */
[----:B------:R-:W-:-:S07]  /*1b310*/  MOV R6, 0x1b330 ;  /* 0x0001b33000067802 */ /* 0x000fce0000000f00 */
[----:B------:R-:W-:Y:S05]  /*1b320*/  CALL.REL.NOINC `($__internal_8_$__cuda_sm20_div_rn_f64_full) ;  /* 0x000000d0002c7944 */ /* 0x000fea0003c00000 */
[----:B------:R-:W-:Y:S02]  /*1b330*/  MOV R6, R8 ;  /* 0x0000000800067202 */ /* 0x000fe40000000f00 */
[----:B------:R-:W-:-:S07]  /*1b340*/  MOV R7, R27 ;  /* 0x0000001b00077202 */ /* 0x000fce0000000f00 */
.L_x_2029:
[----:B------:R-:W-:Y:S05]  /*1b350*/  BSYNC B3 ;  /* 0x0000000000037941 */ /* 0x000fea0003800000 */
.L_x_2028:
[----:B------:R-:W-:Y:S01]  /*1b360*/  DADD R10, R10, R6 ;  /* 0x000000000a0a7229 */ /* 0x000fe20000000006 */
[----:B------:R-:W-:Y:S01]  /*1b370*/  IMAD.MOV.U32 R8, RZ, RZ, 0x652b82fe ;  /* 0x652b82feff087424 */ /* 0x000fe200078e00ff */
[----:B------:R-:W-:Y:S01]  /*1b380*/  MOV R9, 0x3ff71547 ;  /* 0x3ff7154700097802 */ /* 0x000fe20000000f00 */
        /* <DEDUP_REMOVED lines=58> */
.L_x_2031:
[----:B------:R-:W-:Y:S05]  /*1b730*/  BSYNC B3 ;  /* 0x0000000000037941 */ /* 0x000fea0003800000 */
.L_x_2030:
[----:B0-----:R-:W-:Y:S01]  /*1b740*/  DMUL R12, R12, R14 ;  /* 0x0000000e0c0c7228 */ /* 0x001fe20000000000 */
[----:B------:R-:W-:Y:S01]  /*1b750*/  UMOV UR6, 0xf0000000 ;  /* 0xf000000000067882 */ /* 0x000fe20000000000 */
[----:B------:R-:W-:-:S04]  /*1b760*/  UMOV UR7, 0x380fffff ;  /* 0x380fffff00077882 */ /* 0x000fc80000000000 */
[----:B------:R-:W0:Y:S02]  /*1b770*/  F2F.F32.F64 R6, R12 ;  /* 0x0000000c00067310 */ /* 0x000e240000301000 */
[----:B------:R-:W-:-:S14]  /*1b780*/  DSETP.GEU.AND P0, PT, |R12|, UR6, PT ;  /* 0x000000060c007e2a */ /* 0x000fdc000bf0e200 */
[----:B0-----:R-:W-:Y:S01]  /*1b790*/  @!P0 FMUL R6, R6, 1.175494350822287508e-38 ;  /* 0x0080000006068820 */ /* 0x001fe20000400000 */
[----:B------:R-:W-:Y:S06]  /*1b7a0*/  BRA `(.L_x_2032) ;  /* 0x0000000c00a07947 */ /* 0x000fec0003800000 */
.L_x_2025:
        /* <DEDUP_REMOVED lines=10> */
.L_x_2024:
[----:B------:R-:W-:Y:S01]  /*1b850*/  FSETP.GE.FTZ.AND P0, PT, |R3|, 3, PT ;  /* 0x404000000300780b */ /* 0x000fe20003f16200 */
[----:B------:R-:W-:-:S12]  /*1b860*/  BSSY B3, `(.L_x_2033) ;  /* 0x000007c000037945 */ /* 0x000fd80003800000 */
        /* <DEDUP_REMOVED lines=27> */
[----:B------:R-:W-:-:S03]  /*1ba20*/  @P0 IMAD.MOV.U32 R7, RZ, RZ, 0x7f800000 ;  /* 0x7f800000ff070424 */ /* 0x000fc600078e00ff */
[----:B------:R-:W-:Y:S01]  /*1ba30*/  FFMA.FTZ R8, R8, 0.69314718246459960938, R10 ;  /* 0x3f31721808087823 */ /* 0x000fe2000001000a */
[C---:B------:R-:W-:Y:S01]  /*1ba40*/  @P0 FFMA.FTZ R8, R0.reuse, R7, +INF ;  /* 0x7f80000000080423 */ /* 0x040fe20000010007 */
[----:B------:R-:W-:Y:S01]  /*1ba50*/  FSETP.NEU.FTZ.AND P0, PT, R0, RZ, PT ;  /* 0x000000ff0000720b */ /* 0x000fe20003f1d000 */
[----:B0-----:R-:W-:Y:S01]  /*1ba60*/  FMUL.FTZ R10, R6, R6 ;  /* 0x00000006060a7220 */ /* 0x001fe20000410000 */
[----:B------:R-:W-:Y:S01]  /*1ba70*/  FADD.FTZ R7, |R3|, -0.5 ;  /* 0xbf00000003077421 */ /* 0x000fe20000010200 */
[----:B------:R-:W-:Y:S02]  /*1ba80*/  FMUL.FTZ R8, R8, 0.5 ;  /* 0x3f00000008087820 */ /* 0x000fe40000410000 */
[----:B------:R-:W-:-:S03]  /*1ba90*/  FFMA.FTZ R9, R10, R9, -0.0027776553761214017868 ;  /* 0xbb3609530a097423 */ /* 0x000fc60000010009 */
        /* <DEDUP_REMOVED lines=8> */
.L_x_2035:
[----:B------:R-:W-:Y:S01]  /*1bb20*/  FADD.FTZ R0, |R3|, -3 ;  /* 0xc040000003007421 */ /* 0x000fe20000010200 */
[----:B------:R-:W-:-:S03]  /*1bb30*/  MOV R9, 0x443b38fb ;  /* 0x443b38fb00097802 */ /* 0x000fc60000000f00 */
[C---:B------:R-:W-:Y:S02]  /*1bb40*/  FADD.FTZ R7, R0.reuse, -259.2509765625 ;  /* 0xc381a02000077421 */ /* 0x040fe40000010000 */
[C---:B------:R-:W-:Y:S02]  /*1bb50*/  FFMA.FTZ R9, R0.reuse, -R9, -12349.7421875 ;  /* 0xc640f6f800097423 */ /* 0x040fe40000010809 */
[C---:B------:R-:W-:Y:S02]  /*1bb60*/  FFMA.FTZ R7, R0.reuse, R7, -10777.1796875 ;  /* 0xc62864b800077423 */ /* 0x040fe40000010007 */
[C---:B------:R-:W-:Y:S02]  /*1bb70*/  FFMA.FTZ R9, R0.reuse, R9, -41061.375 ;  /* 0xc720656000097423 */ /* 0x040fe40000010009 */
[C---:B------:R-:W-:Y:S02]  /*1bb80*/  FFMA.FTZ R7, R0.reuse, R7, -92685.046875 ;  /* 0xc7b5068600077423 */ /* 0x040fe40000010007 */
[----:B------:R-:W-:-:S02]  /*1bb90*/  FFMA.FTZ R9, R0, R9, -48310.6640625 ;  /* 0xc73cb6aa00097423 */ /* 0x000fc40000010009 */
[C---:B------:R-:W-:Y:S02]  /*1bba0*/  FFMA.FTZ R7, R0.reuse, R7, -206353.578125 ;  /* 0xc849846500077423 */ /* 0x040fe40000010007 */
[----:B------:R-:W-:-:S04]  /*1bbb0*/  FFMA.FTZ R9, R0, R9, -143033.40625 ;  /* 0xc80bae5a00097423 */ /* 0x000fc80000010009 */
[----:B------:R-:W0:Y:S02]  /*1bbc0*/  MUFU.RCP R7, R7 ;  /* 0x0000000700077308 */ /* 0x000e240000001000 */
[----:B0-----:R-:W-:Y:S01]  /*1bbd0*/  FFMA.FTZ R0, R9, R7, R0 ;  /* 0x0000000709007223 */ /* 0x001fe20000010000 */
[----:B------:R-:W-:Y:S06]  /*1bbe0*/  BRA `(.L_x_2036) ;  /* 0x00000004000c7947 */ /* 0x000fec0003800000 */
.L_x_2034:
        /* <DEDUP_REMOVED lines=15> */
.L_x_2037:
        /* <DEDUP_REMOVED lines=16> */
.L_x_2038:
        /* <DEDUP_REMOVED lines=19> */
[----:B------:R-:W-:Y:S01]  /*1bf10*/  FFMA.FTZ R0, R0, 1.1920928955078125e-07, R6 ;  /* 0x3400000000007823 */ /* 0x000fe20000010006 */
[----:B------:R-:W-:Y:S02]  /*1bf20*/  @P0 IMAD.MOV.U32 R6, RZ, RZ, 0x7f800000 ;  /* 0x7f800000ff060424 */ /* 0x000fe400078e00ff */
        /* <DEDUP_REMOVED lines=15> */
.L_x_2036:
[----:B------:R-:W-:Y:S05]  /*1c020*/  BSYNC B3 ;  /* 0x0000000000037941 */ /* 0x000fea0003800000 */
.L_x_2033:
        /* <DEDUP_REMOVED lines=22> */
[----:B------:R-:W-:Y:S02]  /*1c190*/  @P1 IMAD.MOV.U32 R12, RZ, RZ, 0x37cbac00 ;  /* 0x37cbac00ff0c1424 */ /* 0x000fe400078e00ff */
        /* <DEDUP_REMOVED lines=38> */
.L_x_2041:
[----:B------:R-:W-:Y:S01]  /*1c400*/  FSETP.GEU.FTZ.AND P0, PT, |R3|, 1.175494350822287508e-38, PT ;  /* 0x008000000300780b */ /* 0x000fe20003f1e200 */
[----:B------:R-:W-:-:S12]  /*1c410*/  HFMA2.MMA R7, -RZ, RZ, 1.5048828125, 33.21875 ;  /* 0x3e055027ff077435 */ /* 0x000fd800000001ff */
[----:B------:R-:W-:-:S05]  /*1c420*/  @!P0 FMUL.FTZ R11, |R3|, 8388608 ;  /* 0x4b000000030b8820 */ /* 0x000fca0000410200 */
[----:B------:R-:W-:-:S04]  /*1c430*/  IADD3 R0, R11, -0x3f2aaaab, RZ ;  /* 0xc0d555550b007810 */ /* 0x000fc80007ffe0ff */
        /* <DEDUP_REMOVED lines=22> */
.L_x_2040:
[----:B------:R-:W-:Y:S05]  /*1c5a0*/  BSYNC B3 ;  /* 0x0000000000037941 */ /* 0x000fea0003800000 */
.L_x_2039:
        /* <DEDUP_REMOVED lines=8> */
.L_x_2032:
[----:B------:R-:W-:Y:S05]  /*1c630*/  BSYNC B0 ;  /* 0x0000000000007941 */ /* 0x000fea0003800000 */
.L_x_2023:
        /* <DEDUP_REMOVED lines=9> */
.L_x_2045:
        /* <DEDUP_REMOVED lines=11> */
.L_x_2044:
[----:B------:R-:W0:Y:S01]  /*1c780*/  MUFU.RCP R3, R3 ;  /* 0x0000000300037308 */ /* 0x000e220000001000 */
[----:B------:R-:W-:-:S04]  /*1c790*/  FMUL.FTZ R0, R8, R6 ;  /* 0x0000000608007220 */ /* 0x000fc80000410000 */
[----:B0-----:R-:W-:-:S07]  /*1c7a0*/  FMUL.FTZ R0, R0, R3 ;  /* 0x0000000300007220 */ /* 0x001fce0000410000 */
.L_x_2043:
[----:B------:R-:W-:Y:S05]  /*1c7b0*/  BSYNC B0 ;  /* 0x0000000000007941 */ /* 0x000fea0003800000 */
.L_x_2042:
[----:B------:R-:W-:Y:S01]  /*1c7c0*/  FADD.FTZ R6, -R0, 1 ;  /* 0x3f80000000067421 */ /* 0x000fe20000010100 */
[----:B------:R-:W-:Y:S06]  /*1c7d0*/  BRA `(.L_x_1903) ;  /* 0x000000b800f07947 */ /* 0x000fec0003800000 */
.L_x_1908:
        /* <DEDUP_REMOVED lines=8> */
[----:B------:R0:W-:Y:S01]  /*1c860*/  STL.64 [R1+0x9f8], R10 ;  /* 0x0009f80a01007387 */ /* 0x0001e20000100a00 */
        /* <DEDUP_REMOVED lines=938> */
[----:B------:R-:W-:Y:S01]  /*20310*/  ISETP.GE.U32.AND P0, PT, R9, 0x7f800000, PT ;  /* 0x7f8000000900780c */ /* 0x000fe20003f06070 */
[----:B------:R-:W-:Y:S03]  /*20320*/  BSSY B4, `(.L_x_2049) ;  /* 0x000001c000047945 */ /* 0x000fe60003800000 */
[----:B------:R-:W-:-:S04]  /*20330*/  IADD3 R0, R0, -0x3f400000, RZ ;  /* 0xc0c0000000007810 */ /* 0x000fc80007ffe0ff */
[----:B------:R-:W-:Y:S01]  /*20340*/  LOP3.LUT R7, R0, 0xff800000, RZ, 0xc0, !PT ;  /* 0xff80000000077812 */ /* 0x000fe200078ec0ff */
[----:B------:R-:W-:-:S03]  /*20350*/  IMAD.MOV.U32 R0, RZ, RZ, 0x3e800000 ;  /* 0x3e800000ff007424 */ /* 0x000fc600078e00ff */
        /* <DEDUP_REMOVED lines=24> */
.L_x_2050:
[----:B------:R-:W-:Y:S05]  /*204e0*/  BSYNC B4 ;  /* 0x0000000000047941 */ /* 0x000fea0003800000 */
.L_x_2049:
[----:B------:R-:W-:-:S04]  /*204f0*/  FADD.FTZ R0, -R9, R0 ;  /* 0x0000000009007221 */ /* 0x000fc80000010100 */
[----:B------:R-:W-:-:S06]  /*20500*/  FMUL.FTZ R0, R0, -2 ;  /* 0xc000000000007820 */ /* 0x000fcc0000410000 */
[----:B------:R-:W0:Y:S02]  /*20510*/  MUFU.SQRT R0, R0 ;  /* 0x0000000000007308 */ /* 0x000e240000002000 */
[----:B0-----:R-:W-:Y:S01]  /*20520*/  FADD.FTZ R7, -R0, -RZ ;  /* 0x800000ff00077221 */ /* 0x001fe20000010100 */
[----:B------:R-:W-:Y:S06]  /*20530*/  BRA `(.L_x_2048) ;  /* 0x0000000000887947 */ /* 0x000fec0003800000 */
.L_x_2047:
[C---:B-1----:R-:W-:Y:S01]  /*20540*/  FADD.FTZ.RZ R0, R9.reuse, 1 ;  /* 0x3f80000009007421 */ /* 0x042fe2000001c000 */
[----:B------:R-:W-:Y:S01]  /*20550*/  ISETP.GE.U32.AND P0, PT, R9, 0x7f800000, PT ;  /* 0x7f8000000900780c */ /* 0x000fe20003f06070 */
[----:B------:R-:W-:Y:S03]  /*20560*/  BSSY B4, `(.L_x_2051) ;  /* 0x000001c000047945 */ /* 0x000fe60003800000 */
[----:B------:R-:W-:-:S04]  /*20570*/  IADD3 R0, R0, -0x3f400000, RZ ;  /* 0xc0c0000000007810 */ /* 0x000fc80007ffe0ff */
[----:B------:R-:W-:Y:S02]  /*20580*/  LOP3.LUT R7, R0, 0xff800000, RZ, 0xc0, !PT ;  /* 0xff80000000077812 */ /* 0x000fe400078ec0ff */
[----:B------:R-:W-:Y:S02]  /*20590*/  MOV R0, 0x3e800000 ;  /* 0x3e80000000007802 */ /* 0x000fe40000000f00 */
        /* <DEDUP_REMOVED lines=24> */
.L_x_2052:
[----:B------:R-:W-:Y:S05]  /*20720*/  BSYNC B4 ;  /* 0x0000000000047941 */ /* 0x000fea0003800000 */
.L_x_2051:
[----:B------:R-:W-:-:S04]  /*20730*/  FADD.FTZ R0, -R9, R0 ;  /* 0x0000000009007221 */ /* 0x000fc80000010100 */
[----:B------:R-:W-:-:S04]  /*20740*/  FMUL.FTZ R0, R0, -2 ;  /* 0xc000000000007820 */ /* 0x000fc80000410000 */
[----:B------:R0:W1:Y:S03]  /*20750*/  MUFU.SQRT R7, R0 ;  /* 0x0000000000077308 */ /* 0x0000660000002000 */
.L_x_2048:
[----:B------:R-:W-:Y:S05]  /*20760*/  BSYNC B3 ;  /* 0x0000000000037941 */ /* 0x000fea0003800000 */
.L_x_2046:
[----:B------:R-:W-:Y:S01]  /*20770*/  FMUL.FTZ R2, R3, 0.5 ;  /* 0x3f00000003027820 */ /* 0x000fe20000410000 */
[----:B------:R-:W-:Y:S01]  /*20780*/  BSSY B3, `(.L_x_2053) ;  /* 0x000015e000037945 */ /* 0x000fe20003800000 */
[----:B-1----:R-:W-:Y:S02]  /*20790*/  CS2R R16, SRZ ;  /* 0x0000000000107805 */ /* 0x002fe4000001ff00 */
[----:B------:R-:W-:Y:S01]  /*207a0*/  CS2R R18, SRZ ;  /* 0x0000000000127805 */ /* 0x000fe2000001ff00 */
[----:B0-----:R0:W1:Y:S01]  /*207b0*/  MUFU.SQRT R0, R2 ;  /* 0x0000000200007308 */ /* 0x0010620000002000 */
[----:B------:R-:W-:Y:S02]  /*207c0*/  CS2R R20, SRZ ;  /* 0x0000000000147805 */ /* 0x000fe4000001ff00 */
[----:B------:R-:W-:Y:S02]  /*207d0*/  CS2R R22, SRZ ;  /* 0x0000000000167805 */ /* 0x000fe4000001ff00 */
[----:B------:R-:W-:-:S02]  /*207e0*/  CS2R R26, SRZ ;  /* 0x00000000001a7805 */ /* 0x000fc4000001ff00 */
[----:B------:R-:W-:Y:S02]  /*207f0*/  CS2R R28, SRZ ;  /* 0x00000000001c7805 */ /* 0x000fe4000001ff00 */
[----:B------:R-:W-:Y:S02]  /*20800*/  CS2R R30, SRZ ;  /* 0x00000000001e7805 */ /* 0x000fe4000001ff00 */
[----:B------:R-:W-:Y:S01]  /*20810*/  CS2R R32, SRZ ;  /* 0x0000000000207805 */ /* 0x000fe2000001ff00 */
[----:B------:R-:W-:Y:S01]  /*20820*/  IMAD.MOV.U32 R36, RZ, RZ, RZ ;  /* 0x000000ffff247224 */ /* 0x000fe200078e00ff */
[----:B------:R-:W-:Y:S01]  /*20830*/  CS2R R42, SRZ ;  /* 0x00000000002a7805 */ /* 0x000fe2000001ff00 */
[----:B0-----:R-:W-:Y:S01]  /*20840*/  IMAD.MOV.U32 R2, RZ, RZ, 0x3a69a091 ;  /* 0x3a69a091ff027424 */ /* 0x001fe200078e00ff */
[----:B------:R-:W-:Y:S02]  /*20850*/  CS2R R44, SRZ ;  /* 0x00000000002c7805 */ /* 0x000fe4000001ff00 */
[----:B------:R-:W-:Y:S01]  /*20860*/  MOV R47, RZ ;  /* 0x000000ff002f7202 */ /* 0x000fe20000000f00 */
[----:B-1----:R-:W-:-:S04]  /*20870*/  FMUL.FTZ R0, R0, R7 ;  /* 0x0000000700007220 */ /* 0x002fc80000410000 */
[C---:B------:R-:W-:Y:S01]  /*20880*/  FADD.FTZ R8, |R0|.reuse, 4 ;  /* 0x4080000000087421 */ /* 0x040fe20000010200 */
[C---:B------:R-:W-:Y:S01]  /*20890*/  FADD.FTZ R9, |R0|.reuse, -4 ;  /* 0xc080000000097421 */ /* 0x040fe20000010200 */
[C---:B------:R-:W-:Y:S01]  /*208a0*/  FMUL.FTZ R10, R0.reuse, R0 ;  /* 0x00000000000a7220 */ /* 0x040fe20000410000 */
[C---:B------:R-:W-:Y:S01]  /*208b0*/  FADD.FTZ R11, |R0|.reuse, -RZ ;  /* 0x800000ff000b7221 */ /* 0x040fe20000010200 */
[----:B------:R-:W-:Y:S02]  /*208c0*/  FSETP.GEU.FTZ.AND P1, PT, R0, RZ, PT ;  /* 0x000000ff0000720b */ /* 0x000fe40003f3e000 */
        /* <DEDUP_REMOVED lines=16> */
[C---:B------:R-:W-:Y:S01]  /*209d0*/  FFMA.FTZ R2, R14.reuse, R2, 0.036429625004529953003 ;  /* 0x3d15373b0e027423 */ /* 0x040fe20000010002 */
[----:B------:R-:W0:Y:S02]  /*209e0*/  MUFU.RCP R8, R8 ;  /* 0x0000000800087308 */ /* 0x000e240000001000 */
[----:B------:R-:W-:Y:S01]  /*209f0*/  FSEL R15, R9, R15, P0 ;  /* 0x0000000f090f7208 */ /* 0x000fe20000000000 */
[----:B------:R-:W-:Y:S01]  /*20a00*/  FFMA.FTZ R2, R14, R2, -0.066643431782722473145 ;  /* 0xbd887c5a0e027423 */ /* 0x000fe20000010002 */
[----:B------:R-:W-:-:S03]  /*20a10*/  FSETP.GT.FTZ.AND P0, PT, |R0|, 10.05500030517578125, PT ;  /* 0x4120e1480000780b */ /* 0x000fc60003f14200 */
[C---:B------:R-:W-:Y:S01]  /*20a20*/  FFMA.FTZ R2, R14.reuse, R2, 0.093814529478549957275 ;  /* 0x3dc021d50e027423 */ /* 0x040fe20000010002 */
[C---:B------:R-:W-:Y:S01]  /*20a30*/  FFMA.FTZ R9, R15.reuse, -0.69314718246459960938, -R10 ;  /* 0xbf3172180f097823 */ /* 0x040fe2000001080a */
[----:B------:R-:W-:Y:S02]  /*20a40*/  IMAD.MOV.U32 R10, RZ, RZ, RZ ;  /* 0x000000ffff0a7224 */ /* 0x000fe400078e00ff */
        /* <DEDUP_REMOVED lines=14> */
[----:B------:R-:W-:Y:S02]  /*20b30*/  CS2R R14, SRZ ;  /* 0x00000000000e7805 */ /* 0x000fe4000001ff00 */
[----:B------:R-:W-:Y:S01]  /*20b40*/  FADD.FTZ R13, -R2, R13 ;  /* 0x0000000d020d7221 */ /* 0x000fe20000010100 */
[----:B------:R-:W-:Y:S01]  /*20b50*/  FFMA.FTZ R11, R9, R11, R9 ;  /* 0x0000000b090b7223 */ /* 0x000fe20000010009 */
[----:B------:R-:W-:Y:S02]  /*20b60*/  MOV R9, RZ ;  /* 0x000000ff00097202 */ /* 0x000fe40000000f00 */
[----:B------:R-:W-:Y:S01]  /*20b70*/  FFMA.FTZ R2, R8, R13, R2 ;  /* 0x0000000d08027223 */ /* 0x000fe20000010002 */
[----:B------:R-:W-:Y:S02]  /*20b80*/  HFMA2.MMA R8, -RZ, RZ, 1.875, 0 ;  /* 0x3f800000ff087435 */ /* 0x000fe400000001ff */
[----:B------:R-:W-:Y:S01]  /*20b90*/  HFMA2.MMA R13, -RZ, RZ, 0, 0 ;  /* 0x00000000ff0d7435 */ /* 0x000fe200000001ff */
[----:B------:R-:W-:Y:S01]  /*20ba0*/  FMUL.FTZ R0, R2, R11 ;  /* 0x0000000b02007220 */ /* 0x000fe20000410000 */
[----:B------:R-:W-:-:S04]  /*20bb0*/  MOV R11, 0x7f800000 ;  /* 0x7f800000000b7802 */ /* 0x000fc80000000f00 */
[----:B------:R-:W-:-:S05]  /*20bc0*/  FSEL R0, R0, RZ, !P0 ;  /* 0x000000ff00007208 */ /* 0x000fca0004000000 */
[----:B------:R-:W-:-:S07]  /*20bd0*/  @!P1 FADD.FTZ R0, -R0, 2 ;  /* 0x4000000000009421 */ /* 0x000fce0000010100 */
.L_x_2057:
        /* <DEDUP_REMOVED lines=266> */
.L_x_2055:
[----:B------:R-:W-:Y:S05]  /*21c80*/  BSYNC B4 ;  /* 0x0000000000047941 */ /* 0x000fea0003800000 */
.L_x_2054:
        /* <DEDUP_REMOVED lines=10> */
[----:B------:R-:W-:Y:S02]  /*21d30*/  IMAD.MOV.U32 R11, RZ, RZ, R2 ;  /* 0x000000ffff0b7224 */ /* 0x000fe400078e0002 */
[----:B------:R-:W-:-:S13]  /*21d40*/  ISETP.GE.U32.AND P0, PT, R10, 0x19, PT ;  /* 0x000000190a00780c */ /* 0x000fda0003f06070 */
[----:B------:R-:W-:Y:S05]  /*21d50*/  @!P0 BRA `(.L_x_2057) ;  /* 0xffffffec00a08947 */ /* 0x000fea000383ffff */
.L_x_2056:
[----:B------:R-:W-:Y:S05]  /*21d60*/  BSYNC B3 ;  /* 0x0000000000037941 */ /* 0x000fea0003800000 */
.L_x_2053:
        /* <DEDUP_REMOVED lines=61> */
[----:B------:R-:W-:Y:S01]  /*22140*/  @!P0 LEA R11, R2, R11, 0x14 ;  /* 0x0000000b020b8211 */ /* 0x000fe200078ea0ff */
[----:B------:R-:W-:Y:S01]  /*22150*/  @!P0 IMAD.MOV.U32 R2, RZ, RZ, RZ ;  /* 0x000000ffff028224 */ /* 0x000fe200078e00ff */
[----:B------:R-:W-:-:S06]  /*22160*/  @!P0 LEA R3, R3, 0x3ff00000, 0x14 ;  /* 0x3ff0000003038811 */ /* 0x000fcc00078ea0ff */
[----:B------:R-:W-:-:S11]  /*22170*/  @!P0 DMUL R14, R10, R2 ;  /* 0x000000020a0e8228 */ /* 0x000fd60000000000 */
.L_x_2059:
[----:B------:R-:W-:Y:S05]  /*22180*/  BSYNC B3 ;  /* 0x0000000000037941 */ /* 0x000fea0003800000 */
.L_x_2058:
        /* <DEDUP_REMOVED lines=23> */
[----:B------:R-:W-:Y:S01]  /*22300*/  IMAD.MOV.U32 R10, RZ, RZ, R6 ;  /* 0x000000ffff0a7224 */ /* 0x000fe200078e0006 */
[----:B------:R-:W-:Y:S02]  /*22310*/  MOV R7, R8 ;  /* 0x0000000800077202 */ /* 0x000fe40000000f00 */
[----:B------:R-:W-:Y:S01]  /*22320*/  MOV R6, R9 ;  /* 0x0000000900067202 */ /* 0x000fe20000000f00 */
[----:B------:R-:W-:Y:S01]  /*22330*/  IMAD.MOV.U32 R9, RZ, RZ, R12 ;  /* 0x000000ffff097224 */ /* 0x000fe200078e000c */
[----:B------:R-:W-:Y:S01]  /*22340*/  MOV R8, R13 ;  /* 0x0000000d00087202 */ /* 0x000fe20000000f00 */
[----:B------:R-:W-:Y:S01]  /*22350*/  IMAD.MOV.U32 R12, RZ, RZ, R17 ;  /* 0x000000ffff0c7224 */ /* 0x000fe200078e0011 */
[----:B------:R-:W-:Y:S02]  /*22360*/  MOV R3, R2 ;  /* 0x0000000200037202 */ /* 0x000fe40000000f00 */
[----:B------:R-:W-:Y:S02]  /*22370*/  MOV R13, R16 ;  /* 0x00000010000d7202 */ /* 0x000fe40000000f00 */
[----:B------:R-:W-:-:S07]  /*22380*/  MOV R2, 0x223a0 ;  /* 0x000223a000027802 */ /* 0x000fce0000000f00 */
[----:B------:R-:W-:Y:S05]  /*22390*/  CALL.REL.NOINC `($__internal_9_$__cuda_sm20_dsqrt_rn_f64_mediumpath_v1) ;  /* 0x0000006400987944 */ /* 0x000fea0003c00000 */
.L_x_2061:
[----:B------:R-:W-:Y:S05]  /*223a0*/  BSYNC B3 ;  /* 0x0000000000037941 */ /* 0x000fea0003800000 */
.L_x_2060:
        /* <DEDUP_REMOVED lines=20> */
[----:B------:R-:W-:Y:S05]  /*224f0*/  CALL.REL.NOINC `($__internal_8_$__cuda_sm20_div_rn_f64_full) ;  /* 0x0000005c00b87944 */ /* 0x000fea0003c00000 */
[----:B------:R-:W-:-:S07]  /*22500*/  MOV R9, R27 ;  /* 0x0000001b00097202 */ /* 0x000fce0000000f00 */
.L_x_2063:
[----:B------:R-:W-:Y:S05]  /*22510*/  BSYNC B3 ;  /* 0x0000000000037941 */ /* 0x000fea0003800000 */
.L_x_2062:
        /* <DEDUP_REMOVED lines=9> */
.L_x_1905:
[----:B------:R-:W-:Y:S01]  /*225b0*/  HFMA2.MMA R14, -RZ, RZ, -1.111328125, -0.7294921875 ;  /* 0xbc72b9d6ff0e7435 */ /* 0x000fe200000001ff */
[----:B------:R-:W-:Y:S01]  /*225c0*/  MOV R15, 0x3a97b426 ;  /* 0x3a97b426000f7802 */ /* 0x000fe20000000f00 */
[----:B------:R-:W-:Y:S01]  /*225d0*/  HFMA2.MMA R17, -RZ, RZ, -0.65380859375, 8640 ;  /* 0xb93b7038ff117435 */ /* 0x000fe200000001ff */
[----:B------:R-:W-:Y:S01]  /*225e0*/  MOV R10, 0xbeaaaaab ;  /* 0xbeaaaaab000a7802 */ /* 0x000fe20000000f00 */
[----:B------:R-:W-:Y:S01]  /*225f0*/  IMAD.MOV.U32 R11, RZ, RZ, 0x3daaaaab ;  /* 0x3daaaaabff0b7424 */ /* 0x000fe200078e00ff */
[----:B------:R-:W-:Y:S01]  /*22600*/  MOV R18, 0x382462c5 ;  /* 0x382462c500127802 */ /* 0x000fe20000000f00 */
[----:B------:R-:W-:Y:S01]  /*22610*/  IMAD.MOV.U32 R19, RZ, RZ, -0x49ed5648 ;  /* 0xb612a9b8ff137424 */ /* 0x000fe200078e00ff */
[----:B------:R0:W-:Y:S01]  /*22620*/  STL.64 [R1+0xa00], R14 ;  /* 0x000a000e01007387 */ /* 0x0001e20000100a00 */
[----:B------:R-:W-:Y:S01]  /*22630*/  IMAD.MOV.U32 R16, RZ, RZ, 0x39b8ef1d ;  /* 0x39b8ef1dff107424 */ /* 0x000fe200078e00ff */
[----:B------:R-:W-:Y:S01]  /*22640*/  HFMA2.MMA R21, -RZ, RZ, 0.0911865234375, 12.4609375 ;  /* 0x2dd64a3bff157435 */ /* 0x000fe200000001ff */
[----:B------:R-:W-:Y:S01]  /*22650*/  IMAD.MOV.U32 R20, RZ, RZ, -0x517fc7ac ;  /* 0xae803854ff147424 */ /* 0x000fe200078e00ff */
[----:B------:R1:W-:Y:S01]  /*22660*/  STL.64 [R1+0x9f8], R10 ;  /* 0x0009f80a01007387 */ /* 0x0003e20000100a00 */
[----:B------:R-:W-:Y:S01]  /*22670*/  MOV R0, 0x3ef9425d ;  /* 0x3ef9425d00007802 */ /* 0x000fe20000000f00 */
[-C--:B------:R-:W-:Y:S01]  /*22680*/  FMUL.FTZ R2, R2, R6.reuse ;  /* 0x0000000602027220 */ /* 0x080fe20000410000 */
[----:B------:R-:W-:Y:S01]  /*22690*/  BSSY B0, `(.L_x_2064) ;  /* 0x00003ea000007945 */ /* 0x000fe20003800000 */
[----:B------:R2:W-:Y:S01]  /*226a0*/  STL.64 [R1+0xa10], R18 ;  /* 0x000a101201007387 */ /* 0x0005e20000100a00 */
[----:B------:R-:W-:-:S02]  /*226b0*/  FMUL.FTZ R9, R9, R6 ;  /* 0x0000000609097220 */ /* 0x000fc40000410000 */
[----:B------:R-:W-:Y:S01]  /*226c0*/  FSETP.GT.FTZ.AND P0, PT, R2, 1, PT ;  /* 0x3f8000000200780b */ /* 0x000fe20003f14000 */
[----:B0-----:R-:W-:Y:S01]  /*226d0*/  HFMA2.MMA R15, -RZ, RZ, 0.184326171875, 56544 ;  /* 0x31e67ae7ff0f7435 */ /* 0x001fe200000001ff */
[----:B------:R-:W-:Y:S01]  /*226e0*/  IMAD.MOV.U32 R14, RZ, RZ, -0x4bc25033 ;  /* 0xb43dafcdff0e7424 */ /* 0x000fe200078e00ff */
[----:B------:R0:W-:Y:S01]  /*226f0*/  STL.64 [R1+0xa08], R16 ;  /* 0x000a081001007387 */ /* 0x0001e20000100a00 */
[----:B-1----:R-:W-:Y:S01]  /*22700*/  HFMA2.MMA R10, -RZ, RZ, -0.373046875, -163 ;  /* 0xb5f8d918ff0a7435 */ /* 0x002fe200000001ff */
[----:B------:R-:W-:Y:S02]  /*22710*/  MOV R11, 0x355eb691 ;  /* 0x355eb691000b7802 */ /* 0x000fe40000000f00 */
[----:B------:R1:W-:Y:S01]  /*22720*/  STL.64 [R1+0xa38], R20 ;  /* 0x000a381401007387 */ /* 0x0003e20000100a00 */
[----:B--2---:R-:W-:Y:S01]  /*22730*/  HFMA2.MMA R18, -RZ, RZ, 0.1400146484375, 14776 ;  /* 0x307b7337ff127435 */ /* 0x004fe200000001ff */
[----:B------:R-:W-:Y:S02]  /*22740*/  MOV R19, 0xade06cdb ;  /* 0xade06cdb00137802 */ /* 0x000fe40000000f00 */
[----:B------:R2:W-:Y:S01]  /*22750*/  STL.64 [R1+0xa20], R14 ;  /* 0x000a200e01007387 */ /* 0x0005e20000100a00 */
[----:B0-----:R-:W-:Y:S01]  /*22760*/  MOV R16, 0x32304beb ;  /* 0x32304beb00107802 */ /* 0x001fe20000000f00 */
[----:B------:R-:W-:-:S02]  /*22770*/  IMAD.MOV.U32 R17, RZ, RZ, -0x4e696f34 ;  /* 0xb19690ccff117424 */ /* 0x000fc400078e00ff */
[----:B------:R0:W-:Y:S01]  /*22780*/  STL.64 [R1+0xa18], R10 ;  /* 0x000a180a01007387 */ /* 0x0001e20000100a00 */
[----:B-1----:R-:W-:Y:S01]  /*22790*/  HFMA2.MMA R20, -RZ, RZ, -0.92333984375, -0.0003798007965087890625 ;  /* 0xbb638e39ff147435 */ /* 0x002fe200000001ff */
[----:B------:R-:W-:Y:S02]  /*227a0*/  MOV R21, 0x3b2d602b ;  /* 0x3b2d602b00157802 */ /* 0x000fe40000000f00 */
[----:B------:R1:W-:Y:S01]  /*227b0*/  STL.64 [R1+0xa28], R16 ;  /* 0x000a281001007387 */ /* 0x0003e20000100a00 */
[----:B--2---:R-:W-:Y:S01]  /*227c0*/  HFMA2.MMA R14, -RZ, RZ, 0.052642822265625, -33.84375 ;  /* 0x2abdd03bff0e7435 */ /* 0x004fe200000001ff */
[----:B------:R-:W-:Y:S02]  /*227d0*/  MOV R15, 0xaa1cc4df ;  /* 0xaa1cc4df000f7802 */ /* 0x000fe40000000f00 */
[----:B------:R2:W-:Y:S01]  /*227e0*/  STL.64 [R1+0xa30], R18 ;  /* 0x000a301201007387 */ /* 0x0005e20000100a00 */
[----:B0-----:R-:W-:Y:S01]  /*227f0*/  MOV R10, 0xacb0e538 ;  /* 0xacb0e538000a7802 */ /* 0x001fe20000000f00 */
[----:B------:R-:W-:-:S02]  /*22800*/  IMAD.MOV.U32 R11, RZ, RZ, 0x29f7cc00 ;  /* 0x29f7cc00ff0b7424 */ /* 0x000fc400078e00ff */
[----:B------:R0:W-:Y:S01]  /*22810*/  STL.64 [R1+0xa48], R14 ;  /* 0x000a480e01007387 */ /* 0x0001e20000100a00 */
[----:B-1----:R-:W-:Y:S01]  /*22820*/  HFMA2.MMA R17, -RZ, RZ, -0.02374267578125, 0.0077667236328125 ;  /* 0xa6141ff4ff117435 */ /* 0x002fe200000001ff */
[----:B------:R-:W-:Y:S02]  /*22830*/  IMAD.MOV.U32 R16, RZ, RZ, 0x2900827e ;  /* 0x2900827eff107424 */ /* 0x000fe400078e00ff */
[----:B------:R1:W-:Y:S01]  /*22840*/  STL.64 [R1+0xa40], R10 ;  /* 0x000a400a01007387 */ /* 0x0003e20000100a00 */
[----:B--2---:R-:W-:Y:S01]  /*22850*/  MOV R18, 0xa70e548a ;  /* 0xa70e548a00127802 */ /* 0x004fe20000000f00 */
[----:B------:R-:W-:Y:S02]  /*22860*/  IMAD.MOV.U32 R19, RZ, RZ, -0x450d462a ;  /* 0xbaf2b9d6ff137424 */ /* 0x000fe400078e00ff */
[----:B------:R2:W-:Y:S01]  /*22870*/  STL.64 [R1+0xa60], R20 ;  /* 0x000a601401007387 */ /* 0x0005e20000100a00 */
[----:B0-----:R-:W-:Y:S01]  /*22880*/  MOV R14, 0xb4d7c1a2 ;  /* 0xb4d7c1a2000e7802 */ /* 0x001fe20000000f00 */
[----:B------:R-:W-:-:S02]  /*22890*/  IMAD.MOV.U32 R15, RZ, RZ, -0x48682da9 ;  /* 0xb797d257ff0f7424 */ /* 0x000fc400078e00ff */
[----:B------:R0:W-:Y:S01]  /*228a0*/  STL.64 [R1+0xa58], R18 ;  /* 0x000a581201007387 */ /* 0x0001e20000100a00 */
[----:B-1----:R-:W-:Y:S01]  /*228b0*/  HFMA2.MMA R11, -RZ, RZ, 0.66748046875, -2.81640625 ;  /* 0x3957c1a2ff0b7435 */ /* 0x002fe200000001ff */
[----:B------:R-:W-:Y:S02]  /*228c0*/  IMAD.MOV.U32 R10, RZ, RZ, -0x457e3585 ;  /* 0xba81ca7bff0a7424 */ /* 0x000fe400078e00ff */
[----:B------:R1:W-:Y:S01]  /*228d0*/  STL.64 [R1+0xa50], R16 ;  /* 0x000a501001007387 */ /* 0x0003e20000100a00 */
[----:B--2---:R-:W-:Y:S01]  /*228e0*/  MOV R20, 0xb37711e8 ;  /* 0xb37711e800147802 */ /* 0x004fe20000000f00 */
[----:B------:R-:W-:Y:S02]  /*228f0*/  IMAD.MOV.U32 R21, RZ, RZ, 0x324d53d2 ;  /* 0x324d53d2ff157424 */ /* 0x000fe400078e00ff */
[----:B------:R2:W-:Y:S01]  /*22900*/  STL.64 [R1+0xa70], R14 ;  /* 0x000a700e01007387 */ /* 0x0005e20000100a00 */
[----:B0-----:R-:W-:Y:S01]  /*22910*/  HFMA2.MMA R19, -RZ, RZ, 0.2548828125, 0.00011575222015380859375 ;  /* 0x34140796ff137435 */ /* 0x001fe200000001ff */
[----:B------:R-:W-:-:S02]  /*22920*/  IMAD.MOV.U32 R18, RZ, RZ, 0x319fac92 ;  /* 0x319fac92ff127424 */ /* 0x000fc400078e00ff */
[----:B------:R0:W-:Y:S01]  /*22930*/  STL.64 [R1+0xa68], R10 ;  /* 0x000a680a01007387 */ /* 0x0001e20000100a00 */
[----:B-1----:R-:W-:Y:S01]  /*22940*/  HFMA2.MMA R16, -RZ, RZ, 0.4375, 78.3125 ;  /* 0x370054e5ff107435 */ /* 0x002fe200000001ff */
[----:B------:R-:W-:Y:S02]  /*22950*/  MOV R17, 0xb5d85efe ;  /* 0xb5d85efe00117802 */ /* 0x000fe40000000f00 */
[----:B------:R1:W-:Y:S01]  /*22960*/  STL.64 [R1+0xa88], R20 ;  /* 0x000a881401007387 */ /* 0x0003e20000100a00 */
[----:B--2---:R-:W-:Y:S01]  /*22970*/  HFMA2.MMA R15, -RZ, RZ, -0.105224609375, 52.09375 ;  /* 0xaebc5283ff0f7435 */ /* 0x004fe200000001ff */
[----:B------:R-:W-:Y:S02]  /*22980*/  IMAD.MOV.U32 R14, RZ, RZ, 0x2fe4da1a ;  /* 0x2fe4da1aff0e7424 */ /* 0x000fe400078e00ff */
[----:B------:R2:W-:Y:S04]  /*22990*/  STL.64 [R1+0xa80], R18 ;  /* 0x000a801201007387 */ /* 0x0005e80000100a00 */
[----:B------:R3:W-:Y:S01]  /*229a0*/  STL.64 [R1+0xa78], R16 ;  /* 0x000a781001007387 */ /* 0x0007e20000100a00 */
[----:B0-----:R-:W-:Y:S01]  /*229b0*/  HFMA2.MMA R10, -RZ, RZ, -0.0875244140625, 31.46875 ;  /* 0xad9a4fdeff0a7435 */ /* 0x001fe200000001ff */
[----:B------:R-:W-:Y:S01]  /*229c0*/  MOV R11, 0xb08ab276 ;  /* 0xb08ab276000b7802 */ /* 0x000fe20000000f00 */
[----:B-1----:R-:W-:Y:S01]  /*229d0*/  HFMA2.MMA R21, -RZ, RZ, -0.0419921875, 0.27197265625 ;  /* 0xa960345aff157435 */ /* 0x002fe200000001ff */
[----:B------:R0:W-:Y:S01]  /*229e0*/  STL.64 [R1+0xa98], R14 ;  /* 0x000a980e01007387 */ /* 0x0001e20000100a00 */
[----:B------:R-:W-:Y:S01]  /*229f0*/  IMAD.MOV.U32 R20, RZ, RZ, -0x5a86242d ;  /* 0xa579dbd3ff147424 */ /* 0x000fe200078e00ff */
[----:B--2---:R-:W-:Y:S01]  /*22a00*/  HFMA2.MMA R18, -RZ, RZ, -0.0672607421875, 1944 ;  /* 0xac4e6798ff127435 */ /* 0x004fe200000001ff */
[----:B------:R-:W-:Y:S01]  /*22a10*/  MOV R19, 0x2b28cac0 ;  /* 0x2b28cac000137802 */ /* 0x000fe20000000f00 */
[----:B------:R1:W-:Y:S01]  /*22a20*/  STL.64 [R1+0xa90], R10 ;  /* 0x000a900a01007387 */ /* 0x0003e20000100a00 */
[----:B---3--:R-:W-:Y:S01]  /*22a30*/  MOV R16, 0x29889f1d ;  /* 0x29889f1d00107802 */ /* 0x008fe20000000f00 */
[----:B------:R-:W-:-:S02]  /*22a40*/  IMAD.MOV.U32 R17, RZ, RZ, 0x2cfc020e ;  /* 0x2cfc020eff117424 */ /* 0x000fc400078e00ff */
[----:B------:R2:W-:Y:S01]  /*22a50*/  STL.64 [R1+0xab0], R20 ;  /* 0x000ab01401007387 */ /* 0x0005e20000100a00 */
[----:B0-----:R-:W-:-:S03]  /*22a60*/  HFMA2.MMA R14, -RZ, RZ, 0.94091796875, 14608 ;  /* 0x3b877322ff0e7435 */ /* 0x001fc600000001ff */
[----:B------:R0:W-:Y:S01]  /*22a70*/  STL.64 [R1+0xaa0], R16 ;  /* 0x000aa01001007387 */ /* 0x0001e20000100a00 */
[----:B------:R-:W-:-:S03]  /*22a80*/  MOV R15, 0xbb2fb934 ;  /* 0xbb2fb934000f7802 */ /* 0x000fc60000000f00 */
[----:B------:R3:W-:Y:S01]  /*22a90*/  STL.64 [R1+0xaa8], R18 ;  /* 0x000aa81201007387 */ /* 0x0007e20000100a00 */
[----:B-1----:R-:W-:Y:S01]  /*22aa0*/  MOV R10, 0x28b6c54f ;  /* 0x28b6c54f000a7802 */ /* 0x002fe20000000f00 */
[----:B------:R-:W-:Y:S01]  /*22ab0*/  IMAD.MOV.U32 R11, RZ, RZ, -0x586b27e4 ;  /* 0xa794d81cff0b7424 */ /* 0x000fe200078e00ff */
[----:B--2---:R-:W-:Y:S01]  /*22ac0*/  HFMA2.MMA R20, -RZ, RZ, -0.45849609375, 0.00158977508544921875 ;  /* 0xb7561683ff147435 */ /* 0x004fe200000001ff */
[----:B------:R1:W-:Y:S01]  /*22ad0*/  STL.64 [R1+0xac0], R14 ;  /* 0x000ac00e01007387 */ /* 0x0003e20000100a00 */
[----:B------:R-:W-:Y:S01]  /*22ae0*/  MOV R21, 0x33130aa5 ;  /* 0x33130aa500157802 */ /* 0x000fe20000000f00 */
[----:B0-----:R-:W-:Y:S01]  /*22af0*/  HFMA2.MMA R17, -RZ, RZ, 0.37646484375, -160.625 ;  /* 0x3606d905ff117435 */ /* 0x001fe200000001ff */
[----:B------:R-:W-:Y:S01]  /*22b00*/  IMAD.MOV.U32 R16, RZ, RZ, 0x3a4a4588 ;  /* 0x3a4a4588ff107424 */ /* 0x000fe200078e00ff */
[----:B------:R0:W-:Y:S01]  /*22b10*/  STL.64 [R1+0xab8], R10 ;  /* 0x000ab80a01007387 */ /* 0x0001e20000100a00 */
[----:B---3--:R-:W-:Y:S01]  /*22b20*/  MOV R18, 0xb8e129f8 ;  /* 0xb8e129f800127802 */ /* 0x008fe20000000f00 */
[----:B------:R-:W-:-:S02]  /*22b30*/  IMAD.MOV.U32 R19, RZ, RZ, 0x385dfa1f ;  /* 0x385dfa1fff137424 */ /* 0x000fc400078e00ff */
[----:B------:R2:W-:Y:S01]  /*22b40*/  STL.64 [R1+0xad8], R20 ;  /* 0x000ad81401007387 */ /* 0x0005e20000100a00 */
[----:B-1----:R-:W-:Y:S01]  /*22b50*/  MOV R14, 0x34195641 ;  /* 0x34195641000e7802 */ /* 0x002fe20000000f00 */
[----:B------:R-:W-:Y:S02]  /*22b60*/  IMAD.MOV.U32 R15, RZ, RZ, -0x509eda18 ;  /* 0xaf6125e8ff0f7424 */ /* 0x000fe400078e00ff */
[----:B------:R1:W-:Y:S01]  /*22b70*/  STL.64 [R1+0xad0], R18 ;  /* 0x000ad01201007387 */ /* 0x0003e20000100a00 */
[----:B0-----:R-:W-:-:S03]  /*22b80*/  HFMA2.MMA R11, -RZ, RZ, -0.322509765625, 0.00154876708984375 ;  /* 0xb5291658ff0b7435 */ /* 0x001fc600000001ff */
[----:B------:R0:W-:Y:S01]  /*22b90*/  STL.64 [R1+0xac8], R16 ;  /* 0x000ac81001007387 */ /* 0x0001e20000100a00 */
[----:B------:R-:W-:Y:S01]  /*22ba0*/  IMAD.MOV.U32 R10, RZ, RZ, 0x35b82c49 ;  /* 0x35b82c49ff0a7424 */ /* 0x000fe200078e00ff */
[----:B--2---:R-:W-:Y:S02]  /*22bb0*/  MOV R20, 0x2f0d882b ;  /* 0x2f0d882b00147802 */ /* 0x004fe40000000f00 */
[----:B------:R2:W-:Y:S01]  /*22bc0*/  STL.64 [R1+0xae8], R14 ;  /* 0x000ae80e01007387 */ /* 0x0005e20000100a00 */
[----:B------:R-:W-:Y:S01]  /*22bd0*/  IMAD.MOV.U32 R21, RZ, RZ, -0x518b4439 ;  /* 0xae74bbc7ff157424 */ /* 0x000fe200078e00ff */
[----:B-1----:R-:W-:Y:S01]  /*22be0*/  HFMA2.MMA R19, -RZ, RZ, 0.0587158203125, -0.16357421875 ;  /* 0x2b84b13cff137435 */ /* 0x002fe200000001ff */
[----:B------:R-:W-:Y:S01]  /*22bf0*/  IMAD.MOV.U32 R18, RZ, RZ, -0x4f441d3f ;  /* 0xb0bbe2c1ff127424 */ /* 0x000fe200078e00ff */
[----:B------:R1:W-:Y:S01]  /*22c00*/  STL.64 [R1+0xae0], R10 ;  /* 0x000ae00a01007387 */ /* 0x0003e20000100a00 */
[----:B0-----:R-:W-:Y:S01]  /*22c10*/  HFMA2.MMA R16, -RZ, RZ, -0.201416015625, 0.003711700439453125 ;  /* 0xb2721b9aff107435 */ /* 0x001fe200000001ff */
[----:B------:R-:W-:-:S02]  /*22c20*/  MOV R17, 0x31d606a3 ;  /* 0x31d606a300117802 */ /* 0x000fc40000000f00 */
[----:B------:R0:W-:Y:S01]  /*22c30*/  STL.64 [R1+0xb00], R20 ;  /* 0x000b001401007387 */ /* 0x0001e20000100a00 */
[----:B--2---:R-:W-:Y:S01]  /*22c40*/  HFMA2.MMA R15, -RZ, RZ, 0.054779052734375, 0.87255859375 ;  /* 0x2b033afbff0f7435 */ /* 0x004fe200000001ff */
[----:B------:R-:W-:Y:S02]  /*22c50*/  IMAD.MOV.U32 R14, RZ, RZ, -0x54660630 ;  /* 0xab99f9d0ff0e7424 */ /* 0x000fe400078e00ff */
[----:B------:R2:W-:Y:S04]  /*22c60*/  STL.64 [R1+0xaf8], R18 ;  /* 0x000af81201007387 */ /* 0x0005e80000100a00 */
[----:B------:R3:W-:Y:S01]  /*22c70*/  STL.64 [R1+0xaf0], R16 ;  /* 0x000af01001007387 */ /* 0x0007e20000100a00 */
[----:B-1----:R-:W-:Y:S01]  /*22c80*/  HFMA2.MMA R10, -RZ, RZ, 0.0831298828125, -0.1065673828125 ;  /* 0x2d52aed2ff0a7435 */ /* 0x002fe200000001ff */
[----:B------:R-:W-:Y:S01]  /*22c90*/  MOV R11, 0xa796340a ;  /* 0xa796340a000b7802 */ /* 0x000fe20000000f00 */
[----:B0-----:R-:W-:Y:S01]  /*22ca0*/  IMAD.MOV.U32 R20, RZ, RZ, 0x39709e72 ;  /* 0x39709e72ff147424 */ /* 0x001fe200078e00ff */
[----:B------:R-:W-:Y:S01]  /*22cb0*/  MOV R21, 0xb9f5fd8c ;  /* 0xb9f5fd8c00157802 */ /* 0x000fe20000000f00 */
[----:B------:R0:W-:Y:S01]  /*22cc0*/  STL.64 [R1+0xb10], R14 ;  /* 0x000b100e01007387 */ /* 0x0001e20000100a00 */
[----:B--2---:R-:W-:Y:S01]  /*22cd0*/  HFMA2.MMA R18, -RZ, RZ, 0.032196044921875, -0.00194072723388671875 ;  /* 0x281f97f3ff127435 */ /* 0x004fe200000001ff */
[----:B------:R-:W-:-:S02]  /*22ce0*/  MOV R19, 0x3a2a3eca ;  /* 0x3a2a3eca00137802 */ /* 0x000fc40000000f00 */
[----:B------:R1:W-:Y:S01]  /*22cf0*/  STL.64 [R1+0xb08], R10 ;  /* 0x000b080a01007387 */ /* 0x0003e20000100a00 */
[----:B---3--:R-:W-:Y:S01]  /*22d00*/  MOV R16, 0xa9df0b0c ;  /* 0xa9df0b0c00107802 */ /* 0x008fe20000000f00 */
[----:B------:R-:W-:Y:S02]  /*22d10*/  IMAD.MOV.U32 R17, RZ, RZ, 0x23ae9da1 ;  /* 0x23ae9da1ff117424 */ /* 0x000fe400078e00ff */
[----:B------:R2:W-:Y:S01]  /*22d20*/  STL.64 [R1+0xb28], R20 ;  /* 0x000b281401007387 */ /* 0x0005e20000100a00 */
[----:B0-----:R-:W-:-:S03]  /*22d30*/  HFMA2.MMA R15, -RZ, RZ, 0.451416015625, -7820 ;  /* 0x3739efa3ff0f7435 */ /* 0x001fc600000001ff */
[----:B------:R0:W-:Y:S01]  /*22d40*/  STL.64 [R1+0xb18], R16 ;  /* 0x000b181001007387 */ /* 0x0001e20000100a00 */
[----:B------:R-:W-:Y:S01]  /*22d50*/  MOV R14, 0xb480a951 ;  /* 0xb480a951000e7802 */ /* 0x000fe20000000f00 */
[----:B-1----:R-:W-:Y:S02]  /*22d60*/  HFMA2.MMA R10, -RZ, RZ, 0.693359375, 310.75 ;  /* 0x398c5cdbff0a7435 */ /* 0x002fe400000001ff */
[----:B------:R1:W-:Y:S01]  /*22d70*/  STL.64 [R1+0xb20], R18 ;  /* 0x000b201201007387 */ /* 0x0003e20000100a00 */
[----:B------:R-:W-:Y:S01]  /*22d80*/  IMAD.MOV.U32 R11, RZ, RZ, -0x47616ae3 ;  /* 0xb89e951dff0b7424 */ /* 0x000fe200078e00ff */
[----:B--2---:R-:W-:Y:S01]  /*22d90*/  HFMA2.MMA R21, -RZ, RZ, -0.20751953125, 0.046112060546875 ;  /* 0xb2a429e7ff157435 */ /* 0x004fe200000001ff */
[----:B------:R-:W-:Y:S01]  /*22da0*/  MOV R20, 0x33adef47 ;  /* 0x33adef4700147802 */ /* 0x000fe20000000f00 */
[----:B------:R2:W-:Y:S01]  /*22db0*/  STL.64 [R1+0xb38], R14 ;  /* 0x000b380e01007387 */ /* 0x0005e20000100a00 */
[----:B0-----:R-:W-:Y:S01]  /*22dc0*/  IMAD.MOV.U32 R16, RZ, RZ, -0x49419487 ;  /* 0xb6be6b79ff107424 */ /* 0x001fe200078e00ff */
[----:B------:R-:W-:-:S02]  /*22dd0*/  MOV R17, 0x35bf0101 ;  /* 0x35bf010100117802 */ /* 0x000fc40000000f00 */
[----:B------:R0:W-:Y:S01]  /*22de0*/  STL.64 [R1+0xb30], R10 ;  /* 0x000b300a01007387 */ /* 0x0001e20000100a00 */
[----:B-1----:R-:W-:Y:S01]  /*22df0*/  HFMA2.MMA R18, -RZ, RZ, -0.09307861328125, 0.000680446624755859375 ;  /* 0xadf51193ff127435 */ /* 0x002fe200000001ff */
[----:B------:R-:W-:Y:S02]  /*22e00*/  IMAD.MOV.U32 R19, RZ, RZ, -0x4bc9e918 ;  /* 0xb43616e8ff137424 */ /* 0x000fe400078e00ff */
[----:B------:R1:W-:Y:S01]  /*22e10*/  STL.64 [R1+0xb40], R16 ;  /* 0x000b401001007387 */ /* 0x0003e20000100a00 */
[----:B--2---:R-:W-:Y:S01]  /*22e20*/  HFMA2.MMA R14, -RZ, RZ, -0.140869140625, 9.405612945556640625e-05 ;  /* 0xb082062aff0e7435 */ /* 0x004fe200000001ff */
[----:B------:R-:W-:Y:S02]  /*22e30*/  IMAD.MOV.U32 R15, RZ, RZ, 0x2f6cd8aa ;  /* 0x2f6cd8aaff0f7424 */ /* 0x000fe400078e00ff */
[----:B------:R2:W-:Y:S01]  /*22e40*/  STL.64 [R1+0xb48], R18 ;  /* 0x000b481201007387 */ /* 0x0005e20000100a00 */
[----:B0-----:R-:W-:-:S03]  /*22e50*/  IMAD.MOV.U32 R10, RZ, RZ, 0x2c2861f8 ;  /* 0x2c2861f8ff0a7424 */ /* 0x001fc600078e00ff */
[----:B------:R0:W-:Y:S01]  /*22e60*/  STL.64 [R1+0xb50], R20 ;  /* 0x000b501401007387 */ /* 0x0001e20000100a00 */
[----:B------:R-:W-:Y:S01]  /*22e70*/  MOV R11, 0x310db352 ;  /* 0x310db352000b7802 */ /* 0x000fe20000000f00 */
[----:B-1----:R-:W-:Y:S01]  /*22e80*/  HFMA2.MMA R17, -RZ, RZ, -0.08984375, -0.00161647796630859375 ;  /* 0xadc0969fff117435 */ /* 0x002fe200000001ff */
[----:B------:R-:W-:Y:S01]  /*22e90*/  MOV R16, 0xa87a302c ;  /* 0xa87a302c00107802 */ /* 0x000fe20000000f00 */
[----:B------:R1:W-:Y:S01]  /*22ea0*/  STL.64 [R1+0xb60], R14 ;  /* 0x000b600e01007387 */ /* 0x0003e20000100a00 */
[----:B--2---:R-:W-:Y:S01]  /*22eb0*/  IMAD.MOV.U32 R18, RZ, RZ, 0x2d2c3ebd ;  /* 0x2d2c3ebdff127424 */ /* 0x004fe200078e00ff */
[----:B------:R-:W-:-:S03]  /*22ec0*/  MOV R19, 0xac19474f ;  /* 0xac19474f00137802 */ /* 0x000fc60000000f00 */
[----:B------:R2:W-:Y:S01]  /*22ed0*/  STL.64 [R1+0xb68], R16 ;  /* 0x000b681001007387 */ /* 0x0005e20000100a00 */
[----:B0-----:R-:W-:Y:S01]  /*22ee0*/  HFMA2.MMA R20, -RZ, RZ, 0.0178070068359375, 0.050018310546875 ;  /* 0x248f2a67ff147435 */ /* 0x001fe200000001ff */
[----:B------:R-:W-:Y:S02]  /*22ef0*/  IMAD.MOV.U32 R21, RZ, RZ, 0x2a6f79fa ;  /* 0x2a6f79faff157424 */ /* 0x000fe400078e00ff */
[----:B------:R0:W-:Y:S01]  /*22f00*/  STL.64 [R1+0xb58], R10 ;  /* 0x000b580a01007387 */ /* 0x0001e20000100a00 */
[----:B-1----:R-:W-:Y:S01]  /*22f10*/  IMAD.MOV.U32 R14, RZ, RZ, -0x459e0fa8 ;  /* 0xba61f058ff0e7424 */ /* 0x002fe200078e00ff */
[----:B------:R-:W-:Y:S02]  /*22f20*/  MOV R15, 0x3a4d87fb ;  /* 0x3a4d87fb000f7802 */ /* 0x000fe40000000f00 */
[----:B------:R1:W-:Y:S01]  /*22f30*/  STL.64 [R1+0xb70], R18 ;  /* 0x000b701201007387 */ /* 0x0003e20000100a00 */
[----:B--2---:R-:W-:-:S03]  /*22f40*/  HFMA2.MMA R16, -RZ, RZ, -0.701171875, -19.3125 ;  /* 0xb99cccd4ff107435 */ /* 0x004fc600000001ff */
[----:B------:R2:W-:Y:S01]  /*22f50*/  STL.64 [R1+0xb78], R20 ;  /* 0x000b781401007387 */ /* 0x0005e20000100a00 */
[----:B------:R-:W-:Y:S01]  /*22f60*/  IMAD.MOV.U32 R17, RZ, RZ, -0x4a3b86a9 ;  /* 0xb5c47957ff117424 */ /* 0x000fe200078e00ff */
[----:B0-----:R-:W-:Y:S01]  /*22f70*/  HFMA2.MMA R11, -RZ, RZ, 0.036865234375, 0.869140625 ;  /* 0x28b83af4ff0b7435 */ /* 0x001fe200000001ff */
[----:B------:R-:W-:Y:S01]  /*22f80*/  MOV R10, 0xa9d26c77 ;  /* 0xa9d26c77000a7802 */ /* 0x000fe20000000f00 */
[----:B------:R0:W-:Y:S01]  /*22f90*/  STL.64 [R1+0xb88], R14 ;  /* 0x000b880e01007387 */ /* 0x0001e20000100a00 */
[----:B-1----:R-:W-:Y:S01]  /*22fa0*/  HFMA2.MMA R19, -RZ, RZ, -0.5185546875, 12280 ;  /* 0xb82671ffff137435 */ /* 0x002fe200000001ff */
[----:B------:R-:W-:Y:S02]  /*22fb0*/  MOV R18, 0x388b4846 ;  /* 0x388b484600127802 */ /* 0x000fe40000000f00 */
[----:B------:R1:W-:Y:S01]  /*22fc0*/  STL.64 [R1+0xb90], R16 ;  /* 0x000b901001007387 */ /* 0x0003e20000100a00 */
[----:B--2---:R-:W-:Y:S01]  /*22fd0*/  IMAD.MOV.U32 R20, RZ, RZ, 0x373eda60 ;  /* 0x373eda60ff147424 */ /* 0x004fe200078e00ff */
[----:B------:R-:W-:-:S02]  /*22fe0*/  MOV R21, 0x2f89d9e3 ;  /* 0x2f89d9e300157802 */ /* 0x000fc40000000f00 */
[----:B------:R2:W-:Y:S01]  /*22ff0*/  STL.64 [R1+0xb80], R10 ;  /* 0x000b800a01007387 */ /* 0x0005e20000100a00 */
[----:B0-----:R-:W-:Y:S01]  /*23000*/  HFMA2.MMA R15, -RZ, RZ, 0.0938720703125, 0.00019967555999755859375 ;  /* 0x2e020a8bff0f7435 */ /* 0x001fe200000001ff */
[----:B------:R-:W-:Y:S02]  /*23010*/  MOV R14, 0xb47633b6 ;  /* 0xb47633b6000e7802 */ /* 0x000fe40000000f00 */
[----:B------:R0:W-:Y:S01]  /*23020*/  STL.64 [R1+0xb98], R18 ;  /* 0x000b981201007387 */ /* 0x0001e20000100a00 */
[----:B-1----:R-:W-:-:S03]  /*23030*/  IMAD.MOV.U32 R16, RZ, RZ, 0x32f7f4a2 ;  /* 0x32f7f4a2ff107424 */ /* 0x002fc600078e00ff */
[----:B------:R1:W-:Y:S01]  /*23040*/  STL.64 [R1+0xba0], R20 ;  /* 0x000ba01401007387 */ /* 0x0003e20000100a00 */
[----:B------:R-:W-:Y:S01]  /*23050*/  MOV R17, 0xb273c722 ;  /* 0xb273c72200117802 */ /* 0x000fe20000000f00 */
[----:B--2---:R-:W-:Y:S01]  /*23060*/  HFMA2.MMA R10, -RZ, RZ, -0.367919921875, -0.00036716461181640625 ;  /* 0xb5e38e04ff0a7435 */ /* 0x004fe200000001ff */
[----:B------:R-:W-:Y:S01]  /*23070*/  IMAD.MOV.U32 R11, RZ, RZ, 0x356f1bed ;  /* 0x356f1bedff0b7424 */ /* 0x000fe200078e00ff */
[----:B------:R2:W-:Y:S01]  /*23080*/  STL.64 [R1+0xbb0], R14 ;  /* 0x000bb00e01007387 */ /* 0x0005e20000100a00 */
[----:B0-----:R-:W-:Y:S01]  /*23090*/  HFMA2.MMA R18, -RZ, RZ, 0.16943359375, -79.5625 ;  /* 0x316cd4f9ff127435 */ /* 0x001fe200000001ff */
[----:B------:R-:W-:Y:S02]  /*230a0*/  IMAD.MOV.U32 R19, RZ, RZ, -0x557e622c ;  /* 0xaa819dd4ff137424 */ /* 0x000fe400078e00ff */
[----:B------:R0:W-:Y:S01]  /*230b0*/  STL.64 [R1+0xbb8], R16 ;  /* 0x000bb81001007387 */ /* 0x0001e20000100a00 */
[----:B-1----:R-:W-:Y:S01]  /*230c0*/  HFMA2.MMA R21, -RZ, RZ, 0.114013671875, -0.0001504421234130859375 ;  /* 0x2f4c88eeff157435 */ /* 0x002fe200000001ff */
[----:B------:R-:W-:-:S02]  /*230d0*/  MOV R20, 0xafd8a791 ;  /* 0xafd8a79100147802 */ /* 0x000fc40000000f00 */
[----:B------:R1:W-:Y:S01]  /*230e0*/  STL.64 [R1+0xba8], R10 ;  /* 0x000ba80a01007387 */ /* 0x0003e20000100a00 */
[----:B--2---:R-:W-:Y:S01]  /*230f0*/  HFMA2.MMA R14, -RZ, RZ, 0.072509765625, -0.0139923095703125 ;  /* 0x2ca4a32aff0e7435 */ /* 0x004fe200000001ff */
[----:B------:R-:W-:Y:S02]  /*23100*/  IMAD.MOV.U32 R15, RZ, RZ, -0x53e8c29e ;  /* 0xac173d62ff0f7424 */ /* 0x000fe400078e00ff */
[----:B------:R2:W-:Y:S01]  /*23110*/  STL.64 [R1+0xbc0], R18 ;  /* 0x000bc01201007387 */ /* 0x0005e20000100a00 */
[----:B0-----:R-:W-:-:S03]  /*23120*/  HFMA2.MMA R17, -RZ, RZ, -0.01349639892578125, -201.75 ;  /* 0xa2e9da4eff117435 */ /* 0x001fc600000001ff */
        /* <DEDUP_REMOVED lines=8> */
[----:B0-----:R-:W-:Y:S01]  /*231b0*/  HFMA2.MMA R20, -RZ, RZ, -0.5712890625, 0.8759765625 ;  /* 0xb8923b02ff147435 */ /* 0x001fe200000001ff */
[----:B------:R-:W-:-:S02]  /*231c0*/  IMAD.MOV.U32 R21, RZ, RZ, 0x39915f44 ;  /* 0x39915f44ff157424 */ /* 0x000fc400078e00ff */
[----:B------:R0:W-:Y:S01]  /*231d0*/  STL.64 [R1+0xbd0], R10 ;  /* 0x000bd00a01007387 */ /* 0x0001e20000100a00 */
[----:B-1----:R-:W-:Y:S01]  /*231e0*/  IMAD.MOV.U32 R14, RZ, RZ, 0x34185ee8 ;  /* 0x34185ee8ff0e7424 */ /* 0x002fe200078e00ff */
[----:B------:R-:W-:Y:S02]  /*231f0*/  MOV R15, 0xb76411fe ;  /* 0xb76411fe000f7802 */ /* 0x000fe40000000f00 */
[----:B------:R1:W-:Y:S01]  /*23200*/  STL.64 [R1+0xbe8], R18 ;  /* 0x000be81201007387 */ /* 0x0003e20000100a00 */
[----:B--2---:R-:W-:-:S03]  /*23210*/  HFMA2.MMA R16, -RZ, RZ, 0.43896484375, -0.00010782480239868164062 ;  /* 0x37068711ff107435 */ /* 0x004fc600000001ff */
[----:B------:R2:W-:Y:S01]  /*23220*/  STL.64 [R1+0xbf0], R20 ;  /* 0x000bf01401007387 */ /* 0x0005e20000100a00 */
[----:B------:R-:W-:Y:S01]  /*23230*/  IMAD.MOV.U32 R17, RZ, RZ, -0x49e638a7 ;  /* 0xb619c759ff117424 */ /* 0x000fe200078e00ff */
[----:B0-----:R-:W-:Y:S01]  /*23240*/  HFMA2.MMA R11, -RZ, RZ, 0.5693359375, -0.000445842742919921875 ;  /* 0x388e8f4eff0b7435 */ /* 0x001fe200000001ff */
[----:B------:R-:W-:Y:S01]  /*23250*/  MOV R10, 0xb9510216 ;  /* 0xb9510216000a7802 */ /* 0x000fe20000000f00 */
[----:B------:R0:W-:Y:S01]  /*23260*/  STL.64 [R1+0xc00], R14 ;  /* 0x000c000e01007387 */ /* 0x0001e20000100a00 */
[----:B-1----:R-:W-:Y:S01]  /*23270*/  HFMA2.MMA R19, -RZ, RZ, 0.29541015625, 0.0001986026763916015625 ;  /* 0x34ba0a82ff137435 */ /* 0x002fe200000001ff */
[----:B------:R-:W-:Y:S02]  /*23280*/  MOV R18, 0xafb2ce7f ;  /* 0xafb2ce7f00127802 */ /* 0x000fe40000000f00 */
[----:B------:R1:W-:Y:S01]  /*23290*/  STL.64 [R1+0xc08], R16 ;  /* 0x000c081001007387 */ /* 0x0003e20000100a00 */
[----:B--2---:R-:W-:Y:S01]  /*232a0*/  IMAD.MOV.U32 R20, RZ, RZ, -0x4bb9ecc2 ;  /* 0xb446133eff147424 */ /* 0x004fe200078e00ff */
[----:B------:R-:W-:-:S02]  /*232b0*/  MOV R21, 0x334f3181 ;  /* 0x334f318100157802 */ /* 0x000fc40000000f00 */
[----:B------:R2:W-:Y:S01]  /*232c0*/  STL.64 [R1+0xbf8], R10 ;  /* 0x000bf80a01007387 */ /* 0x0005e20000100a00 */
[----:B0-----:R-:W-:Y:S01]  /*232d0*/  HFMA2.MMA R15, -RZ, RZ, -0.1356201171875, -0.00011593103408813476562 ;  /* 0xb0578799ff0f7435 */ /* 0x001fe200000001ff */
[----:B------:R-:W-:Y:S02]  /*232e0*/  MOV R14, 0x315951d7 ;  /* 0x315951d7000e7802 */ /* 0x000fe40000000f00 */
[----:B------:R0:W-:Y:S01]  /*232f0*/  STL.64 [R1+0xc10], R18 ;  /* 0x000c101201007387 */ /* 0x0001e20000100a00 */
[----:B-1----:R-:W-:-:S03]  /*23300*/  IMAD.MOV.U32 R16, RZ, RZ, 0x27bb1603 ;  /* 0x27bb1603ff107424 */ /* 0x002fc600078e00ff */
[----:B------:R1:W-:Y:S01]  /*23310*/  STL.64 [R1+0xc18], R20 ;  /* 0x000c181401007387 */ /* 0x0003e20000100a00 */
[----:B------:R-:W-:Y:S01]  /*23320*/  MOV R17, 0x2ecdce2c ;  /* 0x2ecdce2c00117802 */ /* 0x000fe20000000f00 */
[----:B--2---:R-:W-:Y:S01]  /*23330*/  HFMA2.MMA R10, -RZ, RZ, -0.03619384765625, 0.00014913082122802734375 ;  /* 0xa8a208e3ff0a7435 */ /* 0x004fe200000001ff */
[----:B------:R-:W-:Y:S01]  /*23340*/  IMAD.MOV.U32 R11, RZ, RZ, -0x4e275220 ;  /* 0xb1d8ade0ff0b7424 */ /* 0x000fe200078e00ff */
[----:B------:R2:W-:Y:S01]  /*23350*/  STL.64 [R1+0xc28], R14 ;  /* 0x000c280e01007387 */ /* 0x0005e20000100a00 */
[----:B0-----:R-:W-:Y:S01]  /*23360*/  HFMA2.MMA R18, -RZ, RZ, -0.0980224609375, -1.0073184967041015625e-05 ;  /* 0xae4680a9ff127435 */ /* 0x001fe200000001ff */
[----:B------:R-:W-:Y:S02]  /*23370*/  IMAD.MOV.U32 R19, RZ, RZ, 0x2d3dfaf5 ;  /* 0x2d3dfaf5ff137424 */ /* 0x000fe400078e00ff */
[----:B------:R0:W-:Y:S01]  /*23380*/  STL.64 [R1+0xc30], R16 ;  /* 0x000c301001007387 */ /* 0x0001e20000100a00 */
[----:B-1----:R-:W-:Y:S01]  /*23390*/  HFMA2.MMA R21, -RZ, RZ, -0.05987548828125, 3760 ;  /* 0xabaa6b58ff157435 */ /* 0x002fe200000001ff */
[----:B------:R-:W-:-:S02]  /*233a0*/  MOV R20, 0xa428dfed ;  /* 0xa428dfed00147802 */ /* 0x000fc40000000f00 */
[----:B------:R1:W-:Y:S01]  /*233b0*/  STL.64 [R1+0xc20], R10 ;  /* 0x000c200a01007387 */ /* 0x0003e20000100a00 */
[----:B--2---:R-:W-:Y:S01]  /*233c0*/  HFMA2.MMA R14, -RZ, RZ, 0.75537109375, 7.47265625 ;  /* 0x3a0b4779ff0e7435 */ /* 0x004fe200000001ff */
[----:B------:R-:W-:Y:S02]  /*233d0*/  IMAD.MOV.U32 R15, RZ, RZ, -0x45e4c462 ;  /* 0xba1b3b9eff0f7424 */ /* 0x000fe400078e00ff */
[----:B------:R2:W-:Y:S01]  /*233e0*/  STL.64 [R1+0xc38], R18 ;  /* 0x000c381201007387 */ /* 0x0005e20000100a00 */
[----:B0-----:R-:W-:-:S03]  /*233f0*/  HFMA2.MMA R17, -RZ, RZ, 0.3330078125, 0.00890350341796875 ;  /* 0x3554208fff117435 */ /* 0x001fc600000001ff */
        /* <DEDUP_REMOVED lines=8> */
[----:B0-----:R-:W-:Y:S01]  /*23480*/  HFMA2.MMA R20, -RZ, RZ, -0.474853515625, -2.73828125 ;  /* 0xb799c17aff147435 */ /* 0x001fe200000001ff */
[----:B------:R-:W-:-:S02]  /*23490*/  IMAD.MOV.U32 R21, RZ, RZ, -0x4eac5ede ;  /* 0xb153a122ff157424 */ /* 0x000fc400078e00ff */
[----:B------:R0:W-:Y:S01]  /*234a0*/  STL.64 [R1+0xc48], R10 ;  /* 0x000c480a01007387 */ /* 0x0001e20000100a00 */
[----:B-1----:R-:W-:Y:S01]  /*234b0*/  IMAD.MOV.U32 R14, RZ, RZ, 0x351b6448 ;  /* 0x351b6448ff0e7424 */ /* 0x002fe200078e00ff */
[----:B------:R-:W-:Y:S02]  /*234c0*/  MOV R15, 0x2a83a738 ;  /* 0x2a83a738000f7802 */ /* 0x000fe40000000f00 */
[----:B------:R1:W-:Y:S01]  /*234d0*/  STL.64 [R1+0xc60], R18 ;  /* 0x000c601201007387 */ /* 0x0003e20000100a00 */
[----:B--2---:R-:W-:-:S03]  /*234e0*/  HFMA2.MMA R16, -RZ, RZ, -0.2418212890625, -0.00189113616943359375 ;  /* 0xb3bd97bfff107435 */ /* 0x004fc600000001ff */
[----:B------:R2:W-:Y:S01]  /*234f0*/  STL.64 [R1+0xc68], R20 ;  /* 0x000c681401007387 */ /* 0x0005e20000100a00 */
[----:B------:R-:W-:Y:S01]  /*23500*/  IMAD.MOV.U32 R17, RZ, RZ, 0x334bbc63 ;  /* 0x334bbc63ff117424 */ /* 0x000fe200078e00ff */
[----:B0-----:R-:W-:Y:S01]  /*23510*/  HFMA2.MMA R11, -RZ, RZ, -0.376953125, 0.066162109375 ;  /* 0xb6082c3cff0b7435 */ /* 0x001fe200000001ff */
[----:B------:R-:W-:Y:S01]  /*23520*/  MOV R10, 0x36688aea ;  /* 0x36688aea000a7802 */ /* 0x000fe20000000f00 */
[----:B------:R0:W-:Y:S01]  /*23530*/  STL.64 [R1+0xc78], R14 ;  /* 0x000c780e01007387 */ /* 0x0001e20000100a00 */
[----:B-1----:R-:W-:Y:S01]  /*23540*/  HFMA2.MMA R19, -RZ, RZ, 0.04498291015625, -5.83203125 ;  /* 0x29c2c5d5ff137435 */ /* 0x002fe200000001ff */
[----:B------:R-:W-:Y:S02]  /*23550*/  MOV R18, 0xb2578752 ;  /* 0xb257875200127802 */ /* 0x000fe40000000f00 */
[----:B------:R1:W-:Y:S01]  /*23560*/  STL.64 [R1+0xc80], R16 ;  /* 0x000c801001007387 */ /* 0x0003e20000100a00 */
[----:B--2---:R-:W-:Y:S01]  /*23570*/  IMAD.MOV.U32 R20, RZ, RZ, 0x30e787cd ;  /* 0x30e787cdff147424 */ /* 0x004fe200078e00ff */
[----:B------:R-:W-:-:S02]  /*23580*/  MOV R21, 0xb06bb8ab ;  /* 0xb06bb8ab00157802 */ /* 0x000fc40000000f00 */
[----:B------:R2:W-:Y:S01]  /*23590*/  STL.64 [R1+0xc70], R10 ;  /* 0x000c700a01007387 */ /* 0x0005e20000100a00 */
[----:B0-----:R-:W-:Y:S01]  /*235a0*/  HFMA2.MMA R15, -RZ, RZ, 0.08428955078125, -213.875 ;  /* 0x2d65daafff0f7435 */ /* 0x001fe200000001ff */
[----:B------:R-:W-:Y:S02]  /*235b0*/  MOV R14, 0xadea538c ;  /* 0xadea538c000e7802 */ /* 0x000fe40000000f00 */
[----:B------:R0:W-:Y:S01]  /*235c0*/  STL.64 [R1+0xc88], R18 ;  /* 0x000c881201007387 */ /* 0x0001e20000100a00 */
[----:B-1----:R-:W-:-:S03]  /*235d0*/  IMAD.MOV.U32 R16, RZ, RZ, -0x53a03bb8 ;  /* 0xac5fc448ff107424 */ /* 0x002fc600078e00ff */
[----:B------:R1:W-:Y:S01]  /*235e0*/  STL.64 [R1+0xc90], R20 ;  /* 0x000c901401007387 */ /* 0x0003e20000100a00 */
[----:B------:R-:W-:Y:S01]  /*235f0*/  MOV R17, 0x22adcde9 ;  /* 0x22adcde900117802 */ /* 0x000fe20000000f00 */
[----:B--2---:R-:W-:Y:S01]  /*23600*/  HFMA2.MMA R10, -RZ, RZ, 0.11602783203125, 45856 ;  /* 0x2f6d7999ff0a7435 */ /* 0x004fe200000001ff */
[----:B------:R-:W-:Y:S01]  /*23610*/  IMAD.MOV.U32 R11, RZ, RZ, -0x59a49046 ;  /* 0xa65b6fbaff0b7424 */ /* 0x000fe200078e00ff */
[----:B------:R2:W-:Y:S01]  /*23620*/  STL.64 [R1+0xca0], R14 ;  /* 0x000ca00e01007387 */ /* 0x0005e20000100a00 */
[----:B0-----:R-:W-:Y:S01]  /*23630*/  HFMA2.MMA R18, -RZ, RZ, 0.053192138671875, -1.634765625 ;  /* 0x2acfbe8aff127435 */ /* 0x001fe200000001ff */
[----:B------:R-:W-:Y:S02]  /*23640*/  IMAD.MOV.U32 R19, RZ, RZ, 0x39b48c3d ;  /* 0x39b48c3dff137424 */ /* 0x000fe400078e00ff */
[----:B------:R0:W-:Y:S01]  /*23650*/  STL.64 [R1+0xca8], R16 ;  /* 0x000ca81001007387 */ /* 0x0001e20000100a00 */
[----:B-1----:R-:W-:Y:S01]  /*23660*/  HFMA2.MMA R21, -RZ, RZ, -0.71044921875, -0.0028133392333984375 ;  /* 0xb9af99c3ff157435 */ /* 0x002fe200000001ff */
[----:B------:R-:W-:-:S02]  /*23670*/  MOV R20, 0x3858ebaf ;  /* 0x3858ebaf00147802 */ /* 0x000fc40000000f00 */
[----:B------:R1:W-:Y:S01]  /*23680*/  STL.64 [R1+0xc98], R10 ;  /* 0x000c980a01007387 */ /* 0x0003e20000100a00 */
[----:B--2---:R-:W-:Y:S01]  /*23690*/  HFMA2.MMA R14, -RZ, RZ, -0.251953125, -24.875 ;  /* 0xb408ce38ff0e7435 */ /* 0x004fe200000001ff */
[----:B------:R-:W-:Y:S02]  /*236a0*/  IMAD.MOV.U32 R15, RZ, RZ, 0x37e8bcc2 ;  /* 0x37e8bcc2ff0f7424 */ /* 0x000fe400078e00ff */
[----:B------:R2:W-:Y:S01]  /*236b0*/  STL.64 [R1+0xcb0], R18 ;  /* 0x000cb01201007387 */ /* 0x0005e20000100a00 */
[----:B0-----:R-:W-:-:S03]  /*236c0*/  HFMA2.MMA R17, -RZ, RZ, 0.42236328125, 0.24755859375 ;  /* 0x36c233ecff117435 */ /* 0x001fc600000001ff */
[----:B------:R0:W-:Y:S01]  /*236d0*/  STL.64 [R1+0xcb8], R20 ;  /* 0x000cb81401007387 */ /* 0x0001e20000100a00 */
[----:B------:R-:W-:Y:S01]  /*236e0*/  MOV R16, 0xb799348b ;  /* 0xb799348b00107802 */ /* 0x000fe20000000f00 */
[----:B-1----:R-:W-:Y:S01]  /*236f0*/  IMAD.MOV.U32 R10, RZ, RZ, 0x3993775b ;  /* 0x3993775bff0a7424 */ /* 0x002fe200078e00ff */
[----:B------:R-:W-:Y:S01]  /*23700*/  MOV R11, 0xb8e63214 ;  /* 0xb8e63214000b7802 */ /* 0x000fe20000000f00 */
[----:B------:R1:W-:Y:S01]  /*23710*/  STL.64 [R1+0xcc8], R14 ;  /* 0x000cc80e01007387 */ /* 0x0003e20000100a00 */
[----:B--2---:R-:W-:Y:S01]  /*23720*/  IMAD.MOV.U32 R18, RZ, RZ, 0x3007c16d ;  /* 0x3007c16dff127424 */ /* 0x004fe200078e00ff */
[----:B------:R-:W-:Y:S02]  /*23730*/  MOV R19, 0xb58e3567 ;  /* 0xb58e356700137802 */ /* 0x000fe40000000f00 */
[----:B------:R2:W-:Y:S01]  /*23740*/  STL.64 [R1+0xcd0], R16 ;  /* 0x000cd01001007387 */ /* 0x0005e20000100a00 */
[----:B0-----:R-:W-:Y:S01]  /*23750*/  HFMA2.MMA R20, -RZ, RZ, 0.321533203125, -0.00016295909881591796875 ;  /* 0x35258957ff147435 */ /* 0x001fe200000001ff */
[----:B------:R-:W-:-:S02]  /*23760*/  IMAD.MOV.U32 R21, RZ, RZ, -0x4bc36b44 ;  /* 0xb43c94bcff157424 */ /* 0x000fc400078e00ff */
[----:B------:R0:W-:Y:S01]  /*23770*/  STL.64 [R1+0xcc0], R10 ;  /* 0x000cc00a01007387 */ /* 0x0001e20000100a00 */
[----:B-1----:R-:W-:Y:S01]  /*23780*/  IMAD.MOV.U32 R14, RZ, RZ, -0x4d858bba ;  /* 0xb27a7446ff0e7424 */ /* 0x002fe200078e00ff */
[----:B------:R-:W-:Y:S02]  /*23790*/  MOV R15, 0x31859418 ;  /* 0x31859418000f7802 */ /* 0x000fe40000000f00 */
[----:B------:R1:W-:Y:S01]  /*237a0*/  STL.64 [R1+0xcd8], R18 ;  /* 0x000cd81201007387 */ /* 0x0003e20000100a00 */
[----:B--2---:R-:W-:-:S03]  /*237b0*/  HFMA2.MMA R16, -RZ, RZ, -0.016387939453125, -55616 ;  /* 0xa432facaff107435 */ /* 0x004fc600000001ff */
[----:B------:R2:W-:Y:S01]  /*237c0*/  STL.64 [R1+0xce0], R20 ;  /* 0x000ce01401007387 */ /* 0x0005e20000100a00 */
[----:B------:R-:W-:Y:S01]  /*237d0*/  IMAD.MOV.U32 R17, RZ, RZ, -0x4fed8b93 ;  /* 0xb012746dff117424 */ /* 0x000fe200078e00ff */
[----:B0-----:R-:W-:Y:S01]  /*237e0*/  HFMA2.MMA R11, -RZ, RZ, 0.2156982421875, -0.0001523494720458984375 ;  /* 0x32e788feff0b7435 */ /* 0x001fe200000001ff */
[----:B------:R-:W-:Y:S01]  /*237f0*/  MOV R10, 0xabb69977 ;  /* 0xabb69977000a7802 */ /* 0x000fe20000000f00 */
[----:B------:R0:W-:Y:S01]  /*23800*/  STL.64 [R1+0xcf0], R14 ;  /* 0x000cf00e01007387 */ /* 0x0001e20000100a00 */
[----:B-1----:R-:W-:Y:S01]  /*23810*/  HFMA2.MMA R19, -RZ, RZ, -0.10308837890625, -109.3125 ;  /* 0xae99d6d5ff137435 */ /* 0x002fe200000001ff */
[----:B------:R-:W-:Y:S02]  /*23820*/  MOV R18, 0x2f96d785 ;  /* 0x2f96d78500127802 */ /* 0x000fe40000000f00 */
[----:B------:R1:W-:Y:S01]  /*23830*/  STL.64 [R1+0xcf8], R16 ;  /* 0x000cf81001007387 */ /* 0x0003e20000100a00 */
[----:B--2---:R-:W-:Y:S01]  /*23840*/  IMAD.MOV.U32 R20, RZ, RZ, 0x23eee253 ;  /* 0x23eee253ff147424 */ /* 0x004fe200078e00ff */
[----:B------:R-:W-:-:S02]  /*23850*/  MOV R21, 0x2d1bcefb ;  /* 0x2d1bcefb00157802 */ /* 0x000fc40000000f00 */
[----:B------:R2:W-:Y:S01]  /*23860*/  STL.64 [R1+0xce8], R10 ;  /* 0x000ce80a01007387 */ /* 0x0005e20000100a00 */
[----:B0-----:R-:W-:Y:S01]  /*23870*/  HFMA2.MMA R15, -RZ, RZ, 0.794921875, 0.00070858001708984375 ;  /* 0x3a5c11ceff0f7435 */ /* 0x001fe200000001ff */
[----:B------:R-:W-:Y:S02]  /*23880*/  MOV R14, 0xba2b14da ;  /* 0xba2b14da000e7802 */ /* 0x000fe40000000f00 */
[----:B------:R0:W-:Y:S01]  /*23890*/  STL.64 [R1+0xd00], R18 ;  /* 0x000d001201007387 */ /* 0x0001e20000100a00 */
[----:B-1----:R-:W-:-:S03]  /*238a0*/  IMAD.MOV.U32 R16, RZ, RZ, -0x461a34c2 ;  /* 0xb9e5cb3eff107424 */ /* 0x002fc600078e00ff */
[----:B------:R1:W-:Y:S01]  /*238b0*/  STL.64 [R1+0xd08], R20 ;  /* 0x000d081401007387 */ /* 0x0003e20000100a00 */
[----:B------:R-:W-:Y:S01]  /*238c0*/  MOV R17, 0xb53b133b ;  /* 0xb53b133b00117802 */ /* 0x000fe20000000f00 */
[----:B--2---:R-:W-:Y:S01]  /*238d0*/  HFMA2.MMA R10, -RZ, RZ, -0.0718994140625, -4320 ;  /* 0xac9aec38ff0a7435 */ /* 0x004fe200000001ff */
[----:B------:R-:W-:Y:S01]  /*238e0*/  IMAD.MOV.U32 R11, RZ, RZ, 0x2b98eb50 ;  /* 0x2b98eb50ff0b7424 */ /* 0x000fe200078e00ff */
[----:B------:R2:W-:Y:S01]  /*238f0*/  STL.64 [R1+0xd18], R14 ;  /* 0x000d180e01007387 */ /* 0x0005e20000100a00 */
[----:B0-----:R-:W-:Y:S01]  /*23900*/  HFMA2.MMA R18, -RZ, RZ, 0.6474609375, -0.000142574310302734375 ;  /* 0x392e88acff127435 */ /* 0x001fe200000001ff */
[----:B------:R-:W-:Y:S02]  /*23910*/  IMAD.MOV.U32 R19, RZ, RZ, -0x46f9f482 ;  /* 0xb9060b7eff137424 */ /* 0x000fe400078e00ff */
[----:B------:R0:W-:Y:S01]  /*23920*/  STL.64 [R1+0xd20], R16 ;  /* 0x000d201001007387 */ /* 0x0001e20000100a00 */
[----:B-1----:R-:W-:Y:S01]  /*23930*/  HFMA2.MMA R21, -RZ, RZ, 0.17529296875, -0.0038089752197265625 ;  /* 0x319c9bcdff157435 */ /* 0x002fe200000001ff */
[----:B------:R-:W-:-:S02]  /*23940*/  MOV R20, 0x384231bf ;  /* 0x384231bf00147802 */ /* 0x000fc40000000f00 */
[----:B------:R1:W-:Y:S01]  /*23950*/  STL.64 [R1+0xd10], R10 ;  /* 0x000d100a01007387 */ /* 0x0003e20000100a00 */
[----:B--2---:R-:W-:Y:S01]  /*23960*/  HFMA2.MMA R14, -RZ, RZ, -0.378173828125, 7572 ;  /* 0xb60d6f65ff0e7435 */ /* 0x004fe200000001ff */
[----:B------:R-:W-:Y:S02]  /*23970*/  IMAD.MOV.U32 R15, RZ, RZ, -0x5268961f ;  /* 0xad9769e1ff0f7424 */ /* 0x000fe400078e00ff */
[----:B------:R2:W-:Y:S01]  /*23980*/  STL.64 [R1+0xd28], R18 ;  /* 0x000d281201007387 */ /* 0x0005e20000100a00 */
[----:B0-----:R-:W-:-:S03]  /*23990*/  HFMA2.MMA R17, -RZ, RZ, -0.27587890625, -19.78125 ;  /* 0xb46accf2ff117435 */ /* 0x001fc600000001ff */
[----:B------:R0:W-:Y:S01]  /*239a0*/  STL.64 [R1+0xd30], R20 ;  /* 0x000d301401007387 */ /* 0x0001e20000100a00 */
[----:B------:R-:W-:Y:S01]  /*239b0*/  MOV R16, 0x34ca97cc ;  /* 0x34ca97cc00107802 */ /* 0x000fe20000000f00 */
[----:B-1----:R-:W-:Y:S01]  /*239c0*/  IMAD.MOV.U32 R10, RZ, RZ, -0x48ce3da8 ;  /* 0xb731c258ff0a7424 */ /* 0x002fe200078e00ff */
[----:B------:R-:W-:Y:S01]  /*239d0*/  MOV R11, 0x36e39c79 ;  /* 0x36e39c79000b7802 */ /* 0x000fe20000000f00 */
[----:B------:R1:W-:Y:S01]  /*239e0*/  STL.64 [R1+0xd40], R14 ;  /* 0x000d400e01007387 */ /* 0x0003e20000100a00 */
[----:B--2---:R-:W-:Y:S01]  /*239f0*/  IMAD.MOV.U32 R18, RZ, RZ, 0x33859412 ;  /* 0x33859412ff127424 */ /* 0x004fe200078e00ff */
[----:B------:R-:W-:Y:S02]  /*23a00*/  MOV R19, 0x263e2a76 ;  /* 0x263e2a7600137802 */ /* 0x000fe40000000f00 */
[----:B------:R2:W-:Y:S01]  /*23a10*/  STL.64 [R1+0xd48], R16 ;  /* 0x000d481001007387 */ /* 0x0005e20000100a00 */
[----:B0-----:R-:W-:Y:S01]  /*23a20*/  HFMA2.MMA R20, -RZ, RZ, -0.19189453125, -3.482421875 ;  /* 0xb224c2f7ff147435 */ /* 0x001fe200000001ff */
[----:B------:R-:W-:-:S02]  /*23a30*/  IMAD.MOV.U32 R21, RZ, RZ, 0x31b31feb ;  /* 0x31b31febff157424 */ /* 0x000fc400078e00ff */
[----:B------:R0:W-:Y:S01]  /*23a40*/  STL.64 [R1+0xd38], R10 ;  /* 0x000d380a01007387 */ /* 0x0001e20000100a00 */
[----:B-1----:R-:W-:Y:S01]  /*23a50*/  IMAD.MOV.U32 R14, RZ, RZ, 0x2f563c98 ;  /* 0x2f563c98ff0e7424 */ /* 0x002fe200078e00ff */
[----:B------:R-:W-:Y:S02]  /*23a60*/  MOV R15, 0xaedeb390 ;  /* 0xaedeb390000f7802 */ /* 0x000fe40000000f00 */
[----:B------:R1:W-:Y:S01]  /*23a70*/  STL.64 [R1+0xd50], R18 ;  /* 0x000d501201007387 */ /* 0x0003e20000100a00 */
[----:B--2---:R-:W-:-:S03]  /*23a80*/  HFMA2.MMA R16, -RZ, RZ, 0.09210205078125, 635.5 ;  /* 0x2de560f7ff107435 */ /* 0x004fc600000001ff */
[----:B------:R2:W-:Y:S01]  /*23a90*/  STL.64 [R1+0xd58], R20 ;  /* 0x000d581401007387 */ /* 0x0005e20000100a00 */
[----:B------:R-:W-:Y:S01]  /*23aa0*/  IMAD.MOV.U32 R17, RZ, RZ, -0x5d44325b ;  /* 0xa2bbcda5ff117424 */ /* 0x000fe200078e00ff */
[----:B0-----:R-:W-:Y:S01]  /*23ab0*/  HFMA2.MMA R11, -RZ, RZ, 0.0238494873046875, 0.0089569091796875 ;  /* 0x261b2096ff0b7435 */ /* 0x001fe200000001ff */
[----:B------:R-:W-:Y:S01]  /*23ac0*/  MOV R10, 0xb0c04c88 ;  /* 0xb0c04c88000a7802 */ /* 0x000fe20000000f00 */
[----:B------:R0:W-:Y:S01]  /*23ad0*/  STL.64 [R1+0xd68], R14 ;  /* 0x000d680e01007387 */ /* 0x0001e20000100a00 */
[----:B-1----:R-:W-:Y:S01]  /*23ae0*/  HFMA2.MMA R19, -RZ, RZ, -0.763671875, 8164 ;  /* 0xba1c6ff9ff137435 */ /* 0x002fe200000001ff */
[----:B------:R-:W-:Y:S02]  /*23af0*/  MOV R18, 0xac6d4b31 ;  /* 0xac6d4b3100127802 */ /* 0x000fe40000000f00 */
[----:B------:R1:W-:Y:S01]  /*23b00*/  STL.64 [R1+0xd70], R16 ;  /* 0x000d701001007387 */ /* 0x0003e20000100a00 */
[----:B--2---:R-:W-:Y:S01]  /*23b10*/  IMAD.MOV.U32 R20, RZ, RZ, -0x4768e703 ;  /* 0xb89718fdff147424 */ /* 0x004fe200078e00ff */
[----:B------:R-:W-:-:S02]  /*23b20*/  MOV R21, 0x3a31cb4e ;  /* 0x3a31cb4e00157802 */ /* 0x000fc40000000f00 */
[----:B------:R2:W-:Y:S01]  /*23b30*/  STL.64 [R1+0xd60], R10 ;  /* 0x000d600a01007387 */ /* 0x0005e20000100a00 */
[----:B0-----:R-:W-:Y:S01]  /*23b40*/  HFMA2.MMA R15, -RZ, RZ, -0.58642578125, -64.125 ;  /* 0xb8b1d402ff0f7435 */ /* 0x001fe200000001ff */
[----:B------:R-:W-:Y:S02]  /*23b50*/  MOV R14, 0x3443638e ;  /* 0x3443638e000e7802 */ /* 0x000fe40000000f00 */
[----:B------:R0:W-:Y:S01]  /*23b60*/  STL.64 [R1+0xd78], R18 ;  /* 0x000d781201007387 */ /* 0x0001e20000100a00 */
[----:B-1----:R-:W-:-:S03]  /*23b70*/  IMAD.MOV.U32 R16, RZ, RZ, 0x38800900 ;  /* 0x38800900ff107424 */ /* 0x002fc600078e00ff */
[----:B------:R1:W-:Y:S01]  /*23b80*/  STL.64 [R1+0xd80], R20 ;  /* 0x000d801401007387 */ /* 0x0003e20000100a00 */
[----:B------:R-:W-:Y:S01]  /*23b90*/  MOV R17, 0xb7b0c7e6 ;  /* 0xb7b0c7e600117802 */ /* 0x000fe20000000f00 */
[----:B--2---:R-:W-:Y:S01]  /*23ba0*/  HFMA2.MMA R10, -RZ, RZ, -0.76904296875, -30.296875 ;  /* 0xba27cf93ff0a7435 */ /* 0x004fe200000001ff */
[----:B------:R-:W-:Y:S01]  /*23bb0*/  IMAD.MOV.U32 R11, RZ, RZ, 0x39917d90 ;  /* 0x39917d90ff0b7424 */ /* 0x000fe200078e00ff */
[----:B------:R2:W-:Y:S01]  /*23bc0*/  STL.64 [R1+0xd90], R14 ;  /* 0x000d900e01007387 */ /* 0x0005e20000100a00 */
[----:B0-----:R-:W-:Y:S01]  /*23bd0*/  HFMA2.MMA R18, -RZ, RZ, -0.1390380859375, -1.1861324310302734375e-05 ;  /* 0xb07380c7ff127435 */ /* 0x001fe200000001ff */
[----:B------:R-:W-:Y:S02]  /*23be0*/  IMAD.MOV.U32 R19, RZ, RZ, 0x3697f31f ;  /* 0x3697f31fff137424 */ /* 0x000fe400078e00ff */
[----:B------:R0:W-:Y:S01]  /*23bf0*/  STL.64 [R1+0xd98], R16 ;  /* 0x000d981001007387 */ /* 0x0001e20000100a00 */
[----:B-1----:R-:W-:Y:S01]  /*23c00*/  HFMA2.MMA R21, -RZ, RZ, 0.338134765625, -3.265625 ;  /* 0x3569c288ff157435 */ /* 0x002fe200000001ff */
[----:B------:R-:W-:-:S02]  /*23c10*/  MOV R20, 0xb63ec69d ;  /* 0xb63ec69d00147802 */ /* 0x000fc40000000f00 */
[----:B------:R1:W-:Y:S01]  /*23c20*/  STL.64 [R1+0xd88], R10 ;  /* 0x000d880a01007387 */ /* 0x0003e20000100a00 */
[----:B--2---:R-:W-:Y:S01]  /*23c30*/  HFMA2.MMA R14, -RZ, RZ, 0.241943359375, 47.40625 ;  /* 0x33be51edff0e7435 */ /* 0x004fe200000001ff */
[----:B------:R-:W-:Y:S02]  /*23c40*/  IMAD.MOV.U32 R15, RZ, RZ, -0x4d27aa03 ;  /* 0xb2d855fdff0f7424 */ /* 0x000fe400078e00ff */
[----:B------:R2:W-:Y:S01]  /*23c50*/  STL.64 [R1+0xda0], R18 ;  /* 0x000da01201007387 */ /* 0x0005e20000100a00 */
[----:B0-----:R-:W-:-:S03]  /*23c60*/  HFMA2.MMA R17, -RZ, RZ, 0.1724853515625, -1513 ;  /* 0x3185e5e9ff117435 */ /* 0x001fc600000001ff */
        /* <DEDUP_REMOVED lines=8> */
[----:B0-----:R-:W-:Y:S01]  /*23cf0*/  HFMA2.MMA R20, -RZ, RZ, -0.0085296630859375, -367.25 ;  /* 0xa05eddbdff147435 */ /* 0x001fe200000001ff */
[----:B------:R-:W-:-:S02]  /*23d00*/  IMAD.MOV.U32 R21, RZ, RZ, -0x514e0798 ;  /* 0xaeb1f868ff157424 */ /* 0x000fc400078e00ff */
[----:B------:R0:W-:Y:S01]  /*23d10*/  STL.64 [R1+0xdb0], R10 ;  /* 0x000db00a01007387 */ /* 0x0001e20000100a00 */
[----:B-1----:R-:W-:Y:S01]  /*23d20*/  IMAD.MOV.U32 R14, RZ, RZ, 0x3aaea573 ;  /* 0x3aaea573ff0e7424 */ /* 0x002fe200078e00ff */
[----:B------:R-:W-:Y:S02]  /*23d30*/  MOV R15, 0xbafaede5 ;  /* 0xbafaede5000f7802 */ /* 0x000fe40000000f00 */
[----:B------:R1:W-:Y:S01]  /*23d40*/  STL.64 [R1+0xdc8], R18 ;  /* 0x000dc81201007387 */ /* 0x0003e20000100a00 */
[----:B--2---:R-:W-:-:S03]  /*23d50*/  HFMA2.MMA R16, -RZ, RZ, 0.82080078125, 184 ;  /* 0x3a9159c0ff107435 */ /* 0x004fc600000001ff */
[----:B------:R2:W-:Y:S01]  /*23d60*/  STL.64 [R1+0xdd0], R20 ;  /* 0x000dd01401007387 */ /* 0x0005e20000100a00 */
[----:B------:R-:W-:Y:S01]  /*23d70*/  IMAD.MOV.U32 R17, RZ, RZ, 0x35854f7b ;  /* 0x35854f7bff117424 */ /* 0x000fe200078e00ff */
[----:B0-----:R-:W-:Y:S01]  /*23d80*/  HFMA2.MMA R11, -RZ, RZ, -0.08209228515625, -0.0003426074981689453125 ;  /* 0xad418d9dff0b7435 */ /* 0x001fe200000001ff */
[----:B------:R-:W-:Y:S01]  /*23d90*/  MOV R10, 0x2e3a66b4 ;  /* 0x2e3a66b4000a7802 */ /* 0x000fe20000000f00 */
[----:B------:R0:W-:Y:S01]  /*23da0*/  STL.64 [R1+0xde0], R14 ;  /* 0x000de00e01007387 */ /* 0x0001e20000100a00 */
[----:B-1----:R-:W-:Y:S01]  /*23db0*/  HFMA2.MMA R19, -RZ, RZ, 0.734375, 0.000367641448974609375 ;  /* 0x39e00e06ff137435 */ /* 0x002fe200000001ff */
[----:B------:R-:W-:Y:S02]  /*23dc0*/  MOV R18, 0xba055d4d ;  /* 0xba055d4d00127802 */ /* 0x000fe40000000f00 */
[----:B------:R1:W-:Y:S01]  /*23dd0*/  STL.64 [R1+0xde8], R16 ;  /* 0x000de81001007387 */ /* 0x0003e20000100a00 */
[----:B--2---:R-:W-:Y:S01]  /*23de0*/  IMAD.MOV.U32 R20, RZ, RZ, -0x46cf38dc ;  /* 0xb930c724ff147424 */ /* 0x004fe200078e00ff */
[----:B------:R-:W-:-:S02]  /*23df0*/  MOV R21, 0xb20bacf3 ;  /* 0xb20bacf300157802 */ /* 0x000fc40000000f00 */
[----:B------:R2:W-:Y:S01]  /*23e00*/  STL.64 [R1+0xdd8], R10 ;  /* 0x000dd80a01007387 */ /* 0x0005e20000100a00 */
[----:B0-----:R-:W-:Y:S01]  /*23e10*/  HFMA2.MMA R15, -RZ, RZ, 0.09893798828125, 7.9572200775146484375e-05 ;  /* 0x2e550537ff0f7435 */ /* 0x001fe200000001ff */
[----:B------:R-:W-:Y:S02]  /*23e20*/  MOV R14, 0x372f51d8 ;  /* 0x372f51d8000e7802 */ /* 0x000fe40000000f00 */
[----:B------:R0:W-:Y:S01]  /*23e30*/  STL.64 [R1+0xdf0], R18 ;  /* 0x000df01201007387 */ /* 0x0001e20000100a00 */
[----:B-1----:R-:W-:-:S03]  /*23e40*/  IMAD.MOV.U32 R16, RZ, RZ, -0x49efd53c ;  /* 0xb6102ac4ff107424 */ /* 0x002fc600078e00ff */
[----:B------:R1:W-:Y:S01]  /*23e50*/  STL.64 [R1+0xdf8], R20 ;  /* 0x000df81401007387 */ /* 0x0003e20000100a00 */
[----:B------:R-:W-:Y:S01]  /*23e60*/  MOV R17, 0x35b26ccc ;  /* 0x35b26ccc00117802 */ /* 0x000fe20000000f00 */
[----:B--2---:R-:W-:Y:S01]  /*23e70*/  HFMA2.MMA R10, -RZ, RZ, 0.52978515625, -7944 ;  /* 0x383defc2ff0a7435 */ /* 0x004fe200000001ff */
[----:B------:R-:W-:Y:S01]  /*23e80*/  IMAD.MOV.U32 R11, RZ, RZ, -0x47fcd784 ;  /* 0xb803287cff0b7424 */ /* 0x000fe200078e00ff */
[----:B------:R2:W-:Y:S01]  /*23e90*/  STL.64 [R1+0xe08], R14 ;  /* 0x000e080e01007387 */ /* 0x0005e20000100a00 */
[----:B0-----:R-:W-:Y:S01]  /*23ea0*/  HFMA2.MMA R18, -RZ, RZ, -0.302734375, 95.6875 ;  /* 0xb4d855fbff127435 */ /* 0x001fe200000001ff */
[----:B------:R-:W-:Y:S02]  /*23eb0*/  IMAD.MOV.U32 R19, RZ, RZ, -0x55ba340a ;  /* 0xaa45cbf6ff137424 */ /* 0x000fe400078e00ff */
[----:B------:R0:W-:Y:S01]  /*23ec0*/  STL.64 [R1+0xe10], R16 ;  /* 0x000e101001007387 */ /* 0x0001e20000100a00 */
[----:B-1----:R-:W-:Y:S01]  /*23ed0*/  HFMA2.MMA R21, -RZ, RZ, -0.2242431640625, -0.000300884246826171875 ;  /* 0xb32d8ceeff157435 */ /* 0x002fe200000001ff */
[----:B------:R-:W-:-:S02]  /*23ee0*/  MOV R20, 0x3396a2a5 ;  /* 0x3396a2a500147802 */ /* 0x000fc40000000f00 */
[----:B------:R1:W-:Y:S01]  /*23ef0*/  STL.64 [R1+0xe00], R10 ;  /* 0x000e000a01007387 */ /* 0x0003e20000100a00 */
[----:B--2---:R-:W-:Y:S01]  /*23f00*/  HFMA2.MMA R14, -RZ, RZ, -0.15478515625, -0.347412109375 ;  /* 0xb0f4b58fff0e7435 */ /* 0x004fe200000001ff */
[----:B------:R-:W-:Y:S02]  /*23f10*/  IMAD.MOV.U32 R15, RZ, RZ, 0x3085f9d1 ;  /* 0x3085f9d1ff0f7424 */ /* 0x000fe400078e00ff */
[----:B------:R2:W-:Y:S01]  /*23f20*/  STL.64 [R1+0xe18], R18 ;  /* 0x000e181201007387 */ /* 0x0005e20000100a00 */
[----:B0-----:R-:W-:-:S03]  /*23f30*/  HFMA2.MMA R17, -RZ, RZ, 0.01334381103515625, -14.09375 ;  /* 0x22d5cb0cff117435 */ /* 0x001fc600000001ff */
        /* <DEDUP_REMOVED lines=8> */
[----:B0-----:R-:W-:Y:S01]  /*23fc0*/  HFMA2.MMA R20, -RZ, RZ, 0.6455078125, 2626 ;  /* 0x392a6921ff147435 */ /* 0x001fe200000001ff */
[----:B------:R-:W-:-:S02]  /*23fd0*/  IMAD.MOV.U32 R21, RZ, RZ, -0x44f8c6dd ;  /* 0xbb073923ff157424 */ /* 0x000fc400078e00ff */
[----:B------:R0:W-:Y:S01]  /*23fe0*/  STL.64 [R1+0xe28], R10 ;  /* 0x000e280a01007387 */ /* 0x0001e20000100a00 */
[----:B-1----:R-:W-:-:S03]  /*23ff0*/  HFMA2.MMA R15, -RZ, RZ, 0.71728515625, -47744 ;  /* 0x39bdf9d4ff0f7435 */ /* 0x002fc600000001ff */
[----:B------:R1:W-:Y:S01]  /*24000*/  STL.64 [R1+0xe40], R18 ;  /* 0x000e401201007387 */ /* 0x0003e20000100a00 */
[----:B------:R-:W-:Y:S01]  /*24010*/  IMAD.MOV.U32 R14, RZ, RZ, -0x4b29b865 ;  /* 0xb4d6479bff0e7424 */ /* 0x000fe200078e00ff */
[----:B--2---:R-:W-:Y:S01]  /*24020*/  MOV R16, 0xb9938e1b ;  /* 0xb9938e1b00107802 */ /* 0x004fe20000000f00 */
[----:B------:R-:W-:Y:S01]  /*24030*/  IMAD.MOV.U32 R17, RZ, RZ, 0x38db2466 ;  /* 0x38db2466ff117424 */ /* 0x000fe200078e00ff */
[----:B------:R2:W-:Y:S01]  /*24040*/  STL.64 [R1+0xe48], R20 ;  /* 0x000e481401007387 */ /* 0x0005e20000100a00 */
[----:B0-----:R-:W-:Y:S02]  /*24050*/  MOV R10, 0x3b0c2df0 ;  /* 0x3b0c2df0000a7802 */ /* 0x001fe40000000f00 */
[----:B------:R-:W-:Y:S01]  /*24060*/  MOV R11, 0xba847eb2 ;  /* 0xba847eb2000b7802 */ /* 0x000fe20000000f00 */
[----:B------:R0:W-:Y:S01]  /*24070*/  STL.64 [R1+0xe60], R16 ;  /* 0x000e601001007387 */ /* 0x0001e20000100a00 */
[----:B-1----:R-:W-:Y:S01]  /*24080*/  HFMA2.MMA R18, -RZ, RZ, 0.1583251953125, -3.76171875 ;  /* 0x3111c386ff127435 */ /* 0x002fe200000001ff */
[----:B------:R-:W-:-:S02]  /*24090*/  MOV R19, 0xb7d840e1 ;  /* 0xb7d840e100137802 */ /* 0x000fc40000000f00 */
[----:B------:R1:W-:Y:S01]  /*240a0*/  STL.64 [R1+0xe50], R10 ;  /* 0x000e500a01007387 */ /* 0x0003e20000100a00 */
[----:B--2---:R-:W-:Y:S01]  /*240b0*/  HFMA2.MMA R21, -RZ, RZ, -0.421142578125, 14.125 ;  /* 0xb6bd4b10ff157435 */ /* 0x004fe200000001ff */
[----:B------:R-:W-:Y:S02]  /*240c0*/  IMAD.MOV.U32 R20, RZ, RZ, 0x3790f86c ;  /* 0x3790f86cff147424 */ /* 0x000fe400078e00ff */
[----:B------:R2:W-:Y:S01]  /*240d0*/  STL.64 [R1+0xe58], R14 ;  /* 0x000e580e01007387 */ /* 0x0005e20000100a00 */
[----:B0-----:R-:W-:-:S03]  /*240e0*/  HFMA2.MMA R17, -RZ, RZ, -0.2216796875, -11232 ;  /* 0xb318f17cff117435 */ /* 0x001fc600000001ff */
        /* <DEDUP_REMOVED lines=11> */
[----:B-1----:R-:W-:Y:S01]  /*241a0*/  HFMA2.MMA R20, -RZ, RZ, -0.0199127197265625, -0.046417236328125 ;  /* 0xa519a9f1ff147435 */ /* 0x002fe200000001ff */
[----:B------:R-:W-:Y:S02]  /*241b0*/  MOV R21, 0x30785d67 ;  /* 0x30785d6700157802 */ /* 0x000fe40000000f00 */
[----:B------:R1:W-:Y:S01]  /*241c0*/  STL.64 [R1+0xe80], R14 ;  /* 0x000e800e01007387 */ /* 0x0003e20000100a00 */
[----:B--2---:R-:W-:-:S03]  /*241d0*/  HFMA2.MMA R11, -RZ, RZ, 0.110595703125, 0.9189453125 ;  /* 0x2f143b5aff0b7435 */ /* 0x004fc600000001ff */
[----:B------:R2:W-:Y:S01]  /*241e0*/  STL.64 [R1+0xe90], R18 ;  /* 0x000e901201007387 */ /* 0x0005e20000100a00 */
[----:B------:R-:W-:Y:S01]  /*241f0*/  IMAD.MOV.U32 R10, RZ, RZ, -0x4ff7a9f6 ;  /* 0xb008560aff0a7424 */ /* 0x000fe200078e00ff */
[----:B0-----:R-:W-:Y:S01]  /*24200*/  HFMA2.MMA R16, -RZ, RZ, -0.939453125, 3328 ;  /* 0xbb846a80ff107435 */ /* 0x001fe200000001ff */
[----:B------:R-:W-:Y:S01]  /*24210*/  MOV R17, 0xb6128c3e ;  /* 0xb6128c3e00117802 */ /* 0x000fe20000000f00 */
[----:B------:R0:W-:Y:S01]  /*24220*/  STL.64 [R1+0xe98], R20 ;  /* 0x000e981401007387 */ /* 0x0001e20000100a00 */
[----:B-1----:R-:W-:Y:S01]  /*24230*/  MOV R14, 0xbb8572b5 ;  /* 0xbb8572b5000e7802 */ /* 0x002fe20000000f00 */
[----:B------:R-:W-:Y:S02]  /*24240*/  IMAD.MOV.U32 R15, RZ, RZ, 0x3bd1d34d ;  /* 0x3bd1d34dff0f7424 */ /* 0x000fe400078e00ff */
[----:B------:R1:W-:Y:S01]  /*24250*/  STL.64 [R1+0xea0], R10 ;  /* 0x000ea00a01007387 */ /* 0x0003e20000100a00 */
[----:B--2---:R-:W-:Y:S01]  /*24260*/  HFMA2.MMA R19, -RZ, RZ, -0.87548828125, 0.0038356781005859375 ;  /* 0xbb011bdbff137435 */ /* 0x004fe200000001ff */
[----:B------:R-:W-:-:S02]  /*24270*/  IMAD.MOV.U32 R18, RZ, RZ, 0x3b0e7a69 ;  /* 0x3b0e7a69ff127424 */ /* 0x000fc400078e00ff */
[----:B------:R2:W-:Y:S01]  /*24280*/  STL.64 [R1+0xea8], R14 ;  /* 0x000ea80e01007387 */ /* 0x0005e20000100a00 */
[----:B0-----:R-:W-:Y:S01]  /*24290*/  MOV R20, 0x3a5b23f8 ;  /* 0x3a5b23f800147802 */ /* 0x001fe20000000f00 */
[----:B------:R-:W-:Y:S02]  /*242a0*/  IMAD.MOV.U32 R21, RZ, RZ, 0x32a708fe ;  /* 0x32a708feff157424 */ /* 0x000fe400078e00ff */
[----:B------:R0:W-:Y:S01]  /*242b0*/  STL.64 [R1+0xeb0], R16 ;  /* 0x000eb01001007387 */ /* 0x0001e20000100a00 */
[----:B-1----:R-:W-:-:S03]  /*242c0*/  HFMA2.MMA R10, -RZ, RZ, -0.69091796875, 0.03521728515625 ;  /* 0xb9872882ff0a7435 */ /* 0x002fc600000001ff */
[----:B------:R1:W-:Y:S01]  /*242d0*/  STL.64 [R1+0xeb8], R18 ;  /* 0x000eb81201007387 */ /* 0x0003e20000100a00 */
[----:B------:R-:W-:Y:S01]  /*242e0*/  MOV R11, 0x3947558c ;  /* 0x3947558c000b7802 */ /* 0x000fe20000000f00 */
[----:B--2---:R-:W-:Y:S01]  /*242f0*/  HFMA2.MMA R15, -RZ, RZ, -0.1112060546875, -6.7578125 ;  /* 0xaf1ec6c2ff0f7435 */ /* 0x004fe200000001ff */
[----:B------:R-:W-:Y:S01]  /*24300*/  IMAD.MOV.U32 R14, RZ, RZ, -0x477207b8 ;  /* 0xb88df848ff0e7424 */ /* 0x000fe200078e00ff */
[----:B------:R2:W-:Y:S01]  /*24310*/  STL.64 [R1+0xec0], R20 ;  /* 0x000ec01401007387 */ /* 0x0005e20000100a00 */
[----:B0-----:R-:W-:Y:S01]  /*24320*/  MOV R16, 0x3783ce5d ;  /* 0x3783ce5d00107802 */ /* 0x001fe20000000f00 */
[----:B------:R-:W-:Y:S02]  /*24330*/  IMAD.MOV.U32 R17, RZ, RZ, -0x48d3209f ;  /* 0xb72cdf61ff117424 */ /* 0x000fe400078e00ff */
[----:B------:R0:W-:Y:S01]  /*24340*/  STL.64 [R1+0xec8], R10 ;  /* 0x000ec80a01007387 */ /* 0x0001e20000100a00 */
[----:B-1----:R-:W-:Y:S01]  /*24350*/  HFMA2.MMA R18, -RZ, RZ, 0.397705078125, -3.591796875 ;  /* 0x365dc32fff127435 */ /* 0x002fe200000001ff */
[----:B------:R-:W-:-:S02]  /*24360*/  MOV R19, 0x2b60b368 ;  /* 0x2b60b36800137802 */ /* 0x000fc40000000f00 */
[----:B------:R1:W-:Y:S01]  /*24370*/  STL.64 [R1+0xed8], R16 ;  /* 0x000ed81001007387 */ /* 0x0003e20000100a00 */
[----:B--2---:R-:W-:Y:S01]  /*24380*/  HFMA2.MMA R21, -RZ, RZ, 0.30078125, -34.90625 ;  /* 0x34d0d05dff157435 */ /* 0x004fe200000001ff */
[----:B------:R-:W-:Y:S02]  /*24390*/  IMAD.MOV.U32 R20, RZ, RZ, -0x4ad3f055 ;  /* 0xb52c0fabff147424 */ /* 0x000fe400078e00ff */
[----:B------:R2:W-:Y:S01]  /*243a0*/  STL.64 [R1+0xed0], R14 ;  /* 0x000ed00e01007387 */ /* 0x0005e20000100a00 */
[----:B0-----:R-:W-:Y:S01]  /*243b0*/  MOV R10, 0xb3f9808b ;  /* 0xb3f9808b000a7802 */ /* 0x001fe20000000f00 */
[----:B------:R-:W-:Y:S02]  /*243c0*/  IMAD.MOV.U32 R11, RZ, RZ, -0x58b5070d ;  /* 0xa74af8f3ff0b7424 */ /* 0x000fe400078e00ff */
[----:B------:R0:W-:Y:S01]  /*243d0*/  STL.64 [R1+0xee0], R18 ;  /* 0x000ee01201007387 */ /* 0x0001e20000100a00 */
[----:B-1----:R-:W-:Y:S01]  /*243e0*/  HFMA2.MMA R17, -RZ, RZ, 0.007099151611328125, 0.256103515625 ;  /* 0x1f453419ff117435 */ /* 0x002fe200000001ff */
[----:B------:R-:W-:-:S02]  /*243f0*/  IMAD.MOV.U32 R16, RZ, RZ, 0x315e5907 ;  /* 0x315e5907ff107424 */ /* 0x000fc400078e00ff */
[----:B------:R1:W-:Y:S01]  /*24400*/  STL.64 [R1+0xee8], R20 ;  /* 0x000ee81401007387 */ /* 0x0003e20000100a00 */
[----:B--2---:R-:W-:Y:S01]  /*24410*/  HFMA2.MMA R14, -RZ, RZ, 0.208251953125, -2.10546875 ;  /* 0x32aac036ff0e7435 */ /* 0x004fe200000001ff */
[----:B------:R-:W-:Y:S02]  /*24420*/  MOV R15, 0xb243fbaf ;  /* 0xb243fbaf000f7802 */ /* 0x000fe40000000f00 */
[----:B------:R2:W-:Y:S01]  /*24430*/  STL.64 [R1+0xef0], R10 ;  /* 0x000ef00a01007387 */ /* 0x0005e20000100a00 */
[----:B0-----:R-:W-:Y:S01]  /*24440*/  MOV R18, 0xb00a9a1c ;  /* 0xb00a9a1c00127802 */ /* 0x001fe20000000f00 */
[----:B------:R-:W-:Y:S02]  /*24450*/  IMAD.MOV.U32 R19, RZ, RZ, -0x443d1c1a ;  /* 0xbbc2e3e6ff137424 */ /* 0x000fe400078e00ff */
[----:B------:R0:W-:Y:S01]  /*24460*/  STL.64 [R1+0xf00], R16 ;  /* 0x000f001001007387 */ /* 0x0001e20000100a00 */
[----:B-1----:R-:W-:Y:S01]  /*24470*/  HFMA2.MMA R20, -RZ, RZ, -0.75634765625, -0.0028533935546875 ;  /* 0xba0d99d8ff147435 */ /* 0x002fe200000001ff */
[----:B------:R-:W-:-:S02]  /*24480*/  MOV R21, 0x3c10084d ;  /* 0x3c10084d00157802 */ /* 0x000fc40000000f00 */
[----:B------:R1:W-:Y:S01]  /*24490*/  STL.64 [R1+0xef8], R14 ;  /* 0x000ef80e01007387 */ /* 0x0003e20000100a00 */
[----:B--2---:R-:W-:-:S03]  /*244a0*/  HFMA2.MMA R11, -RZ, RZ, 0.955078125, 8.0625 ;  /* 0x3ba44808ff0b7435 */ /* 0x004fc600000001ff */
[----:B------:R2:W-:Y:S01]  /*244b0*/  STL.64 [R1+0xf08], R18 ;  /* 0x000f081201007387 */ /* 0x0005e20000100a00 */
[----:B------:R-:W-:Y:S01]  /*244c0*/  IMAD.MOV.U32 R10, RZ, RZ, -0x43de7e19 ;  /* 0xbc2181e7ff0a7424 */ /* 0x000fe200078e00ff */
[----:B0-----:R-:W-:Y:S01]  /*244d0*/  HFMA2.MMA R16, -RZ, RZ, 0.859375, 2.35546875 ;  /* 0x3ae040b6ff107435 */ /* 0x001fe200000001ff */
[----:B------:R-:W-:Y:S01]  /*244e0*/  MOV R17, 0xba31758e ;  /* 0xba31758e00117802 */ /* 0x000fe20000000f00 */
[----:B------:R0:W-:Y:S01]  /*244f0*/  STL.64 [R1+0xf10], R20 ;  /* 0x000f101401007387 */ /* 0x0001e20000100a00 */
[----:B-1----:R-:W-:Y:S01]  /*24500*/  MOV R14, 0x35abe64f ;  /* 0x35abe64f000e7802 */ /* 0x002fe20000000f00 */
[----:B------:R-:W-:Y:S02]  /*24510*/  IMAD.MOV.U32 R15, RZ, RZ, -0x44f8d348 ;  /* 0xbb072cb8ff0f7424 */ /* 0x000fe400078e00ff */
[----:B------:R1:W-:Y:S01]  /*24520*/  STL.64 [R1+0xf18], R10 ;  /* 0x000f180a01007387 */ /* 0x0003e20000100a00 */
[----:B--2---:R-:W-:Y:S01]  /*24530*/  HFMA2.MMA R19, -RZ, RZ, 0.65869140625, -0.365478515625 ;  /* 0x3945b5d9ff137435 */ /* 0x004fe200000001ff */
[----:B------:R-:W-:-:S02]  /*24540*/  IMAD.MOV.U32 R18, RZ, RZ, -0x4e12e0cd ;  /* 0xb1ed1f33ff127424 */ /* 0x000fc400078e00ff */
[----:B------:R2:W-:Y:S01]  /*24550*/  STL.64 [R1+0xf20], R14 ;  /* 0x000f200e01007387 */ /* 0x0005e20000100a00 */
[----:B0-----:R-:W-:Y:S01]  /*24560*/  MOV R20, 0xb90c7582 ;  /* 0xb90c758200147802 */ /* 0x001fe20000000f00 */
[----:B------:R-:W-:Y:S02]  /*24570*/  IMAD.MOV.U32 R21, RZ, RZ, 0x38420ab7 ;  /* 0x38420ab7ff157424 */ /* 0x000fe400078e00ff */
[----:B------:R0:W-:Y:S01]  /*24580*/  STL.64 [R1+0xf28], R16 ;  /* 0x000f281001007387 */ /* 0x0001e20000100a00 */
[----:B-1----:R-:W-:Y:S01]  /*24590*/  HFMA2.MMA R10, -RZ, RZ, 0.0966796875, 0.000797748565673828125 ;  /* 0x2e301289ff0a7435 */ /* 0x002fe200000001ff */
[----:B------:R-:W-:Y:S02]  /*245a0*/  MOV R11, 0xb72c0fb2 ;  /* 0xb72c0fb2000b7802 */ /* 0x000fe40000000f00 */
[----:B------:R1:W-:Y:S01]  /*245b0*/  STL.64 [R1+0xf30], R18 ;  /* 0x000f301201007387 */ /* 0x0003e20000100a00 */
[----:B--2---:R-:W-:Y:S01]  /*245c0*/  HFMA2.MMA R15, -RZ, RZ, -0.3779296875, 137.5 ;  /* 0xb60c584cff0f7435 */ /* 0x004fe200000001ff */
[----:B------:R-:W-:-:S02]  /*245d0*/  IMAD.MOV.U32 R14, RZ, RZ, 0x36dddd64 ;  /* 0x36dddd64ff0e7424 */ /* 0x000fc400078e00ff */
[----:B------:R2:W-:Y:S01]  /*245e0*/  STL.64 [R1+0xf38], R20 ;  /* 0x000f381401007387 */ /* 0x0005e20000100a00 */
[----:B0-----:R-:W-:Y:S01]  /*245f0*/  MOV R16, 0xaa6be562 ;  /* 0xaa6be56200107802 */ /* 0x001fe20000000f00 */
[----:B------:R-:W-:Y:S02]  /*24600*/  IMAD.MOV.U32 R17, RZ, RZ, 0x34d57045 ;  /* 0x34d57045ff117424 */ /* 0x000fe400078e00ff */
[----:B------:R0:W-:Y:S01]  /*24610*/  STL.64 [R1+0xf40], R10 ;  /* 0x000f400a01007387 */ /* 0x0001e20000100a00 */
[----:B-1----:R-:W-:Y:S01]  /*24620*/  HFMA2.MMA R18, -RZ, RZ, -0.28125, -0.005046844482421875 ;  /* 0xb4809d2bff127435 */ /* 0x002fe200000001ff */
[----:B------:R-:W-:Y:S02]  /*24630*/  MOV R19, 0x3398dd34 ;  /* 0x3398dd3400137802 */ /* 0x000fe40000000f00 */
[----:B------:R1:W-:Y:S01]  /*24640*/  STL.64 [R1+0xf50], R16 ;  /* 0x000f501001007387 */ /* 0x0003e20000100a00 */
[----:B--2---:R-:W-:Y:S01]  /*24650*/  HFMA2.MMA R21, -RZ, RZ, -0.1971435546875, -1835 ;  /* 0xb24fe72bff157435 */ /* 0x004fe200000001ff */
[----:B------:R-:W-:-:S02]  /*24660*/  IMAD.MOV.U32 R20, RZ, RZ, 0x2680a18f ;  /* 0x2680a18fff147424 */ /* 0x000fc400078e00ff */
[----:B------:R2:W-:Y:S01]  /*24670*/  STL.64 [R1+0xf48], R14 ;  /* 0x000f480e01007387 */ /* 0x0005e20000100a00 */
[----:B0-----:R-:W-:Y:S01]  /*24680*/  MOV R10, 0x31ee4973 ;  /* 0x31ee4973000a7802 */ /* 0x001fe20000000f00 */
[----:B------:R-:W-:Y:S02]  /*24690*/  IMAD.MOV.U32 R11, RZ, RZ, -0x4ef8e330 ;  /* 0xb1071cd0ff0b7424 */ /* 0x000fe400078e00ff */
[----:B------:R0:W-:Y:S01]  /*246a0*/  STL.64 [R1+0xf58], R18 ;  /* 0x000f581201007387 */ /* 0x0001e20000100a00 */
[----:B-1----:R-:W-:Y:S01]  /*246b0*/  HFMA2.MMA R17, -RZ, RZ, 0.432373046875, -199.5 ;  /* 0x36ebda3cff117435 */ /* 0x002fe200000001ff */
[----:B------:R-:W-:Y:S02]  /*246c0*/  IMAD.MOV.U32 R16, RZ, RZ, 0x3ca4373f ;  /* 0x3ca4373fff107424 */ /* 0x000fe400078e00ff */
[----:B------:R1:W-:Y:S01]  /*246d0*/  STL.64 [R1+0xf60], R20 ;  /* 0x000f601401007387 */ /* 0x0003e20000100a00 */
[----:B--2---:R-:W-:Y:S01]  /*246e0*/  HFMA2.MMA R14, -RZ, RZ, 1.138671875, -0.0004088878631591796875 ;  /* 0x3c8e8eb3ff0e7435 */ /* 0x004fe200000001ff */
[----:B------:R-:W-:-:S02]  /*246f0*/  MOV R15, 0xbcf1e474 ;  /* 0xbcf1e474000f7802 */ /* 0x000fc40000000f00 */
[----:B------:R2:W-:Y:S01]  /*24700*/  STL.64 [R1+0xf68], R10 ;  /* 0x000f680a01007387 */ /* 0x0005e20000100a00 */
[----:B0-----:R-:W-:Y:S01]  /*24710*/  MOV R18, 0xbc4ac247 ;  /* 0xbc4ac24700127802 */ /* 0x001fe20000000f00 */
[----:B------:R-:W-:Y:S02]  /*24720*/  IMAD.MOV.U32 R19, RZ, RZ, 0x3c443837 ;  /* 0x3c443837ff137424 */ /* 0x000fe400078e00ff */
[----:B------:R0:W-:Y:S01]  /*24730*/  STL.64 [R1+0xf78], R16 ;  /* 0x000f781001007387 */ /* 0x0001e20000100a00 */
[----:B-1----:R-:W-:Y:S01]  /*24740*/  HFMA2.MMA R20, -RZ, RZ, -0.96142578125, 22032 ;  /* 0xbbb17561ff147435 */ /* 0x002fe200000001ff */
[----:B------:R-:W-:Y:S02]  /*24750*/  MOV R21, 0xb387ea89 ;  /* 0xb387ea8900157802 */ /* 0x000fe40000000f00 */
[----:B------:R1:W-:Y:S01]  /*24760*/  STL.64 [R1+0xf70], R14 ;  /* 0x000f700e01007387 */ /* 0x0003e20000100a00 */
[----:B--2---:R-:W-:Y:S01]  /*24770*/  HFMA2.MMA R11, -RZ, RZ, -0.84423828125, 0.01085662841796875 ;  /* 0xbac1218fff0b7435 */ /* 0x004fe200000001ff */
[----:B------:R-:W-:-:S02]  /*24780*/  IMAD.MOV.U32 R10, RZ, RZ, 0x3af72347 ;  /* 0x3af72347ff0a7424 */ /* 0x000fc400078e00ff */
[----:B------:R2:W-:Y:S01]  /*24790*/  STL.64 [R1+0xf80], R18 ;  /* 0x000f801201007387 */ /* 0x0005e20000100a00 */
[----:B0-----:R-:W-:Y:S01]  /*247a0*/  HFMA2.MMA R16, -RZ, RZ, -0.6357421875, -0.0003497600555419921875 ;  /* 0xb9168dbbff107435 */ /* 0x001fe200000001ff */
[----:B------:R-:W-:Y:S02]  /*247b0*/  MOV R17, 0x38cfff8d ;  /* 0x38cfff8d00117802 */ /* 0x000fe40000000f00 */
[----:B------:R0:W-:Y:S01]  /*247c0*/  STL.64 [R1+0xf88], R20 ;  /* 0x000f881401007387 */ /* 0x0001e20000100a00 */
[----:B-1----:R-:W-:Y:S01]  /*247d0*/  MOV R14, 0x3a118808 ;  /* 0x3a118808000e7802 */ /* 0x002fe20000000f00 */
[----:B------:R-:W-:Y:S02]  /*247e0*/  IMAD.MOV.U32 R15, RZ, RZ, 0x30100e08 ;  /* 0x30100e08ff0f7424 */ /* 0x000fe400078e00ff */
[----:B------:R1:W-:Y:S01]  /*247f0*/  STL.64 [R1+0xf90], R10 ;  /* 0x000f900a01007387 */ /* 0x0003e20000100a00 */
[----:B--2---:R-:W-:Y:S01]  /*24800*/  HFMA2.MMA R19, -RZ, RZ, -0.07000732421875, -0.0039005279541015625 ;  /* 0xac7b9bfdff137435 */ /* 0x004fe200000001ff */
[----:B------:R-:W-:-:S02]  /*24810*/  IMAD.MOV.U32 R18, RZ, RZ, -0x47f3a7b4 ;  /* 0xb80c584cff127424 */ /* 0x000fc400078e00ff */
[----:B------:R2:W-:Y:S01]  /*24820*/  STL.64 [R1+0xf98], R14 ;  /* 0x000f980e01007387 */ /* 0x0005e20000100a00 */
[----:B0-----:R-:W-:Y:S01]  /*24830*/  MOV R20, 0x36f01e4e ;  /* 0x36f01e4e00147802 */ /* 0x001fe20000000f00 */
[----:B------:R-:W-:Y:S02]  /*24840*/  IMAD.MOV.U32 R21, RZ, RZ, -0x4967455d ;  /* 0xb698baa3ff157424 */ /* 0x000fe400078e00ff */
[----:B------:R0:W-:Y:S01]  /*24850*/  STL.64 [R1+0xfa0], R16 ;  /* 0x000fa01001007387 */ /* 0x0001e20000100a00 */
[----:B-1----:R-:W-:Y:S01]  /*24860*/  HFMA2.MMA R10, -RZ, RZ, 0.359130859375, 0.00109958648681640625 ;  /* 0x35bf1481ff0a7435 */ /* 0x002fe200000001ff */
[----:B------:R-:W-:Y:S02]  /*24870*/  MOV R11, 0x28a95d1c ;  /* 0x28a95d1c000b7802 */ /* 0x000fe40000000f00 */
[----:B------:R1:W-:Y:S01]  /*24880*/  STL.64 [R1+0xfa8], R18 ;  /* 0x000fa81201007387 */ /* 0x0003e20000100a00 */
[----:B--2---:R-:W-:Y:S01]  /*24890*/  HFMA2.MMA R15, -RZ, RZ, 0.260498046875, 4.79296875 ;  /* 0x342b44cbff0f7435 */ /* 0x004fe200000001ff */
[----:B------:R-:W-:-:S02]  /*248a0*/  IMAD.MOV.U32 R14, RZ, RZ, -0x4b711113 ;  /* 0xb48eeeedff0e7424 */ /* 0x000fc400078e00ff */
[----:B------:R2:W-:Y:S01]  /*248b0*/  STL.64 [R1+0xfb0], R20 ;  /* 0x000fb01401007387 */ /* 0x0005e20000100a00 */
[----:B0-----:R-:W-:Y:S01]  /*248c0*/  MOV R16, 0xb34aab39 ;  /* 0xb34aab3900107802 */ /* 0x001fe20000000f00 */
[----:B------:R-:W-:Y:S02]  /*248d0*/  IMAD.MOV.U32 R17, RZ, RZ, -0x5b69df18 ;  /* 0xa49620e8ff117424 */ /* 0x000fe400078e00ff */
[----:B------:R0:W-:Y:S01]  /*248e0*/  STL.64 [R1+0xfb8], R10 ;  /* 0x000fb80a01007387 */ /* 0x0001e20000100a00 */
[----:B-1----:R-:W-:Y:S01]  /*248f0*/  HFMA2.MMA R18, -RZ, RZ, 0.1885986328125, 0.00152683258056640625 ;  /* 0x32091641ff127435 */ /* 0x002fe200000001ff */
[----:B------:R-:W-:Y:S02]  /*24900*/  MOV R19, 0x3cf7cd03 ;  /* 0x3cf7cd0300137802 */ /* 0x000fe40000000f00 */
[----:B------:R1:W-:Y:S01]  /*24910*/  STL.64 [R1+0xfc8], R16 ;  /* 0x000fc81001007387 */ /* 0x0003e20000100a00 */
[----:B--2---:R-:W-:Y:S01]  /*24920*/  HFMA2.MMA R21, -RZ, RZ, -1.32421875, -0.000303745269775390625 ;  /* 0xbd4c8cfaff157435 */ /* 0x004fe200000001ff */
[----:B------:R-:W-:-:S02]  /*24930*/  IMAD.MOV.U32 R20, RZ, RZ, 0x3b22a4c0 ;  /* 0x3b22a4c0ff147424 */ /* 0x000fc400078e00ff */
[----:B------:R2:W-:Y:S01]  /*24940*/  STL.64 [R1+0xfc0], R14 ;  /* 0x000fc00e01007387 */ /* 0x0005e20000100a00 */
[----:B0-----:R-:W-:Y:S01]  /*24950*/  MOV R10, 0x3d756a1b ;  /* 0x3d756a1b000a7802 */ /* 0x001fe20000000f00 */
[----:B------:R-:W-:Y:S02]  /*24960*/  IMAD.MOV.U32 R11, RZ, RZ, -0x42faf2e3 ;  /* 0xbd050d1dff0b7424 */ /* 0x000fe400078e00ff */
[----:B------:R0:W-:Y:S01]  /*24970*/  STL.64 [R1+0xfd0], R18 ;  /* 0x000fd01201007387 */ /* 0x0001e20000100a00 */
[----:B-1----:R-:W-:Y:S01]  /*24980*/  HFMA2.MMA R17, -RZ, RZ, 0.96337890625, -2856 ;  /* 0x3bb5e994ff117435 */ /* 0x002fe200000001ff */
[----:B------:R-:W-:Y:S02]  /*24990*/  IMAD.MOV.U32 R16, RZ, RZ, -0x43a6b9fa ;  /* 0xbc594606ff107424 */ /* 0x000fe400078e00ff */
[----:B------:R1:W-:Y:S01]  /*249a0*/  STL.64 [R1+0xfd8], R20 ;  /* 0x000fd81401007387 */ /* 0x0003e20000100a00 */
[----:B--2---:R-:W-:Y:S01]  /*249b0*/  HFMA2.MMA R14, -RZ, RZ, -0.421630859375, -45600 ;  /* 0xb6bff991ff0e7435 */ /* 0x004fe200000001ff */
[----:B------:R-:W-:-:S02]  /*249c0*/  MOV R15, 0x3c772822 ;  /* 0x3c772822000f7802 */ /* 0x000fc40000000f00 */
[----:B------:R2:W-:Y:S01]  /*249d0*/  STL.64 [R1+0xfe0], R10 ;  /* 0x000fe00a01007387 */ /* 0x0005e20000100a00 */
[----:B0-----:R-:W-:Y:S01]  /*249e0*/  MOV R18, 0x3301fab9 ;  /* 0x3301fab900127802 */ /* 0x001fe20000000f00 */
[----:B------:R-:W-:Y:S02]  /*249f0*/  IMAD.MOV.U32 R19, RZ, RZ, -0x451e2b3b ;  /* 0xbae1d4c5ff137424 */ /* 0x000fe400078e00ff */
[----:B------:R0:W-:Y:S01]  /*24a00*/  STL.64 [R1+0xff0], R16 ;  /* 0x000ff01001007387 */ /* 0x0001e20000100a00 */
[----:B-1----:R-:W-:Y:S01]  /*24a10*/  HFMA2.MMA R21, -RZ, RZ, -0.74462890625, -0.0031642913818359375 ;  /* 0xb9f59a7bff157435 */ /* 0x002fe200000001ff */
[----:B------:R-:W-:Y:S02]  /*24a20*/  MOV R20, 0x3aa8ffa4 ;  /* 0x3aa8ffa400147802 */ /* 0x000fe40000000f00 */
[----:B------:R1:W-:Y:S01]  /*24a30*/  STL.64 [R1+0xfe8], R14 ;  /* 0x000fe80e01007387 */ /* 0x0003e20000100a00 */
[----:B--2---:R-:W-:Y:S01]  /*24a40*/  IMAD.MOV.U32 R10, RZ, RZ, -0x50b6c2c3 ;  /* 0xaf493d3dff0a7424 */ /* 0x004fe200078e00ff */
[----:B------:R-:W-:-:S02]  /*24a50*/  MOV R11, 0x38f01e51 ;  /* 0x38f01e51000b7802 */ /* 0x000fc40000000f00 */
[----:B------:R2:W-:Y:S01]  /*24a60*/  STL.64 [R1+0xff8], R18 ;  /* 0x000ff81201007387 */ /* 0x0005e20000100a00 */
[----:B0-----:R-:W-:Y:S01]  /*24a70*/  HFMA2.MMA R17, -RZ, RZ, -0.41845703125, -0.052032470703125 ;  /* 0xb6b2aaa9ff117435 */ /* 0x001fe200000001ff */
[----:B------:R-:W-:Y:S02]  /*24a80*/  MOV R16, 0x2b978533 ;  /* 0x2b97853300107802 */ /* 0x000fe40000000f00 */
[----:B------:R0:W-:Y:S01]  /*24a90*/  STL.64 [R1+0x1000], R20 ;  /* 0x0010001401007387 */ /* 0x0001e20000100a00 */
[----:B-1----:R-:W-:Y:S01]  /*24aa0*/  HFMA2.MMA R14, -RZ, RZ, -0.5791015625, 6.30078125 ;  /* 0xb8a2464dff0e7435 */ /* 0x002fe200000001ff */
[----:B------:R-:W-:Y:S02]  /*24ab0*/  IMAD.MOV.U32 R15, RZ, RZ, 0x37d6f710 ;  /* 0x37d6f710ff0f7424 */ /* 0x000fe400078e00ff */
[----:B------:R1:W-:Y:S01]  /*24ac0*/  STL.64 [R1+0x1008], R10 ;  /* 0x0010080a01007387 */ /* 0x0003e20000100a00 */
[----:B--2---:R-:W-:Y:S01]  /*24ad0*/  IMAD.MOV.U32 R18, RZ, RZ, 0x3660ca4a ;  /* 0x3660ca4aff127424 */ /* 0x004fe200078e00ff */
[----:B------:R-:W-:-:S02]  /*24ae0*/  MOV R19, 0xb58b55b7 ;  /* 0xb58b55b700137802 */ /* 0x000fc40000000f00 */
[----:B------:R2:W-:Y:S01]  /*24af0*/  STL.64 [R1+0x1018], R16 ;  /* 0x0010181001007387 */ /* 0x0005e20000100a00 */
[----:B0-----:R-:W-:-:S03]  /*24b00*/  HFMA2.MMA R20, -RZ, RZ, -0.030426025390625, 0.0012359619140625 ;  /* 0xa7ca1510ff147435 */ /* 0x001fc600000001ff */
[----:B------:R0:W-:Y:S01]  /*24b10*/  STL.64 [R1+0x1020], R18 ;  /* 0x0010201201007387 */ /* 0x0001e20000100a00 */
[----:B------:R-:W-:Y:S01]  /*24b20*/  IMAD.MOV.U32 R21, RZ, RZ, 0x344da161 ;  /* 0x344da161ff157424 */ /* 0x000fe200078e00ff */
[----:B-1----:R-:W-:Y:S01]  /*24b30*/  HFMA2.MMA R11, -RZ, RZ, 0.220703125, -0.00022685527801513671875 ;  /* 0x33108b6fff0b7435 */ /* 0x002fe200000001ff */
[----:B------:R-:W-:Y:S01]  /*24b40*/  MOV R10, 0xb3f53521 ;  /* 0xb3f53521000a7802 */ /* 0x000fe20000000f00 */
[----:B------:R1:W-:Y:S01]  /*24b50*/  STL.64 [R1+0x1010], R14 ;  /* 0x0010100e01007387 */ /* 0x0003e20000100a00 */
[----:B--2---:R-:W-:Y:S01]  /*24b60*/  IMAD.MOV.U32 R16, RZ, RZ, -0x423524bd ;  /* 0xbdcadb43ff107424 */ /* 0x004fe200078e00ff */
[----:B------:R-:W-:Y:S02]  /*24b70*/  MOV R17, 0x3e37d95d ;  /* 0x3e37d95d00117802 */ /* 0x000fe40000000f00 */
[----:B------:R2:W-:Y:S01]  /*24b80*/  STL.64 [R1+0x1028], R20 ;  /* 0x0010281401007387 */ /* 0x0005e20000100a00 */
[----:B0-----:R-:W-:Y:S01]  /*24b90*/  HFMA2.MMA R18, -RZ, RZ, -1.5048828125, 5.2988529205322265625e-05 ;  /* 0xbe050379ff127435 */ /* 0x001fe200000001ff */
[----:B------:R-:W-:-:S02]  /*24ba0*/  IMAD.MOV.U32 R19, RZ, RZ, -0x47fbf7d1 ;  /* 0xb804082fff137424 */ /* 0x000fc400078e00ff */
[----:B------:R0:W-:Y:S01]  /*24bb0*/  STL.64 [R1+0x1030], R10 ;  /* 0x0010300a01007387 */ /* 0x0001e20000100a00 */
[----:B-1----:R-:W-:Y:S01]  /*24bc0*/  HFMA2.MMA R15, -RZ, RZ, -1.435546875, 0.00492095947265625 ;  /* 0xbdbe1d0aff0f7435 */ /* 0x002fe200000001ff */
[----:B------:R-:W-:Y:S02]  /*24bd0*/  MOV R14, 0x3db95da4 ;  /* 0x3db95da4000e7802 */ /* 0x000fe40000000f00 */
[----:B------:R1:W-:Y:S01]  /*24be0*/  STL.64 [R1+0x1038], R16 ;  /* 0x0010381001007387 */ /* 0x0003e20000100a00 */
[----:B--2---:R-:W-:Y:S01]  /*24bf0*/  HFMA2.MMA R20, -RZ, RZ, 0.7294921875, -28928 ;  /* 0x39d6f710ff147435 */ /* 0x004fe200000001ff */
[----:B------:R-:W-:Y:S02]  /*24c00*/  IMAD.MOV.U32 R21, RZ, RZ, 0x2da18c1b ;  /* 0x2da18c1bff157424 */ /* 0x000fe400078e00ff */
[----:B------:R2:W-:Y:S01]  /*24c10*/  STL.64 [R1+0x1040], R18 ;  /* 0x0010401201007387 */ /* 0x0005e20000100a00 */
[----:B0-----:R-:W-:-:S03]  /*24c20*/  IMAD.MOV.U32 R10, RZ, RZ, 0x3d35e97a ;  /* 0x3d35e97aff0a7424 */ /* 0x001fc600078e00ff */
[----:B------:R0:W-:Y:S01]  /*24c30*/  STL.64 [R1+0x1048], R14 ;  /* 0x0010480e01007387 */ /* 0x0001e20000100a00 */
[----:B------:R-:W-:Y:S01]  /*24c40*/  MOV R11, 0x3495237e ;  /* 0x3495237e000b7802 */ /* 0x000fe20000000f00 */
[----:B-1----:R-:W-:Y:S01]  /*24c50*/  HFMA2.MMA R17, -RZ, RZ, -0.16064453125, -0.025848388671875 ;  /* 0xb124a69eff117435 */ /* 0x002fe200000001ff */
[----:B------:R-:W-:-:S03]  /*24c60*/  MOV R16, 0xbbb833db ;  /* 0xbbb833db00107802 */ /* 0x000fc60000000f00 */
[----:B------:R1:W-:Y:S01]  /*24c70*/  STL.64 [R1+0x1050], R10 ;  /* 0x0010500a01007387 */ /* 0x0003e20000100a00 */
[----:B--2---:R-:W-:Y:S01]  /*24c80*/  IMAD.MOV.U32 R18, RZ, RZ, 0x3ad21a87 ;  /* 0x3ad21a87ff127424 */ /* 0x004fe200078e00ff */
[----:B------:R-:W-:Y:S02]  /*24c90*/  MOV R19, 0xba9821e8 ;  /* 0xba9821e800137802 */ /* 0x000fe40000000f00 */
[----:B------:R2:W-:Y:S01]  /*24ca0*/  STL.64 [R1+0x1070], R20 ;  /* 0x0010701401007387 */ /* 0x0005e20000100a00 */
[----:B0-----:R-:W-:Y:S01]  /*24cb0*/  HFMA2.MMA R14, -RZ, RZ, -1.1376953125, 0.0194244384765625 ;  /* 0xbc8d24f9ff0e7435 */ /* 0x001fe200000001ff */
[----:B------:R-:W-:Y:S02]  /*24cc0*/  IMAD.MOV.U32 R15, RZ, RZ, 0x3c685f80 ;  /* 0x3c685f80ff0f7424 */ /* 0x000fe400078e00ff */
[----:B------:R0:W-:Y:S04]  /*24cd0*/  STL.64 [R1+0x1068], R18 ;  /* 0x0010681201007387 */ /* 0x0001e80000100a00 */
[----:B------:R3:W-:Y:S01]  /*24ce0*/  STL.64 [R1+0x1060], R16 ;  /* 0x0010601001007387 */ /* 0x0007e20000100a00 */
[----:B-1----:R-:W-:Y:S01]  /*24cf0*/  HFMA2.MMA R11, -RZ, RZ, 0.56494140625, 33664 ;  /* 0x3885781cff0b7435 */ /* 0x002fe200000001ff */
[----:B------:R-:W-:-:S02]  /*24d00*/  MOV R10, 0xb8c8fffe ;  /* 0xb8c8fffe000a7802 */ /* 0x000fc40000000f00 */
[----:B------:R1:W-:Y:S01]  /*24d10*/  STL.64 [R1+0x1058], R14 ;  /* 0x0010580e01007387 */ /* 0x0003e20000100a00 */
[----:B--2---:R-:W-:Y:S01]  /*24d20*/  IMAD.MOV.U32 R20, RZ, RZ, -0x4be1d735 ;  /* 0xb41e28cbff147424 */ /* 0x004fe200078e00ff */
[----:B------:R-:W-:Y:S01]  /*24d30*/  MOV R21, 0xbe4cbe7e ;  /* 0xbe4cbe7e00157802 */ /* 0x000fe20000000f00 */
[----:B0-----:R-:W-:Y:S01]  /*24d40*/  HFMA2.MMA R19, -RZ, RZ, 0.0241241455078125, 20.375 ;  /* 0x262d4d18ff137435 */ /* 0x001fe200000001ff */
[----:B------:R-:W-:Y:S01]  /*24d50*/  MOV R18, 0x3558d126 ;  /* 0x3558d12600127802 */ /* 0x000fe20000000f00 */
[----:B------:R0:W-:Y:S01]  /*24d60*/  STL.64 [R1+0x1078], R10 ;  /* 0x0010780a01007387 */ /* 0x0001e20000100a00 */
[----:B---3--:R-:W-:Y:S01]  /*24d70*/  HFMA2.MMA R16, -RZ, RZ, 0.409423828125, 444.75 ;  /* 0x368d5ef3ff107435 */ /* 0x008fe200000001ff */
[----:B------:R-:W-:Y:S02]  /*24d80*/  IMAD.MOV.U32 R17, RZ, RZ, -0x49cfc1d0 ;  /* 0xb6303e30ff117424 */ /* 0x000fe400078e00ff */
[----:B------:R2:W-:Y:S01]  /*24d90*/  STL.64 [R1+0x1098], R20 ;  /* 0x0010981401007387 */ /* 0x0005e20000100a00 */
[----:B-1----:R-:W-:Y:S01]  /*24da0*/  IMAD.MOV.U32 R14, RZ, RZ, -0x4851d4db ;  /* 0xb7ae2b25ff0e7424 */ /* 0x002fe200078e00ff */
[----:B------:R-:W-:-:S02]  /*24db0*/  MOV R15, 0xaa04ec8a ;  /* 0xaa04ec8a000f7802 */ /* 0x000fc40000000f00 */
[----:B------:R1:W-:Y:S04]  /*24dc0*/  STL.64 [R1+0x1090], R18 ;  /* 0x0010901201007387 */ /* 0x0003e80000100a00 */
[----:B------:R3:W-:Y:S01]  /*24dd0*/  STL.64 [R1+0x1080], R14 ;  /* 0x0010800e01007387 */ /* 0x0007e20000100a00 */
[----:B0-----:R-:W-:Y:S01]  /*24de0*/  HFMA2.MMA R10, -RZ, RZ, -1.115234375, -0.0924072265625 ;  /* 0xbc76adeaff0a7435 */ /* 0x001fe200000001ff */
[----:B------:R-:W-:Y:S02]  /*24df0*/  IMAD.MOV.U32 R11, RZ, RZ, 0x3ebaba46 ;  /* 0x3ebaba46ff0b7424 */ /* 0x000fe400078e00ff */
[----:B------:R0:W-:Y:S01]  /*24e00*/  STL.64 [R1+0x1088], R16 ;  /* 0x0010881001007387 */ /* 0x0001e20000100a00 */
[----:B--2---:R-:W-:Y:S01]  /*24e10*/  HFMA2.MMA R21, -RZ, RZ, 1.1533203125, -0.00097179412841796875 ;  /* 0x3c9d93f6ff157435 */ /* 0x004fe200000001ff */
[----:B------:R-:W-:Y:S01]  /*24e20*/  MOV R20, 0xb43c3e3f ;  /* 0xb43c3e3f00147802 */ /* 0x000fe20000000f00 */
[----:B-1----:R-:W-:Y:S01]  /*24e30*/  HFMA2.MMA R18, -RZ, RZ, 1.501953125, -0.36376953125 ;  /* 0x3e02b5d2ff127435 */ /* 0x002fe200000001ff */
[----:B------:R-:W-:Y:S01]  /*24e40*/  IMAD.MOV.U32 R19, RZ, RZ, -0x4299bf87 ;  /* 0xbd664079ff137424 */ /* 0x000fe200078e00ff */
[----:B------:R1:W-:Y:S01]  /*24e50*/  STL.64 [R1+0x10a0], R10 ;  /* 0x0010a00a01007387 */ /* 0x0003e20000100a00 */
[----:B---3--:R-:W-:Y:S01]  /*24e60*/  HFMA2.MMA R15, -RZ, RZ, 1.6328125, 1742 ;  /* 0x3e8866ceff0f7435 */ /* 0x008fe200000001ff */
[----:B------:R-:W-:-:S02]  /*24e70*/  MOV R14, 0xbeedbf89 ;  /* 0xbeedbf89000e7802 */ /* 0x000fc40000000f00 */
[----:B------:R2:W-:Y:S01]  /*24e80*/  STL.64 [R1+0x10c0], R20 ;  /* 0x0010c01401007387 */ /* 0x0005e20000100a00 */
[----:B0-----:R-:W-:Y:S01]  /*24e90*/  IMAD.MOV.U32 R16, RZ, RZ, 0x380ec44f ;  /* 0x380ec44fff107424 */ /* 0x001fe200078e00ff */
[----:B------:R-:W-:Y:S02]  /*24ea0*/  MOV R17, 0xbe0d26d1 ;  /* 0xbe0d26d100117802 */ /* 0x000fe40000000f00 */
[----:B------:R0:W-:Y:S04]  /*24eb0*/  STL.64 [R1+0x10b8], R18 ;  /* 0x0010b81201007387 */ /* 0x0001e80000100a00 */
[----:B------:R3:W-:Y:S01]  /*24ec0*/  STL.64 [R1+0x10b0], R16 ;  /* 0x0010b01001007387 */ /* 0x0007e20000100a00 */
[----:B-1----:R-:W-:Y:S01]  /*24ed0*/  IMAD.MOV.U32 R10, RZ, RZ, -0x4388c8e6 ;  /* 0xbc77371aff0a7424 */ /* 0x002fe200078e00ff */
[----:B------:R-:W-:-:S02]  /*24ee0*/  MOV R11, 0x3bbc182a ;  /* 0x3bbc182a000b7802 */ /* 0x000fc40000000f00 */
[----:B------:R1:W-:Y:S01]  /*24ef0*/  STL.64 [R1+0x10a8], R14 ;  /* 0x0010a80e01007387 */ /* 0x0003e20000100a00 */
[----:B--2---:R-:W-:Y:S01]  /*24f00*/  MOV R20, 0xb867519f ;  /* 0xb867519f00147802 */ /* 0x004fe20000000f00 */
[----:B------:R-:W-:Y:S01]  /*24f10*/  IMAD.MOV.U32 R21, RZ, RZ, 0x37950fca ;  /* 0x37950fcaff157424 */ /* 0x000fe200078e00ff */
[----:B0-----:R-:W-:Y:S01]  /*24f20*/  HFMA2.MMA R19, -RZ, RZ, 0.5859375, -0.417724609375 ;  /* 0x38b0b6afff137435 */ /* 0x001fe200000001ff */
[----:B------:R-:W-:Y:S01]  /*24f30*/  IMAD.MOV.U32 R18, RZ, RZ, -0x53172e8b ;  /* 0xace8d175ff127424 */ /* 0x000fe200078e00ff */
[----:B------:R0:W-:Y:S01]  /*24f40*/  STL.64 [R1+0x10c8], R10 ;  /* 0x0010c80a01007387 */ /* 0x0001e20000100a00 */
[----:B---3--:R-:W-:Y:S01]  /*24f50*/  HFMA2.MMA R16, -RZ, RZ, 0.81884765625, -30.46875 ;  /* 0x3a8dcf9eff107435 */ /* 0x008fe200000001ff */
[----:B------:R-:W-:Y:S02]  /*24f60*/  MOV R17, 0xb9c3f089 ;  /* 0xb9c3f08900117802 */ /* 0x000fe40000000f00 */
[----:B------:R2:W-:Y:S01]  /*24f70*/  STL.64 [R1+0x10e8], R20 ;  /* 0x0010e81401007387 */ /* 0x0005e20000100a00 */
[----:B-1----:R-:W-:Y:S01]  /*24f80*/  MOV R14, 0x3091fe30 ;  /* 0x3091fe30000e7802 */ /* 0x002fe20000000f00 */
[----:B------:R-:W-:-:S02]  /*24f90*/  IMAD.MOV.U32 R15, RZ, RZ, -0x45370000 ;  /* 0xbac90000ff0f7424 */ /* 0x000fc400078e00ff */
[----:B------:R1:W-:Y:S04]  /*24fa0*/  STL.64 [R1+0x10e0], R18 ;  /* 0x0010e01201007387 */ /* 0x0003e80000100a00 */
[----:B------:R3:W-:Y:S01]  /*24fb0*/  STL.64 [R1+0x10d0], R14 ;  /* 0x0010d00e01007387 */ /* 0x0007e20000100a00 */
[----:B0-----:R-:W-:Y:S01]  /*24fc0*/  HFMA2.MMA R10, -RZ, RZ, 0.04046630859375, -355 ;  /* 0x292edd8cff0a7435 */ /* 0x001fe200000001ff */
[----:B------:R-:W-:Y:S02]  /*24fd0*/  MOV R11, 0xb66d3d31 ;  /* 0xb66d3d31000b7802 */ /* 0x000fe40000000f00 */
[----:B------:R0:W-:Y:S01]  /*24fe0*/  STL.64 [R1+0x10d8], R16 ;  /* 0x0010d81001007387 */ /* 0x0001e20000100a00 */
[----:B--2---:R-:W-:Y:S01]  /*24ff0*/  HFMA2.MMA R21, -RZ, RZ, 1.84765625, -1.5029296875 ;  /* 0x3f64be03ff157435 */ /* 0x004fe200000001ff */
[----:B------:R-:W-:Y:S01]  /*25000*/  IMAD.MOV.U32 R20, RZ, RZ, -0x40ac461f ;  /* 0xbf53b9e1ff147424 */ /* 0x000fe200078e00ff */
[----:B-1----:R-:W-:Y:S01]  /*25010*/  HFMA2.MMA R18, -RZ, RZ, 1.8828125, 479.75 ;  /* 0x3f885f7fff127435 */ /* 0x002fe200000001ff */
[----:B------:R-:W-:Y:S01]  /*25020*/  MOV R19, 0x3944bb29 ;  /* 0x3944bb2900137802 */ /* 0x000fe20000000f00 */
[----:B------:R1:W-:Y:S01]  /*25030*/  STL.64 [R1+0x10f0], R10 ;  /* 0x0010f00a01007387 */ /* 0x0003e20000100a00 */
[----:B---3--:R-:W-:Y:S01]  /*25040*/  HFMA2.MMA R15, -RZ, RZ, -0.324951171875, 174.125 ;  /* 0xb5335971ff0f7435 */ /* 0x008fe200000001ff */
[----:B------:R-:W-:-:S02]  /*25050*/  IMAD.MOV.U32 R14, RZ, RZ, 0x3612bd37 ;  /* 0x3612bd37ff0e7424 */ /* 0x000fc400078e00ff */
[----:B------:R2:W-:Y:S01]  /*25060*/  STL.64 [R1+0x1110], R20 ;  /* 0x0011101401007387 */ /* 0x0005e20000100a00 */
[----:B0-----:R-:W-:Y:S01]  /*25070*/  MOV R16, 0x3f39715e ;  /* 0x3f39715e00107802 */ /* 0x001fe20000000f00 */
[----:B------:R-:W-:Y:S02]  /*25080*/  IMAD.MOV.U32 R17, RZ, RZ, -0x404dd976 ;  /* 0xbfb2268aff117424 */ /* 0x000fe400078e00ff */
[----:B------:R0:W-:Y:S04]  /*25090*/  STL.64 [R1+0x1108], R18 ;  /* 0x0011081201007387 */ /* 0x0001e80000100a00 */
[----:B------:R3:W-:Y:S01]  /*250a0*/  STL.64 [R1+0x1100], R16 ;  /* 0x0011001001007387 */ /* 0x0007e20000100a00 */
[----:B-1----:R-:W-:Y:S01]  /*250b0*/  MOV R10, 0xbee64065 ;  /* 0xbee64065000a7802 */ /* 0x002fe20000000f00 */
[----:B------:R-:W-:-:S02]  /*250c0*/  IMAD.MOV.U32 R11, RZ, RZ, -0x4a27cf64 ;  /* 0xb5d8309cff0b7424 */ /* 0x000fc400078e00ff */
[----:B------:R1:W-:Y:S01]  /*250d0*/  STL.64 [R1+0x10f8], R14 ;  /* 0x0010f80e01007387 */ /* 0x0003e20000100a00 */
[----:B--2---:R-:W-:Y:S01]  /*250e0*/  HFMA2.MMA R20, -RZ, RZ, -0.97021484375, -9288 ;  /* 0xbbc3f089ff147435 */ /* 0x004fe200000001ff */
[----:B------:R-:W-:Y:S02]  /*250f0*/  MOV R21, 0xaef836cd ;  /* 0xaef836cd00157802 */ /* 0x000fe40000000f00 */
[----:B0-----:R-:W-:Y:S01]  /*25100*/  MOV R18, 0xbcafe000 ;  /* 0xbcafe00000127802 */ /* 0x001fe20000000f00 */
[----:B------:R-:W-:Y:S01]  /*25110*/  IMAD.MOV.U32 R19, RZ, RZ, 0x3c84f2a4 ;  /* 0x3c84f2a4ff137424 */ /* 0x000fe200078e00ff */
[----:B------:R0:W-:Y:S01]  /*25120*/  STL.64 [R1+0x1118], R10 ;  /* 0x0011180a01007387 */ /* 0x0001e20000100a00 */
[----:B---3--:R-:W-:Y:S01]  /*25130*/  HFMA2.MMA R17, -RZ, RZ, 0.200927734375, -42848 ;  /* 0x326ef93bff117435 */ /* 0x008fe200000001ff */
[----:B------:R-:W-:Y:S02]  /*25140*/  IMAD.MOV.U32 R16, RZ, RZ, 0x3d8d121f ;  /* 0x3d8d121fff107424 */ /* 0x000fe400078e00ff */
[----:B------:R2:W-:Y:S01]  /*25150*/  STL.64 [R1+0x1130], R18 ;  /* 0x0011301201007387 */ /* 0x0005e20000100a00 */
[----:B-1----:R-:W-:Y:S01]  /*25160*/  HFMA2.MMA R14, -RZ, RZ, 1.56640625, -40512 ;  /* 0x3e44f8f2ff0e7435 */ /* 0x002fe200000001ff */
[----:B------:R-:W-:-:S02]  /*25170*/  MOV R15, 0xbe29f5e1 ;  /* 0xbe29f5e1000f7802 */ /* 0x000fc40000000f00 */
[----:B------:R1:W-:Y:S04]  /*25180*/  STL.64 [R1+0x1138], R20 ;  /* 0x0011381401007387 */ /* 0x0003e80000100a00 */
[----:B------:R3:W-:Y:S01]  /*25190*/  STL.64 [R1+0x1128], R16 ;  /* 0x0011281001007387 */ /* 0x0007e20000100a00 */
[----:B0-----:R-:W-:Y:S01]  /*251a0*/  HFMA2.MMA R11, -RZ, RZ, -0.81689453125, 142.75 ;  /* 0xba895876ff0b7435 */ /* 0x001fe200000001ff */
[----:B------:R-:W-:Y:S01]  /*251b0*/  IMAD.MOV.U32 R10, RZ, RZ, 0x3ac6cd85 ;  /* 0x3ac6cd85ff0a7424 */ /* 0x000fe200078e00ff */
[----:B--2---:R-:W-:Y:S01]  /*251c0*/  HFMA2.MMA R19, -RZ, RZ, 0.0341796875, -0.00926971435546875 ;  /* 0x2860a0bfff137435 */ /* 0x004fe200000001ff */
[----:B------:R0:W-:Y:S01]  /*251d0*/  STL.64 [R1+0x1120], R14 ;  /* 0x0011200e01007387 */ /* 0x0001e20000100a00 */
[----:B------:R-:W-:Y:S01]  /*251e0*/  IMAD.MOV.U32 R18, RZ, RZ, -0x48797ceb ;  /* 0xb7868315ff127424 */ /* 0x000fe200078e00ff */
[----:B-1----:R-:W-:-:S02]  /*251f0*/  MOV R20, 0x365283b7 ;  /* 0x365283b700147802 */ /* 0x002fc40000000f00 */
[----:B------:R1:W-:Y:S01]  /*25200*/  STL.64 [R1+0x1140], R10 ;  /* 0x0011400a01007387 */ /* 0x0003e20000100a00 */
[----:B------:R-:W-:Y:S01]  /*25210*/  IMAD.MOV.U32 R21, RZ, RZ, 0x3fd55cd1 ;  /* 0x3fd55cd1ff157424 */ /* 0x000fe200078e00ff */
[----:B---3--:R-:W-:Y:S01]  /*25220*/  HFMA2.MMA R16, -RZ, RZ, -0.57958984375, 0.002964019775390625 ;  /* 0xb8a31a12ff107435 */ /* 0x008fe200000001ff */
[----:B------:R-:W-:Y:S01]  /*25230*/  MOV R17, 0x3852efff ;  /* 0x3852efff00117802 */ /* 0x000fe20000000f00 */
[----:B------:R2:W-:Y:S01]  /*25240*/  STL.64 [R1+0x1158], R18 ;  /* 0x0011581201007387 */ /* 0x0005e20000100a00 */
[----:B0-----:R-:W-:Y:S01]  /*25250*/  MOV R14, 0x39ba53bc ;  /* 0x39ba53bc000e7802 */ /* 0x001fe20000000f00 */
[----:B------:R-:W-:-:S03]  /*25260*/  IMAD.MOV.U32 R15, RZ, RZ, 0x2b65fa2b ;  /* 0x2b65fa2bff0f7424 */ /* 0x000fc600078e00ff */
[----:B------:R0:W-:Y:S01]  /*25270*/  STL.64 [R1+0x1150], R16 ;  /* 0x0011501001007387 */ /* 0x0001e20000100a00 */
[----:B-1----:R-:W-:Y:S01]  /*25280*/  HFMA2.MMA R10, -RZ, RZ, 1.482421875, -0.1220703125 ;  /* 0x3deeafd0ff0a7435 */ /* 0x002fe200000001ff */
[----:B------:R-:W-:Y:S02]  /*25290*/  MOV R11, 0xc0550bb4 ;  /* 0xc0550bb4000b7802 */ /* 0x000fe40000000f00 */
[----:B------:R1:W-:Y:S01]  /*252a0*/  STL.64 [R1+0x1148], R14 ;  /* 0x0011480e01007387 */ /* 0x0003e20000100a00 */
[----:B--2---:R-:W-:Y:S01]  /*252b0*/  HFMA2.MMA R18, -RZ, RZ, -1.9365234375, 0.294677734375 ;  /* 0xbfbf34b7ff127435 */ /* 0x004fe200000001ff */
[----:B------:R-:W-:Y:S02]  /*252c0*/  MOV R19, 0x3f30567c ;  /* 0x3f30567c00137802 */ /* 0x000fe40000000f00 */
[----:B------:R2:W-:Y:S01]  /*252d0*/  STL.64 [R1+0x1160], R20 ;  /* 0x0011601401007387 */ /* 0x0005e20000100a00 */
[----:B0-----:R-:W-:Y:S01]  /*252e0*/  MOV R16, 0xb9885993 ;  /* 0xb988599300107802 */ /* 0x001fe20000000f00 */
[----:B------:R-:W-:-:S02]  /*252f0*/  IMAD.MOV.U32 R17, RZ, RZ, 0x3fc4fabc ;  /* 0x3fc4fabcff117424 */ /* 0x000fc400078e00ff */
[----:B------:R0:W-:Y:S01]  /*25300*/  STL.64 [R1+0x1168], R10 ;  /* 0x0011680a01007387 */ /* 0x0001e20000100a00 */
[----:B-1----:R-:W-:Y:S01]  /*25310*/  HFMA2.MMA R15, -RZ, RZ, -2.0859375, -0.033233642578125 ;  /* 0xc02ca841ff0f7435 */ /* 0x002fe200000001ff */
[----:B------:R-:W-:Y:S02]  /*25320*/  IMAD.MOV.U32 R14, RZ, RZ, 0x408f03f4 ;  /* 0x408f03f4ff0e7424 */ /* 0x000fe400078e00ff */
[----:B------:R1:W-:Y:S01]  /*25330*/  STL.64 [R1+0x1178], R16 ;  /* 0x0011781001007387 */ /* 0x0003e20000100a00 */
[----:B--2---:R-:W-:-:S03]  /*25340*/  HFMA2.MMA R21, -RZ, RZ, -1.6279296875, -2064 ;  /* 0xbe83e808ff157435 */ /* 0x004fc600000001ff */
[----:B------:R2:W-:Y:S01]  /*25350*/  STL.64 [R1+0x1180], R18 ;  /* 0x0011801201007387 */ /* 0x0005e20000100a00 */
[----:B------:R-:W-:-:S03]  /*25360*/  IMAD.MOV.U32 R20, RZ, RZ, 0x35af85e3 ;  /* 0x35af85e3ff147424 */ /* 0x000fc600078e00ff */
[----:B------:R3:W-:Y:S01]  /*25370*/  STL.64 [R1+0x1170], R14 ;  /* 0x0011700e01007387 */ /* 0x0007e20000100a00 */
[----:B0-----:R-:W-:Y:S01]  /*25380*/  MOV R10, 0x3e580a4b ;  /* 0x3e580a4b000a7802 */ /* 0x001fe20000000f00 */
[----:B------:R-:W-:Y:S01]  /*25390*/  IMAD.MOV.U32 R11, RZ, RZ, -0x42548d8a ;  /* 0xbdab7276ff0b7424 */ /* 0x000fe200078e00ff */
[----:B-1----:R-:W-:Y:S01]  /*253a0*/  HFMA2.MMA R17, -RZ, RZ, 0.97705078125, -0.0060577392578125 ;  /* 0x3bd19e34ff117435 */ /* 0x002fe200000001ff */
[----:B------:R-:W-:Y:S01]  /*253b0*/  IMAD.MOV.U32 R16, RZ, RZ, -0x436e1202 ;  /* 0xbc91edfeff107424 */ /* 0x000fe200078e00ff */
[----:B------:R0:W-:Y:S01]  /*253c0*/  STL.64 [R1+0x1188], R20 ;  /* 0x0011881401007387 */ /* 0x0001e20000100a00 */
[----:B--2---:R-:W-:Y:S01]  /*253d0*/  MOV R18, 0x2e596624 ;  /* 0x2e59662400127802 */ /* 0x004fe20000000f00 */
[----:B------:R-:W-:Y:S02]  /*253e0*/  IMAD.MOV.U32 R19, RZ, RZ, -0x45341f6a ;  /* 0xbacbe096ff137424 */ /* 0x000fe400078e00ff */
[----:B------:R1:W-:Y:S01]  /*253f0*/  STL.64 [R1+0x1190], R10 ;  /* 0x0011900a01007387 */ /* 0x0003e20000100a00 */
[----:B---3--:R-:W-:Y:S01]  /*25400*/  HFMA2.MMA R14, -RZ, RZ, -0.1881103515625, -369 ;  /* 0xb205ddc4ff0e7435 */ /* 0x008fe200000001ff */
[----:B------:R-:W-:-:S02]  /*25410*/  MOV R15, 0x3cc6cd86 ;  /* 0x3cc6cd86000f7802 */ /* 0x000fc40000000f00 */
[----:B------:R2:W-:Y:S04]  /*25420*/  STL.64 [R1+0x11a0], R16 ;  /* 0x0011a01001007387 */ /* 0x0005e80000100a00 */
[----:B------:R3:W-:Y:S01]  /*25430*/  STL.64 [R1+0x11a8], R18 ;  /* 0x0011a81201007387 */ /* 0x0007e20000100a00 */
[----:B0-----:R-:W-:Y:S01]  /*25440*/  HFMA2.MMA R20, -RZ, RZ, 0.8173828125, 5628 ;  /* 0x3a8a6d7fff147435 */ /* 0x001fe200000001ff */
[----:B------:R-:W-:Y:S01]  /*25450*/  MOV R21, 0xb9b8f43c ;  /* 0xb9b8f43c00157802 */ /* 0x000fe20000000f00 */
[----:B-1----:R-:W-:Y:S01]  /*25460*/  HFMA2.MMA R11, -RZ, RZ, 0.57666015625, -868.5 ;  /* 0x389de2c9ff0b7435 */ /* 0x002fe200000001ff */
[----:B------:R0:W-:Y:S01]  /*25470*/  STL.64 [R1+0x1198], R14 ;  /* 0x0011980e01007387 */ /* 0x0001e20000100a00 */
[----:B------:R-:W-:Y:S01]  /*25480*/  IMAD.MOV.U32 R10, RZ, RZ, 0x29d16c32 ;  /* 0x29d16c32ff0a7424 */ /* 0x000fe200078e00ff */
[----:B--2---:R-:W-:Y:S01]  /*25490*/  HFMA2.MMA R16, -RZ, RZ, -2.412109375, -21.8125 ;  /* 0xc0d3cd74ff107435 */ /* 0x004fe200000001ff */
[----:B------:R-:W-:Y:S01]  /*254a0*/  MOV R17, 0x41565e26 ;  /* 0x41565e2600117802 */ /* 0x000fe20000000f00 */
[----:B------:R1:W-:Y:S01]  /*254b0*/  STL.64 [R1+0x11b0], R20 ;  /* 0x0011b01401007387 */ /* 0x0003e20000100a00 */
[----:B---3--:R-:W-:Y:S01]  /*254c0*/  HFMA2.MMA R19, -RZ, RZ, -0.841796875, 0.006031036376953125 ;  /* 0xbabc1e2dff137435 */ /* 0x008fe200000001ff */
[----:B------:R-:W-:-:S02]  /*254d0*/  IMAD.MOV.U32 R18, RZ, RZ, -0x3ed35ed2 ;  /* 0xc12ca12eff127424 */ /* 0x000fc400078e00ff */
[----:B------:R2:W-:Y:S01]  /*254e0*/  STL.64 [R1+0x11b8], R10 ;  /* 0x0011b80a01007387 */ /* 0x0005e20000100a00 */
[----:B0-----:R-:W-:Y:S01]  /*254f0*/  MOV R14, 0xb84a1be1 ;  /* 0xb84a1be1000e7802 */ /* 0x001fe20000000f00 */
[----:B------:R-:W-:Y:S02]  /*25500*/  IMAD.MOV.U32 R15, RZ, RZ, 0x377f78a2 ;  /* 0x377f78a2ff0f7424 */ /* 0x000fe400078e00ff */
[----:B------:R0:W-:Y:S01]  /*25510*/  STL.64 [R1+0x11c8], R16 ;  /* 0x0011c81001007387 */ /* 0x0001e20000100a00 */
[----:B-1----:R-:W-:-:S03]  /*25520*/  MOV R20, 0x4113bbe2 ;  /* 0x4113bbe200147802 */ /* 0x002fc60000000f00 */
[----:B------:R1:W-:Y:S01]  /*25530*/  STL.64 [R1+0x11c0], R14 ;  /* 0x0011c00e01007387 */ /* 0x0003e20000100a00 */
[----:B------:R-:W-:Y:S01]  /*25540*/  IMAD.MOV.U32 R21, RZ, RZ, -0x3ed8b1f6 ;  /* 0xc1274e0aff157424 */ /* 0x000fe200078e00ff */
[----:B--2---:R-:W-:Y:S02]  /*25550*/  HFMA2.MMA R10, -RZ, RZ, 2.34375, 103.125 ;  /* 0x40b05672ff0a7435 */ /* 0x004fe400000001ff */
        /* <DEDUP_REMOVED lines=8> */
[----:B--2---:R-:W-:Y:S01]  /*255e0*/  HFMA2.MMA R18, -RZ, RZ, 1.6689453125, -16040 ;  /* 0x3eadf3d5ff127435 */ /* 0x004fe200000001ff */
[----:B------:R-:W-:Y:S02]  /*255f0*/  MOV R19, 0xbe88cf1e ;  /* 0xbe88cf1e00137802 */ /* 0x000fe40000000f00 */
[----:B------:R2:W-:Y:S01]  /*25600*/  STL.64 [R1+0x11e0], R10 ;  /* 0x0011e00a01007387 */ /* 0x0005e20000100a00 */
[----:B0-----:R-:W-:-:S03]  /*25610*/  HFMA2.MMA R21, -RZ, RZ, 0.1375732421875, -23.09375 ;  /* 0x3067cdc6ff157435 */ /* 0x001fc600000001ff */
[----:B------:R0:W-:Y:S01]  /*25620*/  STL.64 [R1+0x11e8], R14 ;  /* 0x0011e80e01007387 */ /* 0x0001e20000100a00 */
[----:B------:R-:W-:Y:S01]  /*25630*/  IMAD.MOV.U32 R20, RZ, RZ, 0x3dd19e34 ;  /* 0x3dd19e34ff147424 */ /* 0x000fe200078e00ff */
[----:B-1----:R-:W-:Y:S02]  /*25640*/  HFMA2.MMA R17, -RZ, RZ, -0.82080078125, 4.03515625 ;  /* 0xba914409ff117435 */ /* 0x002fe400000001ff */
[----:B------:R1:W-:Y:S01]  /*25650*/  STL.64 [R1+0x11f8], R18 ;  /* 0x0011f81201007387 */ /* 0x0003e20000100a00 */
[----:B------:R-:W-:Y:S01]  /*25660*/  IMAD.MOV.U32 R16, RZ, RZ, 0x3ad917d5 ;  /* 0x3ad917d5ff107424 */ /* 0x000fe200078e00ff */
[----:B--2---:R-:W-:Y:S01]  /*25670*/  MOV R10, 0xbce55ca9 ;  /* 0xbce55ca9000a7802 */ /* 0x004fe20000000f00 */
[----:B------:R-:W-:Y:S01]  /*25680*/  IMAD.MOV.U32 R11, RZ, RZ, 0x3ca46207 ;  /* 0x3ca46207ff0b7424 */ /* 0x000fe200078e00ff */
[----:B------:R2:W-:Y:S01]  /*25690*/  STL.64 [R1+0x1200], R20 ;  /* 0x0012001401007387 */ /* 0x0005e20000100a00 */
[----:B0-----:R-:W-:Y:S01]  /*256a0*/  HFMA2.MMA R14, -RZ, RZ, -0.98779296875, 0.1654052734375 ;  /* 0xbbe7314bff0e7435 */ /* 0x001fe200000001ff */
[----:B------:R-:W-:-:S02]  /*256b0*/  MOV R15, 0x2c0887f7 ;  /* 0x2c0887f7000f7802 */ /* 0x000fc40000000f00 */
[----:B------:R0:W-:Y:S01]  /*256c0*/  STL.64 [R1+0x1208], R10 ;  /* 0x0012080a01007387 */ /* 0x0001e20000100a00 */
[----:B-1----:R-:W-:Y:S01]  /*256d0*/  MOV R18, 0x39bf9a7a ;  /* 0x39bf9a7a00127802 */ /* 0x002fe20000000f00 */
[----:B------:R-:W-:Y:S02]  /*256e0*/  IMAD.MOV.U32 R19, RZ, RZ, -0x519e6c8f ;  /* 0xae619371ff137424 */ /* 0x000fe400078e00ff */
[----:B------:R1:W-:Y:S01]  /*256f0*/  STL.64 [R1+0x1218], R16 ;  /* 0x0012181001007387 */ /* 0x0003e20000100a00 */
[----:B--2---:R-:W-:-:S03]  /*25700*/  HFMA2.MMA R20, -RZ, RZ, -0.578125, 0.0023345947265625 ;  /* 0xb8a018c8ff147435 */ /* 0x004fc600000001ff */
[----:B------:R2:W-:Y:S01]  /*25710*/  STL.64 [R1+0x1220], R18 ;  /* 0x0012201201007387 */ /* 0x0005e20000100a00 */
[----:B------:R-:W-:Y:S01]  /*25720*/  MOV R21, 0xc188e6d2 ;  /* 0xc188e6d200157802 */ /* 0x000fe20000000f00 */
[----:B0-----:R-:W-:Y:S02]  /*25730*/  HFMA2.MMA R11, -RZ, RZ, 3.0390625, -0.00010883808135986328125 ;  /* 0x42148722ff0b7435 */ /* 0x001fe400000001ff */
[----:B------:R0:W-:Y:S01]  /*25740*/  STL.64 [R1+0x1210], R14 ;  /* 0x0012100e01007387 */ /* 0x0001e20000100a00 */
[----:B------:R-:W-:Y:S01]  /*25750*/  IMAD.MOV.U32 R10, RZ, RZ, -0x4070897b ;  /* 0xbf8f7685ff0a7424 */ /* 0x000fe200078e00ff */
[----:B-1----:R-:W-:Y:S01]  /*25760*/  HFMA2.MMA R16, -RZ, RZ, 0.8916015625, 40128 ;  /* 0x3b2278e6ff107435 */ /* 0x002fe200000001ff */
[----:B------:R-:W-:Y:S01]  /*25770*/  MOV R17, 0xc1a4e31c ;  /* 0xc1a4e31c00117802 */ /* 0x000fe20000000f00 */
[----:B------:R1:W-:Y:S01]  /*25780*/  STL.64 [R1+0x1228], R20 ;  /* 0x0012281401007387 */ /* 0x0003e20000100a00 */
[----:B--2---:R-:W-:Y:S01]  /*25790*/  HFMA2.MMA R19, -RZ, RZ, -2.5625, -0.900390625 ;  /* 0xc120bb34ff137435 */ /* 0x004fe200000001ff */
[----:B------:R-:W-:-:S02]  /*257a0*/  IMAD.MOV.U32 R18, RZ, RZ, 0x41a71805 ;  /* 0x41a71805ff127424 */ /* 0x000fc400078e00ff */
[----:B------:R2:W-:Y:S01]  /*257b0*/  STL.64 [R1+0x1230], R10 ;  /* 0x0012300a01007387 */ /* 0x0005e20000100a00 */
[----:B0-----:R-:W-:Y:S01]  /*257c0*/  MOV R14, 0xc251316e ;  /* 0xc251316e000e7802 */ /* 0x001fe20000000f00 */
[----:B------:R-:W-:Y:S02]  /*257d0*/  IMAD.MOV.U32 R15, RZ, RZ, 0x42043bff ;  /* 0x42043bffff0f7424 */ /* 0x000fe400078e00ff */
[----:B------:R0:W-:Y:S01]  /*257e0*/  STL.64 [R1+0x1240], R16 ;  /* 0x0012401001007387 */ /* 0x0001e20000100a00 */
[----:B-1----:R-:W-:-:S03]  /*257f0*/  MOV R20, 0xb74d552d ;  /* 0xb74d552d00147802 */ /* 0x002fc60000000f00 */
[----:B------:R1:W-:Y:S01]  /*25800*/  STL.64 [R1+0x1238], R14 ;  /* 0x0012380e01007387 */ /* 0x0003e20000100a00 */
[----:B------:R-:W-:Y:S01]  /*25810*/  IMAD.MOV.U32 R21, RZ, RZ, 0x408276e5 ;  /* 0x408276e5ff157424 */ /* 0x000fe200078e00ff */
[----:B--2---:R-:W-:Y:S02]  /*25820*/  HFMA2.MMA R10, -RZ, RZ, -2.18359375, 36.53125 ;  /* 0xc05e5091ff0a7435 */ /* 0x004fe400000001ff */
[----:B------:R2:W-:Y:S01]  /*25830*/  STL.64 [R1+0x1248], R18 ;  /* 0x0012481201007387 */ /* 0x0005e20000100a00 */
[----:B------:R-:W-:Y:S02]  /*25840*/  MOV R11, 0x3fb76a6c ;  /* 0x3fb76a6c000b7802 */ /* 0x000fe40000000f00 */
[----:B0-----:R-:W-:Y:S01]  /*25850*/  MOV R16, 0x3eaea827 ;  /* 0x3eaea82700107802 */ /* 0x001fe20000000f00 */
[----:B------:R-:W-:Y:S01]  /*25860*/  IMAD.MOV.U32 R17, RZ, RZ, -0x41fdf446 ;  /* 0xbe020bbaff117424 */ /* 0x000fe200078e00ff */
[----:B------:R0:W-:Y:S01]  /*25870*/  STL.64 [R1+0x1250], R20 ;  /* 0x0012501401007387 */ /* 0x0001e20000100a00 */
[----:B-1----:R-:W-:Y:S01]  /*25880*/  HFMA2.MMA R15, -RZ, RZ, -1.7236328125, 298.25 ;  /* 0xbee55ca9ff0f7435 */ /* 0x002fe200000001ff */
[----:B------:R-:W-:-:S02]  /*25890*/  IMAD.MOV.U32 R14, RZ, RZ, 0x33993e87 ;  /* 0x33993e87ff0e7424 */ /* 0x000fc400078e00ff */
[----:B------:R1:W-:Y:S01]  /*258a0*/  STL.64 [R1+0x1268], R16 ;  /* 0x0012681001007387 */ /* 0x0003e20000100a00 */
[----:B--2---:R-:W-:Y:S01]  /*258b0*/  HFMA2.MMA R18, -RZ, RZ, -0.11907958984375, 0.0731201171875 ;  /* 0xaf9f2caeff127435 */ /* 0x004fe200000001ff */
[----:B------:R-:W-:Y:S02]  /*258c0*/  MOV R19, 0x3d07aee5 ;  /* 0x3d07aee500137802 */ /* 0x000fe40000000f00 */
[----:B------:R2:W-:Y:S01]  /*258d0*/  STL.64 [R1+0x1258], R10 ;  /* 0x0012580a01007387 */ /* 0x0005e20000100a00 */
[----:B0-----:R-:W-:-:S03]  /*258e0*/  HFMA2.MMA R21, -RZ, RZ, 1.0029296875, -0.775390625 ;  /* 0x3c03ba34ff157435 */ /* 0x001fc600000001ff */
[----:B------:R0:W-:Y:S01]  /*258f0*/  STL.64 [R1+0x1260], R14 ;  /* 0x0012600e01007387 */ /* 0x0001e20000100a00 */
[----:B------:R-:W-:Y:S01]  /*25900*/  IMAD.MOV.U32 R20, RZ, RZ, -0x434156b4 ;  /* 0xbcbea94cff147424 */ /* 0x000fe200078e00ff */
[----:B-1----:R-:W-:Y:S02]  /*25910*/  HFMA2.MMA R17, -RZ, RZ, -3.5546875, -20.640625 ;  /* 0xc31ccd29ff117435 */ /* 0x002fe400000001ff */
[----:B------:R1:W-:Y:S01]  /*25920*/  STL.64 [R1+0x1270], R18 ;  /* 0x0012701201007387 */ /* 0x0003e20000100a00 */
[----:B------:R-:W-:Y:S01]  /*25930*/  IMAD.MOV.U32 R16, RZ, RZ, 0x4293c7da ;  /* 0x4293c7daff107424 */ /* 0x000fe200078e00ff */
[----:B--2---:R-:W-:Y:S01]  /*25940*/  MOV R10, 0xb0a1e056 ;  /* 0xb0a1e056000a7802 */ /* 0x004fe20000000f00 */
[----:B------:R-:W-:Y:S01]  /*25950*/  IMAD.MOV.U32 R11, RZ, RZ, -0x450fdad4 ;  /* 0xbaf0252cff0b7424 */ /* 0x000fe200078e00ff */
[----:B------:R2:W-:Y:S01]  /*25960*/  STL.64 [R1+0x1278], R20 ;  /* 0x0012781401007387 */ /* 0x0005e20000100a00 */
[----:B0-----:R-:W-:Y:S01]  /*25970*/  HFMA2.MMA R14, -RZ, RZ, 0.8271484375, -0.291015625 ;  /* 0x3a9eb4a8ff0e7435 */ /* 0x001fe200000001ff */
[----:B------:R-:W-:-:S02]  /*25980*/  MOV R15, 0xb9cefd15 ;  /* 0xb9cefd15000f7802 */ /* 0x000fc40000000f00 */
[----:B------:R0:W-:Y:S01]  /*25990*/  STL.64 [R1+0x1280], R10 ;  /* 0x0012800a01007387 */ /* 0x0001e20000100a00 */
[----:B-1----:R-:W-:Y:S01]  /*259a0*/  MOV R18, 0x430437bf ;  /* 0x430437bf00127802 */ /* 0x002fe20000000f00 */
[----:B------:R-:W-:Y:S02]  /*259b0*/  IMAD.MOV.U32 R19, RZ, RZ, 0x3c605817 ;  /* 0x3c605817ff137424 */ /* 0x000fe400078e00ff */
[----:B------:R1:W-:Y:S01]  /*259c0*/  STL.64 [R1+0x1290], R16 ;  /* 0x0012901001007387 */ /* 0x0003e20000100a00 */
[----:B--2---:R-:W-:-:S03]  /*259d0*/  HFMA2.MMA R20, -RZ, RZ, -3.482421875, 71.4375 ;  /* 0xc2f75477ff147435 */ /* 0x004fc600000001ff */
[----:B------:R2:W-:Y:S01]  /*259e0*/  STL.64 [R1+0x1298], R18 ;  /* 0x0012981201007387 */ /* 0x0005e20000100a00 */
[----:B------:R-:W-:Y:S01]  /*259f0*/  MOV R21, 0x431234f7 ;  /* 0x431234f700157802 */ /* 0x000fe20000000f00 */
[----:B0-----:R-:W-:Y:S02]  /*25a00*/  HFMA2.MMA R11, -RZ, RZ, -0.615234375, 0.0134124755859375 ;  /* 0xb8ec22deff0b7435 */ /* 0x001fe400000001ff */
[----:B------:R0:W-:Y:S01]  /*25a10*/  STL.64 [R1+0x1288], R14 ;  /* 0x0012880e01007387 */ /* 0x0001e20000100a00 */
[----:B------:R-:W-:Y:S01]  /*25a20*/  IMAD.MOV.U32 R10, RZ, RZ, -0x3d5f44d2 ;  /* 0xc2a0bb2eff0a7424 */ /* 0x000fe200078e00ff */
[----:B-1----:R-:W-:Y:S01]  /*25a30*/  HFMA2.MMA R16, -RZ, RZ, 2.767578125, -0.0004770755767822265625 ;  /* 0x41898fd1ff107435 */ /* 0x002fe200000001ff */
[----:B------:R-:W-:Y:S01]  /*25a40*/  MOV R17, 0x357b0a41 ;  /* 0x357b0a4100117802 */ /* 0x000fe20000000f00 */
[----:B------:R1:W-:Y:S01]  /*25a50*/  STL.64 [R1+0x12a0], R20 ;  /* 0x0012a01401007387 */ /* 0x0003e20000100a00 */
[----:B--2---:R-:W-:Y:S01]  /*25a60*/  HFMA2.MMA R19, -RZ, RZ, 2.318359375, -1.4111328125 ;  /* 0x40a3bda5ff137435 */ /* 0x004fe200000001ff */
        /* <DEDUP_REMOVED lines=8> */
[----:B--2---:R-:W-:Y:S02]  /*25af0*/  HFMA2.MMA R10, -RZ, RZ, 1.7734375, -0.0185699462890625 ;  /* 0x3f18a4c1ff0a7435 */ /* 0x004fe400000001ff */
[----:B------:R2:W-:Y:S01]  /*25b00*/  STL.64 [R1+0x12c0], R18 ;  /* 0x0012c01201007387 */ /* 0x0005e20000100a00 */
[----:B------:R-:W-:Y:S02]  /*25b10*/  MOV R11, 0xbee2690b ;  /* 0xbee2690b000b7802 */ /* 0x000fe40000000f00 */
[----:B0-----:R-:W-:Y:S01]  /*25b20*/  MOV R16, 0xbd25198e ;  /* 0xbd25198e00107802 */ /* 0x001fe20000000f00 */
[----:B------:R-:W-:Y:S01]  /*25b30*/  IMAD.MOV.U32 R17, RZ, RZ, 0x3ce423b1 ;  /* 0x3ce423b1ff117424 */ /* 0x000fe200078e00ff */
[----:B------:R0:W-:Y:S01]  /*25b40*/  STL.64 [R1+0x12c8], R20 ;  /* 0x0012c81401007387 */ /* 0x0001e20000100a00 */
[----:B-1----:R-:W-:Y:S01]  /*25b50*/  HFMA2.MMA R15, -RZ, RZ, -0.21337890625, 25280 ;  /* 0xb2d4762cff0f7435 */ /* 0x002fe200000001ff */
[----:B------:R-:W-:-:S02]  /*25b60*/  IMAD.MOV.U32 R14, RZ, RZ, 0x3e24a8c0 ;  /* 0x3e24a8c0ff0e7424 */ /* 0x000fc400078e00ff */
[----:B------:R1:W-:Y:S01]  /*25b70*/  STL.64 [R1+0x12e0], R16 ;  /* 0x0012e01001007387 */ /* 0x0003e20000100a00 */
[----:B--2---:R-:W-:Y:S01]  /*25b80*/  HFMA2.MMA R18, -RZ, RZ, -1.0263671875, 1.4521484375 ;  /* 0xbc1b3dcfff127435 */ /* 0x004fe200000001ff */
[----:B------:R-:W-:Y:S02]  /*25b90*/  MOV R19, 0x36d76ab6 ;  /* 0x36d76ab600137802 */ /* 0x000fe40000000f00 */
[----:B------:R2:W-:Y:S01]  /*25ba0*/  STL.64 [R1+0x12d0], R10 ;  /* 0x0012d00a01007387 */ /* 0x0005e20000100a00 */
[----:B0-----:R-:W-:-:S03]  /*25bb0*/  HFMA2.MMA R21, -RZ, RZ, 3.6640625, 0.05548095703125 ;  /* 0x43542b1aff157435 */ /* 0x001fc600000001ff */
[----:B------:R0:W-:Y:S01]  /*25bc0*/  STL.64 [R1+0x12d8], R14 ;  /* 0x0012d80e01007387 */ /* 0x0001e20000100a00 */
[----:B------:R-:W-:Y:S01]  /*25bd0*/  IMAD.MOV.U32 R20, RZ, RZ, 0x3b0b43e3 ;  /* 0x3b0b43e3ff147424 */ /* 0x000fe200078e00ff */
[----:B-1----:R-:W-:Y:S02]  /*25be0*/  HFMA2.MMA R17, -RZ, RZ, 3.818359375, 0.00131893157958984375 ;  /* 0x43a31567ff117435 */ /* 0x002fe400000001ff */
[----:B------:R1:W-:Y:S01]  /*25bf0*/  STL.64 [R1+0x12e8], R18 ;  /* 0x0012e81201007387 */ /* 0x0003e20000100a00 */
[----:B------:R-:W-:Y:S01]  /*25c00*/  IMAD.MOV.U32 R16, RZ, RZ, -0x4313edd9 ;  /* 0xbcec1227ff107424 */ /* 0x000fe200078e00ff */
[----:B--2---:R-:W-:Y:S01]  /*25c10*/  MOV R10, 0x4151b9cf ;  /* 0x4151b9cf000a7802 */ /* 0x004fe20000000f00 */
[----:B------:R-:W-:Y:S01]  /*25c20*/  IMAD.MOV.U32 R11, RZ, RZ, -0x3c078232 ;  /* 0xc3f87dceff0b7424 */ /* 0x000fe200078e00ff */
[----:B------:R2:W-:Y:S01]  /*25c30*/  STL.64 [R1+0x12f0], R20 ;  /* 0x0012f01401007387 */ /* 0x0005e20000100a00 */
[----:B0-----:R-:W-:Y:S01]  /*25c40*/  HFMA2.MMA R14, -RZ, RZ, 4.2109375, -23.28125 ;  /* 0x4436cdd2ff0e7435 */ /* 0x001fe200000001ff */
[----:B------:R-:W-:-:S02]  /*25c50*/  MOV R15, 0xc3f111b1 ;  /* 0xc3f111b1000f7802 */ /* 0x000fc40000000f00 */
[----:B------:R0:W-:Y:S01]  /*25c60*/  STL.64 [R1+0x12f8], R10 ;  /* 0x0012f80a01007387 */ /* 0x0001e20000100a00 */
[----:B-1----:R-:W-:Y:S01]  /*25c70*/  MOV R18, 0xc3abf25b ;  /* 0xc3abf25b00127802 */ /* 0x002fe20000000f00 */
[----:B------:R-:W-:Y:S02]  /*25c80*/  IMAD.MOV.U32 R19, RZ, RZ, 0x432bf3b2 ;  /* 0x432bf3b2ff137424 */ /* 0x000fe400078e00ff */
[----:B------:R1:W-:Y:S01]  /*25c90*/  STL.64 [R1+0x1308], R16 ;  /* 0x0013081001007387 */ /* 0x0003e20000100a00 */
[----:B--2---:R-:W-:-:S03]  /*25ca0*/  HFMA2.MMA R20, -RZ, RZ, 0.63427734375, 0.2242431640625 ;  /* 0x3913332dff147435 */ /* 0x004fc600000001ff */
[----:B------:R2:W-:Y:S01]  /*25cb0*/  STL.64 [R1+0x1310], R18 ;  /* 0x0013101201007387 */ /* 0x0005e20000100a00 */
[----:B------:R-:W-:Y:S01]  /*25cc0*/  MOV R21, 0xc29684d3 ;  /* 0xc29684d300157802 */ /* 0x000fe20000000f00 */
[----:B0-----:R-:W-:Y:S02]  /*25cd0*/  HFMA2.MMA R11, -RZ, RZ, -2.943359375, -0.00110340118408203125 ;  /* 0xc1e39485ff0b7435 */ /* 0x001fe400000001ff */
[----:B------:R0:W-:Y:S01]  /*25ce0*/  STL.64 [R1+0x1300], R14 ;  /* 0x0013000e01007387 */ /* 0x0001e20000100a00 */
[----:B------:R-:W-:Y:S01]  /*25cf0*/  IMAD.MOV.U32 R10, RZ, RZ, 0x42850a16 ;  /* 0x42850a16ff0a7424 */ /* 0x000fe200078e00ff */
[----:B-1----:R-:W-:Y:S01]  /*25d00*/  HFMA2.MMA R16, -RZ, RZ, -2.46875, -0.0004642009735107421875 ;  /* 0xc0f08f9bff107435 */ /* 0x002fe200000001ff */
[----:B------:R-:W-:Y:S01]  /*25d10*/  MOV R17, 0x40393dd8 ;  /* 0x40393dd800117802 */ /* 0x000fe20000000f00 */
[----:B------:R1:W-:Y:S01]  /*25d20*/  STL.64 [R1+0x1318], R20 ;  /* 0x0013181401007387 */ /* 0x0003e20000100a00 */
[----:B--2---:R-:W-:Y:S01]  /*25d30*/  HFMA2.MMA R19, -RZ, RZ, -1.826171875, 508.5 ;  /* 0xbf4e5ff2ff137435 */ /* 0x004fe200000001ff */
        /* <DEDUP_REMOVED lines=8> */
[----:B--2---:R-:W-:Y:S02]  /*25dc0*/  HFMA2.MMA R10, -RZ, RZ, 0.6376953125, -75.125 ;  /* 0x391ad4b2ff0a7435 */ /* 0x004fe400000001ff */
[----:B------:R2:W-:Y:S01]  /*25dd0*/  STL.64 [R1+0x1338], R18 ;  /* 0x0013381201007387 */ /* 0x0005e20000100a00 */
[----:B------:R-:W-:Y:S02]  /*25de0*/  MOV R11, 0x3d50e5d5 ;  /* 0x3d50e5d5000b7802 */ /* 0x000fe40000000f00 */
[----:B0-----:R-:W-:Y:S01]  /*25df0*/  MOV R16, 0xc477662c ;  /* 0xc477662c00107802 */ /* 0x001fe20000000f00 */
[----:B------:R-:W-:Y:S01]  /*25e00*/  IMAD.MOV.U32 R17, RZ, RZ, 0x450908e3 ;  /* 0x450908e3ff117424 */ /* 0x000fe200078e00ff */
[----:B------:R0:W-:Y:S01]  /*25e10*/  STL.64 [R1+0x1340], R20 ;  /* 0x0013401401007387 */ /* 0x0001e20000100a00 */
[----:B-1----:R-:W-:Y:S01]  /*25e20*/  HFMA2.MMA R15, -RZ, RZ, 1.1162109375, -0.000296115875244140625 ;  /* 0x3c778cdaff0f7435 */ /* 0x002fe200000001ff */
[----:B------:R-:W-:-:S02]  /*25e30*/  IMAD.MOV.U32 R14, RZ, RZ, -0x42f88f86 ;  /* 0xbd07707aff0e7424 */ /* 0x000fc400078e00ff */
[----:B------:R1:W-:Y:S01]  /*25e40*/  STL.64 [R1+0x1358], R16 ;  /* 0x0013581001007387 */ /* 0x0003e20000100a00 */
[----:B--2---:R-:W-:Y:S01]  /*25e50*/  HFMA2.MMA R18, -RZ, RZ, -4.94140625, 0.0002281665802001953125 ;  /* 0xc4f10b7aff127435 */ /* 0x004fe200000001ff */
[----:B------:R-:W-:Y:S02]  /*25e60*/  MOV R19, 0xbe23145e ;  /* 0xbe23145e00137802 */ /* 0x000fe40000000f00 */
[----:B------:R2:W-:Y:S01]  /*25e70*/  STL.64 [R1+0x1348], R10 ;  /* 0x0013480a01007387 */ /* 0x0005e20000100a00 */
[----:B0-----:R-:W-:-:S03]  /*25e80*/  HFMA2.MMA R21, -RZ, RZ, -5.0859375, 16480 ;  /* 0xc5167406ff157435 */ /* 0x001fc600000001ff */
[----:B------:R0:W-:Y:S01]  /*25e90*/  STL.64 [R1+0x1350], R14 ;  /* 0x0013500e01007387 */ /* 0x0001e20000100a00 */
[----:B------:R-:W-:Y:S01]  /*25ea0*/  IMAD.MOV.U32 R20, RZ, RZ, 0x44f49ff4 ;  /* 0x44f49ff4ff147424 */ /* 0x000fe200078e00ff */
[----:B-1----:R-:W-:Y:S02]  /*25eb0*/  HFMA2.MMA R17, -RZ, RZ, -0.447021484375, -0.000134944915771484375 ;  /* 0xb727886cff117435 */ /* 0x002fe400000001ff */
[----:B------:R1:W-:Y:S01]  /*25ec0*/  STL.64 [R1+0x1360], R18 ;  /* 0x0013601201007387 */ /* 0x0003e20000100a00 */
[----:B------:R-:W-:Y:S01]  /*25ed0*/  IMAD.MOV.U32 R16, RZ, RZ, -0x3c55509c ;  /* 0xc3aaaf64ff107424 */ /* 0x000fe200078e00ff */
[----:B--2---:R-:W-:Y:S01]  /*25ee0*/  MOV R10, 0x44abf3ae ;  /* 0x44abf3ae000a7802 */ /* 0x004fe20000000f00 */
[----:B------:R-:W-:Y:S01]  /*25ef0*/  IMAD.MOV.U32 R11, RZ, RZ, 0x3aa95acb ;  /* 0x3aa95acbff0b7424 */ /* 0x000fe200078e00ff */
[----:B------:R2:W-:Y:S01]  /*25f00*/  STL.64 [R1+0x1368], R20 ;  /* 0x0013681401007387 */ /* 0x0005e20000100a00 */
[----:B0-----:R-:W-:Y:S01]  /*25f10*/  HFMA2.MMA R14, -RZ, RZ, -4.234375, 0.0235443115234375 ;  /* 0xc43c2607ff0e7435 */ /* 0x001fe200000001ff */
[----:B------:R-:W-:-:S02]  /*25f20*/  MOV R15, 0x4436edde ;  /* 0x4436edde000f7802 */ /* 0x000fc40000000f00 */
[----:B------:R0:W-:Y:S01]  /*25f30*/  STL.64 [R1+0x1370], R10 ;  /* 0x0013700a01007387 */ /* 0x0001e20000100a00 */
[----:B-1----:R-:W-:Y:S01]  /*25f40*/  MOV R18, 0x43059029 ;  /* 0x4305902900127802 */ /* 0x002fe20000000f00 */
[----:B------:R-:W-:Y:S02]  /*25f50*/  IMAD.MOV.U32 R19, RZ, RZ, -0x3d1e795e ;  /* 0xc2e186a2ff137424 */ /* 0x000fe400078e00ff */
[----:B------:R1:W-:Y:S01]  /*25f60*/  STL.64 [R1+0x1380], R16 ;  /* 0x0013801001007387 */ /* 0x0003e20000100a00 */
[----:B--2---:R-:W-:-:S03]  /*25f70*/  HFMA2.MMA R20, -RZ, RZ, 3.111328125, 1.4609375 ;  /* 0x42393dd8ff147435 */ /* 0x004fc600000001ff */
[----:B------:R2:W-:Y:S01]  /*25f80*/  STL.64 [R1+0x1388], R18 ;  /* 0x0013881201007387 */ /* 0x0005e20000100a00 */
[----:B------:R-:W-:Y:S01]  /*25f90*/  MOV R21, 0xb704f033 ;  /* 0xb704f03300157802 */ /* 0x000fe20000000f00 */
[----:B0-----:R-:W-:Y:S02]  /*25fa0*/  HFMA2.MMA R11, -RZ, RZ, 2.595703125, -11.6328125 ;  /* 0x4131c9d1ff0b7435 */ /* 0x001fe400000001ff */
[----:B------:R0:W-:Y:S01]  /*25fb0*/  STL.64 [R1+0x1378], R14 ;  /* 0x0013780e01007387 */ /* 0x0001e20000100a00 */
[----:B------:R-:W-:Y:S01]  /*25fc0*/  IMAD.MOV.U32 R10, RZ, RZ, -0x3e97d410 ;  /* 0xc1682bf0ff0a7424 */ /* 0x000fe200078e00ff */
[----:B-1----:R-:W-:Y:S01]  /*25fd0*/  HFMA2.MMA R16, -RZ, RZ, 1.8896484375, -0.00586700439453125 ;  /* 0x3f8f9e02ff107435 */ /* 0x002fe200000001ff */
[----:B------:R-:W-:Y:S01]  /*25fe0*/  MOV R17, 0xbf42b1b0 ;  /* 0xbf42b1b000117802 */ /* 0x000fe20000000f00 */
[----:B------:R1:W-:Y:S01]  /*25ff0*/  STL.64 [R1+0x1390], R20 ;  /* 0x0013901401007387 */ /* 0x0003e20000100a00 */
[----:B--2---:R-:W-:Y:S01]  /*26000*/  HFMA2.MMA R19, -RZ, RZ, 1.5966796875, 2.83718109130859375e-05 ;  /* 0x3e6301dcff137435 */ /* 0x004fe200000001ff */
[----:B------:R-:W-:-:S02]  /*26010*/  IMAD.MOV.U32 R18, RZ, RZ, 0x3eb9a9a3 ;  /* 0x3eb9a9a3ff127424 */ /* 0x000fc400078e00ff */
[----:B------:R1:W-:Y:S01]  /*26020*/  STL.64 [R1+0x1398], R10 ;  /* 0x0013980a01007387 */ /* 0x0003e20000100a00 */
[----:B0-----:R-:W-:Y:S01]  /*26030*/  MOV R14, 0xc085691e ;  /* 0xc085691e000e7802 */ /* 0x001fe20000000f00 */
[----:B------:R-:W-:Y:S02]  /*26040*/  IMAD.MOV.U32 R15, RZ, RZ, 0x3b4b3729 ;  /* 0x3b4b3729ff0f7424 */ /* 0x000fe400078e00ff */
        /* <DEDUP_REMOVED lines=8> */
[C---:B-1----:R-:W-:Y:S01]  /*260d0*/  FADD.FTZ.RZ R0, R9.reuse, 1 ;  /* 0x3f80000009007421 */ /* 0x042fe2000001c000 */
[----:B------:R-:W-:Y:S01]  /*260e0*/  ISETP.GE.U32.AND P0, PT, R9, 0x7f800000, PT ;  /* 0x7f8000000900780c */ /* 0x000fe20003f06070 */
[----:B------:R-:W-:Y:S03]  /*260f0*/  BSSY B3, `(.L_x_2067) ;  /* 0x000001c000037945 */ /* 0x000fe60003800000 */
[----:B------:R-:W-:-:S04]  /*26100*/  IADD3 R0, R0, -0x3f400000, RZ ;  /* 0xc0c0000000007810 */ /* 0x000fc80007ffe0ff */
[----:B------:R-:W-:Y:S01]  /*26110*/  LOP3.LUT R7, R0, 0xff800000, RZ, 0xc0, !PT ;  /* 0xff80000000077812 */ /* 0x000fe200078ec0ff */
[----:B------:R-:W-:-:S03]  /*26120*/  HFMA2.MMA R0, -RZ, RZ, 1.625, 0 ;  /* 0x3e800000ff007435 */ /* 0x000fc600000001ff */
[----:B------:R-:W-:Y:S01]  /*26130*/  IADD3 R2, -R7, 0x40800000, RZ ;  /* 0x4080000007027810 */ /* 0x000fe20007ffe1ff */
[----:B------:R-:W-:Y:S01]  /*26140*/  IMAD.IADD R8, R9, 0x1, -R7 ;  /* 0x0000000109087824 */ /* 0x000fe200078e0a07 */
[----:B------:R-:W-:-:S05]  /*26150*/  I2FP.F32.S32 R7, R7 ;  /* 0x0000000700077245 */ /* 0x000fca0000201400 */
        /* <DEDUP_REMOVED lines=21> */
.L_x_2068:
[----:B------:R-:W-:Y:S05]  /*262b0*/  BSYNC B3 ;  /* 0x0000000000037941 */ /* 0x000fea0003800000 */
.L_x_2067:
[----:B------:R-:W-:-:S04]  /*262c0*/  FADD.FTZ R0, -R9, R0 ;  /* 0x0000000009007221 */ /* 0x000fc80000010100 */
[----:B------:R-:W-:-:S06]  /*262d0*/  FMUL.FTZ R0, R0, -2 ;  /* 0xc000000000007820 */ /* 0x000fcc0000410000 */
[----:B------:R-:W0:Y:S02]  /*262e0*/  MUFU.SQRT R0, R0 ;  /* 0x0000000000007308 */ /* 0x000e240000002000 */
[----:B0-----:R-:W-:Y:S01]  /*262f0*/  FADD.FTZ R7, -R0, -RZ ;  /* 0x800000ff00077221 */ /* 0x001fe20000010100 */
[----:B------:R-:W-:Y:S06]  /*26300*/  BRA `(.L_x_2066) ;  /* 0x0000000000887947 */ /* 0x000fec0003800000 */
.L_x_2065:
[C---:B-1----:R-:W-:Y:S01]  /*26310*/  FADD.FTZ.RZ R0, R9.reuse, 1 ;  /* 0x3f80000009007421 */ /* 0x042fe2000001c000 */
[----:B------:R-:W-:Y:S01]  /*26320*/  ISETP.GE.U32.AND P0, PT, R9, 0x7f800000, PT ;  /* 0x7f8000000900780c */ /* 0x000fe20003f06070 */
[----:B------:R-:W-:Y:S02]  /*26330*/  BSSY B3, `(.L_x_2069) ;  /* 0x000001c000037945 */ /* 0x000fe40003800000 */
[----:B------:R-:W-:-:S05]  /*26340*/  VIADD R0, R0, 0xc0c00000 ;  /* 0xc0c0000000007836 */ /* 0x000fca0000000000 */
[----:B------:R-:W-:Y:S02]  /*26350*/  LOP3.LUT R7, R0, 0xff800000, RZ, 0xc0, !PT ;  /* 0xff80000000077812 */ /* 0x000fe400078ec0ff */
[----:B------:R-:W-:Y:S02]  /*26360*/  MOV R0, 0x3e800000 ;  /* 0x3e80000000007802 */ /* 0x000fe40000000f00 */
[----:B------:R-:W-:Y:S02]  /*26370*/  IADD3 R2, -R7, 0x40800000, RZ ;  /* 0x4080000007027810 */ /* 0x000fe40007ffe1ff */
[-C--:B------:R-:W-:Y:S02]  /*26380*/  IADD3 R8, R9, -R7.reuse, RZ ;  /* 0x8000000709087210 */ /* 0x080fe40007ffe0ff */
[----:B------:R-:W-:Y:S01]  /*26390*/  I2FP.F32.S32 R7, R7 ;  /* 0x0000000700077245 */ /* 0x000fe20000201400 */
[----:B------:R-:W-:Y:S01]  /*263a0*/  FFMA.FTZ R0, R2, R0, -1 ;  /* 0xbf80000002007423 */ /* 0x000fe20000010000 */
[----:B------:R-:W-:-:S03]  /*263b0*/  IMAD.MOV.U32 R2, RZ, RZ, 0x3d39bf78 ;  /* 0x3d39bf78ff027424 */ /* 0x000fc600078e00ff */
        /* <DEDUP_REMOVED lines=19> */
.L_x_2070:
[----:B------:R-:W-:Y:S05]  /*264f0*/  BSYNC B3 ;  /* 0x0000000000037941 */ /* 0x000fea0003800000 */
.L_x_2069:
[----:B------:R-:W-:-:S04]  /*26500*/  FADD.FTZ R0, -R9, R0 ;  /* 0x0000000009007221 */ /* 0x000fc80000010100 */
[----:B------:R-:W-:-:S04]  /*26510*/  FMUL.FTZ R0, R0, -2 ;  /* 0xc000000000007820 */ /* 0x000fc80000410000 */
[----:B------:R0:W2:Y:S03]  /*26520*/  MUFU.SQRT R7, R0 ;  /* 0x0000000000077308 */ /* 0x0000a60000002000 */
.L_x_2066:
[----:B------:R-:W-:Y:S05]  /*26530*/  BSYNC B0 ;  /* 0x0000000000007941 */ /* 0x000fea0003800000 */
.L_x_2064:
[----:B------:R-:W-:Y:S01]  /*26540*/  FMUL.FTZ R2, R3, 0.5 ;  /* 0x3f00000003027820 */ /* 0x000fe20000410000 */
[----:B------:R-:W-:Y:S01]  /*26550*/  BSSY B0, `(.L_x_2071) ;  /* 0x000015e000007945 */ /* 0x000fe20003800000 */
[----:B-1----:R-:W-:Y:S02]  /*26560*/  CS2R R16, SRZ ;  /* 0x0000000000107805 */ /* 0x002fe4000001ff00 */
[----:B------:R-:W-:Y:S01]  /*26570*/  CS2R R18, SRZ ;  /* 0x0000000000127805 */ /* 0x000fe2000001ff00 */
[----:B0-----:R0:W2:Y:S01]  /*26580*/  MUFU.SQRT R0, R2 ;  /* 0x0000000200007308 */ /* 0x0010a20000002000 */
[----:B------:R-:W-:Y:S02]  /*26590*/  CS2R R20, SRZ ;  /* 0x0000000000147805 */ /* 0x000fe4000001ff00 */
[----:B------:R-:W-:Y:S02]  /*265a0*/  CS2R R22, SRZ ;  /* 0x0000000000167805 */ /* 0x000fe4000001ff00 */
[----:B------:R-:W-:-:S02]  /*265b0*/  CS2R R26, SRZ ;  /* 0x00000000001a7805 */ /* 0x000fc4000001ff00 */
[----:B------:R-:W-:Y:S02]  /*265c0*/  CS2R R28, SRZ ;  /* 0x00000000001c7805 */ /* 0x000fe4000001ff00 */
[----:B------:R-:W-:Y:S02]  /*265d0*/  CS2R R30, SRZ ;  /* 0x00000000001e7805 */ /* 0x000fe4000001ff00 */
[----:B------:R-:W-:Y:S02]  /*265e0*/  CS2R R32, SRZ ;  /* 0x0000000000207805 */ /* 0x000fe4000001ff00 */
[----:B------:R-:W-:Y:S02]  /*265f0*/  MOV R36, RZ ;  /* 0x000000ff00247202 */ /* 0x000fe40000000f00 */
[----:B------:R-:W-:Y:S01]  /*26600*/  CS2R R42, SRZ ;  /* 0x00000000002a7805 */ /* 0x000fe2000001ff00 */
[----:B0-----:R-:W-:Y:S01]  /*26610*/  HFMA2.MMA R2, -RZ, RZ, 0.80126953125, -0.00891876220703125 ;  /* 0x3a69a091ff027435 */ /* 0x001fe200000001ff */
[----:B------:R-:W-:Y:S01]  /*26620*/  CS2R R44, SRZ ;  /* 0x00000000002c7805 */ /* 0x000fe2000001ff00 */
[----:B------:R-:W-:-:S02]  /*26630*/  IMAD.MOV.U32 R47, RZ, RZ, RZ ;  /* 0x000000ffff2f7224 */ /* 0x000fc400078e00ff */
[----:B--2---:R-:W-:-:S04]  /*26640*/  FMUL.FTZ R0, R0, R7 ;  /* 0x0000000700007220 */ /* 0x004fc80000410000 */
        /* <DEDUP_REMOVED lines=15> */
[----:B------:R-:W-:Y:S01]  /*26740*/  IMAD.MOV.U32 R9, RZ, RZ, 0x42fc0000 ;  /* 0x42fc0000ff097424 */ /* 0x000fe200078e00ff */
[----:B------:R-:W-:Y:S02]  /*26750*/  MOV R8, 0x40000000 ;  /* 0x4000000000087802 */ /* 0x000fe40000000f00 */
[----:B------:R-:W-:Y:S02]  /*26760*/  FFMA.FTZ R2, R14, R2, 0.0070457882247865200043 ;  /* 0x3be6e05b0e027423 */ /* 0x000fe40000010002 */
[----:B------:R-:W-:Y:S01]  /*26770*/  LOP3.LUT R9, R9, 0x80000000, R15, 0xb8, !PT ;  /* 0x8000000009097812 */ /* 0x000fe200078eb80f */
[----:B------:R-:W-:Y:S01]  /*26780*/  FFMA.FTZ R8, |R0|, R8, 1 ;  /* 0x3f80000000087423 */ /* 0x000fe20000010208 */
[----:B------:R-:W-:Y:S02]  /*26790*/  FFMA.FTZ R2, R14, R2, -0.015866896137595176697 ;  /* 0xbc81fb4b0e027423 */ /* 0x000fe40000010002 */
[----:B------:R-:W-:-:S02]  /*267a0*/  FSEL R15, R9, R15, P0 ;  /* 0x0000000f090f7208 */ /* 0x000fc40000000000 */
[----:B------:R-:W-:Y:S01]  /*267b0*/  FFMA.FTZ R2, R14, R2, 0.036429625004529953003 ;  /* 0x3d15373b0e027423 */ /* 0x000fe20000010002 */
[----:B------:R-:W0:Y:S01]  /*267c0*/  MUFU.RCP R8, R8 ;  /* 0x0000000800087308 */ /* 0x000e220000001000 */
[----:B------:R-:W-:Y:S01]  /*267d0*/  FSETP.GT.FTZ.AND P0, PT, |R0|, 10.05500030517578125, PT ;  /* 0x4120e1480000780b */ /* 0x000fe20003f14200 */
[C---:B------:R-:W-:Y:S01]  /*267e0*/  FFMA.FTZ R9, R15.reuse, -0.69314718246459960938, -R10 ;  /* 0xbf3172180f097823 */ /* 0x040fe2000001080a */
[C---:B------:R-:W-:Y:S01]  /*267f0*/  FFMA.FTZ R2, R14.reuse, R2, -0.066643431782722473145 ;  /* 0xbd887c5a0e027423 */ /* 0x040fe20000010002 */
[----:B------:R-:W-:Y:S02]  /*26800*/  MOV R10, RZ ;  /* 0x000000ff000a7202 */ /* 0x000fe40000000f00 */
[C---:B------:R-:W-:Y:S01]  /*26810*/  FFMA.FTZ R9, R15.reuse, 1.9046542121259335545e-09, R9 ;  /* 0x3102e3080f097823 */ /* 0x040fe20000010009 */
[C---:B------:R-:W-:Y:S01]  /*26820*/  FFMA.FTZ R2, R14.reuse, R2, 0.093814529478549957275 ;  /* 0x3dc021d50e027423 */ /* 0x040fe20000010002 */
[----:B------:R-:W-:Y:S02]  /*26830*/  FADD.FTZ R15, R15, 12583039 ;  /* 0x4b40007f0f0f7421 */ /* 0x000fe40000010000 */
[----:B------:R-:W-:Y:S01]  /*26840*/  FMUL.FTZ R9, R9, 1.4426950216293334961 ;  /* 0x3fb8aa3b09097820 */ /* 0x000fe20000410000 */
[----:B------:R-:W-:-:S02]  /*26850*/  FFMA.FTZ R2, R14, R2, -0.10099056363105773926 ;  /* 0xbdced4240e027423 */ /* 0x000fc40000010002 */
[----:B------:R-:W-:Y:S02]  /*26860*/  SHF.L.U32 R15, R15, 0x17, RZ ;  /* 0x000000170f0f7819 */ /* 0x000fe400000006ff */
[C---:B------:R-:W-:Y:S01]  /*26870*/  FFMA.FTZ R2, R14.reuse, R2, 0.06809400022029876709 ;  /* 0x3d8b74de0e027423 */ /* 0x040fe20000010002 */
[----:B------:R-:W1:Y:S03]  /*26880*/  MUFU.EX2 R9, R9 ;  /* 0x0000000900097308 */ /* 0x000e660000000800 */
[----:B------:R-:W-:-:S04]  /*26890*/  FFMA.FTZ R2, R14, R2, 0.015377387404441833496 ;  /* 0x3c7bf1700e027423 */ /* 0x000fc80000010002 */
[----:B------:R-:W-:-:S04]  /*268a0*/  FFMA.FTZ R2, R14, R2, -0.1396210789680480957 ;  /* 0xbe0ef8d40e027423 */ /* 0x000fc80000010002 */
[----:B------:R-:W-:-:S04]  /*268b0*/  FFMA.FTZ R14, R14, R2, 1.232995152473449707 ;  /* 0x3f9dd2c90e0e7423 */ /* 0x000fc80000010002 */
[----:B0-----:R-:W-:Y:S01]  /*268c0*/  FMUL.FTZ R2, R14, R8 ;  /* 0x000000080e027220 */ /* 0x001fe20000410000 */
[----:B-1----:R-:W-:-:S03]  /*268d0*/  FMUL.FTZ R9, R15, R9 ;  /* 0x000000090f097220 */ /* 0x002fc60000410000 */
[----:B------:R-:W-:Y:S01]  /*268e0*/  FMUL.FTZ R13, R2, -2 ;  /* 0xc0000000020d7820 */ /* 0x000fe20000410000 */
[----:B------:R-:W-:Y:S01]  /*268f0*/  FFMA.FTZ R11, R9, R11, R9 ;  /* 0x0000000b090b7223 */ /* 0x000fe20000010009 */
[----:B------:R-:W-:Y:S02]  /*26900*/  HFMA2.MMA R9, -RZ, RZ, 0, 0 ;  /* 0x00000000ff097435 */ /* 0x000fe400000001ff */
[----:B------:R-:W-:Y:S01]  /*26910*/  FFMA.FTZ R13, |R0|, R13, R14 ;  /* 0x0000000d000d7223 */ /* 0x000fe2000001020e */
[----:B------:R-:W-:-:S03]  /*26920*/  CS2R R14, SRZ ;  /* 0x00000000000e7805 */ /* 0x000fc6000001ff00 */
[----:B------:R-:W-:-:S04]  /*26930*/  FADD.FTZ R13, -R2, R13 ;  /* 0x0000000d020d7221 */ /* 0x000fc80000010100 */
[----:B------:R-:W-:Y:S01]  /*26940*/  FFMA.FTZ R2, R8, R13, R2 ;  /* 0x0000000d08027223 */ /* 0x000fe20000010002 */
[----:B------:R-:W-:Y:S01]  /*26950*/  HFMA2.MMA R13, -RZ, RZ, 0, 0 ;  /* 0x00000000ff0d7435 */ /* 0x000fe200000001ff */
[----:B------:R-:W-:Y:S02]  /*26960*/  IMAD.MOV.U32 R8, RZ, RZ, 0x3f800000 ;  /* 0x3f800000ff087424 */ /* 0x000fe400078e00ff */
[----:B------:R-:W-:Y:S01]  /*26970*/  FMUL.FTZ R0, R2, R11 ;  /* 0x0000000b02007220 */ /* 0x000fe20000410000 */
[----:B------:R-:W-:-:S04]  /*26980*/  IMAD.MOV.U32 R11, RZ, RZ, 0x7f800000 ;  /* 0x7f800000ff0b7424 */ /* 0x000fc800078e00ff */
[----:B------:R-:W-:-:S05]  /*26990*/  FSEL R0, R0, RZ, !P0 ;  /* 0x000000ff00007208 */ /* 0x000fca0004000000 */
[----:B------:R-:W-:-:S07]  /*269a0*/  @!P1 FADD.FTZ R0, -R0, 2 ;  /* 0x4000000000009421 */ /* 0x000fce0000010100 */
.L_x_2075:
        /* <DEDUP_REMOVED lines=266> */
.L_x_2073:
[----:B------:R-:W-:Y:S05]  /*27a50*/  BSYNC B3 ;  /* 0x0000000000037941 */ /* 0x000fea0003800000 */
.L_x_2072:
        /* <DEDUP_REMOVED lines=13> */
.L_x_2074:
[----:B------:R-:W-:Y:S05]  /*27b30*/  BSYNC B0 ;  /* 0x0000000000007941 */ /* 0x000fea0003800000 */
.L_x_2071:
        /* <DEDUP_REMOVED lines=61> */
[----:B------:R-:W-:Y:S01]  /*27f10*/  @!P0 IMAD.IADD R3, R6, 0x1, -R2 ;  /* 0x0000000106038824 */ /* 0x000fe200078e0a02 */
[----:B------:R-:W-:-:S04]  /*27f20*/  @!P0 MOV R2, RZ ;  /* 0x000000ff00028202 */ /* 0x000fc80000000f00 */
[----:B------:R-:W-:-:S06]  /*27f30*/  @!P0 LEA R3, R3, 0x3ff00000, 0x14 ;  /* 0x3ff0000003038811 */ /* 0x000fcc00078ea0ff */
[----:B------:R-:W-:-:S11]  /*27f40*/  @!P0 DMUL R14, R10, R2 ;  /* 0x000000020a0e8228 */ /* 0x000fd60000000000 */
.L_x_2077:
[----:B------:R-:W-:Y:S05]  /*27f50*/  BSYNC B0 ;  /* 0x0000000000007941 */ /* 0x000fea0003800000 */
.L_x_2076:
        /* <DEDUP_REMOVED lines=33> */
.L_x_2079:
[----:B------:R-:W-:Y:S05]  /*28170*/  BSYNC B0 ;  /* 0x0000000000007941 */ /* 0x000fea0003800000 */
.L_x_2078:
        /* <DEDUP_REMOVED lines=21> */
[----:B------:R-:W-:-:S07]  /*282d0*/  IMAD.MOV.U32 R9, RZ, RZ, R27 ;  /* 0x000000ffff097224 */ /* 0x000fce00078e001b */
.L_x_2081:
[----:B------:R-:W-:Y:S05]  /*282e0*/  BSYNC B0 ;  /* 0x0000000000007941 */ /* 0x000fea0003800000 */
.L_x_2080:
        /* <DEDUP_REMOVED lines=9> */
.L_x_1904:
[----:B------:R-:W-:-:S04]  /*28380*/  FSETP.GT.FTZ.AND P0, PT, R2, RZ, PT ;  /* 0x000000ff0200720b */ /* 0x000fc80003f14000 */
[----:B------:R-:W-:-:S09]  /*28390*/  FSEL R6, RZ, +QNAN , P0 ;  /* 0x7fc00000ff067808 */ /* 0x000fd20000000000 */
.L_x_1903:
[----:B------:R-:W-:Y:S05]  /*283a0*/  BSYNC B1 ;  /* 0x0000000000017941 */ /* 0x000fea0003800000 */
.L_x_1902:
[----:B------:R-:W-:Y:S01]  /*283b0*/  HFMA2.MMA R3, -RZ, RZ, 0, 0 ;  /* 0x00000000ff037435 */ /* 0x000fe200000001ff */
[----:B------:R-:W-:-:S05]  /*283c0*/  MOV R2, R5 ;  /* 0x0000000500027202 */ /* 0x000fca0000000f00 */
[----:B------:R-:W-:Y:S05]  /*283d0*/  RET.REL.NODEC R2 `(_ZN2at6native29vectorized_elementwise_kernelILi2EN48_GLOBAL__N__08322988_15_IGammaKernel_cu_cb51a28d10CalcIgammaIfEESt5arrayIPcLm3EEEEviT0_T1_) ;  /* 0xfffffd7c02087950 */ /* 0x000fea0003c3ffff */
        .weak           $__internal_8_$__cuda_sm20_div_rn_f64_full
        .type           $__internal_8_$__cuda_sm20_div_rn_f64_full,@function
        .size           $__internal_8_$__cuda_sm20_div_rn_f64_full,($__internal_9_$__cuda_sm20_dsqrt_rn_f64_mediumpath_v1 - $__internal_8_$__cuda_sm20_div_rn_f64_full)
$__internal_8_$__cuda_sm20_div_rn_f64_full:
[C---:B------:R-:W-:Y:S01]  /*283e0*/  FSETP.GEU.AND P0, PT, |R13|.reuse, 1.469367938527859385e-39, PT ;  /* 0x001000000d00780b */ /* 0x040fe20003f0e200 */
[----:B------:R-:W-:Y:S01]  /*283f0*/  IMAD.MOV.U32 R18, RZ, RZ, R7 ;  /* 0x000000ffff127224 */ /* 0x000fe200078e0007 */
[----:B------:R-:W-:Y:S01]  /*28400*/  LOP3.LUT R16, R13, 0x800fffff, RZ, 0xc0, !PT ;  /* 0x800fffff0d107812 */ /* 0x000fe200078ec0ff */
[----:B------:R-:W-:Y:S01]  /*28410*/  IMAD.MOV.U32 R26, RZ, RZ, 0x1 ;  /* 0x00000001ff1a7424 */ /* 0x000fe200078e00ff */
[----:B------:R-:W-:Y:S01]  /*28420*/  MOV R19, R13 ;  /* 0x0000000d00137202 */ /* 0x000fe20000000f00 */
[----:B------:R-:W-:Y:S01]  /*28430*/  BSSY B4, `(.L_x_2082) ;  /* 0x0000059000047945 */ /* 0x000fe20003800000 */
        /* <DEDUP_REMOVED lines=8> */
[----:B------:R-:W0:Y:S04]  /*284c0*/  MUFU.RCP64H R27, R17 ;  /* 0x00000011001b7308 */ /* 0x000e280000001800 */
[----:B------:R-:W-:-:S02]  /*284d0*/  @!P3 LOP3.LUT R8, R19, 0x7ff00000, RZ, 0xc0, !PT ;  /* 0x7ff000001308b812 */ /* 0x000fc400078ec0ff */
[----:B------:R-:W-:Y:S02]  /*284e0*/  @!P0 LOP3.LUT R13, R17, 0x7ff00000, RZ, 0xc0, !PT ;  /* 0x7ff00000110d8812 */ /* 0x000fe400078ec0ff */
[----:B------:R-:W-:Y:S02]  /*284f0*/  @!P3 ISETP.GE.U32.AND P4, PT, R7, R8, PT ;  /* 0x000000080700b20c */ /* 0x000fe40003f86070 */
[----:B------:R-:W-:Y:S01]  /*28500*/  MOV R8, 0x1ca00000 ;  /* 0x1ca0000000087802 */ /* 0x000fe20000000f00 */
[----:B------:R-:W-:-:S03]  /*28510*/  VIADD R36, R13, 0xffffffff ;  /* 0xffffffff0d247836 */ /* 0x000fc60000000000 */
[----:B------:R-:W-:Y:S01]  /*28520*/  @!P3 SEL R30, R8, 0x63400000, !P4 ;  /* 0x63400000081eb807 */ /* 0x000fe20006000000 */
[----:B0-----:R-:W-:-:S03]  /*28530*/  DFMA R22, R26, -R16, 1 ;  /* 0x3ff000001a16742b */ /* 0x001fc60000000810 */
[----:B------:R-:W-:-:S04]  /*28540*/  @!P3 LOP3.LUT R30, R30, 0x80000000, R21, 0xf8, !PT ;  /* 0x800000001e1eb812 */ /* 0x000fc800078ef815 */
[----:B------:R-:W-:Y:S01]  /*28550*/  @!P3 LOP3.LUT R31, R30, 0x100000, RZ, 0xfc, !PT ;  /* 0x001000001e1fb812 */ /* 0x000fe200078efcff */
[----:B------:R-:W-:Y:S01]  /*28560*/  @!P3 IMAD.MOV.U32 R30, RZ, RZ, RZ ;  /* 0x000000ffff1eb224 */ /* 0x000fe200078e00ff */
[----:B------:R-:W-:-:S08]  /*28570*/  DFMA R22, R22, R22, R22 ;  /* 0x000000161616722b */ /* 0x000fd00000000016 */
[----:B------:R-:W-:Y:S01]  /*28580*/  DFMA R26, R26, R22, R26 ;  /* 0x000000161a1a722b */ /* 0x000fe2000000001a */
[----:B------:R-:W-:-:S04]  /*28590*/  SEL R22, R8, 0x63400000, !P1 ;  /* 0x6340000008167807 */ /* 0x000fc80004800000 */
[----:B------:R-:W-:Y:S02]  /*285a0*/  LOP3.LUT R23, R22, 0x800fffff, R21, 0xf8, !PT ;  /* 0x800fffff16177812 */ /* 0x000fe400078ef815 */
[----:B------:R-:W-:Y:S01]  /*285b0*/  MOV R22, R20 ;  /* 0x0000001400167202 */ /* 0x000fe20000000f00 */
[----:B------:R-:W-:-:S05]  /*285c0*/  DFMA R28, R26, -R16, 1 ;  /* 0x3ff000001a1c742b */ /* 0x000fca0000000810 */
[----:B------:R-:W-:-:S03]  /*285d0*/  @!P3 DFMA R22, R22, 2, -R30 ;  /* 0x400000001616b82b */ /* 0x000fc6000000081e */
[----:B------:R-:W-:-:S07]  /*285e0*/  DFMA R28, R26, R28, R26 ;  /* 0x0000001c1a1c722b */ /* 0x000fce000000001a */
        /* <DEDUP_REMOVED lines=11> */
[----:B------:R-:W-:Y:S01]  /*286a0*/  VIMNMX R7, R20, 0x46a00000, PT ;  /* 0x46a0000014077848 */ /* 0x000fe20003fe0100 */
[----:B------:R-:W-:Y:S01]  /*286b0*/  IMAD.MOV.U32 R20, RZ, RZ, RZ ;  /* 0x000000ffff147224 */ /* 0x000fe200078e00ff */
        /* <DEDUP_REMOVED lines=21> */
[----:B------:R-:W-:Y:S02]  /*28810*/  MOV R26, R20 ;  /* 0x00000014001a7202 */ /* 0x000fe40000000f00 */
[----:B------:R-:W-:Y:S01]  /*28820*/  MOV R27, R18 ;  /* 0x00000012001b7202 */ /* 0x000fe20000000f00 */
[----:B------:R-:W-:Y:S06]  /*28830*/  BRA `(.L_x_2084) ;  /* 0x0000000000607947 */ /* 0x000fec0003800000 */
.L_x_2083:
        /* <DEDUP_REMOVED lines=11> */
[----:B------:R-:W-:Y:S01]  /*288f0*/  @P0 LOP3.LUT R7, R18, 0x7ff00000, RZ, 0xfc, !PT ;  /* 0x7ff0000012070812 */ /* 0x000fe200078efcff */
[----:B------:R-:W-:Y:S01]  /*28900*/  @!P0 IMAD.MOV.U32 R27, RZ, RZ, R18 ;  /* 0x000000ffff1b8224 */ /* 0x000fe200078e0012 */
[----:B------:R-:W-:Y:S02]  /*28910*/  @!P0 MOV R26, RZ ;  /* 0x000000ff001a8202 */ /* 0x000fe40000000f00 */
[----:B------:R-:W-:Y:S02]  /*28920*/  @P0 MOV R26, RZ ;  /* 0x000000ff001a0202 */ /* 0x000fe40000000f00 */
[----:B------:R-:W-:Y:S01]  /*28930*/  @P0 MOV R27, R7 ;  /* 0x00000007001b0202 */ /* 0x000fe20000000f00 */
[----:B------:R-:W-:Y:S06]  /*28940*/  BRA `(.L_x_2084) ;  /* 0x00000000001c7947 */ /* 0x000fec0003800000 */
.L_x_2086:
[----:B------:R-:W-:-:S05]  /*28950*/  LOP3.LUT R26, R19, 0x80000, RZ, 0xfc, !PT ;  /* 0x00080000131a7812 */ /* 0x000fca00078efcff */
[----:B------:R-:W-:Y:S01]  /*28960*/  IMAD.MOV.U32 R27, RZ, RZ, R26 ;  /* 0x000000ffff1b7224 */ /* 0x000fe200078e001a */
[----:B------:R-:W-:Y:S01]  /*28970*/  MOV R26, R18 ;  /* 0x00000012001a7202 */ /* 0x000fe20000000f00 */
[----:B------:R-:W-:Y:S06]  /*28980*/  BRA `(.L_x_2084) ;  /* 0x00000000000c7947 */ /* 0x000fec0003800000 */
.L_x_2085:
[----:B------:R-:W-:-:S04]  /*28990*/  LOP3.LUT R26, R21, 0x80000, RZ, 0xfc, !PT ;  /* 0x00080000151a7812 */ /* 0x000fc800078efcff */
[----:B------:R-:W-:Y:S01]  /*289a0*/  MOV R27, R26 ;  /* 0x0000001a001b7202 */ /* 0x000fe20000000f00 */
[----:B------:R-:W-:-:S07]  /*289b0*/  IMAD.MOV.U32 R26, RZ, RZ, R20 ;  /* 0x000000ffff1a7224 */ /* 0x000fce00078e0014 */
.L_x_2084:
[----:B------:R-:W-:Y:S05]  /*289c0*/  BSYNC B4 ;  /* 0x0000000000047941 */ /* 0x000fea0003800000 */
.L_x_2082:
[----:B------:R-:W-:Y:S01]  /*289d0*/  HFMA2.MMA R7, -RZ, RZ, 0, 0 ;  /* 0x00000000ff077435 */ /* 0x000fe200000001ff */
[----:B------:R-:W-:-:S05]  /*289e0*/  MOV R8, R26 ;  /* 0x0000001a00087202 */ /* 0x000fca0000000f00 */
[----:B------:R-:W-:Y:S05]  /*289f0*/  RET.REL.NODEC R6 `(_ZN2at6native29vectorized_elementwise_kernelILi2EN48_GLOBAL__N__08322988_15_IGammaKernel_cu_cb51a28d10CalcIgammaIfEESt5arrayIPcLm3EEEEviT0_T1_) ;  /* 0xfffffd7406807950 */ /* 0x000fea0003c3ffff */
        .weak           $__internal_9_$__cuda_sm20_dsqrt_rn_f64_mediumpath_v1
        .type           $__internal_9_$__cuda_sm20_dsqrt_rn_f64_mediumpath_v1,@function
        .size           $__internal_9_$__cuda_sm20_dsqrt_rn_f64_mediumpath_v1,(.L_x_7592 - $__internal_9_$__cuda_sm20_dsqrt_rn_f64_mediumpath_v1)
$__internal_9_$__cuda_sm20_dsqrt_rn_f64_mediumpath_v1:
[----:B------:R-:W-:Y:S01]  /*28a00*/  ISETP.GE.U32.AND P0, PT, R3, -0x3400000, PT ;  /* 0xfcc000000300780c */ /* 0x000fe20003f06070 */
[----:B------:R-:W-:Y:S01]  /*28a10*/  BSSY B4, `(.L_x_2087) ;  /* 0x000002d000047945 */ /* 0x000fe20003800000 */
[----:B------:R-:W-:Y:S02]  /*28a20*/  LOP3.LUT R7, R7, R6, RZ, 0x3c, !PT ;  /* 0x0000000607077212 */ /* 0x000fe400078e3cff */
[----:B------:R-:W-:Y:S02]  /*28a30*/  LOP3.LUT R9, R9, R8, RZ, 0x3c, !PT ;  /* 0x0000000809097212 */ /* 0x000fe400078e3cff */
[----:B------:R-:W-:Y:S02]  /*28a40*/  LOP3.LUT R13, R13, R12, RZ, 0x3c, !PT ;  /* 0x0000000c0d0d7212 */ /* 0x000fe400078e3cff */
[----:B------:R-:W-:Y:S02]  /*28a50*/  LOP3.LUT R6, R7, R6, RZ, 0x3c, !PT ;  /* 0x0000000607067212 */ /* 0x000fe400078e3cff */
[----:B------:R-:W-:-:S02]  /*28a60*/  LOP3.LUT R8, R9, R8, RZ, 0x3c, !PT ;  /* 0x0000000809087212 */ /* 0x000fc400078e3cff */
[----:B------:R-:W-:Y:S02]  /*28a70*/  LOP3.LUT R12, R13, R12, RZ, 0x3c, !PT ;  /* 0x0000000c0d0c7212 */ /* 0x000fe400078e3cff */
[----:B------:R-:W-:Y:S02]  /*28a80*/  LOP3.LUT R7, R7, R6, RZ, 0x3c, !PT ;  /* 0x0000000607077212 */ /* 0x000fe400078e3cff */
[----:B------:R-:W-:Y:S02]  /*28a90*/  LOP3.LUT R9, R9, R8, RZ, 0x3c, !PT ;  /* 0x0000000809097212 */ /* 0x000fe400078e3cff */
[----:B------:R-:W-:Y:S01]  /*28aa0*/  LOP3.LUT R13, R13, R12, RZ, 0x3c, !PT ;  /* 0x0000000c0d0d7212 */ /* 0x000fe200078e3cff */
[----:B------:R-:W-:Y:S06]  /*28ab0*/  @!P0 BRA `(.L_x_2088) ;  /* 0x0000000000208947 */ /* 0x000fec0003800000 */
[----:B------:R-:W-:-:S10]  /*28ac0*/  DFMA.RM R8, R8, R10, R12 ;  /* 0x0000000a0808722b */ /* 0x000fd4000000400c */
[----:B------:R-:W-:-:S05]  /*28ad0*/  IADD3 R10, P0, R8, 0x1, RZ ;  /* 0x00000001080a7810 */ /* 0x000fca0007f1e0ff */
[----:B------:R-:W-:-:S06]  /*28ae0*/  IMAD.X R11, RZ, RZ, R9, P0 ;  /* 0x000000ffff0b7224 */ /* 0x000fcc00000e0609 */
[----:B------:R-:W-:-:S08]  /*28af0*/  DFMA.RP R6, -R8, R10, R6 ;  /* 0x0000000a0806722b */ /* 0x000fd00000008106 */
[----:B------:R-:W-:-:S06]  /*28b00*/  DSETP.GT.AND P0, PT, R6, RZ, PT ;  /* 0x000000ff0600722a */ /* 0x000fcc0003f04000 */
[----:B------:R-:W-:Y:S02]  /*28b10*/  FSEL R8, R10, R8, P0 ;  /* 0x000000080a087208 */ /* 0x000fe40000000000 */
[----:B------:R-:W-:Y:S01]  /*28b20*/  FSEL R9, R11, R9, P0 ;  /* 0x000000090b097208 */ /* 0x000fe20000000000 */
[----:B------:R-:W-:Y:S06]  /*28b30*/  BRA `(.L_x_2089) ;  /* 0x0000000000687947 */ /* 0x000fec0003800000 */
.L_x_2088:
[----:B------:R-:W-:-:S14]  /*28b40*/  DSETP.NE.AND P0, PT, R6, RZ, PT ;  /* 0x000000ff0600722a */ /* 0x000fdc0003f05000 */
[----:B------:R-:W-:Y:S05]  /*28b50*/  @!P0 BRA `(.L_x_2090) ;  /* 0x00000000005c8947 */ /* 0x000fea0003800000 */
[----:B------:R-:W-:-:S13]  /*28b60*/  ISETP.GE.AND P0, PT, R7, RZ, PT ;  /* 0x000000ff0700720c */ /* 0x000fda0003f06270 */
[----:B------:R-:W-:Y:S02]  /*28b70*/  @!P0 MOV R8, 0x0 ;  /* 0x0000000000088802 */ /* 0x000fe40000000f00 */
[----:B------:R-:W-:Y:S01]  /*28b80*/  @!P0 MOV R9, 0xfff80000 ;  /* 0xfff8000000098802 */ /* 0x000fe20000000f00 */
[----:B------:R-:W-:Y:S06]  /*28b90*/  @!P0 BRA `(.L_x_2089) ;  /* 0x0000000000508947 */ /* 0x000fec0003800000 */
[----:B------:R-:W-:-:S13]  /*28ba0*/  ISETP.GT.AND P0, PT, R7, 0x7fefffff, PT ;  /* 0x7fefffff0700780c */ /* 0x000fda0003f04270 */
[----:B------:R-:W-:Y:S05]  /*28bb0*/  @P0 BRA `(.L_x_2090) ;  /* 0x0000000000440947 */ /* 0x000fea0003800000 */
[----:B------:R-:W-:Y:S01]  /*28bc0*/  DMUL R6, R6, 8.11296384146066816958e+31 ;  /* 0x4690000006067828 */ /* 0x000fe20000000000 */
[----:B------:R-:W-:Y:S01]  /*28bd0*/  IMAD.MOV.U32 R8, RZ, RZ, RZ ;  /* 0x000000ffff087224 */ /* 0x000fe200078e00ff */
[----:B------:R-:W-:Y:S01]  /*28be0*/  HFMA2.MMA R13, -RZ, RZ, 1.9609375, 0 ;  /* 0x3fd80000ff0d7435 */ /* 0x000fe200000001ff */
        /* <DEDUP_REMOVED lines=8> */
[----:B------:R-:W-:-:S06]  /*28c70*/  VIADD R11, R11, 0xfff00000 ;  /* 0xfff000000b0b7836 */ /* 0x000fcc0000000000 */
[----:B------:R-:W-:-:S08]  /*28c80*/  DFMA R6, R8, -R8, R6 ;  /* 0x800000080806722b */ /* 0x000fd00000000006 */
[----:B------:R-:W-:-:S10]  /*28c90*/  DFMA R6, R10, R6, R8 ;  /* 0x000000060a06722b */ /* 0x000fd40000000008 */
[----:B------:R-:W-:Y:S02]  /*28ca0*/  IADD3 R9, R7, -0x3500000, RZ ;  /* 0xfcb0000007097810 */ /* 0x000fe40007ffe0ff */
[----:B------:R-:W-:Y:S01]  /*28cb0*/  MOV R8, R6 ;  /* 0x0000000600087202 */ /* 0x000fe20000000f00 */
[----:B------:R-:W-:Y:S06]  /*28cc0*/  BRA `(.L_x_2089) ;  /* 0x0000000000047947 */ /* 0x000fec0003800000 */
.L_x_2090:
[----:B------:R-:W-:-:S11]  /*28cd0*/  DADD R8, R6, R6 ;  /* 0x0000000006087229 */ /* 0x000fd60000000006 */
.L_x_2089:
[----:B------:R-:W-:Y:S05]  /*28ce0*/  BSYNC B4 ;  /* 0x0000000000047941 */ /* 0x000fea0003800000 */
.L_x_2087:
[----:B------:R-:W-:Y:S01]  /*28cf0*/  HFMA2.MMA R3, -RZ, RZ, 0, 0 ;  /* 0x00000000ff037435 */ /* 0x000fe200000001ff */
[----:B------:R-:W-:Y:S01]  /*28d00*/  IMAD.MOV.U32 R18, RZ, RZ, R8 ;  /* 0x000000ffff127224 */ /* 0x000fe200078e0008 */
[----:B------:R-:W-:-:S04]  /*28d10*/  MOV R19, R9 ;  /* 0x0000000900137202 */ /* 0x000fc80000000f00 */
[----:B------:R-:W-:Y:S05]  /*28d20*/  RET.REL.NODEC R2 `(_ZN2at6native29vectorized_elementwise_kernelILi2EN48_GLOBAL__N__08322988_15_IGammaKernel_cu_cb51a28d10CalcIgammaIfEESt5arrayIPcLm3EEEEviT0_T1_) ;  /* 0xfffffd7002b47950 */ /* 0x000fea0003c3ffff */
.L_x_2091:
        /* <DEDUP_REMOVED lines=13> */
.L_x_7592:


//--------------------- .text._ZN2at6native29vectorized_elementwise_kernelILi4EN48_GLOBAL__N__08322988_15_IGammaKernel_cu_cb51a28d10CalcIgammaIfEESt5arrayIPcLm3EEEEviT0_T1_ --------------------------
	.section	.text._ZN2at6native29vectorized_elementwise_kernelILi4EN48_GLOBAL__N__08322988_15_IGammaKernel_cu_cb51a28d10CalcIgammaIfEESt5arrayIPcLm3EEEEviT0_T1_,"ax",@progbits
	.align	128
.text._ZN2at6native29vectorized_elementwise_kernelILi4EN48_GLOBAL__N__08322988_15_IGammaKernel_cu_cb51a28d10CalcIgammaIfEESt5arrayIPcLm3EEEEviT0_T1_:
        .type           _ZN2at6native29vectorized_elementwise_kernelILi4EN48_GLOBAL__N__08322988_15_IGammaKernel_cu_cb51a28d10CalcIgammaIfEESt5arrayIPcLm3EEEEviT0_T1_,@function
        .size           _ZN2at6native29vectorized_elementwise_kernelILi4EN48_GLOBAL__N__08322988_15_IGammaKernel_cu_cb51a28d10CalcIgammaIfEESt5arrayIPcLm3EEEEviT0_T1_,(.L_x_7597 - _ZN2at6native29vectorized_elementwise_kernelILi4EN48_GLOBAL__N__08322988_15_IGammaKernel_cu_cb51a28d10CalcIgammaIfEESt5arrayIPcLm3EEEEviT0_T1_)
        .other          _ZN2at6native29vectorized_elementwise_kernelILi4EN48_GLOBAL__N__08322988_15_IGammaKernel_cu_cb51a28d10CalcIgammaIfEESt5arrayIPcLm3EEEEviT0_T1_,@"STO_CUDA_ENTRY STV_DEFAULT"
_ZN2at6native29vectorized_elementwise_kernelILi4EN48_GLOBAL__N__08322988_15_IGammaKernel_cu_cb51a28d10CalcIgammaIfEESt5arrayIPcLm3EEEEviT0_T1_:
        /* <DEDUP_REMOVED lines=22> */
[----:B------:R-:W2:Y:S04]  /*0160*/  LDG.E.128 R12, desc[UR10][R2.64+0x800] ;  /* 0x0008000a020c7981 */ /* 0x000ea8000c1e1d00 */
[----:B------:R-:W3:Y:S04]  /*0170*/  LDG.E.128 R8, desc[UR10][R4.64+0x800] ;  /* 0x0008000a04087981 */ /* 0x000ee8000c1e1d00 */
[----:B------:R0:W5:Y:S04]  /*0180*/  LDG.E.128 R40, desc[UR10][R2.64] ;  /* 0x0000000a02287981 */ /* 0x000168000c1e1d00 */
[----:B------:R0:W5:Y:S01]  /*0190*/  LDG.E.128 R36, desc[UR10][R4.64] ;  /* 0x0000000a04247981 */ /* 0x000162000c1e1d00 */
[----:B------:R-:W-:-:S03]  /*01a0*/  ISETP.NE.AND P0, PT, RZ, UR12, PT ;  /* 0x0000000cff007c0c */ /* 0x000fc6000bf05270 */
[----:B--2---:R0:W-:Y:S04]  /*01b0*/  STL.64 [R1+0x1400], R12 ;  /* 0x0014000c01007387 */ /* 0x0041e80000100a00 */
[----:B---3--:R0:W-:Y:S04]  /*01c0*/  STL.64 [R1+0x13f0], R8 ;  /* 0x0013f00801007387 */ /* 0x0081e80000100a00 */
[----:B------:R0:W-:Y:S04]  /*01d0*/  STL.64 [R1+0x13f8], R10 ;  /* 0x0013f80a01007387 */ /* 0x0001e80000100a00 */
[----:B------:R0:W-:Y:S01]  /*01e0*/  STL.64 [R1+0x1408], R14 ;  /* 0x0014080e01007387 */ /* 0x0001e20000100a00 */
[----:B------:R-:W-:Y:S05]  /*01f0*/  @!P0 BRA `(.L_x_2093) ;  /* 0x0000000000a48947 */ /* 0x000fea0003800000 */
[----:B0----5:R-:W-:Y:S01]  /*0200*/  IMAD.MOV.U32 R3, RZ, RZ, R40 ;  /* 0x000000ffff037224 */ /* 0x021fe200078e0028 */
[----:B------:R-:W-:Y:S02]  /*0210*/  MOV R0, R36 ;  /* 0x0000002400007202 */ /* 0x000fe40000000f00 */
[----:B------:R-:W-:-:S07]  /*0220*/  MOV R5, 0x240 ;  /* 0x0000024000057802 */ /* 0x000fce0000000f00 */
[----:B------:R-:W-:Y:S05]  /*0230*/  CALL.REL.NOINC `($_ZN2at6native29vectorized_elementwise_kernelILi4EN48_GLOBAL__N__08322988_15_IGammaKernel_cu_cb51a28d10CalcIgammaIfEESt5arrayIPcLm3EEEEviT0_T1_$_ZN46_INTERNAL_08322988_15_IGammaKernel_cu_cb51a28d48_GLOBAL__N__08322988_15_IGammaKernel_cu_cb51a28d12calc_igammacIfEET_S2_S2_) ;  /* 0x000000f8006c7944 */ /* 0x000fea0003c00000 */
[----:B------:R-:W-:Y:S01]  /*0240*/  IMAD.MOV.U32 R3, RZ, RZ, R41 ;  /* 0x000000ffff037224 */ /* 0x000fe200078e0029 */
[----:B------:R-:W-:Y:S01]  /*0250*/  MOV R0, R37 ;  /* 0x0000002500007202 */ /* 0x000fe20000000f00 */
[----:B------:R-:W-:Y:S01]  /*0260*/  IMAD.MOV.U32 R36, RZ, RZ, R6 ;  /* 0x000000ffff247224 */ /* 0x000fe200078e0006 */
[----:B------:R-:W-:-:S07]  /*0270*/  MOV R5, 0x290 ;  /* 0x0000029000057802 */ /* 0x000fce0000000f00 */
[----:B------:R-:W-:Y:S05]  /*0280*/  CALL.REL.NOINC `($_ZN2at6native29vectorized_elementwise_kernelILi4EN48_GLOBAL__N__08322988_15_IGammaKernel_cu_cb51a28d10CalcIgammaIfEESt5arrayIPcLm3EEEEviT0_T1_$_ZN46_INTERNAL_08322988_15_IGammaKernel_cu_cb51a28d48_GLOBAL__N__08322988_15_IGammaKernel_cu_cb51a28d12calc_igammacIfEET_S2_S2_) ;  /* 0x000000f800587944 */ /* 0x000fea0003c00000 */
[----:B------:R-:W-:Y:S01]  /*0290*/  MOV R3, R42 ;  /* 0x0000002a00037202 */ /* 0x000fe20000000f00 */
[----:B------:R-:W-:Y:S01]  /*02a0*/  IMAD.MOV.U32 R0, RZ, RZ, R38 ;  /* 0x000000ffff007224 */ /* 0x000fe200078e0026 */
        /* <DEDUP_REMOVED lines=8> */
[----:B------:R0:W5:Y:S04]  /*0330*/  LDL.LU R3, [R1+0x1400] ;  /* 0x0014000001037983 */ /* 0x0001680000300800 */
[----:B------:R0:W5:Y:S01]  /*0340*/  LDL.LU R0, [R1+0x13f0] ;  /* 0x0013f00001007983 */ /* 0x0001620000300800 */
[----:B------:R-:W-:Y:S02]  /*0350*/  MOV R39, R6 ;  /* 0x0000000600277202 */ /* 0x000fe40000000f00 */
[----:B------:R-:W-:-:S07]  /*0360*/  MOV R5, 0x380 ;  /* 0x0000038000057802 */ /* 0x000fce0000000f00 */
[----:B0----5:R-:W-:Y:S05]  /*0370*/  CALL.REL.NOINC `($_ZN2at6native29vectorized_elementwise_kernelILi4EN48_GLOBAL__N__08322988_15_IGammaKernel_cu_cb51a28d10CalcIgammaIfEESt5arrayIPcLm3EEEEviT0_T1_$_ZN46_INTERNAL_08322988_15_IGammaKernel_cu_cb51a28d48_GLOBAL__N__08322988_15_IGammaKernel_cu_cb51a28d12calc_igammacIfEET_S2_S2_) ;  /* 0x000000f8001c7944 */ /* 0x021fea0003c00000 */
[----:B------:R0:W5:Y:S04]  /*0380*/  LDL.LU R3, [R1+0x1404] ;  /* 0x0014040001037983 */ /* 0x0001680000300800 */
[----:B------:R0:W5:Y:S01]  /*0390*/  LDL.LU R0, [R1+0x13f4] ;  /* 0x0013f40001007983 */ /* 0x0001620000300800 */
[----:B------:R-:W-:Y:S01]  /*03a0*/  IMAD.MOV.U32 R12, RZ, RZ, R6 ;  /* 0x000000ffff0c7224 */ /* 0x000fe200078e0006 */
[----:B------:R-:W-:-:S07]  /*03b0*/  MOV R5, 0x3d0 ;  /* 0x000003d000057802 */ /* 0x000fce0000000f00 */
[----:B0----5:R-:W-:Y:S05]  /*03c0*/  CALL.REL.NOINC `($_ZN2at6native29vectorized_elementwise_kernelILi4EN48_GLOBAL__N__08322988_15_IGammaKernel_cu_cb51a28d10CalcIgammaIfEESt5arrayIPcLm3EEEEviT0_T1_$_ZN46_INTERNAL_08322988_15_IGammaKernel_cu_cb51a28d48_GLOBAL__N__08322988_15_IGammaKernel_cu_cb51a28d12calc_igammacIfEET_S2_S2_) ;  /* 0x000000f800087944 */ /* 0x021fea0003c00000 */
        /* <DEDUP_REMOVED lines=10> */
[----:B------:R-:W-:Y:S01]  /*0470*/  MOV R15, R6 ;  /* 0x00000006000f7202 */ /* 0x000fe20000000f00 */
[----:B------:R-:W-:Y:S06]  /*0480*/  BRA `(.L_x_2094) ;  /* 0x00000000009c7947 */ /* 0x000fec0003800000 */
.L_x_2093:
[----:B0----5:R-:W-:Y:S01]  /*0490*/  IMAD.MOV.U32 R2, RZ, RZ, R40 ;  /* 0x000000ffff027224 */ /* 0x021fe200078e0028 */
[----:B------:R-:W-:Y:S02]  /*04a0*/  MOV R0, R36 ;  /* 0x0000002400007202 */ /* 0x000fe40000000f00 */
[----:B------:R-:W-:-:S07]  /*04b0*/  MOV R4, 0x4d0 ;  /* 0x000004d000047802 */ /* 0x000fce0000000f00 */
[----:B------:R-:W-:Y:S05]  /*04c0*/  CALL.REL.NOINC `($_ZN2at6native29vectorized_elementwise_kernelILi4EN48_GLOBAL__N__08322988_15_IGammaKernel_cu_cb51a28d10CalcIgammaIfEESt5arrayIPcLm3EEEEviT0_T1_$_ZN46_INTERNAL_08322988_15_IGammaKernel_cu_cb51a28d48_GLOBAL__N__08322988_15_IGammaKernel_cu_cb51a28d11calc_igammaIfEET_S2_S2_) ;  /* 0x00000014009c7944 */ /* 0x000fea0003c00000 */
[----:B------:R-:W-:Y:S01]  /*04d0*/  IMAD.MOV.U32 R2, RZ, RZ, R41 ;  /* 0x000000ffff027224 */ /* 0x000fe200078e0029 */
[----:B------:R-:W-:Y:S01]  /*04e0*/  MOV R0, R37 ;  /* 0x0000002500007202 */ /* 0x000fe20000000f00 */
[----:B------:R-:W-:Y:S01]  /*04f0*/  IMAD.MOV.U32 R36, RZ, RZ, R15 ;  /* 0x000000ffff247224 */ /* 0x000fe200078e000f */
[----:B------:R-:W-:-:S07]  /*0500*/  MOV R4, 0x520 ;  /* 0x0000052000047802 */ /* 0x000fce0000000f00 */
[----:B------:R-:W-:Y:S05]  /*0510*/  CALL.REL.NOINC `($_ZN2at6native29vectorized_elementwise_kernelILi4EN48_GLOBAL__N__08322988_15_IGammaKernel_cu_cb51a28d10CalcIgammaIfEESt5arrayIPcLm3EEEEviT0_T1_$_ZN46_INTERNAL_08322988_15_IGammaKernel_cu_cb51a28d48_GLOBAL__N__08322988_15_IGammaKernel_cu_cb51a28d11calc_igammaIfEET_S2_S2_) ;  /* 0x0000001400887944 */ /* 0x000fea0003c00000 */
[----:B------:R-:W-:Y:S01]  /*0520*/  MOV R2, R42 ;  /* 0x0000002a00027202 */ /* 0x000fe20000000f00 */
[----:B------:R-:W-:Y:S01]  /*0530*/  IMAD.MOV.U32 R0, RZ, RZ, R38 ;  /* 0x000000ffff007224 */ /* 0x000fe200078e0026 */
        /* <DEDUP_REMOVED lines=8> */
[----:B------:R0:W5:Y:S04]  /*05c0*/  LDL.LU R2, [R1+0x1400] ;  /* 0x0014000001027983 */ /* 0x0001680000300800 */
[----:B------:R0:W5:Y:S01]  /*05d0*/  LDL.LU R0, [R1+0x13f0] ;  /* 0x0013f00001007983 */ /* 0x0001620000300800 */
[----:B------:R-:W-:Y:S02]  /*05e0*/  MOV R39, R15 ;  /* 0x0000000f00277202 */ /* 0x000fe40000000f00 */
[----:B------:R-:W-:-:S07]  /*05f0*/  MOV R4, 0x610 ;  /* 0x0000061000047802 */ /* 0x000fce0000000f00 */
[----:B0----5:R-:W-:Y:S05]  /*0600*/  CALL.REL.NOINC `($_ZN2at6native29vectorized_elementwise_kernelILi4EN48_GLOBAL__N__08322988_15_IGammaKernel_cu_cb51a28d10CalcIgammaIfEESt5arrayIPcLm3EEEEviT0_T1_$_ZN46_INTERNAL_08322988_15_IGammaKernel_cu_cb51a28d48_GLOBAL__N__08322988_15_IGammaKernel_cu_cb51a28d11calc_igammaIfEET_S2_S2_) ;  /* 0x00000014004c7944 */ /* 0x021fea0003c00000 */
[----:B------:R0:W5:Y:S04]  /*0610*/  LDL.LU R2, [R1+0x1404] ;  /* 0x0014040001027983 */ /* 0x0001680000300800 */
[----:B------:R0:W5:Y:S01]  /*0620*/  LDL.LU R0, [R1+0x13f4] ;  /* 0x0013f40001007983 */ /* 0x0001620000300800 */
[----:B------:R-:W-:Y:S01]  /*0630*/  IMAD.MOV.U32 R12, RZ, RZ, R15 ;  /* 0x000000ffff0c7224 */ /* 0x000fe200078e000f */
[----:B------:R-:W-:-:S07]  /*0640*/  MOV R4, 0x660 ;  /* 0x0000066000047802 */ /* 0x000fce0000000f00 */
[----:B0----5:R-:W-:Y:S05]  /*0650*/  CALL.REL.NOINC `($_ZN2at6native29vectorized_elementwise_kernelILi4EN48_GLOBAL__N__08322988_15_IGammaKernel_cu_cb51a28d10CalcIgammaIfEESt5arrayIPcLm3EEEEviT0_T1_$_ZN46_INTERNAL_08322988_15_IGammaKernel_cu_cb51a28d48_GLOBAL__N__08322988_15_IGammaKernel_cu_cb51a28d11calc_igammaIfEET_S2_S2_) ;  /* 0x0000001400387944 */ /* 0x021fea0003c00000 */
        /* <DEDUP_REMOVED lines=10> */
.L_x_2094:
[----:B------:R-:W-:Y:S02]  /*0700*/  ULDC.64 UR6, c[0x0][0x218] ;  /* 0x0000860000067ab9 */ /* 0x000fe40000000a00 */
[----:B------:R-:W-:-:S06]  /*0710*/  UIMAD.WIDE.U32 UR6, UR4, 0x4, UR6 ;  /* 0x00000004040678a5 */ /* 0x000fcc000f8e0006 */
[----:B------:R-:W-:Y:S01]  /*0720*/  MOV R2, UR6 ;  /* 0x0000000600027c02 */ /* 0x000fe20008000f00 */
[----:B------:R-:W-:-:S04]  /*0730*/  IMAD.U32 R3, RZ, RZ, UR7 ;  /* 0x00000007ff037e24 */ /* 0x000fc8000f8e00ff */
[----:B------:R-:W-:-:S05]  /*0740*/  IMAD.WIDE R2, R51, 0x10, R2 ;  /* 0x0000001033027825 */ /* 0x000fca00078e0202 */
[----:B------:R-:W-:Y:S04]  /*0750*/  STG.E.128 desc[UR10][R2.64], R36 ;  /* 0x0000002402007986 */ /* 0x000fe8000c101d0a */
[----:B------:R-:W-:Y:S01]  /*0760*/  STG.E.128 desc[UR10][R2.64+0x800], R12 ;  /* 0x0008000c02007986 */ /* 0x000fe2000c101d0a */
[----:B------:R-:W-:Y:S05]  /*0770*/  EXIT ;  /* 0x000000000000794d */ /* 0x000fea0003800000 */
.L_x_2092:
[----:B------:R-:W0:Y:S01]  /*0780*/  S2R R0, SR_TID.X ;  /* 0x0000000000007919 */ /* 0x000e220000002100 */
[----:B------:R-:W-:Y:S02]  /*0790*/  CS2R R52, SRZ ;  /* 0x0000000000347805 */ /* 0x000fe4000001ff00 */
[----:B0-----:R-:W-:Y:S02]  /*07a0*/  ISETP.GE.AND P0, PT, R0, UR5, PT ;  /* 0x0000000500007c0c */ /* 0x001fe4000bf06270 */
[----:B------:R-:W-:Y:S01]  /*07b0*/  MOV R32, R0 ;  /* 0x0000000000207202 */ /* 0x000fe20000000f00 */
[----:B------:R-:W-:-:S10]  /*07c0*/  IMAD.MOV.U32 R0, RZ, RZ, RZ ;  /* 0x000000ffff007224 */ /* 0x000fd400078e00ff */
[C---:B------:R-:W-:Y:S01]  /*07d0*/  @!P0 VIADD R7, R32.reuse, UR4 ;  /* 0x0000000420078c36 */ /* 0x040fe20008000000 */
[----:B------:R-:W-:Y:S01]  /*07e0*/  @!P0 IADD3 R32, R32, 0x80, RZ ;  /* 0x0000008020208810 */ /* 0x000fe20007ffe0ff */
[----:B------:R-:W0:Y:S03]  /*07f0*/  @!P0 LDC.64 R22, c[0x0][0x228] ;  /* 0x00008a00ff168b82 */ /* 0x000e260000000a00 */
[C---:B------:R-:W-:Y:S02]  /*0800*/  ISETP.GE.AND P6, PT, R32.reuse, UR5, PT ;  /* 0x0000000520007c0c */ /* 0x040fe4000bfc6270 */
[----:B------:R-:W-:Y:S02]  /*0810*/  CS2R R42, SRZ ;  /* 0x00000000002a7805 */ /* 0x000fe4000001ff00 */
[----:B------:R-:W-:Y:S02]  /*0820*/  MOV R51, RZ ;  /* 0x000000ff00337202 */ /* 0x000fe40000000f00 */
[----:B------:R-:W-:Y:S01]  /*0830*/  CS2R R38, SRZ ;  /* 0x0000000000267805 */ /* 0x000fe2000001ff00 */
[----:B------:R-:W-:Y:S01]  /*0840*/  IMAD.MOV.U32 R41, RZ, RZ, RZ ;  /* 0x000000ffff297224 */ /* 0x000fe200078e00ff */
[----:B------:R-:W1:Y:S08]  /*0850*/  @!P0 LDC.64 R14, c[0x0][0x220] ;  /* 0x00008800ff0e8b82 */ /* 0x000e700000000a00 */
[----:B------:R-:W2:Y:S01]  /*0860*/  @!P6 LDC.64 R2, c[0x0][0x220] ;  /* 0x00008800ff02eb82 */ /* 0x000ea20000000a00 */
[C---:B------:R-:W-:Y:S01]  /*0870*/  @!P6 VIADD R9, R32.reuse, UR4 ;  /* 0x000000042009ec36 */ /* 0x040fe20008000000 */
[----:B------:R-:W-:-:S04]  /*0880*/  @!P6 IADD3 R32, R32, 0x80, RZ ;  /* 0x000000802020e810 */ /* 0x000fc80007ffe0ff */
[C---:B------:R-:W-:Y:S02]  /*0890*/  ISETP.GE.AND P5, PT, R32.reuse, UR5, PT ;  /* 0x0000000520007c0c */ /* 0x040fe4000bfa6270 */
[----:B------:R-:W3:Y:S11]  /*08a0*/  @!P6 LDC.64 R4, c[0x0][0x228] ;  /* 0x00008a00ff04eb82 */ /* 0x000ef60000000a00 */
[C---:B------:R-:W-:Y:S01]  /*08b0*/  @!P5 VIADD R11, R32.reuse, UR4 ;  /* 0x00000004200bdc36 */ /* 0x040fe20008000000 */
[----:B------:R-:W-:Y:S01]  /*08c0*/  @!P5 IADD3 R32, R32, 0x80, RZ ;  /* 0x000000802020d810 */ /* 0x000fe20007ffe0ff */
[----:B------:R-:W4:Y:S01]  /*08d0*/  @!P5 LDC.64 R24, c[0x0][0x220] ;  /* 0x00008800ff18db82 */ /* 0x000f220000000a00 */
[----:B--2---:R-:W-:-:S02]  /*08e0*/  @!P6 IMAD.WIDE.U32 R2, R9, 0x4, R2 ;  /* 0x000000040902e825 */ /* 0x004fc400078e0002 */
[----:B------:R-:W-:-:S03]  /*08f0*/  ISETP.GE.AND P4, PT, R32, UR5, PT ;  /* 0x0000000520007c0c */ /* 0x000fc6000bf86270 */
[----:B------:R2:W2:Y:S02]  /*0900*/  @!P6 LDG.E R0, desc[UR10][R2.64] ;  /* 0x0000000a0200e981 */ /* 0x0004a4000c1e1900 */
[----:B------:R-:W1:Y:S01]  /*0910*/  @!P5 LDC.64 R26, c[0x0][0x228] ;  /* 0x00008a00ff1adb82 */ /* 0x000e620000000a00 */
[----:B---3--:R-:W-:-:S05]  /*0920*/  @!P6 IMAD.WIDE.U32 R4, R9, 0x4, R4 ;  /* 0x000000040904e825 */ /* 0x008fca00078e0004 */
[----:B------:R3:W5:Y:S02]  /*0930*/  @!P6 LDG.E R53, desc[UR10][R4.64] ;  /* 0x0000000a0435e981 */ /* 0x000764000c1e1900 */
[C---:B------:R-:W-:Y:S01]  /*0940*/  @!P4 VIADD R37, R32.reuse, UR4 ;  /* 0x000000042025cc36 */ /* 0x040fe20008000000 */
[----:B------:R-:W-:Y:S01]  /*0950*/  @!P4 IADD3 R32, R32, 0x80, RZ ;  /* 0x000000802020c810 */ /* 0x000fe20007ffe0ff */
[----:B------:R-:W3:Y:S03]  /*0960*/  @!P4 LDC.64 R28, c[0x0][0x220] ;  /* 0x00008800ff1ccb82 */ /* 0x000ee60000000a00 */
[----:B------:R-:W-:Y:S01]  /*0970*/  ISETP.GE.AND P3, PT, R32, UR5, PT ;  /* 0x0000000520007c0c */ /* 0x000fe2000bf66270 */
[----:B----4-:R-:W-:-:S04]  /*0980*/  @!P5 IMAD.WIDE.U32 R24, R11, 0x4, R24 ;  /* 0x000000040b18d825 */ /* 0x010fc800078e0018 */
[----:B------:R-:W4:Y:S01]  /*0990*/  @!P4 LDC.64 R16, c[0x0][0x228] ;  /* 0x00008a00ff10cb82 */ /* 0x000f220000000a00 */
[----:B0-----:R-:W-:Y:S01]  /*09a0*/  @!P0 IMAD.WIDE.U32 R22, R7, 0x4, R22 ;  /* 0x0000000407168825 */ /* 0x001fe200078e0016 */
[----:B------:R-:W5:Y:S06]  /*09b0*/  @!P5 LDG.E R51, desc[UR10][R24.64] ;  /* 0x0000000a1833d981 */ /* 0x000f6c000c1e1900 */
[C---:B------:R-:W-:Y:S01]  /*09c0*/  @!P3 VIADD R35, R32.reuse, UR4 ;  /* 0x000000042023bc36 */ /* 0x040fe20008000000 */
[----:B------:R-:W-:Y:S01]  /*09d0*/  @!P3 IADD3 R32, R32, 0x80, RZ ;  /* 0x000000802020b810 */ /* 0x000fe20007ffe0ff */
[----:B-1----:R-:W-:Y:S01]  /*09e0*/  @!P5 IMAD.WIDE.U32 R26, R11, 0x4, R26 ;  /* 0x000000040b1ad825 */ /* 0x002fe200078e001a */
[----:B------:R-:W0:Y:S02]  /*09f0*/  @!P3 LDC.64 R18, c[0x0][0x220] ;  /* 0x00008800ff12bb82 */ /* 0x000e240000000a00 */
[----:B------:R-:W-:-:S02]  /*0a00*/  ISETP.GE.AND P2, PT, R32, UR5, PT ;  /* 0x0000000520007c0c */ /* 0x000fc4000bf46270 */
[----:B------:R-:W5:Y:S04]  /*0a10*/  @!P5 LDG.E R43, desc[UR10][R26.64] ;  /* 0x0000000a1a2bd981 */ /* 0x000f68000c1e1900 */
[----:B------:R-:W1:Y:S07]  /*0a20*/  @!P3 LDC.64 R20, c[0x0][0x228] ;  /* 0x00008a00ff14bb82 */ /* 0x000e6e0000000a00 */
[C---:B------:R-:W-:Y:S01]  /*0a30*/  @!P2 VIADD R33, R32.reuse, UR4 ;  /* 0x000000042021ac36 */ /* 0x040fe20008000000 */
[----:B------:R-:W-:Y:S01]  /*0a40*/  @!P2 IADD3 R32, R32, 0x80, RZ ;  /* 0x000000802020a810 */ /* 0x000fe20007ffe0ff */
[----:B--2---:R-:W2:Y:S03]  /*0a50*/  @!P2 LDC.64 R2, c[0x0][0x220] ;  /* 0x00008800ff02ab82 */ /* 0x004ea60000000a00 */
[----:B------:R-:W-:-:S05]  /*0a60*/  ISETP.GE.AND P1, PT, R32, UR5, PT ;  /* 0x0000000520007c0c */ /* 0x000fca000bf26270 */
[----:B---3--:R-:W3:Y:S08]  /*0a70*/  @!P2 LDC.64 R4, c[0x0][0x228] ;  /* 0x00008a00ff04ab82 */ /* 0x008ef00000000a00 */
[C---:B------:R-:W-:Y:S01]  /*0a80*/  @!P1 IADD3 R31, R32.reuse, UR4, RZ ;  /* 0x00000004201f9c10 */ /* 0x040fe2000fffe0ff */
[----:B------:R-:W-:Y:S01]  /*0a90*/  @!P1 VIADD R32, R32, 0x80 ;  /* 0x0000008020209836 */ /* 0x000fe20000000000 */
[----:B------:R-:W2:Y:S04]  /*0aa0*/  @!P1 LDC.64 R8, c[0x0][0x228] ;  /* 0x00008a00ff089b82 */ /* 0x000ea80000000a00 */
[----:B------:R-:W-:-:S13]  /*0ab0*/  ISETP.GE.AND P6, PT, R32, UR5, PT ;  /* 0x0000000520007c0c */ /* 0x000fda000bfc6270 */
[----:B------:R-:W2:Y:S08]  /*0ac0*/  @!P6 LDC.64 R10, c[0x0][0x220] ;  /* 0x00008800ff0aeb82 */ /* 0x000eb00000000a00 */
[----:B------:R-:W2:Y:S01]  /*0ad0*/  @!P6 LDC.64 R12, c[0x0][0x228] ;  /* 0x00008a00ff0ceb82 */ /* 0x000ea20000000a00 */
[----:B------:R-:W-:-:S04]  /*0ae0*/  @!P4 IMAD.WIDE.U32 R28, R37, 0x4, R28 ;  /* 0x00000004251cc825 */ /* 0x000fc800078e001c */
[----:B----4-:R-:W-:Y:S01]  /*0af0*/  @!P4 IMAD.WIDE.U32 R16, R37, 0x4, R16 ;  /* 0x000000042510c825 */ /* 0x010fe200078e0010 */
[----:B------:R-:W-:Y:S01]  /*0b00*/  CS2R R36, SRZ ;  /* 0x0000000000247805 */ /* 0x000fe2000001ff00 */
[----:B------:R-:W5:Y:S02]  /*0b10*/  @!P4 LDG.E R52, desc[UR10][R28.64] ;  /* 0x0000000a1c34c981 */ /* 0x000f64000c1e1900 */
[C---:B0-----:R-:W-:Y:S02]  /*0b20*/  @!P3 IMAD.WIDE.U32 R18, R35.reuse, 0x4, R18 ;  /* 0x000000042312b825 */ /* 0x041fe400078e0012 */
[----:B------:R-:W5:Y:S02]  /*0b30*/  @!P4 LDG.E R42, desc[UR10][R16.64] ;  /* 0x0000000a102ac981 */ /* 0x000f64000c1e1900 */
[----:B-1----:R-:W-:Y:S02]  /*0b40*/  @!P3 IMAD.WIDE.U32 R20, R35, 0x4, R20 ;  /* 0x000000042314b825 */ /* 0x002fe400078e0014 */
[----:B------:R-:W5:Y:S02]  /*0b50*/  @!P3 LDG.E R39, desc[UR10][R18.64] ;  /* 0x0000000a1227b981 */ /* 0x000f64000c1e1900 */
[----:B---3--:R-:W-:-:S02]  /*0b60*/  @!P2 IMAD.WIDE.U32 R4, R33, 0x4, R4 ;  /* 0x000000042104a825 */ /* 0x008fc400078e0004 */
[----:B------:R-:W5:Y:S04]  /*0b70*/  @!P3 LDG.E R38, desc[UR10][R20.64] ;  /* 0x0000000a1426b981 */ /* 0x000f68000c1e1900 */
[----:B------:R-:W5:Y:S04]  /*0b80*/  @!P2 LDG.E R37, desc[UR10][R4.64] ;  /* 0x0000000a0425a981 */ /* 0x000f68000c1e1900 */
[----:B------:R0:W-:Y:S02]  /*0b90*/  STL [R1+0x13f0], R0 ;  /* 0x0013f00001007387 */ /* 0x0001e40000100800 */
[----:B0-----:R-:W-:-:S06]  /*0ba0*/  IMAD.MOV.U32 R0, RZ, RZ, RZ ;  /* 0x000000ffff007224 */ /* 0x001fcc00078e00ff */
[----:B------:R2:W5:Y:S02]  /*0bb0*/  @!P0 LDG.E R0, desc[UR10][R22.64] ;  /* 0x0000000a16008981 */ /* 0x000564000c1e1900 */
[----:B--2---:R-:W-:Y:S01]  /*0bc0*/  @!P2 IMAD.WIDE.U32 R22, R33, 0x4, R2 ;  /* 0x000000042116a825 */ /* 0x004fe200078e0002 */
[----:B------:R-:W-:-:S04]  /*0bd0*/  @!P6 IADD3 R3, R32, UR4, RZ ;  /* 0x000000042003ec10 */ /* 0x000fc8000fffe0ff */
[----:B------:R-:W5:Y:S01]  /*0be0*/  @!P2 LDG.E R41, desc[UR10][R22.64] ;  /* 0x0000000a1629a981 */ /* 0x000f62000c1e1900 */
[----:B------:R-:W-:-:S04]  /*0bf0*/  @!P6 IMAD.WIDE.U32 R10, R3, 0x4, R10 ;  /* 0x00000004030ae825 */ /* 0x000fc800078e000a */
[----:B------:R-:W-:Y:S01]  /*0c00*/  @!P6 IMAD.WIDE.U32 R2, R3, 0x4, R12 ;  /* 0x000000040302e825 */ /* 0x000fe200078e000c */
[----:B------:R-:W-:Y:S01]  /*0c10*/  CS2R R12, SRZ ;  /* 0x00000000000c7805 */ /* 0x000fe2000001ff00 */
[----:B------:R-:W5:Y:S05]  /*0c20*/  @!P6 LDG.E R36, desc[UR10][R10.64] ;  /* 0x0000000a0a24e981 */ /* 0x000f6a000c1e1900 */
[----:B------:R-:W5:Y:S01]  /*0c30*/  @!P6 LDG.E R12, desc[UR10][R2.64] ;  /* 0x0000000a020ce981 */ /* 0x000f62000c1e1900 */
[----:B------:R-:W-:Y:S02]  /*0c40*/  @!P0 IMAD.WIDE.U32 R14, R7, 0x4, R14 ;  /* 0x00000004070e8825 */ /* 0x000fe400078e000e */
[----:B------:R-:W0:Y:S01]  /*0c50*/  @!P1 LDC.64 R6, c[0x0][0x220] ;  /* 0x00008800ff069b82 */ /* 0x000e220000000a00 */
[----:B------:R-:W-:Y:S01]  /*0c60*/  HFMA2.MMA R30, -RZ, RZ, 0, 0 ;  /* 0x00000000ff1e7435 */ /* 0x000fe200000001ff */
[----:B------:R-:W-:-:S05]  /*0c70*/  @!P1 IMAD.WIDE.U32 R8, R31, 0x4, R8 ;  /* 0x000000041f089825 */ /* 0x000fca00078e0008 */
[----:B------:R-:W5:Y:S04]  /*0c80*/  @!P1 LDG.E R13, desc[UR10][R8.64] ;  /* 0x0000000a080d9981 */ /* 0x000f68000c1e1900 */
[----:B------:R1:W5:Y:S02]  /*0c90*/  @!P0 LDG.E R30, desc[UR10][R14.64] ;  /* 0x0000000a0e1e8981 */ /* 0x000364000c1e1900 */
[----:B-1----:R-:W-:Y:S02]  /*0ca0*/  IMAD.MOV.U32 R14, RZ, RZ, RZ ;  /* 0x000000ffff0e7224 */ /* 0x002fe400078e00ff */
[----:B0-----:R-:W-:-:S05]  /*0cb0*/  @!P1 IMAD.WIDE.U32 R6, R31, 0x4, R6 ;  /* 0x000000041f069825 */ /* 0x001fca00078e0006 */
[----:B------:R0:W5:Y:S01]  /*0cc0*/  @!P1 LDG.E R14, desc[UR10][R6.64] ;  /* 0x0000000a060e9981 */ /* 0x000162000c1e1900 */
[----:B------:R-:W-:Y:S01]  /*0cd0*/  ISETP.NE.AND P1, PT, RZ, UR12, PT ;  /* 0x0000000cff007c0c */ /* 0x000fe2000bf25270 */
[----:B------:R-:W-:-:S12]  /*0ce0*/  BSSY B2, `(.L_x_2095) ;  /* 0x00000a7000027945 */ /* 0x000fd80003800000 */
[----:B0-----:R-:W-:Y:S05]  /*0cf0*/  @!P1 BRA `(.L_x_2096) ;  /* 0x00000004004c9947 */ /* 0x001fea0003800000 */
[----:B------:R-:W-:Y:S04]  /*0d00*/  BSSY B5, `(.L_x_2097) ;  /* 0x0000006000057945 */ /* 0x000fe80003800000 */
[----:B------:R-:W-:Y:S05]  /*0d10*/  @P0 BRA `(.L_x_2098) ;  /* 0x0000000000100947 */ /* 0x000fea0003800000 */
[----:B-----5:R-:W-:Y:S02]  /*0d20*/  MOV R3, R30 ;  /* 0x0000001e00037202 */ /* 0x020fe40000000f00 */
[----:B------:R-:W-:-:S07]  /*0d30*/  MOV R5, 0xd50 ;  /* 0x00000d5000057802 */ /* 0x000fce0000000f00 */
[----:B------:R-:W-:Y:S05]  /*0d40*/  CALL.REL.NOINC `($_ZN2at6native29vectorized_elementwise_kernelILi4EN48_GLOBAL__N__08322988_15_IGammaKernel_cu_cb51a28d10CalcIgammaIfEESt5arrayIPcLm3EEEEviT0_T1_$_ZN46_INTERNAL_08322988_15_IGammaKernel_cu_cb51a28d48_GLOBAL__N__08322988_15_IGammaKernel_cu_cb51a28d12calc_igammacIfEET_S2_S2_) ;  /* 0x000000ec00a87944 */ /* 0x000fea0003c00000 */
[----:B------:R0:W-:Y:S02]  /*0d50*/  STL [R1+0x13f4], R6 ;  /* 0x0013f40601007387 */ /* 0x0001e40000100800 */
.L_x_2098:
[----:B------:R-:W-:Y:S05]  /*0d60*/  BSYNC B5 ;  /* 0x0000000000057941 */ /* 0x000fea0003800000 */
.L_x_2097:
[----:B-----5:R-:W1:Y:S01]  /*0d70*/  S2R R0, SR_TID.X ;  /* 0x0000000000007919 */ /* 0x020e620000002100 */
[----:B------:R-:W-:Y:S01]  /*0d80*/  BSSY B5, `(.L_x_2099) ;  /* 0x0000009000057945 */ /* 0x000fe20003800000 */
[----:B-1----:R-:W-:-:S05]  /*0d90*/  VIADD R0, R0, 0x80 ;  /* 0x0000008000007836 */ /* 0x002fca0000000000 */
[----:B------:R-:W-:-:S13]  /*0da0*/  ISETP.GE.AND P0, PT, R0, UR5, PT ;  /* 0x0000000500007c0c */ /* 0x000fda000bf06270 */
[----:B------:R-:W-:Y:S05]  /*0db0*/  @P0 BRA `(.L_x_2100) ;  /* 0x0000000000140947 */ /* 0x000fea0003800000 */
[----:B------:R1:W5:Y:S01]  /*0dc0*/  LDL.LU R3, [R1+0x13f0] ;  /* 0x0013f00001037983 */ /* 0x0003620000300800 */
[----:B------:R-:W-:Y:S02]  /*0dd0*/  MOV R0, R53 ;  /* 0x0000003500007202 */ /* 0x000fe40000000f00 */
[----:B------:R-:W-:-:S07]  /*0de0*/  MOV R5, 0xe00 ;  /* 0x00000e0000057802 */ /* 0x000fce0000000f00 */
[----:B01---5:R-:W-:Y:S05]  /*0df0*/  CALL.REL.NOINC `($_ZN2at6native29vectorized_elementwise_kernelILi4EN48_GLOBAL__N__08322988_15_IGammaKernel_cu_cb51a28d10CalcIgammaIfEESt5arrayIPcLm3EEEEviT0_T1_$_ZN46_INTERNAL_08322988_15_IGammaKernel_cu_cb51a28d48_GLOBAL__N__08322988_15_IGammaKernel_cu_cb51a28d12calc_igammacIfEET_S2_S2_) ;  /* 0x000000ec007c7944 */ /* 0x023fea0003c00000 */
[----:B------:R-:W-:-:S07]  /*0e00*/  IMAD.MOV.U32 R53, RZ, RZ, R6 ;  /* 0x000000ffff357224 */ /* 0x000fce00078e0006 */
.L_x_2100:
[----:B------:R-:W-:Y:S05]  /*0e10*/  BSYNC B5 ;  /* 0x0000000000057941 */ /* 0x000fea0003800000 */
.L_x_2099:
        /* <DEDUP_REMOVED lines=8> */
[----:B0-----:R-:W-:Y:S05]  /*0ea0*/  CALL.REL.NOINC `($_ZN2at6native29vectorized_elementwise_kernelILi4EN48_GLOBAL__N__08322988_15_IGammaKernel_cu_cb51a28d10CalcIgammaIfEESt5arrayIPcLm3EEEEviT0_T1_$_ZN46_INTERNAL_08322988_15_IGammaKernel_cu_cb51a28d48_GLOBAL__N__08322988_15_IGammaKernel_cu_cb51a28d12calc_igammacIfEET_S2_S2_) ;  /* 0x000000ec00507944 */ /* 0x001fea0003c00000 */
[----:B------:R-:W-:-:S07]  /*0eb0*/  IMAD.MOV.U32 R43, RZ, RZ, R6 ;  /* 0x000000ffff2b7224 */ /* 0x000fce00078e0006 */
.L_x_2102:
[----:B------:R-:W-:Y:S05]  /*0ec0*/  BSYNC B5 ;  /* 0x0000000000057941 */ /* 0x000fea0003800000 */
.L_x_2101:
        /* <DEDUP_REMOVED lines=10> */
.L_x_2104:
[----:B------:R-:W-:Y:S05]  /*0f70*/  BSYNC B5 ;  /* 0x0000000000057941 */ /* 0x000fea0003800000 */
.L_x_2103:
        /* <DEDUP_REMOVED lines=10> */
.L_x_2106:
[----:B------:R-:W-:Y:S05]  /*1020*/  BSYNC B5 ;  /* 0x0000000000057941 */ /* 0x000fea0003800000 */
.L_x_2105:
        /* <DEDUP_REMOVED lines=10> */
.L_x_2108:
[----:B------:R-:W-:Y:S05]  /*10d0*/  BSYNC B5 ;  /* 0x0000000000057941 */ /* 0x000fea0003800000 */
.L_x_2107:
        /* <DEDUP_REMOVED lines=8> */
[----:B0-----:R-:W-:Y:S05]  /*1160*/  CALL.REL.NOINC `($_ZN2at6native29vectorized_elementwise_kernelILi4EN48_GLOBAL__N__08322988_15_IGammaKernel_cu_cb51a28d10CalcIgammaIfEESt5arrayIPcLm3EEEEviT0_T1_$_ZN46_INTERNAL_08322988_15_IGammaKernel_cu_cb51a28d48_GLOBAL__N__08322988_15_IGammaKernel_cu_cb51a28d12calc_igammacIfEET_S2_S2_) ;  /* 0x000000e800a07944 */ /* 0x001fea0003c00000 */
[----:B------:R-:W-:-:S07]  /*1170*/  MOV R13, R6 ;  /* 0x00000006000d7202 */ /* 0x000fce0000000f00 */
.L_x_2110:
[----:B------:R-:W-:Y:S05]  /*1180*/  BSYNC B5 ;  /* 0x0000000000057941 */ /* 0x000fea0003800000 */
.L_x_2109:
[----:B------:R-:W1:Y:S02]  /*1190*/  S2R R0, SR_TID.X ;  /* 0x0000000000007919 */ /* 0x000e640000002100 */
[----:B-1----:R-:W-:-:S04]  /*11a0*/  IADD3 R0, R0, 0x380, RZ ;  /* 0x0000038000007810 */ /* 0x002fc80007ffe0ff */
[----:B------:R-:W-:-:S13]  /*11b0*/  ISETP.GE.AND P0, PT, R0, UR5, PT ;  /* 0x0000000500007c0c */ /* 0x000fda000bf06270 */
[----:B------:R-:W-:Y:S05]  /*11c0*/  @P0 BRA `(.L_x_2111) ;  /* 0x0000000400600947 */ /* 0x000fea0003800000 */
[----:B------:R-:W-:Y:S01]  /*11d0*/  IMAD.MOV.U32 R3, RZ, RZ, R36 ;  /* 0x000000ffff037224 */ /* 0x000fe200078e0024 */
[----:B------:R-:W-:Y:S02]  /*11e0*/  MOV R0, R12 ;  /* 0x0000000c00007202 */ /* 0x000fe40000000f00 */
[----:B------:R-:W-:-:S07]  /*11f0*/  MOV R5, 0x1210 ;  /* 0x0000121000057802 */ /* 0x000fce0000000f00 */
[----:B0-----:R-:W-:Y:S05]  /*1200*/  CALL.REL.NOINC `($_ZN2at6native29vectorized_elementwise_kernelILi4EN48_GLOBAL__N__08322988_15_IGammaKernel_cu_cb51a28d10CalcIgammaIfEESt5arrayIPcLm3EEEEviT0_T1_$_ZN46_INTERNAL_08322988_15_IGammaKernel_cu_cb51a28d48_GLOBAL__N__08322988_15_IGammaKernel_cu_cb51a28d12calc_igammacIfEET_S2_S2_) ;  /* 0x000000e800787944 */ /* 0x001fea0003c00000 */
[----:B------:R-:W-:Y:S01]  /*1210*/  MOV R5, R6 ;  /* 0x0000000600057202 */ /* 0x000fe20000000f00 */
[----:B------:R-:W-:Y:S06]  /*1220*/  BRA `(.L_x_2111) ;  /* 0x0000000400487947 */ /* 0x000fec0003800000 */
.L_x_2096:
[----:B------:R-:W-:Y:S04]  /*1230*/  BSSY B6, `(.L_x_2112) ;  /* 0x0000006000067945 */ /* 0x000fe80003800000 */
[----:B------:R-:W-:Y:S05]  /*1240*/  @P0 BRA `(.L_x_2113) ;  /* 0x0000000000100947 */ /* 0x000fea0003800000 */
[----:B-----5:R-:W-:Y:S01]  /*1250*/  IMAD.MOV.U32 R2, RZ, RZ, R30 ;  /* 0x000000ffff027224 */ /* 0x020fe200078e001e */
[----:B------:R-:W-:-:S07]  /*1260*/  MOV R4, 0x1280 ;  /* 0x0000128000047802 */ /* 0x000fce0000000f00 */
[----:B------:R-:W-:Y:S05]  /*1270*/  CALL.REL.NOINC `($_ZN2at6native29vectorized_elementwise_kernelILi4EN48_GLOBAL__N__08322988_15_IGammaKernel_cu_cb51a28d10CalcIgammaIfEESt5arrayIPcLm3EEEEviT0_T1_$_ZN46_INTERNAL_08322988_15_IGammaKernel_cu_cb51a28d48_GLOBAL__N__08322988_15_IGammaKernel_cu_cb51a28d11calc_igammaIfEET_S2_S2_) ;  /* 0x0000000800307944 */ /* 0x000fea0003c00000 */
[----:B------:R0:W-:Y:S02]  /*1280*/  STL [R1+0x13f4], R15 ;  /* 0x0013f40f01007387 */ /* 0x0001e40000100800 */
.L_x_2113:
[----:B------:R-:W-:Y:S05]  /*1290*/  BSYNC B6 ;  /* 0x0000000000067941 */ /* 0x000fea0003800000 */
.L_x_2112:
[----:B-----5:R-:W1:Y:S01]  /*12a0*/  S2R R0, SR_TID.X ;  /* 0x0000000000007919 */ /* 0x020e620000002100 */
[----:B------:R-:W-:Y:S01]  /*12b0*/  BSSY B6, `(.L_x_2114) ;  /* 0x0000009000067945 */ /* 0x000fe20003800000 */
[----:B-1----:R-:W-:-:S04]  /*12c0*/  IADD3 R0, R0, 0x80, RZ ;  /* 0x0000008000007810 */ /* 0x002fc80007ffe0ff */
[----:B------:R-:W-:-:S13]  /*12d0*/  ISETP.GE.AND P0, PT, R0, UR5, PT ;  /* 0x0000000500007c0c */ /* 0x000fda000bf06270 */
[----:B------:R-:W-:Y:S05]  /*12e0*/  @P0 BRA `(.L_x_2115) ;  /* 0x0000000000140947 */ /* 0x000fea0003800000 */
[----:B------:R1:W5:Y:S01]  /*12f0*/  LDL.LU R2, [R1+0x13f0] ;  /* 0x0013f00001027983 */ /* 0x0003620000300800 */
[----:B------:R-:W-:Y:S02]  /*1300*/  MOV R0, R53 ;  /* 0x0000003500007202 */ /* 0x000fe40000000f00 */
[----:B------:R-:W-:-:S07]  /*1310*/  MOV R4, 0x1330 ;  /* 0x0000133000047802 */ /* 0x000fce0000000f00 */
[----:B01---5:R-:W-:Y:S05]  /*1320*/  CALL.REL.NOINC `($_ZN2at6native29vectorized_elementwise_kernelILi4EN48_GLOBAL__N__08322988_15_IGammaKernel_cu_cb51a28d10CalcIgammaIfEESt5arrayIPcLm3EEEEviT0_T1_$_ZN46_INTERNAL_08322988_15_IGammaKernel_cu_cb51a28d48_GLOBAL__N__08322988_15_IGammaKernel_cu_cb51a28d11calc_igammaIfEET_S2_S2_) ;  /* 0x0000000800047944 */ /* 0x023fea0003c00000 */
[----:B------:R-:W-:-:S07]  /*1330*/  IMAD.MOV.U32 R53, RZ, RZ, R15 ;  /* 0x000000ffff357224 */ /* 0x000fce00078e000f */
.L_x_2115:
[----:B------:R-:W-:Y:S05]  /*1340*/  BSYNC B6 ;  /* 0x0000000000067941 */ /* 0x000fea0003800000 */
.L_x_2114:
        /* <DEDUP_REMOVED lines=8> */
[----:B0-----:R-:W-:Y:S05]  /*13d0*/  CALL.REL.NOINC `($_ZN2at6native29vectorized_elementwise_kernelILi4EN48_GLOBAL__N__08322988_15_IGammaKernel_cu_cb51a28d10CalcIgammaIfEESt5arrayIPcLm3EEEEviT0_T1_$_ZN46_INTERNAL_08322988_15_IGammaKernel_cu_cb51a28d48_GLOBAL__N__08322988_15_IGammaKernel_cu_cb51a28d11calc_igammaIfEET_S2_S2_) ;  /* 0x0000000400d87944 */ /* 0x001fea0003c00000 */
[----:B------:R-:W-:-:S07]  /*13e0*/  MOV R43, R15 ;  /* 0x0000000f002b7202 */ /* 0x000fce0000000f00 */
.L_x_2117:
[----:B------:R-:W-:Y:S05]  /*13f0*/  BSYNC B6 ;  /* 0x0000000000067941 */ /* 0x000fea0003800000 */
.L_x_2116:
        /* <DEDUP_REMOVED lines=8> */
[----:B0-----:R-:W-:Y:S05]  /*1480*/  CALL.REL.NOINC `($_ZN2at6native29vectorized_elementwise_kernelILi4EN48_GLOBAL__N__08322988_15_IGammaKernel_cu_cb51a28d10CalcIgammaIfEESt5arrayIPcLm3EEEEviT0_T1_$_ZN46_INTERNAL_08322988_15_IGammaKernel_cu_cb51a28d48_GLOBAL__N__08322988_15_IGammaKernel_cu_cb51a28d11calc_igammaIfEET_S2_S2_) ;  /* 0x0000000400ac7944 */ /* 0x001fea0003c00000 */
[----:B------:R-:W-:-:S07]  /*1490*/  MOV R42, R15 ;  /* 0x0000000f002a7202 */ /* 0x000fce0000000f00 */
.L_x_2119:
[----:B------:R-:W-:Y:S05]  /*14a0*/  BSYNC B6 ;  /* 0x0000000000067941 */ /* 0x000fea0003800000 */
.L_x_2118:
        /* <DEDUP_REMOVED lines=8> */
[----:B0-----:R-:W-:Y:S05]  /*1530*/  CALL.REL.NOINC `($_ZN2at6native29vectorized_elementwise_kernelILi4EN48_GLOBAL__N__08322988_15_IGammaKernel_cu_cb51a28d10CalcIgammaIfEESt5arrayIPcLm3EEEEviT0_T1_$_ZN46_INTERNAL_08322988_15_IGammaKernel_cu_cb51a28d48_GLOBAL__N__08322988_15_IGammaKernel_cu_cb51a28d11calc_igammaIfEET_S2_S2_) ;  /* 0x0000000400807944 */ /* 0x001fea0003c00000 */
[----:B------:R-:W-:-:S07]  /*1540*/  IMAD.MOV.U32 R38, RZ, RZ, R15 ;  /* 0x000000ffff267224 */ /* 0x000fce00078e000f */
.L_x_2121:
[----:B------:R-:W-:Y:S05]  /*1550*/  BSYNC B6 ;  /* 0x0000000000067941 */ /* 0x000fea0003800000 */
.L_x_2120:
        /* <DEDUP_REMOVED lines=10> */
.L_x_2123:
[----:B------:R-:W-:Y:S05]  /*1600*/  BSYNC B6 ;  /* 0x0000000000067941 */ /* 0x000fea0003800000 */
.L_x_2122:
        /* <DEDUP_REMOVED lines=10> */
.L_x_2125:
[----:B------:R-:W-:Y:S05]  /*16b0*/  BSYNC B6 ;  /* 0x0000000000067941 */ /* 0x000fea0003800000 */
.L_x_2124:
[----:B------:R-:W1:Y:S02]  /*16c0*/  S2R R0, SR_TID.X ;  /* 0x0000000000007919 */ /* 0x000e640000002100 */
        /* <DEDUP_REMOVED lines=8> */
.L_x_2111:
[----:B------:R-:W-:Y:S05]  /*1750*/  BSYNC B2 ;  /* 0x0000000000027941 */ /* 0x000fea0003800000 */
.L_x_2095:
[----:B------:R-:W2:Y:S01]  /*1760*/  LDL.LU R4, [R1+0x13f4] ;  /* 0x0013f40001047983 */ /* 0x000ea20000300800 */
[----:B------:R-:W-:Y:S04]  /*1770*/  BSSY B0, `(.L_x_2126) ;  /* 0x0000034000007945 */ /* 0x000fe80003800000 */
[----:B------:R-:W-:Y:S01]  /*1780*/  BSSY B1, `(.L_x_2127) ;  /* 0x000002c000017945 */ /* 0x000fe20003800000 */
[----:B------:R-:W1:Y:S02]  /*1790*/  S2R R0, SR_TID.X ;  /* 0x0000000000007919 */ /* 0x000e640000002100 */
[----:B-1----:R-:W-:-:S13]  /*17a0*/  ISETP.GE.AND P0, PT, R0, UR5, PT ;  /* 0x0000000500007c0c */ /* 0x002fda000bf06270 */
[----:B------:R-:W1:Y:S01]  /*17b0*/  @!P0 LDC.64 R2, c[0x0][0x218] ;  /* 0x00008600ff028b82 */ /* 0x000e620000000a00 */
[C---:B------:R-:W-:Y:S02]  /*17c0*/  @!P0 IADD3 R7, R0.reuse, UR4, RZ ;  /* 0x0000000400078c10 */ /* 0x040fe4000fffe0ff */
[----:B------:R-:W-:-:S03]  /*17d0*/  @!P0 IADD3 R0, R0, 0x80, RZ ;  /* 0x0000008000008810 */ /* 0x000fc60007ffe0ff */
[----:B-1----:R-:W-:-:S05]  /*17e0*/  @!P0 IMAD.WIDE.U32 R2, R7, 0x4, R2 ;  /* 0x0000000407028825 */ /* 0x002fca00078e0002 */
[----:B--2---:R1:W-:Y:S01]  /*17f0*/  @!P0 STG.E desc[UR10][R2.64], R4 ;  /* 0x0000000402008986 */ /* 0x0043e2000c10190a */
[----:B------:R-:W-:-:S13]  /*1800*/  ISETP.GE.AND P0, PT, R0, UR5, PT ;  /* 0x0000000500007c0c */ /* 0x000fda000bf06270 */
[----:B-1----:R-:W-:Y:S05]  /*1810*/  @P0 BRA `(.L_x_2128) ;  /* 0x0000000000300947 */ /* 0x002fea0003800000 */
[----:B------:R-:W1:Y:S01]  /*1820*/  LDC.64 R2, c[0x0][0x218] ;  /* 0x00008600ff027b82 */ /* 0x000e620000000a00 */
[C---:B------:R-:W-:Y:S01]  /*1830*/  VIADD R7, R0.reuse, UR4 ;  /* 0x0000000400077c36 */ /* 0x040fe20008000000 */
[----:B------:R-:W-:-:S04]  /*1840*/  IADD3 R0, R0, 0x80, RZ ;  /* 0x0000008000007810 */ /* 0x000fc80007ffe0ff */
[----:B------:R-:W-:Y:S01]  /*1850*/  ISETP.GE.AND P0, PT, R0, UR5, PT ;  /* 0x0000000500007c0c */ /* 0x000fe2000bf06270 */
[----:B-1----:R-:W-:-:S05]  /*1860*/  IMAD.WIDE.U32 R2, R7, 0x4, R2 ;  /* 0x0000000407027825 */ /* 0x002fca00078e0002 */
[----:B------:R1:W-:Y:S07]  /*1870*/  STG.E desc[UR10][R2.64], R53 ;  /* 0x0000003502007986 */ /* 0x0003ee000c10190a */
[----:B------:R-:W-:Y:S05]  /*1880*/  @P0 BRA `(.L_x_2129) ;  /* 0x0000000000300947 */ /* 0x000fea0003800000 */
[----:B-1----:R-:W1:Y:S01]  /*1890*/  LDC.64 R2, c[0x0][0x218] ;  /* 0x00008600ff027b82 */ /* 0x002e620000000a00 */
[C---:B------:R-:W-:Y:S01]  /*18a0*/  IADD3 R7, R0.reuse, UR4, RZ ;  /* 0x0000000400077c10 */ /* 0x040fe2000fffe0ff */
[----:B------:R-:W-:-:S04]  /*18b0*/  VIADD R0, R0, 0x80 ;  /* 0x0000008000007836 */ /* 0x000fc80000000000 */
[----:B-1----:R-:W-:-:S05]  /*18c0*/  IMAD.WIDE.U32 R2, R7, 0x4, R2 ;  /* 0x0000000407027825 */ /* 0x002fca00078e0002 */
[----:B------:R1:W-:Y:S02]  /*18d0*/  STG.E desc[UR10][R2.64], R43 ;  /* 0x0000002b02007986 */ /* 0x0003e4000c10190a */
.L_x_2128:
[----:B------:R-:W-:-:S13]  /*18e0*/  ISETP.GE.AND P0, PT, R0, UR5, PT ;  /* 0x0000000500007c0c */ /* 0x000fda000bf06270 */
[----:B------:R-:W-:Y:S05]  /*18f0*/  @P0 BRA `(.L_x_2130) ;  /* 0x0000000000300947 */ /* 0x000fea0003800000 */
[----:B-1----:R-:W1:Y:S01]  /*1900*/  LDC.64 R2, c[0x0][0x218] ;  /* 0x00008600ff027b82 */ /* 0x002e620000000a00 */
[C---:B------:R-:W-:Y:S02]  /*1910*/  IADD3 R7, R0.reuse, UR4, RZ ;  /* 0x0000000400077c10 */ /* 0x040fe4000fffe0ff */
[----:B------:R-:W-:-:S03]  /*1920*/  IADD3 R0, R0, 0x80, RZ ;  /* 0x0000008000007810 */ /* 0x000fc60007ffe0ff */
[----:B-1----:R-:W-:-:S05]  /*1930*/  IMAD.WIDE.U32 R2, R7, 0x4, R2 ;  /* 0x0000000407027825 */ /* 0x002fca00078e0002 */
[----:B------:R2:W-:Y:S02]  /*1940*/  STG.E desc[UR10][R2.64], R42 ;  /* 0x0000002a02007986 */ /* 0x0005e4000c10190a */
.L_x_2129:
[----:B------:R-:W-:-:S13]  /*1950*/  ISETP.GE.AND P0, PT, R0, UR5, PT ;  /* 0x0000000500007c0c */ /* 0x000fda000bf06270 */
[----:B------:R-:W-:Y:S05]  /*1960*/  @P0 BRA `(.L_x_2131) ;  /* 0x0000000000340947 */ /* 0x000fea0003800000 */
[----:B-12---:R-:W1:Y:S01]  /*1970*/  LDC.64 R2, c[0x0][0x218] ;  /* 0x00008600ff027b82 */ /* 0x006e620000000a00 */
[C---:B------:R-:W-:Y:S01]  /*1980*/  VIADD R7, R0.reuse, UR4 ;  /* 0x0000000400077c36 */ /* 0x040fe20008000000 */
[----:B------:R-:W-:-:S03]  /*1990*/  IADD3 R0, R0, 0x80, RZ ;  /* 0x0000008000007810 */ /* 0x000fc60007ffe0ff */
[----:B-1----:R-:W-:-:S05]  /*19a0*/  IMAD.WIDE.U32 R2, R7, 0x4, R2 ;  /* 0x0000000407027825 */ /* 0x002fca00078e0002 */
[----:B------:R2:W-:Y:S02]  /*19b0*/  STG.E desc[UR10][R2.64], R38 ;  /* 0x0000002602007986 */ /* 0x0005e4000c10190a */
.L_x_2130:
[----:B------:R-:W-:-:S13]  /*19c0*/  ISETP.GE.AND P0, PT, R0, UR5, PT ;  /* 0x0000000500007c0c */ /* 0x000fda000bf06270 */
[----:B------:R-:W-:Y:S05]  /*19d0*/  @P0 BREAK B1 ;  /* 0x0000000000010942 */ /* 0x000fea0003800000 */
[----:B------:R-:W-:Y:S05]  /*19e0*/  @P0 BRA `(.L_x_2132) ;  /* 0x0000000000300947 */ /* 0x000fea0003800000 */
[----:B-12---:R-:W1:Y:S01]  /*19f0*/  LDC.64 R2, c[0x0][0x218] ;  /* 0x00008600ff027b82 */ /* 0x006e620000000a00 */
[C---:B------:R-:W-:Y:S01]  /*1a00*/  IADD3 R7, R0.reuse, UR4, RZ ;  /* 0x0000000400077c10 */ /* 0x040fe2000fffe0ff */
[----:B------:R-:W-:-:S04]  /*1a10*/  VIADD R0, R0, 0x80 ;  /* 0x0000008000007836 */ /* 0x000fc80000000000 */
[----:B-1----:R-:W-:-:S05]  /*1a20*/  IMAD.WIDE.U32 R2, R7, 0x4, R2 ;  /* 0x0000000407027825 */ /* 0x002fca00078e0002 */
[----:B------:R3:W-:Y:S02]  /*1a30*/  STG.E desc[UR10][R2.64], R37 ;  /* 0x0000002502007986 */ /* 0x0007e4000c10190a */
.L_x_2131:
[----:B------:R-:W-:Y:S05]  /*1a40*/  BSYNC B1 ;  /* 0x0000000000017941 */ /* 0x000fea0003800000 */
.L_x_2127:
[----:B------:R-:W-:-:S13]  /*1a50*/  ISETP.GE.AND P0, PT, R0, UR5, PT ;  /* 0x0000000500007c0c */ /* 0x000fda000bf06270 */
[----:B-123--:R-:W1:Y:S01]  /*1a60*/  @!P0 LDC.64 R2, c[0x0][0x218] ;  /* 0x00008600ff028b82 */ /* 0x00ee620000000a00 */
[C---:B------:R-:W-:Y:S02]  /*1a70*/  @!P0 IADD3 R7, R0.reuse, UR4, RZ ;  /* 0x0000000400078c10 */ /* 0x040fe4000fffe0ff */
[----:B------:R-:W-:-:S03]  /*1a80*/  @!P0 IADD3 R0, R0, 0x80, RZ ;  /* 0x0000008000008810 */ /* 0x000fc60007ffe0ff */
[----:B-1----:R-:W-:-:S05]  /*1a90*/  @!P0 IMAD.WIDE.U32 R2, R7, 0x4, R2 ;  /* 0x0000000407028825 */ /* 0x002fca00078e0002 */
[----:B------:R3:W-:Y:S02]  /*1aa0*/  @!P0 STG.E desc[UR10][R2.64], R13 ;  /* 0x0000000d02008986 */ /* 0x0007e4000c10190a */
.L_x_2132:
[----:B------:R-:W-:Y:S05]  /*1ab0*/  BSYNC B0 ;  /* 0x0000000000007941 */ /* 0x000fea0003800000 */
.L_x_2126:
[----:B------:R-:W-:Y:S05]  /*1ac0*/  WARPSYNC.ALL ;  /* 0x0000000000007948 */ /* 0x000fea0003800000 */
[----:B------:R-:W-:-:S13]  /*1ad0*/  ISETP.GE.AND P0, PT, R0, UR5, PT ;  /* 0x0000000500007c0c */ /* 0x000fda000bf06270 */
[----:B------:R-:W-:Y:S05]  /*1ae0*/  @P0 EXIT ;  /* 0x000000000000094d */ /* 0x000fea0003800000 */
[----:B-123--:R-:W1:Y:S01]  /*1af0*/  LDC.64 R2, c[0x0][0x218] ;  /* 0x00008600ff027b82 */ /* 0x00ee620000000a00 */
[----:B------:R-:W-:-:S04]  /*1b00*/  VIADD R7, R0, UR4 ;  /* 0x0000000400077c36 */ /* 0x000fc80008000000 */
[----:B-1----:R-:W-:-:S05]  /*1b10*/  IMAD.WIDE.U32 R2, R7, 0x4, R2 ;  /* 0x0000000407027825 */ /* 0x002fca00078e0002 */
[----:B------:R-:W-:Y:S01]  /*1b20*/  STG.E desc[UR10][R2.64], R5 ;  /* 0x0000000502007986 */ /* 0x000fe2000c10190a */
[----:B------:R-:W-:Y:S05]  /*1b30*/  EXIT ;  /* 0x000000000000794d */ /* 0x000fea0003800000 */
        .type           $_ZN2at6native29vectorized_elementwise_kernelILi4EN48_GLOBAL__N__08322988_15_IGammaKernel_cu_cb51a28d10CalcIgammaIfEESt5arrayIPcLm3EEEEviT0_T1_$_ZN46_INTERNAL_08322988_15_IGammaKernel_cu_cb51a28d48_GLOBAL__N__08322988_15_IGammaKernel_cu_cb51a28d11calc_igammaIfEET_S2_S2_,@function
        .size           $_ZN2at6native29vectorized_elementwise_kernelILi4EN48_GLOBAL__N__08322988_15_IGammaKernel_cu_cb51a28d10CalcIgammaIfEESt5arrayIPcLm3EEEEviT0_T1_$_ZN46_INTERNAL_08322988_15_IGammaKernel_cu_cb51a28d48_GLOBAL__N__08322988_15_IGammaKernel_cu_cb51a28d11calc_igammaIfEET_S2_S2_,($_ZN2at6native29vectorized_elementwise_kernelILi4EN48_GLOBAL__N__08322988_15_IGammaKernel_cu_cb51a28d10CalcIgammaIfEESt5arrayIPcLm3EEEEviT0_T1_$_ZN46_INTERNAL_08322988_15_IGammaKernel_cu_cb51a28d48_GLOBAL__N__08322988_15_IGammaKernel_cu_cb51a28d12calc_igammacIfEET_S2_S2_ - $_ZN2at6native29vectorized_elementwise_kernelILi4EN48_GLOBAL__N__08322988_15_IGammaKernel_cu_cb51a28d10CalcIgammaIfEESt5arrayIPcLm3EEEEviT0_T1_$_ZN46_INTERNAL_08322988_15_IGammaKernel_cu_cb51a28d48_GLOBAL__N__08322988_15_IGammaKernel_cu_cb51a28d11calc_igammaIfEET_S2_S2_)
$_ZN2at6native29vectorized_elementwise_kernelILi4EN48_GLOBAL__N__08322988_15_IGammaKernel_cu_cb51a28d10CalcIgammaIfEESt5arrayIPcLm3EEEEviT0_T1_$_ZN46_INTERNAL_08322988_15_IGammaKernel_cu_cb51a28d48_GLOBAL__N__08322988_15_IGammaKernel_cu_cb51a28d11calc_igammaIfEET_S2_S2_:
        /* <DEDUP_REMOVED lines=15> */
[----:B------:R-:W-:Y:S01]  /*1c30*/  FSETP.NEU.FTZ.AND P0, PT, |R0|, +INF , PT ;  /* 0x7f8000000000780b */ /* 0x000fe20003f1d200 */
[----:B------:R-:W-:-:S12]  /*1c40*/  IMAD.MOV.U32 R5, RZ, RZ, 0x3f800000 ;  /* 0x3f800000ff057424 */ /* 0x000fd800078e00ff */
        /* <DEDUP_REMOVED lines=10> */
[----:B------:R-:W-:Y:S02]  /*1cf0*/  FSETP.GT.FTZ.AND P1, PT, R2, 200, PT ;  /* 0x434800000200780b */ /* 0x000fe40003f34000 */
[----:B------:R-:W-:-:S05]  /*1d00*/  MOV R15, 0x3f800000 ;  /* 0x3f800000000f7802 */ /* 0x000fca0000000f00 */
        /* <DEDUP_REMOVED lines=29> */
[----:B------:R-:W-:Y:S01]  /*1ee0*/  MOV R5, 0x1 ;  /* 0x0000000100057802 */ /* 0x000fe20000000f00 */
[----:B------:R-:W-:Y:S01]  /*1ef0*/  IMAD.MOV.U32 R20, RZ, RZ, 0x4a20fbd8 ;  /* 0x4a20fbd8ff147424 */ /* 0x000fe200078e00ff */
[----:B------:R-:W-:Y:S01]  /*1f00*/  MOV R18, 0x4912f03a ;  /* 0x4912f03a00127802 */ /* 0x000fe20000000f00 */
[----:B------:R2:W-:Y:S01]  /*1f10*/  STL.64 [R1+0x10], R16 ;  /* 0x0000101001007387 */ /* 0x0005e20000100a00 */
[----:B------:R-:W-:Y:S01]  /*1f20*/  @P0 MOV R5, 0xffffffff ;  /* 0xffffffff00050802 */ /* 0x000fe20000000f00 */
[C---:B0-----:R-:W-:Y:S01]  /*1f30*/  VIADD R15, R1.reuse, 0x9c4 ;  /* 0x000009c4010f7836 */ /* 0x041fe20000000000 */
[----:B------:R-:W-:Y:S01]  /*1f40*/  @P0 IADD3 R15, R1, 0x9f4, RZ ;  /* 0x000009f4010f0810 */ /* 0x000fe20007ffe0ff */
[----:B------:R0:W-:Y:S01]  /*1f50*/  STL.64 [R1+0x8], R10 ;  /* 0x0000080a01007387 */ /* 0x0001e20000100a00 */
[----:B------:R-:W-:-:S02]  /*1f60*/  MOV R21, 0x4b4b8b8f ;  /* 0x4b4b8b8f00157802 */ /* 0x000fc40000000f00 */
[----:B-1----:R-:W-:Y:S01]  /*1f70*/  MOV R6, 0x4b5edd0a ;  /* 0x4b5edd0a00067802 */ /* 0x002fe20000000f00 */
[----:B------:R1:W-:Y:S01]  /*1f80*/  STL.64 [R1+0x18], R18 ;  /* 0x0000181201007387 */ /* 0x0003e20000100a00 */
[----:B------:R-:W-:Y:S02]  /*1f90*/  MOV R7, 0x4c255322 ;  /* 0x4c25532200077802 */ /* 0x000fe40000000f00 */
[----:B--2---:R-:W-:Y:S01]  /*1fa0*/  MOV R16, 0x42840000 ;  /* 0x4284000000107802 */ /* 0x004fe20000000f00 */
[----:B------:R-:W-:Y:S01]  /*1fb0*/  IMAD.MOV.U32 R17, RZ, RZ, 0x44f0a000 ;  /* 0x44f0a000ff117424 */ /* 0x000fe200078e00ff */
[----:B------:R-:W-:Y:S01]  /*1fc0*/  STL.64 [R1+0x9d8], R20 ;  /* 0x0009d81401007387 */ /* 0x000fe20000100a00 */
[----:B0-----:R-:W-:Y:S01]  /*1fd0*/  IMAD.MOV.U32 R10, RZ, RZ, 0x4ca4b97f ;  /* 0x4ca4b97fff0a7424 */ /* 0x001fe200078e00ff */
[----:B------:R-:W-:Y:S02]  /*1fe0*/  MOV R11, 0x4cc5f8af ;  /* 0x4cc5f8af000b7802 */ /* 0x000fe40000000f00 */
[----:B------:R0:W-:Y:S01]  /*1ff0*/  STL.64 [R1+0x20], R6 ;  /* 0x0000200601007387 */ /* 0x0001e20000100a00 */
[----:B-1----:R-:W-:-:S03]  /*2000*/  MOV R18, 0x46ff3c00 ;  /* 0x46ff3c0000127802 */ /* 0x002fc60000000f00 */
[----:B------:R1:W-:Y:S01]  /*2010*/  STL.64 [R1+0x9c8], R16 ;  /* 0x0009c81001007387 */ /* 0x0003e20000100a00 */
[----:B------:R-:W-:-:S03]  /*2020*/  MOV R19, 0x48ae85e0 ;  /* 0x48ae85e000137802 */ /* 0x000fc60000000f00 */
[----:B------:R2:W-:Y:S01]  /*2030*/  STL.64 [R1+0x28], R10 ;  /* 0x0000280a01007387 */ /* 0x0005e20000100a00 */
[----:B0-----:R-:W-:-:S03]  /*2040*/  MOV R6, 0x4c2f75b4 ;  /* 0x4c2f75b400067802 */ /* 0x001fc60000000f00 */
[----:B------:R0:W-:Y:S01]  /*2050*/  STL.64 [R1+0x9d0], R18 ;  /* 0x0009d01201007387 */ /* 0x0001e20000100a00 */
[----:B------:R-:W-:Y:S01]  /*2060*/  MOV R7, 0x4cc8c38c ;  /* 0x4cc8c38c00077802 */ /* 0x000fe20000000f00 */
[----:B-1----:R-:W-:-:S04]  /*2070*/  IMAD.SHL.U32 R16, R5, 0x4, RZ ;  /* 0x0000000405107824 */ /* 0x002fc800078e00ff */
[----:B------:R1:W-:Y:S01]  /*2080*/  STL.64 [R1+0x9e0], R6 ;  /* 0x0009e00601007387 */ /* 0x0003e20000100a00 */
[----:B--2---:R-:W-:Y:S01]  /*2090*/  IMAD.MOV.U32 R10, RZ, RZ, 0x4d0fed36 ;  /* 0x4d0fed36ff0a7424 */ /* 0x004fe200078e00ff */
[----:B------:R-:W-:Y:S02]  /*20a0*/  MOV R11, 0x4ce5eb4c ;  /* 0x4ce5eb4c000b7802 */ /* 0x000fe40000000f00 */
[----:B------:R-:W-:Y:S01]  /*20b0*/  IADD3 R15, R15, R16, RZ ;  /* 0x000000100f0f7210 */ /* 0x000fe20007ffe0ff */
[----:B0-----:R-:W-:Y:S02]  /*20c0*/  IMAD.MOV.U32 R18, RZ, RZ, 0x4c184540 ;  /* 0x4c184540ff127424 */ /* 0x001fe400078e00ff */
[----:B------:R0:W-:Y:S01]  /*20d0*/  STL.64 [R1+0x9e8], R10 ;  /* 0x0009e80a01007387 */ /* 0x0001e20000100a00 */
[----:B------:R-:W-:Y:S02]  /*20e0*/  MOV R19, RZ ;  /* 0x000000ff00137202 */ /* 0x000fe40000000f00 */
[----:B-1----:R-:W-:-:S03]  /*20f0*/  MOV R6, 0x4c5914c6 ;  /* 0x4c5914c600067802 */ /* 0x002fc60000000f00 */
[----:B------:R-:W-:Y:S04]  /*2100*/  STL.64 [R1+0x9f0], R18 ;  /* 0x0009f01201007387 */ /* 0x000fe80000100a00 */
[----:B------:R1:W-:Y:S01]  /*2110*/  STL [R1+0x30], R6 ;  /* 0x0000300601007387 */ /* 0x0003e20000100800 */
[----:B0-----:R-:W-:Y:S01]  /*2120*/  IMAD.MOV.U32 R10, RZ, RZ, RZ ;  /* 0x000000ffff0a7224 */ /* 0x001fe200078e00ff */
[----:B------:R-:W-:Y:S02]  /*2130*/  @P0 MOV R10, 0xc ;  /* 0x0000000c000a0802 */ /* 0x000fe40000000f00 */
[----:B------:R-:W2:Y:S01]  /*2140*/  LDL R7, [R15] ;  /* 0x000000000f077983 */ /* 0x000ea20000100800 */
[----:B-1----:R-:W-:Y:S02]  /*2150*/  IADD3 R6, R15, R16, RZ ;  /* 0x000000100f067210 */ /* 0x002fe40007ffe0ff */
[----:B------:R-:W-:-:S03]  /*2160*/  IADD3 R10, R10, R5, RZ ;  /* 0x000000050a0a7210 */ /* 0x000fc60007ffe0ff */
[--C-:B------:R-:W-:Y:S02]  /*2170*/  IMAD.IADD R11, R6, 0x1, R16.reuse ;  /* 0x00000001060b7824 */ /* 0x100fe400078e0210 */
[----:B------:R-:W-:Y:S01]  /*2180*/  IMAD.U32 R33, R10, 0x4, R1 ;  /* 0x000000040a217824 */ /* 0x000fe200078e0001 */
[----:B------:R-:W3:Y:S02]  /*2190*/  LDL R6, [R6] ;  /* 0x0000000006067983 */ /* 0x000ee40000100800 */
[-C--:B------:R-:W-:Y:S02]  /*21a0*/  IADD3 R34, R11, R16.reuse, RZ ;  /* 0x000000100b227210 */ /* 0x080fe40007ffe0ff */
[----:B------:R-:W-:Y:S01]  /*21b0*/  IADD3 R31, R16, R33, RZ ;  /* 0x00000021101f7210 */ /* 0x000fe20007ffe0ff */
[----:B------:R0:W4:Y:S01]  /*21c0*/  LDL R5, [R11] ;  /* 0x000000000b057983 */ /* 0x0001220000100800 */
[-C--:B------:R-:W-:Y:S02]  /*21d0*/  IADD3 R32, R34, R16.reuse, RZ ;  /* 0x0000001022207210 */ /* 0x080fe40007ffe0ff */
[----:B------:R-:W-:Y:S01]  /*21e0*/  IADD3 R22, R31, R16, RZ ;  /* 0x000000101f167210 */ /* 0x000fe20007ffe0ff */
[----:B------:R-:W5:Y:S02]  /*21f0*/  LDL R34, [R34] ;  /* 0x0000000022227983 */ /* 0x000f640000100800 */
[----:B------:R-:W-:-:S02]  /*2200*/  IMAD.IADD R30, R32, 0x1, R16 ;  /* 0x00000001201e7824 */ /* 0x000fc400078e0210 */
[--C-:B------:R-:W-:Y:S01]  /*2210*/  IMAD.IADD R28, R22, 0x1, R16.reuse ;  /* 0x00000001161c7824 */ /* 0x100fe200078e0210 */
[----:B------:R-:W5:Y:S02]  /*2220*/  LDL R33, [R33] ;  /* 0x0000000021217983 */ /* 0x000f640000100800 */
[-C--:B------:R-:W-:Y:S02]  /*2230*/  IADD3 R29, R30, R16.reuse, RZ ;  /* 0x000000101e1d7210 */ /* 0x080fe40007ffe0ff */
        /* <DEDUP_REMOVED lines=15> */
[----:B0-----:R-:W-:-:S03]  /*2330*/  IADD3 R11, R20, R16, RZ ;  /* 0x00000010140b7210 */ /* 0x001fc60007ffe0ff */
[----:B------:R-:W5:Y:S01]  /*2340*/  LDL R25, [R25] ;  /* 0x0000000019197983 */ /* 0x000f620000100800 */
[----:B------:R-:W-:Y:S01]  /*2350*/  IMAD.IADD R19, R21, 0x1, R16 ;  /* 0x0000000115137824 */ /* 0x000fe200078e0210 */
[-C--:B------:R-:W-:Y:S02]  /*2360*/  IADD3 R18, R11, R16.reuse, RZ ;  /* 0x000000100b127210 */ /* 0x080fe40007ffe0ff */
[----:B------:R-:W5:Y:S04]  /*2370*/  LDL R24, [R24] ;  /* 0x0000000018187983 */ /* 0x000f680000100800 */
[----:B------:R-:W5:Y:S04]  /*2380*/  LDL R23, [R23] ;  /* 0x0000000017177983 */ /* 0x000f680000100800 */
[----:B------:R-:W5:Y:S04]  /*2390*/  LDL R20, [R20] ;  /* 0x0000000014147983 */ /* 0x000f680000100800 */
[----:B------:R-:W5:Y:S04]  /*23a0*/  LDL R21, [R21] ;  /* 0x0000000015157983 */ /* 0x000f680000100800 */
[----:B------:R0:W5:Y:S04]  /*23b0*/  LDL R15, [R18] ;  /* 0x00000000120f7983 */ /* 0x0001680000100800 */
[----:B------:R-:W5:Y:S04]  /*23c0*/  LDL R11, [R11] ;  /* 0x000000000b0b7983 */ /* 0x000f680000100800 */
[----:B------:R-:W5:Y:S01]  /*23d0*/  LDL R19, [R19] ;  /* 0x0000000013137983 */ /* 0x000f620000100800 */
[----:B0-----:R-:W-:-:S05]  /*23e0*/  IADD3 R18, R18, R16, RZ ;  /* 0x0000001012127210 */ /* 0x001fca0007ffe0ff */
[----:B------:R-:W-:Y:S02]  /*23f0*/  IMAD.IADD R10, R18, 0x1, R16 ;  /* 0x00000001120a7824 */ /* 0x000fe400078e0210 */
[----:B------:R-:W5:Y:S03]  /*2400*/  LDL R18, [R18] ;  /* 0x0000000012127983 */ /* 0x000f660000100800 */
[----:B------:R-:W-:Y:S02]  /*2410*/  IADD3 R16, R10, R16, RZ ;  /* 0x000000100a107210 */ /* 0x000fe40007ffe0ff */
[----:B------:R-:W5:Y:S04]  /*2420*/  LDL R10, [R10] ;  /* 0x000000000a0a7983 */ /* 0x000f680000100800 */
[----:B------:R-:W5:Y:S01]  /*2430*/  LDL R16, [R16] ;  /* 0x0000000010107983 */ /* 0x000f620000100800 */
[----:B------:R-:W-:Y:S01]  /*2440*/  MOV R17, R2 ;  /* 0x0000000200117202 */ /* 0x000fe20000000f00 */
[----:B------:R-:W-:Y:S01]  /*2450*/  @P0 IMAD.MOV.U32 R17, RZ, RZ, R3 ;  /* 0x000000ffff110224 */ /* 0x000fe200078e0003 */
[----:B------:R-:W-:-:S05]  /*2460*/  FSET.BF.LEU.FTZ.AND R3, |R2|, 1, PT ;  /* 0x3f8000000203780a */ /* 0x000fca000381b200 */
[----:B--2---:R-:W-:-:S04]  /*2470*/  FFMA.FTZ R3, R3, R17, R7 ;  /* 0x0000001103037223 */ /* 0x004fc80000010007 */
[----:B---3--:R-:W-:Y:S01]  /*2480*/  FFMA.FTZ R3, R3, R17, R6 ;  /* 0x0000001103037223 */ /* 0x008fe20000010006 */
[----:B------:R-:W-:-:S03]  /*2490*/  MOV R6, 0x3bc6a26b ;  /* 0x3bc6a26b00067802 */ /* 0x000fc60000000f00 */
[----:B----4-:R-:W-:Y:S01]  /*24a0*/  FFMA.FTZ R3, R3, R17, R5 ;  /* 0x0000001103037223 */ /* 0x010fe20000010005 */
[----:B------:R-:W-:-:S03]  /*24b0*/  @P0 MOV R6, 0x4c5914c6 ;  /* 0x4c5914c600060802 */ /* 0x000fc60000000f00 */
[-C--:B-----5:R-:W-:Y:S02]  /*24c0*/  FFMA.FTZ R3, R3, R17.reuse, R34 ;  /* 0x0000001103037223 */ /* 0x0a0fe40000010022 */
        /* <DEDUP_REMOVED lines=12> */
[----:B------:R-:W-:Y:S01]  /*2590*/  FFMA.FTZ R3, R3, R17, R23 ;  /* 0x0000001103037223 */ /* 0x000fe20000010017 */
        /* <DEDUP_REMOVED lines=8> */
[----:B------:R-:W-:Y:S01]  /*2620*/  FFMA.FTZ R6, R6, R17, R18 ;  /* 0x0000001106067223 */ /* 0x000fe20000010012 */
[----:B------:R-:W-:-:S03]  /*2630*/  FADD.FTZ R7, R2, 6.0246801376342773438 ;  /* 0x40c0ca2e02077421 */ /* 0x000fc60000010000 */
        /* <DEDUP_REMOVED lines=19> */
[----:B0-----:R-:W-:-:S04]  /*2770*/  FMUL.FTZ R5, R8, R5 ;  /* 0x0000000508057220 */ /* 0x001fc80000410000 */
[C---:B------:R-:W-:Y:S01]  /*2780*/  FADD.FTZ.RZ R6, R5.reuse, 1 ;  /* 0x3f80000005067421 */ /* 0x040fe2000001c000 */
[----:B------:R-:W-:Y:S02]  /*2790*/  ISETP.GE.U32.AND P0, PT, R5, 0x7f800000, PT ;  /* 0x7f8000000500780c */ /* 0x000fe40003f06070 */
[----:B-1----:R-:W0:Y:S01]  /*27a0*/  MUFU.RCP64H R7, R17 ;  /* 0x0000001100077308 */ /* 0x002e220000001800 */
[----:B------:R-:W-:-:S05]  /*27b0*/  VIADD R6, R6, 0xc0c00000 ;  /* 0xc0c0000006067836 */ /* 0x000fca0000000000 */
[----:B------:R-:W-:Y:S02]  /*27c0*/  LOP3.LUT R18, R6, 0xff800000, RZ, 0xc0, !PT ;  /* 0xff80000006127812 */ /* 0x000fe400078ec0ff */
        /* <DEDUP_REMOVED lines=15> */
[C---:B------:R-:W-:Y:S01]  /*28c0*/  FFMA.FTZ R10, R15.reuse, R10, -0.25000196695327758789 ;  /* 0xbe8000420f0a7423 */ /* 0x040fe2000001000a */
        /* <DEDUP_REMOVED lines=16> */
.L_x_2143:
[----:B------:R-:W-:Y:S05]  /*29d0*/  BSYNC B1 ;  /* 0x0000000000017941 */ /* 0x000fea0003800000 */
.L_x_2142:
        /* <DEDUP_REMOVED lines=15> */
[----:B------:R-:W-:Y:S02]  /*2ad0*/  MOV R8, R9 ;  /* 0x0000000900087202 */ /* 0x000fe40000000f00 */
[----:B------:R-:W-:Y:S02]  /*2ae0*/  MOV R23, R17 ;  /* 0x0000001100177202 */ /* 0x000fe40000000f00 */
[----:B------:R-:W-:-:S07]  /*2af0*/  MOV R6, 0x2b10 ;  /* 0x00002b1000067802 */ /* 0x000fce0000000f00 */
[----:B------:R-:W-:Y:S05]  /*2b00*/  CALL.REL.NOINC `($__internal_10_$__cuda_sm20_div_rn_f64_full) ;  /* 0x0000025400f47944 */ /* 0x000fea0003c00000 */
[----:B------:R-:W-:Y:S01]  /*2b10*/  IMAD.MOV.U32 R6, RZ, RZ, R8 ;  /* 0x000000ffff067224 */ /* 0x000fe200078e0008 */
[----:B------:R-:W-:-:S07]  /*2b20*/  MOV R7, R29 ;  /* 0x0000001d00077202 */ /* 0x000fce0000000f00 */
.L_x_2145:
[----:B------:R-:W-:Y:S05]  /*2b30*/  BSYNC B1 ;  /* 0x0000000000017941 */ /* 0x000fea0003800000 */
.L_x_2144:
        /* <DEDUP_REMOVED lines=61> */
.L_x_2147:
[----:B------:R-:W-:Y:S05]  /*2f10*/  BSYNC B1 ;  /* 0x0000000000017941 */ /* 0x000fea0003800000 */
.L_x_2146:
[----:B0-----:R-:W-:Y:S01]  /*2f20*/  DMUL R16, R16, R18 ;  /* 0x0000001210107228 */ /* 0x001fe20000000000 */
[----:B------:R-:W-:Y:S01]  /*2f30*/  UMOV UR6, 0xf0000000 ;  /* 0xf000000000067882 */ /* 0x000fe20000000000 */
[----:B------:R-:W-:-:S04]  /*2f40*/  UMOV UR7, 0x380fffff ;  /* 0x380fffff00077882 */ /* 0x000fc80000000000 */
[----:B------:R-:W0:Y:S02]  /*2f50*/  F2F.F32.F64 R3, R16 ;  /* 0x0000001000037310 */ /* 0x000e240000301000 */
[----:B------:R-:W-:-:S14]  /*2f60*/  DSETP.GEU.AND P0, PT, |R16|, UR6, PT ;  /* 0x0000000610007e2a */ /* 0x000fdc000bf0e200 */
[----:B0-----:R-:W-:Y:S01]  /*2f70*/  @!P0 FMUL R3, R3, 1.175494350822287508e-38 ;  /* 0x0080000003038820 */ /* 0x001fe20000400000 */
[----:B------:R-:W-:Y:S06]  /*2f80*/  BRA `(.L_x_2148) ;  /* 0x0000000c00a07947 */ /* 0x000fec0003800000 */
.L_x_2141:
        /* <DEDUP_REMOVED lines=10> */
.L_x_2140:
        /* <DEDUP_REMOVED lines=45> */
.L_x_2151:
        /* <DEDUP_REMOVED lines=13> */
.L_x_2150:
        /* <DEDUP_REMOVED lines=15> */
.L_x_2153:
        /* <DEDUP_REMOVED lines=16> */
.L_x_2154:
        /* <DEDUP_REMOVED lines=36> */
.L_x_2152:
[----:B------:R-:W-:Y:S05]  /*3800*/  BSYNC B1 ;  /* 0x0000000000017941 */ /* 0x000fea0003800000 */
.L_x_2149:
        /* <DEDUP_REMOVED lines=61> */
.L_x_2157:
        /* <DEDUP_REMOVED lines=26> */
.L_x_2156:
[----:B------:R-:W-:Y:S05]  /*3d80*/  BSYNC B1 ;  /* 0x0000000000017941 */ /* 0x000fea0003800000 */
.L_x_2155:
        /* <DEDUP_REMOVED lines=8> */
.L_x_2148:
[----:B------:R-:W-:Y:S05]  /*3e10*/  BSYNC B0 ;  /* 0x0000000000007941 */ /* 0x000fea0003800000 */
.L_x_2139:
        /* <DEDUP_REMOVED lines=8> */
.L_x_2159:
        /* <DEDUP_REMOVED lines=11> */
.L_x_2158:
[----:B------:R-:W0:Y:S01]  /*3f50*/  MUFU.RCP R0, R2 ;  /* 0x0000000200007308 */ /* 0x000e220000001000 */
[----:B------:R-:W-:-:S04]  /*3f60*/  FMUL.FTZ R3, R8, R3 ;  /* 0x0000000308037220 */ /* 0x000fc80000410000 */
[----:B0-----:R-:W-:Y:S01]  /*3f70*/  FMUL.FTZ R5, R3, R0 ;  /* 0x0000000003057220 */ /* 0x001fe20000410000 */
[----:B------:R-:W-:Y:S06]  /*3f80*/  BRA `(.L_x_2134) ;  /* 0x000000bc00087947 */ /* 0x000fec0003800000 */
.L_x_2138:
[----:B------:R-:W-:Y:S02]  /*3f90*/  MOV R3, R2 ;  /* 0x0000000200037202 */ /* 0x000fe40000000f00 */
[----:B------:R-:W-:-:S07]  /*3fa0*/  MOV R5, 0x3fc0 ;  /* 0x00003fc000057802 */ /* 0x000fce0000000f00 */
[----:B------:R-:W-:Y:S05]  /*3fb0*/  CALL.REL.NOINC `($_ZN2at6native29vectorized_elementwise_kernelILi4EN48_GLOBAL__N__08322988_15_IGammaKernel_cu_cb51a28d10CalcIgammaIfEESt5arrayIPcLm3EEEEviT0_T1_$_ZN46_INTERNAL_08322988_15_IGammaKernel_cu_cb51a28d48_GLOBAL__N__08322988_15_IGammaKernel_cu_cb51a28d12calc_igammacIfEET_S2_S2_) ;  /* 0x000000bc000c7944 */ /* 0x000fea0003c00000 */
[----:B------:R-:W-:Y:S01]  /*3fc0*/  FADD.FTZ R5, -R6, 1 ;  /* 0x3f80000006057421 */ /* 0x000fe20000010100 */
[----:B------:R-:W-:Y:S06]  /*3fd0*/  BRA `(.L_x_2134) ;  /* 0x000000b800f47947 */ /* 0x000fec0003800000 */
.L_x_2137:
        /* <DEDUP_REMOVED lines=976> */
.L_x_2164:
[----:B------:R-:W-:Y:S05]  /*7ce0*/  BSYNC B1 ;  /* 0x0000000000017941 */ /* 0x000fea0003800000 */
.L_x_2163:
[----:B------:R-:W-:-:S04]  /*7cf0*/  FADD.FTZ R5, -R8, R5 ;  /* 0x0000000508057221 */ /* 0x000fc80000010100 */
[----:B------:R-:W-:-:S06]  /*7d00*/  FMUL.FTZ R5, R5, -2 ;  /* 0xc000000005057820 */ /* 0x000fcc0000410000 */
[----:B------:R-:W0:Y:S02]  /*7d10*/  MUFU.SQRT R5, R5 ;  /* 0x0000000500057308 */ /* 0x000e240000002000 */
[----:B0-----:R-:W-:Y:S01]  /*7d20*/  FADD.FTZ R6, -R5, -RZ ;  /* 0x800000ff05067221 */ /* 0x001fe20000010100 */
[----:B------:R-:W-:Y:S06]  /*7d30*/  BRA `(.L_x_2162) ;  /* 0x0000000000887947 */ /* 0x000fec0003800000 */
.L_x_2161:
        /* <DEDUP_REMOVED lines=30> */
.L_x_2166:
[----:B------:R-:W-:Y:S05]  /*7f20*/  BSYNC B1 ;  /* 0x0000000000017941 */ /* 0x000fea0003800000 */
.L_x_2165:
[----:B------:R-:W-:-:S04]  /*7f30*/  FADD.FTZ R5, -R8, R5 ;  /* 0x0000000508057221 */ /* 0x000fc80000010100 */
[----:B------:R-:W-:-:S04]  /*7f40*/  FMUL.FTZ R5, R5, -2 ;  /* 0xc000000005057820 */ /* 0x000fc80000410000 */
[----:B------:R0:W1:Y:S03]  /*7f50*/  MUFU.SQRT R6, R5 ;  /* 0x0000000500067308 */ /* 0x0000660000002000 */
.L_x_2162:
[----:B------:R-:W-:Y:S05]  /*7f60*/  BSYNC B0 ;  /* 0x0000000000007941 */ /* 0x000fea0003800000 */
.L_x_2160:
        /* <DEDUP_REMOVED lines=14> */
[----:B------:R-:W-:Y:S02]  /*8050*/  IMAD.MOV.U32 R44, RZ, RZ, RZ ;  /* 0x000000ffff2c7224 */ /* 0x000fe400078e00ff */
        /* <DEDUP_REMOVED lines=51> */
[----:B------:R-:W-:-:S03]  /*8390*/  HFMA2.MMA R15, -RZ, RZ, 0, 0 ;  /* 0x00000000ff0f7435 */ /* 0x000fc600000001ff */
[----:B------:R-:W-:Y:S01]  /*83a0*/  FMUL.FTZ R0, R8, R11 ;  /* 0x0000000b08007220 */ /* 0x000fe20000410000 */
[----:B------:R-:W-:Y:S01]  /*83b0*/  CS2R R8, SRZ ;  /* 0x0000000000087805 */ /* 0x000fe2000001ff00 */
[----:B------:R-:W-:-:S03]  /*83c0*/  IMAD.MOV.U32 R11, RZ, RZ, RZ ;  /* 0x000000ffff0b7224 */ /* 0x000fc600078e00ff */
[----:B------:R-:W-:-:S05]  /*83d0*/  FSEL R0, R0, RZ, !P0 ;  /* 0x000000ff00007208 */ /* 0x000fca0004000000 */
[----:B------:R-:W-:-:S07]  /*83e0*/  @P1 FADD.FTZ R0, -R0, 2 ;  /* 0x4000000000001421 */ /* 0x000fce0000010100 */
.L_x_2171:
        /* <DEDUP_REMOVED lines=266> */
.L_x_2169:
[----:B------:R-:W-:Y:S05]  /*9490*/  BSYNC B1 ;  /* 0x0000000000017941 */ /* 0x000fea0003800000 */
.L_x_2168:
        /* <DEDUP_REMOVED lines=13> */
.L_x_2170:
[----:B------:R-:W-:Y:S05]  /*9570*/  BSYNC B0 ;  /* 0x0000000000007941 */ /* 0x000fea0003800000 */
.L_x_2167:
        /* <DEDUP_REMOVED lines=65> */
.L_x_2173:
[----:B------:R-:W-:Y:S05]  /*9990*/  BSYNC B0 ;  /* 0x0000000000007941 */ /* 0x000fea0003800000 */
.L_x_2172:
        /* <DEDUP_REMOVED lines=32> */
[----:B------:R-:W-:Y:S05]  /*9ba0*/  CALL.REL.NOINC `($__internal_11_$__cuda_sm20_dsqrt_rn_f64_mediumpath_v1) ;  /* 0x000001ec005c7944 */ /* 0x000fea0003c00000 */
.L_x_2175:
[----:B------:R-:W-:Y:S05]  /*9bb0*/  BSYNC B0 ;  /* 0x0000000000007941 */ /* 0x000fea0003800000 */
.L_x_2174:
        /* <DEDUP_REMOVED lines=19> */
[----:B------:R-:W-:Y:S05]  /*9cf0*/  CALL.REL.NOINC `($__internal_10_$__cuda_sm20_div_rn_f64_full) ;  /* 0x000001e400787944 */ /* 0x000fea0003c00000 */
[----:B------:R-:W-:-:S07]  /*9d00*/  IMAD.MOV.U32 R9, RZ, RZ, R29 ;  /* 0x000000ffff097224 */ /* 0x000fce00078e001d */
.L_x_2177:
[----:B------:R-:W-:Y:S05]  /*9d10*/  BSYNC B0 ;  /* 0x0000000000007941 */ /* 0x000fea0003800000 */
.L_x_2176:
        /* <DEDUP_REMOVED lines=9> */
.L_x_2136:
[----:B------:R-:W-:Y:S01]  /*9db0*/  HFMA2.MMA R16, -RZ, RZ, 0.71484375, -7284 ;  /* 0x39b8ef1dff107435 */ /* 0x000fe200000001ff */
[----:B------:R-:W-:Y:S01]  /*9dc0*/  IMAD.MOV.U32 R17, RZ, RZ, -0x46c48fc8 ;  /* 0xb93b7038ff117424 */ /* 0x000fe200078e00ff */
[----:B------:R-:W-:Y:S01]  /*9dd0*/  MOV R11, 0x3a97b426 ;  /* 0x3a97b426000b7802 */ /* 0x000fe20000000f00 */
[----:B------:R-:W-:Y:S01]  /*9de0*/  IMAD.MOV.U32 R10, RZ, RZ, -0x438d462a ;  /* 0xbc72b9d6ff0a7424 */ /* 0x000fe200078e00ff */
[----:B------:R-:W-:Y:S01]  /*9df0*/  HFMA2.MMA R7, -RZ, RZ, 1.416015625, -0.052093505859375 ;  /* 0x3daaaaabff077435 */ /* 0x000fe200000001ff */
[----:B------:R-:W-:Y:S01]  /*9e00*/  MOV R6, 0xbeaaaaab ;  /* 0xbeaaaaab00067802 */ /* 0x000fe20000000f00 */
[----:B------:R-:W-:Y:S01]  /*9e10*/  HFMA2.MMA R19, -RZ, RZ, -0.37939453125, -0.044677734375 ;  /* 0xb612a9b8ff137435 */ /* 0x000fe200000001ff */
[----:B------:R0:W-:Y:S01]  /*9e20*/  STL.64 [R1+0x10], R16 ;  /* 0x0000101001007387 */ /* 0x0001e20000100a00 */
[----:B------:R-:W-:Y:S01]  /*9e30*/  MOV R18, 0x382462c5 ;  /* 0x382462c500127802 */ /* 0x000fe20000000f00 */
[----:B------:R-:W-:Y:S01]  /*9e40*/  HFMA2.MMA R20, -RZ, RZ, -0.1015625, 0.541015625 ;  /* 0xae803854ff147435 */ /* 0x000fe200000001ff */
[----:B------:R-:W-:Y:S01]  /*9e50*/  IMAD.MOV.U32 R21, RZ, RZ, 0x2dd64a3b ;  /* 0x2dd64a3bff157424 */ /* 0x000fe200078e00ff */
[----:B------:R1:W-:Y:S01]  /*9e60*/  STL.64 [R1+0x8], R10 ;  /* 0x0000080a01007387 */ /* 0x0003e20000100a00 */
[----:B------:R-:W-:Y:S01]  /*9e70*/  HFMA2.MMA R5, -RZ, RZ, 1.7431640625, 3.181640625 ;  /* 0x3ef9425dff057435 */ /* 0x000fe200000001ff */
[-C--:B------:R-:W-:Y:S01]  /*9e80*/  FMUL.FTZ R0, R0, R3.reuse ;  /* 0x0000000300007220 */ /* 0x080fe20000410000 */
[----:B------:R-:W-:Y:S01]  /*9e90*/  BSSY B0, `(.L_x_2178) ;  /* 0x00003ea000007945 */ /* 0x000fe20003800000 */
[----:B------:R2:W-:Y:S01]  /*9ea0*/  STL.64 [R1], R6 ;  /* 0x0000000601007387 */ /* 0x0005e20000100a00 */
[----:B------:R-:W-:-:S02]  /*9eb0*/  FMUL.FTZ R8, R8, R3 ;  /* 0x0000000308087220 */ /* 0x000fc40000410000 */
[----:B------:R-:W-:Y:S01]  /*9ec0*/  FSETP.GT.FTZ.AND P0, PT, R0, 1, PT ;  /* 0x3f8000000000780b */ /* 0x000fe20003f14000 */
[----:B0-----:R-:W-:Y:S01]  /*9ed0*/  HFMA2.MMA R17, -RZ, RZ, -0.174560546875, -0.0005855560302734375 ;  /* 0xb19690ccff117435 */ /* 0x001fe200000001ff */
[----:B------:R-:W-:Y:S01]  /*9ee0*/  MOV R16, 0x32304beb ;  /* 0x32304beb00107802 */ /* 0x000fe20000000f00 */
[----:B------:R0:W-:Y:S01]  /*9ef0*/  STL.64 [R1+0x18], R18 ;  /* 0x0000181201007387 */ /* 0x0001e20000100a00 */
[----:B-1----:R-:W-:Y:S01]  /*9f00*/  HFMA2.MMA R10, -RZ, RZ, -0.264892578125, -0.12188720703125 ;  /* 0xb43dafcdff0a7435 */ /* 0x002fe200000001ff */
        /* <DEDUP_REMOVED lines=11> */
[----:B--2---:R-:W-:Y:S01]  /*9fc0*/  HFMA2.MMA R16, -RZ, RZ, 0.0390625, -3.802776336669921875e-05 ;  /* 0x2900827eff107435 */ /* 0x004fe200000001ff */
[----:B------:R-:W-:Y:S02]  /*9fd0*/  IMAD.MOV.U32 R17, RZ, RZ, -0x59ebe00c ;  /* 0xa6141ff4ff117424 */ /* 0x000fe400078e00ff */
[----:B------:R2:W-:Y:S01]  /*9fe0*/  STL.64 [R1+0x38], R18 ;  /* 0x0000381201007387 */ /* 0x0005e20000100a00 */
[----:B0-----:R-:W-:Y:S01]  /*9ff0*/  IMAD.MOV.U32 R10, RZ, RZ, 0x2abdd03b ;  /* 0x2abdd03bff0a7424 */ /* 0x001fe200078e00ff */
[----:B------:R-:W-:-:S02]  /*a000*/  MOV R11, 0xaa1cc4df ;  /* 0xaa1cc4df000b7802 */ /* 0x000fc40000000f00 */
[----:B------:R0:W-:Y:S01]  /*a010*/  STL.64 [R1+0x58], R16 ;  /* 0x0000581001007387 */ /* 0x0001e20000100a00 */
[----:B-1----:R-:W-:Y:S01]  /*a020*/  HFMA2.MMA R7, -RZ, RZ, 0.046600341796875, -16 ;  /* 0x29f7cc00ff077435 */ /* 0x002fe200000001ff */
[----:B------:R-:W-:Y:S02]  /*a030*/  MOV R6, 0xacb0e538 ;  /* 0xacb0e53800067802 */ /* 0x000fe40000000f00 */
[----:B------:R1:W-:Y:S01]  /*a040*/  STL.64 [R1+0x50], R10 ;  /* 0x0000500a01007387 */ /* 0x0003e20000100a00 */
[----:B--2---:R-:W-:Y:S01]  /*a050*/  HFMA2.MMA R19, -RZ, RZ, -0.8681640625, -0.7294921875 ;  /* 0xbaf2b9d6ff137435 */ /* 0x004fe200000001ff */
[----:B------:R-:W-:Y:S02]  /*a060*/  MOV R18, 0xa70e548a ;  /* 0xa70e548a00127802 */ /* 0x000fe40000000f00 */
[----:B------:R2:W-:Y:S01]  /*a070*/  STL.64 [R1+0x68], R20 ;  /* 0x0000681401007387 */ /* 0x0005e20000100a00 */
[----:B0-----:R-:W-:Y:S01]  /*a080*/  IMAD.MOV.U32 R16, RZ, RZ, 0x370054e5 ;  /* 0x370054e5ff107424 */ /* 0x001fe200078e00ff */
[----:B------:R-:W-:-:S02]  /*a090*/  MOV R17, 0xb5d85efe ;  /* 0xb5d85efe00117802 */ /* 0x000fc40000000f00 */
[----:B------:R0:W-:Y:S01]  /*a0a0*/  STL.64 [R1+0x48], R6 ;  /* 0x0000480601007387 */ /* 0x0001e20000100a00 */
[----:B-1----:R-:W-:Y:S01]  /*a0b0*/  HFMA2.MMA R11, -RZ, RZ, -0.474365234375, -50.71875 ;  /* 0xb797d257ff0b7435 */ /* 0x002fe200000001ff */
[----:B------:R-:W-:Y:S02]  /*a0c0*/  MOV R10, 0xb4d7c1a2 ;  /* 0xb4d7c1a2000a7802 */ /* 0x000fe40000000f00 */
[----:B------:R1:W-:Y:S01]  /*a0d0*/  STL.64 [R1+0x60], R18 ;  /* 0x0000601201007387 */ /* 0x0003e20000100a00 */
[----:B--2---:R-:W-:Y:S01]  /*a0e0*/  HFMA2.MMA R21, -RZ, RZ, 0.1968994140625, 62.5625 ;  /* 0x324d53d2ff157435 */ /* 0x004fe200000001ff */
[----:B------:R-:W-:Y:S02]  /*a0f0*/  MOV R20, 0xb37711e8 ;  /* 0xb37711e800147802 */ /* 0x000fe40000000f00 */
[----:B------:R2:W-:Y:S01]  /*a100*/  STL.64 [R1+0x80], R16 ;  /* 0x0000801001007387 */ /* 0x0005e20000100a00 */
[----:B0-----:R-:W-:Y:S01]  /*a110*/  HFMA2.MMA R6, -RZ, RZ, -0.81298828125, -12.9609375 ;  /* 0xba81ca7bff067435 */ /* 0x001fe200000001ff */
[----:B------:R-:W-:-:S02]  /*a120*/  IMAD.MOV.U32 R7, RZ, RZ, 0x3957c1a2 ;  /* 0x3957c1a2ff077424 */ /* 0x000fc400078e00ff */
[----:B------:R0:W-:Y:S01]  /*a130*/  STL.64 [R1+0x78], R10 ;  /* 0x0000780a01007387 */ /* 0x0001e20000100a00 */
[----:B-1----:R-:W-:Y:S01]  /*a140*/  HFMA2.MMA R18, -RZ, RZ, 0.1756591796875, -0.0714111328125 ;  /* 0x319fac92ff127435 */ /* 0x002fe200000001ff */
[----:B------:R-:W-:Y:S02]  /*a150*/  IMAD.MOV.U32 R19, RZ, RZ, 0x34140796 ;  /* 0x34140796ff137424 */ /* 0x000fe400078e00ff */
[----:B------:R1:W-:Y:S01]  /*a160*/  STL.64 [R1+0x90], R20 ;  /* 0x0000901401007387 */ /* 0x0003e20000100a00 */
[----:B--2---:R-:W-:Y:S01]  /*a170*/  HFMA2.MMA R17, -RZ, RZ, 0.077880859375, 3.135204315185546875e-05 ;  /* 0x2cfc020eff117435 */ /* 0x004fe200000001ff */
[----:B------:R-:W-:Y:S02]  /*a180*/  MOV R16, 0x29889f1d ;  /* 0x29889f1d00107802 */ /* 0x000fe40000000f00 */
[----:B------:R2:W-:Y:S01]  /*a190*/  STL.64 [R1+0x70], R6 ;  /* 0x0000700601007387 */ /* 0x0005e20000100a00 */
[----:B0-----:R-:W-:Y:S01]  /*a1a0*/  HFMA2.MMA R10, -RZ, RZ, 0.123291015625, -195.25 ;  /* 0x2fe4da1aff0a7435 */ /* 0x001fe200000001ff */
[----:B------:R-:W-:-:S02]  /*a1b0*/  IMAD.MOV.U32 R11, RZ, RZ, -0x5143ad7d ;  /* 0xaebc5283ff0b7424 */ /* 0x000fc400078e00ff */
[----:B------:R0:W-:Y:S01]  /*a1c0*/  STL.64 [R1+0x88], R18 ;  /* 0x0000881201007387 */ /* 0x0001e20000100a00 */
[----:B-1----:R-:W-:Y:S01]  /*a1d0*/  HFMA2.MMA R20, -RZ, RZ, -0.0213775634765625, -250.375 ;  /* 0xa579dbd3ff147435 */ /* 0x002fe200000001ff */
[----:B------:R-:W-:Y:S02]  /*a1e0*/  IMAD.MOV.U32 R21, RZ, RZ, -0x569fcba6 ;  /* 0xa960345aff157424 */ /* 0x000fe400078e00ff */
[----:B------:R1:W-:Y:S01]  /*a1f0*/  STL.64 [R1+0xa8], R16 ;  /* 0x0000a81001007387 */ /* 0x0003e20000100a00 */
[----:B--2---:R-:W-:Y:S01]  /*a200*/  IMAD.MOV.U32 R6, RZ, RZ, -0x5265b022 ;  /* 0xad9a4fdeff067424 */ /* 0x004fe200078e00ff */
[----:B------:R-:W-:Y:S02]  /*a210*/  MOV R7, 0xb08ab276 ;  /* 0xb08ab27600077802 */ /* 0x000fe40000000f00 */
[----:B------:R2:W-:Y:S01]  /*a220*/  STL.64 [R1+0xa0], R10 ;  /* 0x0000a00a01007387 */ /* 0x0005e20000100a00 */
[----:B0-----:R-:W-:Y:S01]  /*a230*/  IMAD.MOV.U32 R18, RZ, RZ, -0x53b19868 ;  /* 0xac4e6798ff127424 */ /* 0x001fe200078e00ff */
[----:B------:R-:W-:-:S02]  /*a240*/  MOV R19, 0x2b28cac0 ;  /* 0x2b28cac000137802 */ /* 0x000fc40000000f00 */
[----:B------:R0:W-:Y:S01]  /*a250*/  STL.64 [R1+0x98], R6 ;  /* 0x0000980601007387 */ /* 0x0001e20000100a00 */
[----:B-1----:R-:W-:Y:S01]  /*a260*/  HFMA2.MMA R16, -RZ, RZ, 0.7861328125, 5.53125 ;  /* 0x3a4a4588ff107435 */ /* 0x002fe200000001ff */
[----:B------:R-:W-:Y:S02]  /*a270*/  IMAD.MOV.U32 R17, RZ, RZ, 0x3606d905 ;  /* 0x3606d905ff117424 */ /* 0x000fe400078e00ff */
[----:B------:R1:W-:Y:S01]  /*a280*/  STL.64 [R1+0xb0], R18 ;  /* 0x0000b01201007387 */ /* 0x0003e20000100a00 */
[----:B--2---:R-:W-:Y:S01]  /*a290*/  IMAD.MOV.U32 R10, RZ, RZ, 0x3b877322 ;  /* 0x3b877322ff0a7424 */ /* 0x004fe200078e00ff */
[----:B------:R-:W-:Y:S02]  /*a2a0*/  MOV R11, 0xbb2fb934 ;  /* 0xbb2fb934000b7802 */ /* 0x000fe40000000f00 */
[----:B------:R2:W-:Y:S01]  /*a2b0*/  STL.64 [R1+0xb8], R20 ;  /* 0x0000b81401007387 */ /* 0x0005e20000100a00 */
[----:B0-----:R-:W-:Y:S01]  /*a2c0*/  HFMA2.MMA R7, -RZ, RZ, -0.02960205078125, -131.5 ;  /* 0xa794d81cff077435 */ /* 0x001fe200000001ff */
[----:B------:R-:W-:-:S02]  /*a2d0*/  MOV R6, 0x28b6c54f ;  /* 0x28b6c54f00067802 */ /* 0x000fc40000000f00 */
[----:B------:R0:W-:Y:S01]  /*a2e0*/  STL.64 [R1+0xc8], R10 ;  /* 0x0000c80a01007387 */ /* 0x0001e20000100a00 */
[----:B-1----:R-:W-:Y:S01]  /*a2f0*/  HFMA2.MMA R19, -RZ, RZ, 0.54541015625, -50144 ;  /* 0x385dfa1fff137435 */ /* 0x002fe200000001ff */
[----:B------:R-:W-:Y:S02]  /*a300*/  MOV R18, 0xb8e129f8 ;  /* 0xb8e129f800127802 */ /* 0x000fe40000000f00 */
[----:B------:R1:W-:Y:S01]  /*a310*/  STL.64 [R1+0xd0], R16 ;  /* 0x0000d01001007387 */ /* 0x0003e20000100a00 */
[----:B--2---:R-:W-:Y:S01]  /*a320*/  IMAD.MOV.U32 R20, RZ, RZ, -0x48a9e97d ;  /* 0xb7561683ff147424 */ /* 0x004fe200078e00ff */
[----:B------:R-:W-:Y:S02]  /*a330*/  MOV R21, 0x33130aa5 ;  /* 0x33130aa500157802 */ /* 0x000fe40000000f00 */
[----:B------:R2:W-:Y:S01]  /*a340*/  STL.64 [R1+0xc0], R6 ;  /* 0x0000c00601007387 */ /* 0x0005e20000100a00 */
[----:B0-----:R-:W-:Y:S01]  /*a350*/  HFMA2.MMA R11, -RZ, RZ, -0.11529541015625, 0.0230712890625 ;  /* 0xaf6125e8ff0b7435 */ /* 0x001fe200000001ff */
[----:B------:R-:W-:-:S02]  /*a360*/  MOV R10, 0x34195641 ;  /* 0x34195641000a7802 */ /* 0x000fc40000000f00 */
[----:B------:R0:W-:Y:S01]  /*a370*/  STL.64 [R1+0xe0], R20 ;  /* 0x0000e01401007387 */ /* 0x0001e20000100a00 */
[----:B-1----:R-:W-:Y:S01]  /*a380*/  IMAD.MOV.U32 R16, RZ, RZ, -0x4d8de466 ;  /* 0xb2721b9aff107424 */ /* 0x002fe200078e00ff */
[----:B------:R-:W-:Y:S02]  /*a390*/  MOV R17, 0x31d606a3 ;  /* 0x31d606a300117802 */ /* 0x000fe40000000f00 */
[----:B------:R1:W-:Y:S01]  /*a3a0*/  STL.64 [R1+0xd8], R18 ;  /* 0x0000d81201007387 */ /* 0x0003e20000100a00 */
[----:B--2---:R-:W-:Y:S01]  /*a3b0*/  HFMA2.MMA R6, -RZ, RZ, 0.357421875, 0.06695556640625 ;  /* 0x35b82c49ff067435 */ /* 0x004fe200000001ff */
[----:B------:R-:W-:Y:S02]  /*a3c0*/  IMAD.MOV.U32 R7, RZ, RZ, -0x4ad6e9a8 ;  /* 0xb5291658ff077424 */ /* 0x000fe400078e00ff */
[----:B------:R2:W-:Y:S01]  /*a3d0*/  STL.64 [R1+0xf8], R16 ;  /* 0x0000f81001007387 */ /* 0x0005e20000100a00 */
[----:B0-----:R-:W-:Y:S01]  /*a3e0*/  HFMA2.MMA R21, -RZ, RZ, -0.100830078125, -0.97216796875 ;  /* 0xae74bbc7ff157435 */ /* 0x001fe200000001ff */
[----:B------:R-:W-:-:S02]  /*a3f0*/  MOV R20, 0x2f0d882b ;  /* 0x2f0d882b00147802 */ /* 0x000fc40000000f00 */
[----:B------:R0:W-:Y:S01]  /*a400*/  STL.64 [R1+0xf0], R10 ;  /* 0x0000f00a01007387 */ /* 0x0001e20000100a00 */
[----:B-1----:R-:W-:Y:S01]  /*a410*/  HFMA2.MMA R18, -RZ, RZ, -0.1478271484375, -864.5 ;  /* 0xb0bbe2c1ff127435 */ /* 0x002fe200000001ff */
[----:B------:R-:W-:Y:S02]  /*a420*/  IMAD.MOV.U32 R19, RZ, RZ, 0x2b84b13c ;  /* 0x2b84b13cff137424 */ /* 0x000fe400078e00ff */
[----:B------:R1:W-:Y:S01]  /*a430*/  STL.64 [R1+0xe8], R6 ;  /* 0x0000e80601007387 */ /* 0x0003e20000100a00 */
[----:B--2---:R-:W-:Y:S01]  /*a440*/  HFMA2.MMA R17, -RZ, RZ, 0.0149993896484375, -0.005496978759765625 ;  /* 0x23ae9da1ff117435 */ /* 0x004fe200000001ff */
[----:B------:R-:W-:Y:S02]  /*a450*/  MOV R16, 0xa9df0b0c ;  /* 0xa9df0b0c00107802 */ /* 0x000fe40000000f00 */
[----:B------:R2:W-:Y:S01]  /*a460*/  STL.64 [R1+0x108], R20 ;  /* 0x0001081401007387 */ /* 0x0005e20000100a00 */
[----:B0-----:R-:W-:Y:S01]  /*a470*/  HFMA2.MMA R10, -RZ, RZ, -0.059356689453125, -47616 ;  /* 0xab99f9d0ff0a7435 */ /* 0x001fe200000001ff */
[----:B------:R-:W-:-:S02]  /*a480*/  IMAD.MOV.U32 R11, RZ, RZ, 0x2b033afb ;  /* 0x2b033afbff0b7424 */ /* 0x000fc400078e00ff */
[----:B------:R0:W-:Y:S01]  /*a490*/  STL.64 [R1+0x100], R18 ;  /* 0x0001001201007387 */ /* 0x0001e20000100a00 */
[----:B-1----:R-:W-:Y:S01]  /*a4a0*/  IMAD.MOV.U32 R6, RZ, RZ, 0x2d52aed2 ;  /* 0x2d52aed2ff067424 */ /* 0x002fe200078e00ff */
[----:B------:R-:W-:Y:S02]  /*a4b0*/  MOV R7, 0xa796340a ;  /* 0xa796340a00077802 */ /* 0x000fe40000000f00 */
[----:B------:R1:W-:Y:S01]  /*a4c0*/  STL.64 [R1+0x120], R16 ;  /* 0x0001201001007387 */ /* 0x0003e20000100a00 */
[----:B--2---:R-:W-:Y:S01]  /*a4d0*/  HFMA2.MMA R20, -RZ, RZ, 0.6796875, -0.00629425048828125 ;  /* 0x39709e72ff147435 */ /* 0x004fe200000001ff */
[----:B------:R-:W-:Y:S02]  /*a4e0*/  IMAD.MOV.U32 R21, RZ, RZ, -0x460a0274 ;  /* 0xb9f5fd8cff157424 */ /* 0x000fe400078e00ff */
[----:B------:R2:W-:Y:S01]  /*a4f0*/  STL.64 [R1+0x118], R10 ;  /* 0x0001180a01007387 */ /* 0x0005e20000100a00 */
[----:B0-----:R-:W-:Y:S01]  /*a500*/  IMAD.MOV.U32 R18, RZ, RZ, 0x281f97f3 ;  /* 0x281f97f3ff127424 */ /* 0x001fe200078e00ff */
[----:B------:R-:W-:-:S02]  /*a510*/  MOV R19, 0x3a2a3eca ;  /* 0x3a2a3eca00137802 */ /* 0x000fc40000000f00 */
[----:B------:R0:W-:Y:S01]  /*a520*/  STL.64 [R1+0x110], R6 ;  /* 0x0001100601007387 */ /* 0x0001e20000100a00 */
[----:B-1----:R-:W-:Y:S01]  /*a530*/  HFMA2.MMA R16, -RZ, RZ, -0.42138671875, 3826 ;  /* 0xb6be6b79ff107435 */ /* 0x002fe200000001ff */
[----:B------:R-:W-:Y:S02]  /*a540*/  IMAD.MOV.U32 R17, RZ, RZ, 0x35bf0101 ;  /* 0x35bf0101ff117424 */ /* 0x000fe400078e00ff */
[----:B------:R1:W-:Y:S01]  /*a550*/  STL.64 [R1+0x128], R18 ;  /* 0x0001281201007387 */ /* 0x0003e20000100a00 */
[----:B--2---:R-:W-:Y:S01]  /*a560*/  IMAD.MOV.U32 R10, RZ, RZ, -0x4b7f56af ;  /* 0xb480a951ff0a7424 */ /* 0x004fe200078e00ff */
[----:B------:R-:W-:Y:S02]  /*a570*/  MOV R11, 0x3739efa3 ;  /* 0x3739efa3000b7802 */ /* 0x000fe40000000f00 */
[----:B------:R2:W-:Y:S01]  /*a580*/  STL.64 [R1+0x130], R20 ;  /* 0x0001301401007387 */ /* 0x0005e20000100a00 */
[----:B0-----:R-:W-:Y:S01]  /*a590*/  HFMA2.MMA R7, -RZ, RZ, -0.5771484375, -0.00124835968017578125 ;  /* 0xb89e951dff077435 */ /* 0x001fe200000001ff */
[----:B------:R-:W-:-:S02]  /*a5a0*/  MOV R6, 0x398c5cdb ;  /* 0x398c5cdb00067802 */ /* 0x000fc40000000f00 */
[----:B------:R0:W-:Y:S01]  /*a5b0*/  STL.64 [R1+0x140], R10 ;  /* 0x0001400a01007387 */ /* 0x0001e20000100a00 */
[----:B-1----:R-:W-:Y:S01]  /*a5c0*/  HFMA2.MMA R19, -RZ, RZ, -0.26318359375, 0.00168609619140625 ;  /* 0xb43616e8ff137435 */ /* 0x002fe200000001ff */
[----:B------:R-:W-:Y:S02]  /*a5d0*/  MOV R18, 0xadf51193 ;  /* 0xadf5119300127802 */ /* 0x000fe40000000f00 */
[----:B------:R1:W-:Y:S01]  /*a5e0*/  STL.64 [R1+0x148], R16 ;  /* 0x0001481001007387 */ /* 0x0003e20000100a00 */
[----:B--2---:R-:W-:Y:S01]  /*a5f0*/  IMAD.MOV.U32 R20, RZ, RZ, 0x33adef47 ;  /* 0x33adef47ff147424 */ /* 0x004fe200078e00ff */
[----:B------:R-:W-:Y:S02]  /*a600*/  MOV R21, 0xb2a429e7 ;  /* 0xb2a429e700157802 */ /* 0x000fe40000000f00 */
[----:B------:R2:W-:Y:S01]  /*a610*/  STL.64 [R1+0x138], R6 ;  /* 0x0001380601007387 */ /* 0x0005e20000100a00 */
[----:B0-----:R-:W-:Y:S01]  /*a620*/  HFMA2.MMA R11, -RZ, RZ, 0.115966796875, -149.25 ;  /* 0x2f6cd8aaff0b7435 */ /* 0x001fe200000001ff */
[----:B------:R-:W-:-:S02]  /*a630*/  MOV R10, 0xb082062a ;  /* 0xb082062a000a7802 */ /* 0x000fc40000000f00 */
[----:B------:R0:W-:Y:S01]  /*a640*/  STL.64 [R1+0x158], R20 ;  /* 0x0001581401007387 */ /* 0x0001e20000100a00 */
[----:B-1----:R-:W-:Y:S01]  /*a650*/  IMAD.MOV.U32 R16, RZ, RZ, -0x5785cfd4 ;  /* 0xa87a302cff107424 */ /* 0x002fe200078e00ff */
[----:B------:R-:W-:Y:S02]  /*a660*/  MOV R17, 0xadc0969f ;  /* 0xadc0969f00117802 */ /* 0x000fe40000000f00 */
[----:B------:R1:W-:Y:S01]  /*a670*/  STL.64 [R1+0x150], R18 ;  /* 0x0001501201007387 */ /* 0x0003e20000100a00 */
[----:B--2---:R-:W-:Y:S01]  /*a680*/  HFMA2.MMA R6, -RZ, RZ, 0.06494140625, 764 ;  /* 0x2c2861f8ff067435 */ /* 0x004fe200000001ff */
[----:B------:R-:W-:Y:S02]  /*a690*/  IMAD.MOV.U32 R7, RZ, RZ, 0x310db352 ;  /* 0x310db352ff077424 */ /* 0x000fe400078e00ff */
[----:B------:R2:W-:Y:S01]  /*a6a0*/  STL.64 [R1+0x170], R16 ;  /* 0x0001701001007387 */ /* 0x0005e20000100a00 */
[----:B0-----:R-:W-:Y:S01]  /*a6b0*/  HFMA2.MMA R21, -RZ, RZ, 0.050262451171875, 48960 ;  /* 0x2a6f79faff157435 */ /* 0x001fe200000001ff */
[----:B------:R-:W-:-:S02]  /*a6c0*/  MOV R20, 0x248f2a67 ;  /* 0x248f2a6700147802 */ /* 0x000fc40000000f00 */
[----:B------:R0:W-:Y:S01]  /*a6d0*/  STL.64 [R1+0x168], R10 ;  /* 0x0001680a01007387 */ /* 0x0001e20000100a00 */
[----:B-1----:R-:W-:Y:S01]  /*a6e0*/  HFMA2.MMA R18, -RZ, RZ, 0.080810546875, 1.6845703125 ;  /* 0x2d2c3ebdff127435 */ /* 0x002fe200000001ff */
[----:B------:R-:W-:Y:S02]  /*a6f0*/  IMAD.MOV.U32 R19, RZ, RZ, -0x53e6b8b1 ;  /* 0xac19474fff137424 */ /* 0x000fe400078e00ff */
[----:B------:R1:W-:Y:S01]  /*a700*/  STL.64 [R1+0x160], R6 ;  /* 0x0001600601007387 */ /* 0x0003e20000100a00 */
[----:B--2---:R-:W-:Y:S01]  /*a710*/  HFMA2.MMA R17, -RZ, RZ, -0.3603515625, 43744 ;  /* 0xb5c47957ff117435 */ /* 0x004fe200000001ff */
        /* <DEDUP_REMOVED lines=8> */
[----:B--2---:R-:W-:Y:S01]  /*a7a0*/  HFMA2.MMA R20, -RZ, RZ, 0.45263671875, -204 ;  /* 0x373eda60ff147435 */ /* 0x004fe200000001ff */
[----:B------:R-:W-:Y:S02]  /*a7b0*/  IMAD.MOV.U32 R21, RZ, RZ, 0x2f89d9e3 ;  /* 0x2f89d9e3ff157424 */ /* 0x000fe400078e00ff */
[----:B------:R2:W-:Y:S01]  /*a7c0*/  STL.64 [R1+0x190], R10 ;  /* 0x0001900a01007387 */ /* 0x0005e20000100a00 */
[----:B0-----:R-:W-:Y:S01]  /*a7d0*/  IMAD.MOV.U32 R18, RZ, RZ, 0x388b4846 ;  /* 0x388b4846ff127424 */ /* 0x001fe200078e00ff */
[----:B------:R-:W-:-:S02]  /*a7e0*/  MOV R19, 0xb82671ff ;  /* 0xb82671ff00137802 */ /* 0x000fc40000000f00 */
[----:B------:R0:W-:Y:S01]  /*a7f0*/  STL.64 [R1+0x188], R6 ;  /* 0x0001880601007387 */ /* 0x0001e20000100a00 */
[----:B-1----:R-:W-:Y:S01]  /*a800*/  HFMA2.MMA R16, -RZ, RZ, 0.2176513671875, -18976 ;  /* 0x32f7f4a2ff107435 */ /* 0x002fe200000001ff */
[----:B------:R-:W-:Y:S02]  /*a810*/  IMAD.MOV.U32 R17, RZ, RZ, -0x4d8c38de ;  /* 0xb273c722ff117424 */ /* 0x000fe400078e00ff */
[----:B------:R1:W-:Y:S01]  /*a820*/  STL.64 [R1+0x1a0], R18 ;  /* 0x0001a01201007387 */ /* 0x0003e20000100a00 */
[----:B--2---:R-:W-:Y:S01]  /*a830*/  IMAD.MOV.U32 R10, RZ, RZ, -0x4b89cc4a ;  /* 0xb47633b6ff0a7424 */ /* 0x004fe200078e00ff */
[----:B------:R-:W-:Y:S02]  /*a840*/  MOV R11, 0x2e020a8b ;  /* 0x2e020a8b000b7802 */ /* 0x000fe40000000f00 */
[----:B------:R2:W-:Y:S01]  /*a850*/  STL.64 [R1+0x1a8], R20 ;  /* 0x0001a81401007387 */ /* 0x0005e20000100a00 */
[----:B0-----:R-:W-:Y:S01]  /*a860*/  HFMA2.MMA R7, -RZ, RZ, 0.339599609375, 0.0038700103759765625 ;  /* 0x356f1bedff077435 */ /* 0x001fe200000001ff */
[----:B------:R-:W-:-:S02]  /*a870*/  MOV R6, 0xb5e38e04 ;  /* 0xb5e38e0400067802 */ /* 0x000fc40000000f00 */
[----:B------:R0:W-:Y:S01]  /*a880*/  STL.64 [R1+0x1b8], R10 ;  /* 0x0001b80a01007387 */ /* 0x0001e20000100a00 */
[----:B-1----:R-:W-:Y:S01]  /*a890*/  HFMA2.MMA R19, -RZ, RZ, -0.050811767578125, -0.0056915283203125 ;  /* 0xaa819dd4ff137435 */ /* 0x002fe200000001ff */
[----:B------:R-:W-:Y:S02]  /*a8a0*/  MOV R18, 0x316cd4f9 ;  /* 0x316cd4f900127802 */ /* 0x000fe40000000f00 */
[----:B------:R1:W-:Y:S01]  /*a8b0*/  STL.64 [R1+0x1c0], R16 ;  /* 0x0001c01001007387 */ /* 0x0003e20000100a00 */
[----:B--2---:R-:W-:Y:S01]  /*a8c0*/  IMAD.MOV.U32 R20, RZ, RZ, -0x5027586f ;  /* 0xafd8a791ff147424 */ /* 0x004fe200078e00ff */
[----:B------:R-:W-:Y:S02]  /*a8d0*/  MOV R21, 0x2f4c88ee ;  /* 0x2f4c88ee00157802 */ /* 0x000fe40000000f00 */
[----:B------:R2:W-:Y:S01]  /*a8e0*/  STL.64 [R1+0x1b0], R6 ;  /* 0x0001b00601007387 */ /* 0x0005e20000100a00 */
[----:B0-----:R-:W-:Y:S01]  /*a8f0*/  HFMA2.MMA R11, -RZ, RZ, -0.06390380859375, 1.345703125 ;  /* 0xac173d62ff0b7435 */ /* 0x001fe200000001ff */
[----:B------:R-:W-:-:S02]  /*a900*/  MOV R10, 0x2ca4a32a ;  /* 0x2ca4a32a000a7802 */ /* 0x000fc40000000f00 */
[----:B------:R0:W-:Y:S01]  /*a910*/  STL.64 [R1+0x1d0], R20 ;  /* 0x0001d01401007387 */ /* 0x0001e20000100a00 */
[----:B-1----:R-:W-:Y:S01]  /*a920*/  IMAD.MOV.U32 R16, RZ, RZ, 0x2b0a2bbf ;  /* 0x2b0a2bbfff107424 */ /* 0x002fe200078e00ff */
[----:B------:R-:W-:Y:S02]  /*a930*/  MOV R17, 0xa2e9da4e ;  /* 0xa2e9da4e00117802 */ /* 0x000fe40000000f00 */
[----:B------:R1:W-:Y:S01]  /*a940*/  STL.64 [R1+0x1c8], R18 ;  /* 0x0001c81201007387 */ /* 0x0003e20000100a00 */
[----:B--2---:R-:W-:Y:S01]  /*a950*/  HFMA2.MMA R6, -RZ, RZ, -0.09759521484375, -0.0019130706787109375 ;  /* 0xae3f97d6ff067435 */ /* 0x004fe200000001ff */
[----:B------:R-:W-:Y:S02]  /*a960*/  IMAD.MOV.U32 R7, RZ, RZ, 0x26b84405 ;  /* 0x26b84405ff077424 */ /* 0x000fe400078e00ff */
[----:B------:R2:W-:Y:S01]  /*a970*/  STL.64 [R1+0x1e8], R16 ;  /* 0x0001e81001007387 */ /* 0x0005e20000100a00 */
[----:B0-----:R-:W-:Y:S01]  /*a980*/  HFMA2.MMA R21, -RZ, RZ, 0.69580078125, 465 ;  /* 0x39915f44ff157435 */ /* 0x001fe200000001ff */
[----:B------:R-:W-:-:S02]  /*a990*/  MOV R20, 0xb8923b02 ;  /* 0xb8923b0200147802 */ /* 0x000fc40000000f00 */
[----:B------:R0:W-:Y:S01]  /*a9a0*/  STL.64 [R1+0x1e0], R10 ;  /* 0x0001e00a01007387 */ /* 0x0001e20000100a00 */
[----:B-1----:R-:W-:Y:S01]  /*a9b0*/  HFMA2.MMA R18, -RZ, RZ, -0.042083740234375, 0.58984375 ;  /* 0xa96338b8ff127435 */ /* 0x002fe200000001ff */
[----:B------:R-:W-:Y:S02]  /*a9c0*/  IMAD.MOV.U32 R19, RZ, RZ, -0x464f6baa ;  /* 0xb9b09456ff137424 */ /* 0x000fe400078e00ff */
[----:B------:R1:W-:Y:S01]  /*a9d0*/  STL.64 [R1+0x1d8], R6 ;  /* 0x0001d80601007387 */ /* 0x0003e20000100a00 */
[----:B--2---:R-:W-:Y:S01]  /*a9e0*/  HFMA2.MMA R17, -RZ, RZ, -0.381103515625, -7.34765625 ;  /* 0xb619c759ff117435 */ /* 0x004fe200000001ff */
[----:B------:R-:W-:Y:S02]  /*a9f0*/  MOV R16, 0x37068711 ;  /* 0x3706871100107802 */ /* 0x000fe40000000f00 */
[----:B------:R2:W-:Y:S01]  /*aa00*/  STL.64 [R1+0x1f8], R20 ;  /* 0x0001f81401007387 */ /* 0x0005e20000100a00 */
[----:B0-----:R-:W-:Y:S01]  /*aa10*/  HFMA2.MMA R10, -RZ, RZ, 0.255859375, 442 ;  /* 0x34185ee8ff0a7435 */ /* 0x001fe200000001ff */
[----:B------:R-:W-:-:S02]  /*aa20*/  IMAD.MOV.U32 R11, RZ, RZ, -0x489bee02 ;  /* 0xb76411feff0b7424 */ /* 0x000fc400078e00ff */
[----:B------:R0:W-:Y:S01]  /*aa30*/  STL.64 [R1+0x1f0], R18 ;  /* 0x0001f01201007387 */ /* 0x0001e20000100a00 */
[----:B-1----:R-:W-:Y:S01]  /*aa40*/  IMAD.MOV.U32 R6, RZ, RZ, -0x46aefdea ;  /* 0xb9510216ff067424 */ /* 0x002fe200078e00ff */
[----:B------:R-:W-:Y:S02]  /*aa50*/  MOV R7, 0x388e8f4e ;  /* 0x388e8f4e00077802 */ /* 0x000fe40000000f00 */
[----:B------:R1:W-:Y:S01]  /*aa60*/  STL.64 [R1+0x210], R16 ;  /* 0x0002101001007387 */ /* 0x0003e20000100a00 */
[----:B--2---:R-:W-:Y:S01]  /*aa70*/  HFMA2.MMA R20, -RZ, RZ, -0.26708984375, 0.00088405609130859375 ;  /* 0xb446133eff147435 */ /* 0x004fe200000001ff */
[----:B------:R-:W-:Y:S02]  /*aa80*/  IMAD.MOV.U32 R21, RZ, RZ, 0x334f3181 ;  /* 0x334f3181ff157424 */ /* 0x000fe400078e00ff */
[----:B------:R2:W-:Y:S01]  /*aa90*/  STL.64 [R1+0x208], R10 ;  /* 0x0002080a01007387 */ /* 0x0005e20000100a00 */
[----:B0-----:R-:W-:Y:S01]  /*aaa0*/  IMAD.MOV.U32 R18, RZ, RZ, -0x504d3181 ;  /* 0xafb2ce7fff127424 */ /* 0x001fe200078e00ff */
[----:B------:R-:W-:-:S02]  /*aab0*/  MOV R19, 0x34ba0a82 ;  /* 0x34ba0a8200137802 */ /* 0x000fc40000000f00 */
[----:B------:R0:W-:Y:S01]  /*aac0*/  STL.64 [R1+0x200], R6 ;  /* 0x0002000601007387 */ /* 0x0001e20000100a00 */
[----:B-1----:R-:W-:Y:S01]  /*aad0*/  HFMA2.MMA R16, -RZ, RZ, 0.0301971435546875, 0.00146770477294921875 ;  /* 0x27bb1603ff107435 */ /* 0x002fe200000001ff */
[----:B------:R-:W-:Y:S02]  /*aae0*/  IMAD.MOV.U32 R17, RZ, RZ, 0x2ecdce2c ;  /* 0x2ecdce2cff117424 */ /* 0x000fe400078e00ff */
[----:B------:R1:W-:Y:S01]  /*aaf0*/  STL.64 [R1+0x218], R18 ;  /* 0x0002181201007387 */ /* 0x0003e20000100a00 */
[----:B--2---:R-:W-:Y:S01]  /*ab00*/  IMAD.MOV.U32 R10, RZ, RZ, 0x315951d7 ;  /* 0x315951d7ff0a7424 */ /* 0x004fe200078e00ff */
[----:B------:R-:W-:Y:S02]  /*ab10*/  MOV R11, 0xb0578799 ;  /* 0xb0578799000b7802 */ /* 0x000fe40000000f00 */
[----:B------:R2:W-:Y:S01]  /*ab20*/  STL.64 [R1+0x220], R20 ;  /* 0x0002201401007387 */ /* 0x0005e20000100a00 */
[----:B0-----:R-:W-:Y:S01]  /*ab30*/  HFMA2.MMA R7, -RZ, RZ, -0.1826171875, -0.091796875 ;  /* 0xb1d8ade0ff077435 */ /* 0x001fe200000001ff */
[----:B------:R-:W-:-:S02]  /*ab40*/  MOV R6, 0xa8a208e3 ;  /* 0xa8a208e300067802 */ /* 0x000fc40000000f00 */
[----:B------:R0:W-:Y:S01]  /*ab50*/  STL.64 [R1+0x230], R10 ;  /* 0x0002300a01007387 */ /* 0x0001e20000100a00 */
[----:B-1----:R-:W-:Y:S01]  /*ab60*/  HFMA2.MMA R19, -RZ, RZ, 0.08184814453125, -56992 ;  /* 0x2d3dfaf5ff137435 */ /* 0x002fe200000001ff */
[----:B------:R-:W-:Y:S02]  /*ab70*/  MOV R18, 0xae4680a9 ;  /* 0xae4680a900127802 */ /* 0x000fe40000000f00 */
[----:B------:R1:W-:Y:S01]  /*ab80*/  STL.64 [R1+0x238], R16 ;  /* 0x0002381001007387 */ /* 0x0003e20000100a00 */
[----:B--2---:R-:W-:Y:S01]  /*ab90*/  IMAD.MOV.U32 R20, RZ, RZ, -0x5bd72013 ;  /* 0xa428dfedff147424 */ /* 0x004fe200078e00ff */
[----:B------:R-:W-:Y:S02]  /*aba0*/  MOV R21, 0xabaa6b58 ;  /* 0xabaa6b5800157802 */ /* 0x000fe40000000f00 */
[----:B------:R2:W-:Y:S01]  /*abb0*/  STL.64 [R1+0x228], R6 ;  /* 0x0002280601007387 */ /* 0x0005e20000100a00 */
[----:B0-----:R-:W-:Y:S01]  /*abc0*/  HFMA2.MMA R11, -RZ, RZ, -0.76318359375, 0.9521484375 ;  /* 0xba1b3b9eff0b7435 */ /* 0x001fe200000001ff */
[----:B------:R-:W-:-:S02]  /*abd0*/  MOV R10, 0x3a0b4779 ;  /* 0x3a0b4779000a7802 */ /* 0x000fc40000000f00 */
[----:B------:R0:W-:Y:S01]  /*abe0*/  STL.64 [R1+0x248], R20 ;  /* 0x0002481401007387 */ /* 0x0001e20000100a00 */
[----:B-1----:R-:W-:Y:S01]  /*abf0*/  IMAD.MOV.U32 R16, RZ, RZ, 0x398e04a8 ;  /* 0x398e04a8ff107424 */ /* 0x002fe200078e00ff */
[----:B------:R-:W-:Y:S02]  /*ac00*/  MOV R17, 0x3554208f ;  /* 0x3554208f00117802 */ /* 0x000fe40000000f00 */
[----:B------:R1:W-:Y:S01]  /*ac10*/  STL.64 [R1+0x240], R18 ;  /* 0x0002401201007387 */ /* 0x0003e20000100a00 */
[----:B--2---:R-:W-:Y:S01]  /*ac20*/  HFMA2.MMA R6, -RZ, RZ, 0.055633544921875, -1554 ;  /* 0x2b1fe612ff067435 */ /* 0x004fe200000001ff */
[----:B------:R-:W-:Y:S02]  /*ac30*/  IMAD.MOV.U32 R7, RZ, RZ, -0x55ead275 ;  /* 0xaa152d8bff077424 */ /* 0x000fe400078e00ff */
[----:B------:R2:W-:Y:S01]  /*ac40*/  STL.64 [R1+0x260], R16 ;  /* 0x0002601001007387 */ /* 0x0005e20000100a00 */
[----:B0-----:R-:W-:Y:S01]  /*ac50*/  HFMA2.MMA R21, -RZ, RZ, -0.1663818359375, -0.0100250244140625 ;  /* 0xb153a122ff157435 */ /* 0x001fe200000001ff */
[----:B------:R-:W-:-:S02]  /*ac60*/  MOV R20, 0xb799c17a ;  /* 0xb799c17a00147802 */ /* 0x000fc40000000f00 */
[----:B------:R0:W-:Y:S01]  /*ac70*/  STL.64 [R1+0x258], R10 ;  /* 0x0002580a01007387 */ /* 0x0001e20000100a00 */
[----:B-1----:R-:W-:Y:S01]  /*ac80*/  HFMA2.MMA R18, -RZ, RZ, -0.58349609375, 4.41074371337890625e-06 ;  /* 0xb8ab004aff127435 */ /* 0x002fe200000001ff */
[----:B------:R-:W-:Y:S02]  /*ac90*/  IMAD.MOV.U32 R19, RZ, RZ, 0x386b5efc ;  /* 0x386b5efcff137424 */ /* 0x000fe400078e00ff */
[----:B------:R1:W-:Y:S01]  /*aca0*/  STL.64 [R1+0x250], R6 ;  /* 0x0002500601007387 */ /* 0x0003e20000100a00 */
[----:B--2---:R-:W-:Y:S01]  /*acb0*/  HFMA2.MMA R17, -RZ, RZ, 0.2279052734375, -1.0966796875 ;  /* 0x334bbc63ff117435 */ /* 0x004fe200000001ff */
[----:B------:R-:W-:Y:S02]  /*acc0*/  MOV R16, 0xb3bd97bf ;  /* 0xb3bd97bf00107802 */ /* 0x000fe40000000f00 */
[----:B------:R2:W-:Y:S01]  /*acd0*/  STL.64 [R1+0x270], R20 ;  /* 0x0002701401007387 */ /* 0x0005e20000100a00 */
[----:B0-----:R-:W-:Y:S01]  /*ace0*/  HFMA2.MMA R10, -RZ, RZ, 0.319091796875, 1096 ;  /* 0x351b6448ff0a7435 */ /* 0x001fe200000001ff */
[----:B------:R-:W-:-:S02]  /*acf0*/  IMAD.MOV.U32 R11, RZ, RZ, 0x2a83a738 ;  /* 0x2a83a738ff0b7424 */ /* 0x000fc400078e00ff */
[----:B------:R0:W-:Y:S01]  /*ad00*/  STL.64 [R1+0x268], R18 ;  /* 0x0002681201007387 */ /* 0x0001e20000100a00 */
[----:B-1----:R-:W-:Y:S01]  /*ad10*/  IMAD.MOV.U32 R6, RZ, RZ, 0x36688aea ;  /* 0x36688aeaff067424 */ /* 0x002fe200078e00ff */
[----:B------:R-:W-:Y:S02]  /*ad20*/  MOV R7, 0xb6082c3c ;  /* 0xb6082c3c00077802 */ /* 0x000fe40000000f00 */
[----:B------:R1:W-:Y:S01]  /*ad30*/  STL.64 [R1+0x288], R16 ;  /* 0x0002881001007387 */ /* 0x0003e20000100a00 */
[----:B--2---:R-:W-:Y:S01]  /*ad40*/  HFMA2.MMA R20, -RZ, RZ, 0.1531982421875, -0.00011903047561645507812 ;  /* 0x30e787cdff147435 */ /* 0x004fe200000001ff */
[----:B------:R-:W-:Y:S02]  /*ad50*/  IMAD.MOV.U32 R21, RZ, RZ, -0x4f944755 ;  /* 0xb06bb8abff157424 */ /* 0x000fe400078e00ff */
[----:B------:R2:W-:Y:S01]  /*ad60*/  STL.64 [R1+0x280], R10 ;  /* 0x0002800a01007387 */ /* 0x0005e20000100a00 */
[----:B0-----:R-:W-:Y:S01]  /*ad70*/  IMAD.MOV.U32 R18, RZ, RZ, -0x4da878ae ;  /* 0xb2578752ff127424 */ /* 0x001fe200078e00ff */
[----:B------:R-:W-:-:S02]  /*ad80*/  MOV R19, 0x29c2c5d5 ;  /* 0x29c2c5d500137802 */ /* 0x000fc40000000f00 */
[----:B------:R0:W-:Y:S01]  /*ad90*/  STL.64 [R1+0x278], R6 ;  /* 0x0002780601007387 */ /* 0x0001e20000100a00 */
[----:B-1----:R-:W-:Y:S01]  /*ada0*/  HFMA2.MMA R16, -RZ, RZ, -0.06829833984375, -4.28125 ;  /* 0xac5fc448ff107435 */ /* 0x002fe200000001ff */
[----:B------:R-:W-:Y:S02]  /*adb0*/  IMAD.MOV.U32 R17, RZ, RZ, 0x22adcde9 ;  /* 0x22adcde9ff117424 */ /* 0x000fe400078e00ff */
[----:B------:R1:W-:Y:S01]  /*adc0*/  STL.64 [R1+0x290], R18 ;  /* 0x0002901201007387 */ /* 0x0003e20000100a00 */
[----:B--2---:R-:W-:Y:S01]  /*add0*/  IMAD.MOV.U32 R10, RZ, RZ, -0x5215ac74 ;  /* 0xadea538cff0a7424 */ /* 0x004fe200078e00ff */
[----:B------:R-:W-:Y:S02]  /*ade0*/  MOV R11, 0x2d65daaf ;  /* 0x2d65daaf000b7802 */ /* 0x000fe40000000f00 */
[----:B------:R2:W-:Y:S01]  /*adf0*/  STL.64 [R1+0x298], R20 ;  /* 0x0002981401007387 */ /* 0x0005e20000100a00 */
[----:B0-----:R-:W-:Y:S01]  /*ae00*/  HFMA2.MMA R7, -RZ, RZ, -0.0248260498046875, 7912 ;  /* 0xa65b6fbaff077435 */ /* 0x001fe200000001ff */
[----:B------:R-:W-:-:S02]  /*ae10*/  MOV R6, 0x2f6d7999 ;  /* 0x2f6d799900067802 */ /* 0x000fc40000000f00 */
[----:B------:R0:W-:Y:S01]  /*ae20*/  STL.64 [R1+0x2a8], R10 ;  /* 0x0002a80a01007387 */ /* 0x0001e20000100a00 */
[----:B-1----:R-:W-:Y:S01]  /*ae30*/  HFMA2.MMA R19, -RZ, RZ, 0.712890625, -0.0002586841583251953125 ;  /* 0x39b48c3dff137435 */ /* 0x002fe200000001ff */
[----:B------:R-:W-:Y:S02]  /*ae40*/  MOV R18, 0x2acfbe8a ;  /* 0x2acfbe8a00127802 */ /* 0x000fe40000000f00 */
[----:B------:R1:W-:Y:S01]  /*ae50*/  STL.64 [R1+0x2b0], R16 ;  /* 0x0002b01001007387 */ /* 0x0003e20000100a00 */
[----:B--2---:R-:W-:Y:S01]  /*ae60*/  IMAD.MOV.U32 R20, RZ, RZ, 0x3858ebaf ;  /* 0x3858ebafff147424 */ /* 0x004fe200078e00ff */
[----:B------:R-:W-:Y:S02]  /*ae70*/  MOV R21, 0xb9af99c3 ;  /* 0xb9af99c300157802 */ /* 0x000fe40000000f00 */
[----:B------:R2:W-:Y:S01]  /*ae80*/  STL.64 [R1+0x2a0], R6 ;  /* 0x0002a00601007387 */ /* 0x0005e20000100a00 */
[----:B0-----:R-:W-:Y:S01]  /*ae90*/  HFMA2.MMA R11, -RZ, RZ, 0.494140625, -1.189453125 ;  /* 0x37e8bcc2ff0b7435 */ /* 0x001fe200000001ff */
[----:B------:R-:W-:-:S02]  /*aea0*/  MOV R10, 0xb408ce38 ;  /* 0xb408ce38000a7802 */ /* 0x000fc40000000f00 */
[----:B------:R0:W-:Y:S01]  /*aeb0*/  STL.64 [R1+0x2c0], R20 ;  /* 0x0002c01401007387 */ /* 0x0001e20000100a00 */
[----:B-1----:R-:W-:Y:S01]  /*aec0*/  IMAD.MOV.U32 R16, RZ, RZ, -0x4866cb75 ;  /* 0xb799348bff107424 */ /* 0x002fe200078e00ff */
[----:B------:R-:W-:Y:S02]  /*aed0*/  MOV R17, 0x36c233ec ;  /* 0x36c233ec00117802 */ /* 0x000fe40000000f00 */
[----:B------:R1:W-:Y:S01]  /*aee0*/  STL.64 [R1+0x2b8], R18 ;  /* 0x0002b81201007387 */ /* 0x0003e20000100a00 */
[----:B--2---:R-:W-:Y:S01]  /*aef0*/  HFMA2.MMA R6, -RZ, RZ, 0.69677734375, 30128 ;  /* 0x3993775bff067435 */ /* 0x004fe200000001ff */
[----:B------:R-:W-:Y:S02]  /*af00*/  IMAD.MOV.U32 R7, RZ, RZ, -0x4719cdec ;  /* 0xb8e63214ff077424 */ /* 0x000fe400078e00ff */
[----:B------:R2:W-:Y:S01]  /*af10*/  STL.64 [R1+0x2d8], R16 ;  /* 0x0002d81001007387 */ /* 0x0005e20000100a00 */
[----:B0-----:R-:W-:Y:S01]  /*af20*/  HFMA2.MMA R21, -RZ, RZ, -0.2646484375, -0.001155853271484375 ;  /* 0xb43c94bcff157435 */ /* 0x001fe200000001ff */
[----:B------:R-:W-:-:S02]  /*af30*/  MOV R20, 0x35258957 ;  /* 0x3525895700147802 */ /* 0x000fc40000000f00 */
[----:B------:R0:W-:Y:S01]  /*af40*/  STL.64 [R1+0x2d0], R10 ;  /* 0x0002d00a01007387 */ /* 0x0001e20000100a00 */
[----:B-1----:R-:W-:Y:S01]  /*af50*/  HFMA2.MMA R18, -RZ, RZ, 0.1258544921875, -2.712890625 ;  /* 0x3007c16dff127435 */ /* 0x002fe200000001ff */
[----:B------:R-:W-:Y:S02]  /*af60*/  IMAD.MOV.U32 R19, RZ, RZ, -0x4a71ca99 ;  /* 0xb58e3567ff137424 */ /* 0x000fe400078e00ff */
[----:B------:R1:W-:Y:S01]  /*af70*/  STL.64 [R1+0x2c8], R6 ;  /* 0x0002c80601007387 */ /* 0x0003e20000100a00 */
[----:B--2---:R-:W-:Y:S01]  /*af80*/  HFMA2.MMA R17, -RZ, RZ, -0.127197265625, 18128 ;  /* 0xb012746dff117435 */ /* 0x004fe200000001ff */
[----:B------:R-:W-:Y:S02]  /*af90*/  MOV R16, 0xa432faca ;  /* 0xa432faca00107802 */ /* 0x000fe40000000f00 */
[----:B------:R2:W-:Y:S01]  /*afa0*/  STL.64 [R1+0x2e8], R20 ;  /* 0x0002e81401007387 */ /* 0x0005e20000100a00 */
[----:B0-----:R-:W-:Y:S01]  /*afb0*/  HFMA2.MMA R10, -RZ, RZ, -0.202392578125, 17504 ;  /* 0xb27a7446ff0a7435 */ /* 0x001fe200000001ff */
[----:B------:R-:W-:-:S02]  /*afc0*/  IMAD.MOV.U32 R11, RZ, RZ, 0x31859418 ;  /* 0x31859418ff0b7424 */ /* 0x000fc400078e00ff */
[----:B------:R0:W-:Y:S01]  /*afd0*/  STL.64 [R1+0x2e0], R18 ;  /* 0x0002e01201007387 */ /* 0x0001e20000100a00 */
[----:B-1----:R-:W-:Y:S01]  /*afe0*/  IMAD.MOV.U32 R6, RZ, RZ, -0x54496689 ;  /* 0xabb69977ff067424 */ /* 0x002fe200078e00ff */
[----:B------:R-:W-:Y:S02]  /*aff0*/  MOV R7, 0x32e788fe ;  /* 0x32e788fe00077802 */ /* 0x000fe40000000f00 */
[----:B------:R1:W-:Y:S01]  /*b000*/  STL.64 [R1+0x300], R16 ;  /* 0x0003001001007387 */ /* 0x0003e20000100a00 */
[----:B--2---:R-:W-:Y:S01]  /*b010*/  HFMA2.MMA R20, -RZ, RZ, 0.0154876708984375, -809.5 ;  /* 0x23eee253ff147435 */ /* 0x004fe200000001ff */
[----:B------:R-:W-:Y:S02]  /*b020*/  IMAD.MOV.U32 R21, RZ, RZ, 0x2d1bcefb ;  /* 0x2d1bcefbff157424 */ /* 0x000fe400078e00ff */
[----:B------:R2:W-:Y:S01]  /*b030*/  STL.64 [R1+0x2f8], R10 ;  /* 0x0002f80a01007387 */ /* 0x0005e20000100a00 */
[----:B0-----:R-:W-:Y:S01]  /*b040*/  IMAD.MOV.U32 R18, RZ, RZ, 0x2f96d785 ;  /* 0x2f96d785ff127424 */ /* 0x001fe200078e00ff */
[----:B------:R-:W-:-:S02]  /*b050*/  MOV R19, 0xae99d6d5 ;  /* 0xae99d6d500137802 */ /* 0x000fc40000000f00 */
[----:B------:R0:W-:Y:S01]  /*b060*/  STL.64 [R1+0x2f0], R6 ;  /* 0x0002f00601007387 */ /* 0x0001e20000100a00 */
[----:B-1----:R-:W-:Y:S01]  /*b070*/  HFMA2.MMA R16, -RZ, RZ, -0.73681640625, -14.484375 ;  /* 0xb9e5cb3eff107435 */ /* 0x002fe200000001ff */
[----:B------:R-:W-:Y:S02]  /*b080*/  IMAD.MOV.U32 R17, RZ, RZ, -0x4ac4ecc5 ;  /* 0xb53b133bff117424 */ /* 0x000fe400078e00ff */
[----:B------:R1:W-:Y:S01]  /*b090*/  STL.64 [R1+0x308], R18 ;  /* 0x0003081201007387 */ /* 0x0003e20000100a00 */
[----:B--2---:R-:W-:Y:S01]  /*b0a0*/  IMAD.MOV.U32 R10, RZ, RZ, -0x45d4eb26 ;  /* 0xba2b14daff0a7424 */ /* 0x004fe200078e00ff */
[----:B------:R-:W-:Y:S02]  /*b0b0*/  MOV R11, 0x3a5c11ce ;  /* 0x3a5c11ce000b7802 */ /* 0x000fe40000000f00 */
[----:B------:R2:W-:Y:S01]  /*b0c0*/  STL.64 [R1+0x310], R20 ;  /* 0x0003101401007387 */ /* 0x0005e20000100a00 */
[----:B0-----:R-:W-:Y:S01]  /*b0d0*/  HFMA2.MMA R7, -RZ, RZ, 0.059326171875, -3744 ;  /* 0x2b98eb50ff077435 */ /* 0x001fe200000001ff */
[----:B------:R-:W-:-:S02]  /*b0e0*/  MOV R6, 0xac9aec38 ;  /* 0xac9aec3800067802 */ /* 0x000fc40000000f00 */
[----:B------:R0:W-:Y:S01]  /*b0f0*/  STL.64 [R1+0x320], R10 ;  /* 0x0003200a01007387 */ /* 0x0001e20000100a00 */
[----:B-1----:R-:W-:Y:S01]  /*b100*/  HFMA2.MMA R19, -RZ, RZ, -0.6279296875, 0.0002286434173583984375 ;  /* 0xb9060b7eff137435 */ /* 0x002fe200000001ff */
[----:B------:R-:W-:Y:S02]  /*b110*/  MOV R18, 0x392e88ac ;  /* 0x392e88ac00127802 */ /* 0x000fe40000000f00 */
[----:B------:R1:W-:Y:S01]  /*b120*/  STL.64 [R1+0x328], R16 ;  /* 0x0003281001007387 */ /* 0x0003e20000100a00 */
[----:B--2---:R-:W-:Y:S01]  /*b130*/  IMAD.MOV.U32 R20, RZ, RZ, 0x384231bf ;  /* 0x384231bfff147424 */ /* 0x004fe200078e00ff */
[----:B------:R-:W-:Y:S02]  /*b140*/  MOV R21, 0x319c9bcd ;  /* 0x319c9bcd00157802 */ /* 0x000fe40000000f00 */
[----:B------:R2:W-:Y:S01]  /*b150*/  STL.64 [R1+0x318], R6 ;  /* 0x0003180601007387 */ /* 0x0005e20000100a00 */
[----:B0-----:R-:W-:Y:S01]  /*b160*/  HFMA2.MMA R11, -RZ, RZ, -0.08734130859375, 3010 ;  /* 0xad9769e1ff0b7435 */ /* 0x001fe200000001ff */
[----:B------:R-:W-:-:S02]  /*b170*/  MOV R10, 0xb60d6f65 ;  /* 0xb60d6f65000a7802 */ /* 0x000fc40000000f00 */
[----:B------:R0:W-:Y:S01]  /*b180*/  STL.64 [R1+0x338], R20 ;  /* 0x0003381401007387 */ /* 0x0001e20000100a00 */
[----:B-1----:R-:W-:Y:S01]  /*b190*/  IMAD.MOV.U32 R16, RZ, RZ, 0x34ca97cc ;  /* 0x34ca97ccff107424 */ /* 0x002fe200078e00ff */
[----:B------:R-:W-:Y:S02]  /*b1a0*/  MOV R17, 0xb46accf2 ;  /* 0xb46accf200117802 */ /* 0x000fe40000000f00 */
[----:B------:R1:W-:Y:S01]  /*b1b0*/  STL.64 [R1+0x330], R18 ;  /* 0x0003301201007387 */ /* 0x0003e20000100a00 */
[----:B--2---:R-:W-:Y:S01]  /*b1c0*/  HFMA2.MMA R6, -RZ, RZ, -0.449462890625, -3.171875 ;  /* 0xb731c258ff067435 */ /* 0x004fe200000001ff */
[----:B------:R-:W-:Y:S02]  /*b1d0*/  IMAD.MOV.U32 R7, RZ, RZ, 0x36e39c79 ;  /* 0x36e39c79ff077424 */ /* 0x000fe400078e00ff */
[----:B------:R2:W-:Y:S01]  /*b1e0*/  STL.64 [R1+0x350], R16 ;  /* 0x0003501001007387 */ /* 0x0005e20000100a00 */
[----:B0-----:R-:W-:Y:S01]  /*b1f0*/  HFMA2.MMA R21, -RZ, RZ, 0.1781005859375, 0.007732391357421875 ;  /* 0x31b31febff157435 */ /* 0x001fe200000001ff */
[----:B------:R-:W-:-:S02]  /*b200*/  MOV R20, 0xb224c2f7 ;  /* 0xb224c2f700147802 */ /* 0x000fc40000000f00 */
[----:B------:R0:W-:Y:S01]  /*b210*/  STL.64 [R1+0x348], R10 ;  /* 0x0003480a01007387 */ /* 0x0001e20000100a00 */
[----:B-1----:R-:W-:Y:S01]  /*b220*/  HFMA2.MMA R18, -RZ, RZ, 0.2349853515625, -0.0009937286376953125 ;  /* 0x33859412ff127435 */ /* 0x002fe200000001ff */
[----:B------:R-:W-:Y:S02]  /*b230*/  IMAD.MOV.U32 R19, RZ, RZ, 0x263e2a76 ;  /* 0x263e2a76ff137424 */ /* 0x000fe400078e00ff */
[----:B------:R1:W-:Y:S01]  /*b240*/  STL.64 [R1+0x340], R6 ;  /* 0x0003400601007387 */ /* 0x0003e20000100a00 */
[----:B--2---:R-:W-:Y:S01]  /*b250*/  HFMA2.MMA R17, -RZ, RZ, -0.01314544677734375, -22.578125 ;  /* 0xa2bbcda5ff117435 */ /* 0x004fe200000001ff */
[----:B------:R-:W-:Y:S02]  /*b260*/  MOV R16, 0x2de560f7 ;  /* 0x2de560f700107802 */ /* 0x000fe40000000f00 */
[----:B------:R2:W-:Y:S01]  /*b270*/  STL.64 [R1+0x360], R20 ;  /* 0x0003601401007387 */ /* 0x0005e20000100a00 */
[----:B0-----:R-:W-:Y:S01]  /*b280*/  HFMA2.MMA R10, -RZ, RZ, 0.1146240234375, 1.1484375 ;  /* 0x2f563c98ff0a7435 */ /* 0x001fe200000001ff */
[----:B------:R-:W-:-:S02]  /*b290*/  IMAD.MOV.U32 R11, RZ, RZ, -0x51214c70 ;  /* 0xaedeb390ff0b7424 */ /* 0x000fc400078e00ff */
[----:B------:R0:W-:Y:S01]  /*b2a0*/  STL.64 [R1+0x358], R18 ;  /* 0x0003581201007387 */ /* 0x0001e20000100a00 */
[----:B-1----:R-:W-:Y:S01]  /*b2b0*/  IMAD.MOV.U32 R6, RZ, RZ, -0x4f3fb378 ;  /* 0xb0c04c88ff067424 */ /* 0x002fe200078e00ff */
[----:B------:R-:W-:Y:S02]  /*b2c0*/  MOV R7, 0x261b2096 ;  /* 0x261b209600077802 */ /* 0x000fe40000000f00 */
[----:B------:R1:W-:Y:S01]  /*b2d0*/  STL.64 [R1+0x378], R16 ;  /* 0x0003781001007387 */ /* 0x0003e20000100a00 */
[----:B--2---:R-:W-:Y:S01]  /*b2e0*/  HFMA2.MMA R20, -RZ, RZ, -0.57373046875, 0.0024356842041015625 ;  /* 0xb89718fdff147435 */ /* 0x004fe200000001ff */
[----:B------:R-:W-:Y:S02]  /*b2f0*/  IMAD.MOV.U32 R21, RZ, RZ, 0x3a31cb4e ;  /* 0x3a31cb4eff157424 */ /* 0x000fe400078e00ff */
[----:B------:R2:W-:Y:S01]  /*b300*/  STL.64 [R1+0x370], R10 ;  /* 0x0003700a01007387 */ /* 0x0005e20000100a00 */
[----:B0-----:R-:W-:Y:S01]  /*b310*/  IMAD.MOV.U32 R18, RZ, RZ, -0x5392b4cf ;  /* 0xac6d4b31ff127424 */ /* 0x001fe200078e00ff */
[----:B------:R-:W-:-:S02]  /*b320*/  MOV R19, 0xba1c6ff9 ;  /* 0xba1c6ff900137802 */ /* 0x000fc40000000f00 */
[----:B------:R0:W-:Y:S01]  /*b330*/  STL.64 [R1+0x368], R6 ;  /* 0x0003680601007387 */ /* 0x0001e20000100a00 */
[----:B-1----:R-:W-:Y:S01]  /*b340*/  MOV R16, 0x38800900 ;  /* 0x3880090000107802 */ /* 0x002fe20000000f00 */
[----:B------:R-:W-:Y:S02]  /*b350*/  IMAD.MOV.U32 R17, RZ, RZ, -0x484f381a ;  /* 0xb7b0c7e6ff117424 */ /* 0x000fe400078e00ff */
[----:B------:R1:W-:Y:S01]  /*b360*/  STL.64 [R1+0x380], R18 ;  /* 0x0003801201007387 */ /* 0x0003e20000100a00 */
[----:B--2---:R-:W-:Y:S01]  /*b370*/  HFMA2.MMA R11, -RZ, RZ, -0.58642578125, -64.125 ;  /* 0xb8b1d402ff0b7435 */ /* 0x004fe200000001ff */
[----:B------:R-:W-:Y:S02]  /*b380*/  IMAD.MOV.U32 R10, RZ, RZ, 0x3443638e ;  /* 0x3443638eff0a7424 */ /* 0x000fe400078e00ff */
[----:B------:R2:W-:Y:S01]  /*b390*/  STL.64 [R1+0x388], R20 ;  /* 0x0003881401007387 */ /* 0x0005e20000100a00 */
[----:B0-----:R-:W-:-:S03]  /*b3a0*/  MOV R6, 0xba27cf93 ;  /* 0xba27cf9300067802 */ /* 0x001fc60000000f00 */
[----:B------:R0:W-:Y:S01]  /*b3b0*/  STL.64 [R1+0x3a0], R16 ;  /* 0x0003a01001007387 */ /* 0x0001e20000100a00 */
[----:B------:R-:W-:Y:S01]  /*b3c0*/  MOV R7, 0x39917d90 ;  /* 0x39917d9000077802 */ /* 0x000fe20000000f00 */
[----:B-1----:R-:W-:Y:S01]  /*b3d0*/  HFMA2.MMA R18, -RZ, RZ, -0.1390380859375, -1.1861324310302734375e-05 ;  /* 0xb07380c7ff127435 */ /* 0x002fe200000001ff */
[----:B------:R-:W-:Y:S01]  /*b3e0*/  MOV R19, 0x3697f31f ;  /* 0x3697f31f00137802 */ /* 0x000fe20000000f00 */
[----:B------:R1:W-:Y:S01]  /*b3f0*/  STL.64 [R1+0x398], R10 ;  /* 0x0003980a01007387 */ /* 0x0003e20000100a00 */
[----:B--2---:R-:W-:Y:S01]  /*b400*/  HFMA2.MMA R21, -RZ, RZ, 0.338134765625, -3.265625 ;  /* 0x3569c288ff157435 */ /* 0x004fe200000001ff */
[----:B------:R-:W-:Y:S02]  /*b410*/  IMAD.MOV.U32 R20, RZ, RZ, -0x49c13963 ;  /* 0xb63ec69dff147424 */ /* 0x000fe400078e00ff */
[----:B------:R2:W-:Y:S01]  /*b420*/  STL.64 [R1+0x390], R6 ;  /* 0x0003900601007387 */ /* 0x0005e20000100a00 */
[----:B0-----:R-:W-:Y:S01]  /*b430*/  HFMA2.MMA R17, -RZ, RZ, 0.1724853515625, -1513 ;  /* 0x3185e5e9ff117435 */ /* 0x001fe200000001ff */
[----:B------:R-:W-:-:S02]  /*b440*/  IMAD.MOV.U32 R16, RZ, RZ, -0x57c7c94e ;  /* 0xa83836b2ff107424 */ /* 0x000fc400078e00ff */
[----:B------:R0:W-:Y:S01]  /*b450*/  STL.64 [R1+0x3a8], R18 ;  /* 0x0003a81201007387 */ /* 0x0001e20000100a00 */
[----:B-1----:R-:W-:Y:S01]  /*b460*/  HFMA2.MMA R10, -RZ, RZ, 0.241943359375, 47.40625 ;  /* 0x33be51edff0a7435 */ /* 0x002fe200000001ff */
[----:B------:R-:W-:Y:S02]  /*b470*/  MOV R11, 0xb2d855fd ;  /* 0xb2d855fd000b7802 */ /* 0x000fe40000000f00 */
[----:B------:R1:W-:Y:S01]  /*b480*/  STL.64 [R1+0x3b0], R20 ;  /* 0x0003b01401007387 */ /* 0x0003e20000100a00 */
[----:B--2---:R-:W-:Y:S01]  /*b490*/  MOV R6, 0x2c81c80c ;  /* 0x2c81c80c00067802 */ /* 0x004fe20000000f00 */
[----:B------:R-:W-:Y:S02]  /*b4a0*/  IMAD.MOV.U32 R7, RZ, RZ, -0x4bdb3cd3 ;  /* 0xb424c32dff077424 */ /* 0x000fe400078e00ff */
[----:B------:R2:W-:Y:S01]  /*b4b0*/  STL.64 [R1+0x3c8], R16 ;  /* 0x0003c81001007387 */ /* 0x0005e20000100a00 */
[----:B0-----:R-:W-:Y:S01]  /*b4c0*/  MOV R18, 0xb11225d7 ;  /* 0xb11225d700127802 */ /* 0x001fe20000000f00 */
[----:B------:R-:W-:-:S02]  /*b4d0*/  IMAD.MOV.U32 R19, RZ, RZ, 0x301db2a5 ;  /* 0x301db2a5ff137424 */ /* 0x000fc400078e00ff */
[----:B------:R0:W-:Y:S01]  /*b4e0*/  STL.64 [R1+0x3b8], R6 ;  /* 0x0003b80601007387 */ /* 0x0001e20000100a00 */
[----:B-1----:R-:W-:Y:S01]  /*b4f0*/  HFMA2.MMA R20, -RZ, RZ, -0.0085296630859375, -367.25 ;  /* 0xa05eddbdff147435 */ /* 0x002fe200000001ff */
[----:B------:R-:W-:Y:S02]  /*b500*/  MOV R21, 0xaeb1f868 ;  /* 0xaeb1f86800157802 */ /* 0x000fe40000000f00 */
[----:B------:R1:W-:Y:S01]  /*b510*/  STL.64 [R1+0x3c0], R10 ;  /* 0x0003c00a01007387 */ /* 0x0003e20000100a00 */
[----:B--2---:R-:W-:Y:S01]  /*b520*/  HFMA2.MMA R16, -RZ, RZ, 0.82080078125, 184 ;  /* 0x3a9159c0ff107435 */ /* 0x004fe200000001ff */
[----:B------:R-:W-:Y:S02]  /*b530*/  MOV R17, 0x35854f7b ;  /* 0x35854f7b00117802 */ /* 0x000fe40000000f00 */
[----:B------:R2:W-:Y:S01]  /*b540*/  STL.64 [R1+0x3d0], R18 ;  /* 0x0003d01201007387 */ /* 0x0005e20000100a00 */
[----:B0-----:R-:W-:Y:S01]  /*b550*/  HFMA2.MMA R7, -RZ, RZ, -0.08209228515625, -0.0003426074981689453125 ;  /* 0xad418d9dff077435 */ /* 0x001fe200000001ff */
[----:B------:R-:W-:-:S02]  /*b560*/  IMAD.MOV.U32 R6, RZ, RZ, 0x2e3a66b4 ;  /* 0x2e3a66b4ff067424 */ /* 0x000fc400078e00ff */
[----:B------:R0:W-:Y:S01]  /*b570*/  STL.64 [R1+0x3d8], R20 ;  /* 0x0003d81401007387 */ /* 0x0001e20000100a00 */
[----:B-1----:R-:W-:Y:S01]  /*b580*/  MOV R10, 0x3aaea573 ;  /* 0x3aaea573000a7802 */ /* 0x002fe20000000f00 */
[----:B------:R-:W-:Y:S02]  /*b590*/  IMAD.MOV.U32 R11, RZ, RZ, -0x4505121b ;  /* 0xbafaede5ff0b7424 */ /* 0x000fe400078e00ff */
[----:B------:R1:W-:Y:S01]  /*b5a0*/  STL.64 [R1+0x3f0], R16 ;  /* 0x0003f01001007387 */ /* 0x0003e20000100a00 */
[----:B--2---:R-:W-:Y:S01]  /*b5b0*/  HFMA2.MMA R19, -RZ, RZ, 0.734375, 0.000367641448974609375 ;  /* 0x39e00e06ff137435 */ /* 0x004fe200000001ff */
        /* <DEDUP_REMOVED lines=8> */
[----:B--2---:R-:W-:Y:S01]  /*b640*/  HFMA2.MMA R6, -RZ, RZ, 0.52978515625, -7944 ;  /* 0x383defc2ff067435 */ /* 0x004fe200000001ff */
[----:B------:R-:W-:Y:S02]  /*b650*/  MOV R7, 0xb803287c ;  /* 0xb803287c00077802 */ /* 0x000fe40000000f00 */
[----:B------:R2:W-:Y:S01]  /*b660*/  STL.64 [R1+0x400], R20 ;  /* 0x0004001401007387 */ /* 0x0005e20000100a00 */
[----:B0-----:R-:W-:Y:S01]  /*b670*/  HFMA2.MMA R11, -RZ, RZ, 0.09893798828125, 7.9572200775146484375e-05 ;  /* 0x2e550537ff0b7435 */ /* 0x001fe200000001ff */
[----:B------:R-:W-:-:S02]  /*b680*/  IMAD.MOV.U32 R10, RZ, RZ, 0x372f51d8 ;  /* 0x372f51d8ff0a7424 */ /* 0x000fc400078e00ff */
[----:B------:R0:W-:Y:S01]  /*b690*/  STL.64 [R1+0x418], R16 ;  /* 0x0004181001007387 */ /* 0x0001e20000100a00 */
[----:B-1----:R-:W-:Y:S01]  /*b6a0*/  HFMA2.MMA R18, -RZ, RZ, -0.302734375, 95.6875 ;  /* 0xb4d855fbff127435 */ /* 0x002fe200000001ff */
[----:B------:R-:W-:Y:S02]  /*b6b0*/  MOV R19, 0xaa45cbf6 ;  /* 0xaa45cbf600137802 */ /* 0x000fe40000000f00 */
[----:B------:R1:W-:Y:S01]  /*b6c0*/  STL.64 [R1+0x408], R6 ;  /* 0x0004080601007387 */ /* 0x0003e20000100a00 */
[----:B--2---:R-:W-:Y:S01]  /*b6d0*/  HFMA2.MMA R21, -RZ, RZ, -0.2242431640625, -0.000300884246826171875 ;  /* 0xb32d8ceeff157435 */ /* 0x004fe200000001ff */
[----:B------:R-:W-:Y:S02]  /*b6e0*/  IMAD.MOV.U32 R20, RZ, RZ, 0x3396a2a5 ;  /* 0x3396a2a5ff147424 */ /* 0x000fe400078e00ff */
[----:B------:R2:W-:Y:S01]  /*b6f0*/  STL.64 [R1+0x410], R10 ;  /* 0x0004100a01007387 */ /* 0x0005e20000100a00 */
[----:B0-----:R-:W-:Y:S01]  /*b700*/  HFMA2.MMA R17, -RZ, RZ, 0.01334381103515625, -14.09375 ;  /* 0x22d5cb0cff117435 */ /* 0x001fe200000001ff */
[----:B------:R-:W-:-:S02]  /*b710*/  IMAD.MOV.U32 R16, RZ, RZ, -0x506ed5ca ;  /* 0xaf912a36ff107424 */ /* 0x000fc400078e00ff */
[----:B------:R0:W-:Y:S01]  /*b720*/  STL.64 [R1+0x420], R18 ;  /* 0x0004201201007387 */ /* 0x0001e20000100a00 */
[----:B-1----:R-:W-:Y:S01]  /*b730*/  MOV R6, 0x32451f4e ;  /* 0x32451f4e00067802 */ /* 0x002fe20000000f00 */
[----:B------:R-:W-:Y:S02]  /*b740*/  IMAD.MOV.U32 R7, RZ, RZ, 0x22924184 ;  /* 0x22924184ff077424 */ /* 0x000fe400078e00ff */
[----:B------:R1:W-:Y:S01]  /*b750*/  STL.64 [R1+0x428], R20 ;  /* 0x0004281401007387 */ /* 0x0003e20000100a00 */
[----:B--2---:R-:W-:Y:S01]  /*b760*/  HFMA2.MMA R10, -RZ, RZ, -0.15478515625, -0.347412109375 ;  /* 0xb0f4b58fff0a7435 */ /* 0x004fe200000001ff */
[----:B------:R-:W-:Y:S02]  /*b770*/  MOV R11, 0x3085f9d1 ;  /* 0x3085f9d1000b7802 */ /* 0x000fe40000000f00 */
[----:B------:R2:W-:Y:S01]  /*b780*/  STL.64 [R1+0x440], R16 ;  /* 0x0004401001007387 */ /* 0x0005e20000100a00 */
[----:B0-----:R-:W-:Y:S01]  /*b790*/  MOV R18, 0x2e259399 ;  /* 0x2e25939900127802 */ /* 0x001fe20000000f00 */
[----:B------:R-:W-:-:S02]  /*b7a0*/  IMAD.MOV.U32 R19, RZ, RZ, 0x3acf0edd ;  /* 0x3acf0eddff137424 */ /* 0x000fc400078e00ff */
[----:B------:R0:W-:Y:S01]  /*b7b0*/  STL.64 [R1+0x430], R6 ;  /* 0x0004300601007387 */ /* 0x0001e20000100a00 */
[----:B-1----:R-:W-:Y:S01]  /*b7c0*/  HFMA2.MMA R20, -RZ, RZ, 0.6455078125, 2626 ;  /* 0x392a6921ff147435 */ /* 0x002fe200000001ff */
[----:B------:R-:W-:Y:S02]  /*b7d0*/  MOV R21, 0xbb073923 ;  /* 0xbb07392300157802 */ /* 0x000fe40000000f00 */
[----:B------:R1:W-:Y:S01]  /*b7e0*/  STL.64 [R1+0x438], R10 ;  /* 0x0004380a01007387 */ /* 0x0003e20000100a00 */
[----:B--2---:R-:W-:Y:S01]  /*b7f0*/  HFMA2.MMA R17, -RZ, RZ, 0.60693359375, 0.017181396484375 ;  /* 0x38db2466ff117435 */ /* 0x004fe200000001ff */
[----:B------:R-:W-:Y:S02]  /*b800*/  MOV R16, 0xb9938e1b ;  /* 0xb9938e1b00107802 */ /* 0x000fe40000000f00 */
[----:B------:R2:W-:Y:S01]  /*b810*/  STL.64 [R1+0x448], R18 ;  /* 0x0004481201007387 */ /* 0x0005e20000100a00 */
[----:B0-----:R-:W-:Y:S01]  /*b820*/  IMAD.MOV.U32 R6, RZ, RZ, 0x3b0c2df0 ;  /* 0x3b0c2df0ff067424 */ /* 0x001fe200078e00ff */
[----:B------:R-:W-:-:S02]  /*b830*/  MOV R7, 0xba847eb2 ;  /* 0xba847eb200077802 */ /* 0x000fc40000000f00 */
[----:B------:R0:W-:Y:S01]  /*b840*/  STL.64 [R1+0x450], R20 ;  /* 0x0004501401007387 */ /* 0x0001e20000100a00 */
[----:B-1----:R-:W-:Y:S01]  /*b850*/  HFMA2.MMA R10, -RZ, RZ, -0.30224609375, 7.60546875 ;  /* 0xb4d6479bff0a7435 */ /* 0x002fe200000001ff */
[----:B------:R-:W-:Y:S02]  /*b860*/  IMAD.MOV.U32 R11, RZ, RZ, 0x39bdf9d4 ;  /* 0x39bdf9d4ff0b7424 */ /* 0x000fe400078e00ff */
[----:B------:R1:W-:Y:S01]  /*b870*/  STL.64 [R1+0x458], R6 ;  /* 0x0004580601007387 */ /* 0x0003e20000100a00 */
[----:B--2---:R-:W-:Y:S01]  /*b880*/  IMAD.MOV.U32 R18, RZ, RZ, 0x3111c386 ;  /* 0x3111c386ff127424 */ /* 0x004fe200078e00ff */
[----:B------:R-:W-:Y:S02]  /*b890*/  MOV R19, 0xb7d840e1 ;  /* 0xb7d840e100137802 */ /* 0x000fe40000000f00 */
[----:B------:R2:W-:Y:S01]  /*b8a0*/  STL.64 [R1+0x468], R16 ;  /* 0x0004681001007387 */ /* 0x0005e20000100a00 */
[----:B0-----:R-:W-:Y:S01]  /*b8b0*/  HFMA2.MMA R20, -RZ, RZ, 0.47265625, -36224 ;  /* 0x3790f86cff147435 */ /* 0x001fe200000001ff */
[----:B------:R-:W-:-:S02]  /*b8c0*/  IMAD.MOV.U32 R21, RZ, RZ, -0x4942b4f0 ;  /* 0xb6bd4b10ff157424 */ /* 0x000fc400078e00ff */
[----:B------:R0:W-:Y:S01]  /*b8d0*/  STL.64 [R1+0x460], R10 ;  /* 0x0004600a01007387 */ /* 0x0001e20000100a00 */
[----:B-1----:R-:W-:Y:S01]  /*b8e0*/  HFMA2.MMA R7, -RZ, RZ, 0.34912109375, -0.01309967041015625 ;  /* 0x3596a2b5ff077435 */ /* 0x002fe200000001ff */
[----:B------:R-:W-:Y:S02]  /*b8f0*/  MOV R6, 0xad41f120 ;  /* 0xad41f12000067802 */ /* 0x000fe40000000f00 */
[----:B------:R1:W-:Y:S01]  /*b900*/  STL.64 [R1+0x470], R18 ;  /* 0x0004701201007387 */ /* 0x0003e20000100a00 */
[----:B--2---:R-:W-:Y:S01]  /*b910*/  HFMA2.MMA R16, -RZ, RZ, 0.04156494140625, 827.5 ;  /* 0x29526277ff107435 */ /* 0x004fe200000001ff */
[----:B------:R-:W-:Y:S02]  /*b920*/  IMAD.MOV.U32 R17, RZ, RZ, -0x4ce70e84 ;  /* 0xb318f17cff117424 */ /* 0x000fe400078e00ff */
[----:B------:R2:W-:Y:S01]  /*b930*/  STL.64 [R1+0x478], R20 ;  /* 0x0004781401007387 */ /* 0x0005e20000100a00 */
[----:B0-----:R-:W-:Y:S01]  /*b940*/  IMAD.MOV.U32 R10, RZ, RZ, -0x4ac79a42 ;  /* 0xb53865beff0a7424 */ /* 0x001fe200078e00ff */
[----:B------:R-:W-:-:S02]  /*b950*/  MOV R11, 0x345dc32f ;  /* 0x345dc32f000b7802 */ /* 0x000fc40000000f00 */
[----:B------:R0:W-:Y:S01]  /*b960*/  STL.64 [R1+0x480], R6 ;  /* 0x0004800601007387 */ /* 0x0001e20000100a00 */
[----:B-1----:R-:W-:Y:S01]  /*b970*/  HFMA2.MMA R19, -RZ, RZ, -0.1805419921875, -0.0029468536376953125 ;  /* 0xb1c79a09ff137435 */ /* 0x002fe200000001ff */
[----:B------:R-:W-:Y:S02]  /*b980*/  MOV R18, 0x32afd7e3 ;  /* 0x32afd7e300127802 */ /* 0x000fe40000000f00 */
[----:B------:R1:W-:Y:S01]  /*b990*/  STL.64 [R1+0x490], R16 ;  /* 0x0004901001007387 */ /* 0x0003e20000100a00 */
[----:B--2---:R-:W-:Y:S01]  /*b9a0*/  IMAD.MOV.U32 R20, RZ, RZ, -0x5ae6560f ;  /* 0xa519a9f1ff147424 */ /* 0x004fe200078e00ff */
[----:B------:R-:W-:Y:S02]  /*b9b0*/  MOV R21, 0x30785d67 ;  /* 0x30785d6700157802 */ /* 0x000fe40000000f00 */
[----:B------:R2:W-:Y:S01]  /*b9c0*/  STL.64 [R1+0x488], R10 ;  /* 0x0004880a01007387 */ /* 0x0005e20000100a00 */
[----:B0-----:R-:W-:Y:S01]  /*b9d0*/  HFMA2.MMA R6, -RZ, RZ, -0.1259765625, 96.625 ;  /* 0xb008560aff067435 */ /* 0x001fe200000001ff */
[----:B------:R-:W-:-:S02]  /*b9e0*/  IMAD.MOV.U32 R7, RZ, RZ, 0x2f143b5a ;  /* 0x2f143b5aff077424 */ /* 0x000fc400078e00ff */
[----:B------:R0:W-:Y:S01]  /*b9f0*/  STL.64 [R1+0x498], R18 ;  /* 0x0004981201007387 */ /* 0x0001e20000100a00 */
[----:B-1----:R-:W-:Y:S01]  /*ba00*/  IMAD.MOV.U32 R16, RZ, RZ, -0x447b9580 ;  /* 0xbb846a80ff107424 */ /* 0x002fe200078e00ff */
[----:B------:R-:W-:Y:S02]  /*ba10*/  MOV R17, 0xb6128c3e ;  /* 0xb6128c3e00117802 */ /* 0x000fe40000000f00 */
[----:B------:R1:W-:Y:S01]  /*ba20*/  STL.64 [R1+0x4a0], R20 ;  /* 0x0004a01401007387 */ /* 0x0003e20000100a00 */
[----:B--2---:R-:W-:Y:S01]  /*ba30*/  HFMA2.MMA R11, -RZ, RZ, 0.97705078125, -58.40625 ;  /* 0x3bd1d34dff0b7435 */ /* 0x004fe200000001ff */
[----:B------:R-:W-:Y:S02]  /*ba40*/  MOV R10, 0xbb8572b5 ;  /* 0xbb8572b5000a7802 */ /* 0x000fe40000000f00 */
[----:B------:R2:W-:Y:S01]  /*ba50*/  STL.64 [R1+0x4b8], R16 ;  /* 0x0004b81001007387 */ /* 0x0005e20000100a00 */
[----:B0-----:R-:W-:Y:S01]  /*ba60*/  HFMA2.MMA R18, -RZ, RZ, 0.8818359375, 52512 ;  /* 0x3b0e7a69ff127435 */ /* 0x001fe200000001ff */
[----:B------:R-:W-:-:S02]  /*ba70*/  IMAD.MOV.U32 R19, RZ, RZ, -0x44fee425 ;  /* 0xbb011bdbff137424 */ /* 0x000fc400078e00ff */
[----:B------:R0:W-:Y:S01]  /*ba80*/  STL.64 [R1+0x4a8], R6 ;  /* 0x0004a80601007387 */ /* 0x0001e20000100a00 */
[----:B-1----:R-:W-:Y:S01]  /*ba90*/  HFMA2.MMA R21, -RZ, RZ, 0.2078857421875, 0.0001523494720458984375 ;  /* 0x32a708feff157435 */ /* 0x002fe200000001ff */
[----:B------:R-:W-:Y:S02]  /*baa0*/  MOV R20, 0x3a5b23f8 ;  /* 0x3a5b23f800147802 */ /* 0x000fe40000000f00 */
[----:B------:R1:W-:Y:S01]  /*bab0*/  STL.64 [R1+0x4b0], R10 ;  /* 0x0004b00a01007387 */ /* 0x0003e20000100a00 */
[----:B--2---:R-:W-:Y:S01]  /*bac0*/  HFMA2.MMA R17, -RZ, RZ, -0.4482421875, -472.25 ;  /* 0xb72cdf61ff117435 */ /* 0x004fe200000001ff */
[----:B------:R-:W-:Y:S02]  /*bad0*/  MOV R16, 0x3783ce5d ;  /* 0x3783ce5d00107802 */ /* 0x000fe40000000f00 */
[----:B------:R2:W-:Y:S01]  /*bae0*/  STL.64 [R1+0x4c0], R18 ;  /* 0x0004c01201007387 */ /* 0x0005e20000100a00 */
[----:B0-----:R-:W-:Y:S01]  /*baf0*/  IMAD.MOV.U32 R6, RZ, RZ, -0x4678d77e ;  /* 0xb9872882ff067424 */ /* 0x001fe200078e00ff */
[----:B------:R-:W-:-:S02]  /*bb00*/  MOV R7, 0x3947558c ;  /* 0x3947558c00077802 */ /* 0x000fc40000000f00 */
[----:B------:R0:W-:Y:S01]  /*bb10*/  STL.64 [R1+0x4c8], R20 ;  /* 0x0004c81401007387 */ /* 0x0001e20000100a00 */
[----:B-1----:R-:W-:Y:S01]  /*bb20*/  HFMA2.MMA R10, -RZ, RZ, -0.56884765625, -35072 ;  /* 0xb88df848ff0a7435 */ /* 0x002fe200000001ff */
[----:B------:R-:W-:Y:S02]  /*bb30*/  IMAD.MOV.U32 R11, RZ, RZ, -0x50e1393e ;  /* 0xaf1ec6c2ff0b7424 */ /* 0x000fe400078e00ff */
[----:B------:R1:W-:Y:S01]  /*bb40*/  STL.64 [R1+0x4d0], R6 ;  /* 0x0004d00601007387 */ /* 0x0003e20000100a00 */
[----:B--2---:R-:W-:Y:S01]  /*bb50*/  IMAD.MOV.U32 R18, RZ, RZ, 0x365dc32f ;  /* 0x365dc32fff127424 */ /* 0x004fe200078e00ff */
[----:B------:R-:W-:Y:S02]  /*bb60*/  MOV R19, 0x2b60b368 ;  /* 0x2b60b36800137802 */ /* 0x000fe40000000f00 */
[----:B------:R2:W-:Y:S01]  /*bb70*/  STL.64 [R1+0x4e0], R16 ;  /* 0x0004e01001007387 */ /* 0x0005e20000100a00 */
[----:B0-----:R-:W-:Y:S01]  /*bb80*/  HFMA2.MMA R20, -RZ, RZ, -0.3232421875, 0.0004680156707763671875 ;  /* 0xb52c0fabff147435 */ /* 0x001fe200000001ff */
[----:B------:R-:W-:-:S02]  /*bb90*/  IMAD.MOV.U32 R21, RZ, RZ, 0x34d0d05d ;  /* 0x34d0d05dff157424 */ /* 0x000fc400078e00ff */
[----:B------:R0:W-:Y:S01]  /*bba0*/  STL.64 [R1+0x4d8], R10 ;  /* 0x0004d80a01007387 */ /* 0x0001e20000100a00 */
[----:B-1----:R-:W-:Y:S01]  /*bbb0*/  HFMA2.MMA R7, -RZ, RZ, -0.028472900390625, -40544 ;  /* 0xa74af8f3ff077435 */ /* 0x002fe200000001ff */
[----:B------:R-:W-:Y:S02]  /*bbc0*/  MOV R6, 0xb3f9808b ;  /* 0xb3f9808b00067802 */ /* 0x000fe40000000f00 */
[----:B------:R1:W-:Y:S01]  /*bbd0*/  STL.64 [R1+0x4e8], R18 ;  /* 0x0004e81201007387 */ /* 0x0003e20000100a00 */
[----:B--2---:R-:W-:Y:S01]  /*bbe0*/  HFMA2.MMA R16, -RZ, RZ, 0.167724609375, 160.875 ;  /* 0x315e5907ff107435 */ /* 0x004fe200000001ff */
[----:B------:R-:W-:Y:S02]  /*bbf0*/  IMAD.MOV.U32 R17, RZ, RZ, 0x1f453419 ;  /* 0x1f453419ff117424 */ /* 0x000fe400078e00ff */
[----:B------:R2:W-:Y:S01]  /*bc00*/  STL.64 [R1+0x4f0], R20 ;  /* 0x0004f01401007387 */ /* 0x0005e20000100a00 */
[----:B0-----:R-:W-:Y:S01]  /*bc10*/  IMAD.MOV.U32 R10, RZ, RZ, 0x32aac036 ;  /* 0x32aac036ff0a7424 */ /* 0x001fe200078e00ff */
[----:B------:R-:W-:-:S02]  /*bc20*/  MOV R11, 0xb243fbaf ;  /* 0xb243fbaf000b7802 */ /* 0x000fc40000000f00 */
[----:B------:R0:W-:Y:S01]  /*bc30*/  STL.64 [R1+0x4f8], R6 ;  /* 0x0004f80601007387 */ /* 0x0001e20000100a00 */
[----:B-1----:R-:W-:Y:S01]  /*bc40*/  HFMA2.MMA R19, -RZ, RZ, -0.9697265625, -1011 ;  /* 0xbbc2e3e6ff137435 */ /* 0x002fe200000001ff */
[----:B------:R-:W-:Y:S02]  /*bc50*/  MOV R18, 0xb00a9a1c ;  /* 0xb00a9a1c00127802 */ /* 0x000fe40000000f00 */
[----:B------:R1:W-:Y:S01]  /*bc60*/  STL.64 [R1+0x508], R16 ;  /* 0x0005081001007387 */ /* 0x0003e20000100a00 */
[----:B--2---:R-:W-:Y:S01]  /*bc70*/  IMAD.MOV.U32 R20, RZ, RZ, -0x45f26628 ;  /* 0xba0d99d8ff147424 */ /* 0x004fe200078e00ff */
[----:B------:R-:W-:Y:S02]  /*bc80*/  MOV R21, 0x3c10084d ;  /* 0x3c10084d00157802 */ /* 0x000fe40000000f00 */
[----:B------:R2:W-:Y:S01]  /*bc90*/  STL.64 [R1+0x500], R10 ;  /* 0x0005000a01007387 */ /* 0x0005e20000100a00 */
[----:B0-----:R-:W-:Y:S01]  /*bca0*/  HFMA2.MMA R6, -RZ, RZ, -1.0322265625, -2.9027462005615234375e-05 ;  /* 0xbc2181e7ff067435 */ /* 0x001fe200000001ff */
[----:B------:R-:W-:-:S02]  /*bcb0*/  IMAD.MOV.U32 R7, RZ, RZ, 0x3ba44808 ;  /* 0x3ba44808ff077424 */ /* 0x000fc400078e00ff */
[----:B------:R0:W-:Y:S01]  /*bcc0*/  STL.64 [R1+0x510], R18 ;  /* 0x0005101201007387 */ /* 0x0001e20000100a00 */
[----:B-1----:R-:W-:Y:S01]  /*bcd0*/  IMAD.MOV.U32 R16, RZ, RZ, 0x3ae040b6 ;  /* 0x3ae040b6ff107424 */ /* 0x002fe200078e00ff */
[----:B------:R-:W-:Y:S02]  /*bce0*/  MOV R17, 0xba31758e ;  /* 0xba31758e00117802 */ /* 0x000fe40000000f00 */
[----:B------:R1:W-:Y:S01]  /*bcf0*/  STL.64 [R1+0x518], R20 ;  /* 0x0005181401007387 */ /* 0x0003e20000100a00 */
[----:B--2---:R-:W-:Y:S01]  /*bd00*/  HFMA2.MMA R11, -RZ, RZ, -0.87841796875, 0.07373046875 ;  /* 0xbb072cb8ff0b7435 */ /* 0x004fe200000001ff */
[----:B------:R-:W-:Y:S02]  /*bd10*/  MOV R10, 0x35abe64f ;  /* 0x35abe64f000a7802 */ /* 0x000fe40000000f00 */
[----:B------:R2:W-:Y:S01]  /*bd20*/  STL.64 [R1+0x530], R16 ;  /* 0x0005301001007387 */ /* 0x0005e20000100a00 */
[----:B0-----:R-:W-:Y:S01]  /*bd30*/  HFMA2.MMA R18, -RZ, RZ, -0.1851806640625, 0.007030487060546875 ;  /* 0xb1ed1f33ff127435 */ /* 0x001fe200000001ff */
[----:B------:R-:W-:-:S02]  /*bd40*/  IMAD.MOV.U32 R19, RZ, RZ, 0x3945b5d9 ;  /* 0x3945b5d9ff137424 */ /* 0x000fc400078e00ff */
[----:B------:R0:W-:Y:S01]  /*bd50*/  STL.64 [R1+0x520], R6 ;  /* 0x0005200601007387 */ /* 0x0001e20000100a00 */
[----:B-1----:R-:W-:Y:S01]  /*bd60*/  HFMA2.MMA R21, -RZ, RZ, 0.5322265625, 0.00020492076873779296875 ;  /* 0x38420ab7ff157435 */ /* 0x002fe200000001ff */
[----:B------:R-:W-:Y:S02]  /*bd70*/  MOV R20, 0xb90c7582 ;  /* 0xb90c758200147802 */ /* 0x000fe40000000f00 */
[----:B------:R1:W-:Y:S01]  /*bd80*/  STL.64 [R1+0x528], R10 ;  /* 0x0005280a01007387 */ /* 0x0003e20000100a00 */
[----:B--2---:R-:W-:Y:S01]  /*bd90*/  HFMA2.MMA R17, -RZ, RZ, 0.302001953125, 8744 ;  /* 0x34d57045ff117435 */ /* 0x004fe200000001ff */
[----:B------:R-:W-:Y:S02]  /*bda0*/  MOV R16, 0xaa6be562 ;  /* 0xaa6be56200107802 */ /* 0x000fe40000000f00 */
[----:B------:R2:W-:Y:S01]  /*bdb0*/  STL.64 [R1+0x538], R18 ;  /* 0x0005381201007387 */ /* 0x0005e20000100a00 */
[----:B0-----:R-:W-:Y:S01]  /*bdc0*/  IMAD.MOV.U32 R6, RZ, RZ, 0x2e301289 ;  /* 0x2e301289ff067424 */ /* 0x001fe200078e00ff */
[----:B------:R-:W-:-:S02]  /*bdd0*/  MOV R7, 0xb72c0fb2 ;  /* 0xb72c0fb200077802 */ /* 0x000fc40000000f00 */
[----:B------:R0:W-:Y:S01]  /*bde0*/  STL.64 [R1+0x540], R20 ;  /* 0x0005401401007387 */ /* 0x0001e20000100a00 */
[----:B-1----:R-:W-:Y:S01]  /*bdf0*/  HFMA2.MMA R10, -RZ, RZ, 0.428955078125, -345 ;  /* 0x36dddd64ff0a7435 */ /* 0x002fe200000001ff */
[----:B------:R-:W-:Y:S02]  /*be00*/  IMAD.MOV.U32 R11, RZ, RZ, -0x49f3a7b4 ;  /* 0xb60c584cff0b7424 */ /* 0x000fe400078e00ff */
[----:B------:R1:W-:Y:S01]  /*be10*/  STL.64 [R1+0x548], R6 ;  /* 0x0005480601007387 */ /* 0x0003e20000100a00 */
[----:B--2---:R-:W-:Y:S01]  /*be20*/  IMAD.MOV.U32 R18, RZ, RZ, -0x4b7f62d5 ;  /* 0xb4809d2bff127424 */ /* 0x004fe200078e00ff */
[----:B------:R-:W-:Y:S02]  /*be30*/  MOV R19, 0x3398dd34 ;  /* 0x3398dd3400137802 */ /* 0x000fe40000000f00 */
[----:B------:R2:W-:Y:S01]  /*be40*/  STL.64 [R1+0x558], R16 ;  /* 0x0005581001007387 */ /* 0x0005e20000100a00 */
[----:B0-----:R-:W-:Y:S01]  /*be50*/  HFMA2.MMA R20, -RZ, RZ, 0.025390625, -0.01085662841796875 ;  /* 0x2680a18fff147435 */ /* 0x001fe200000001ff */
[----:B------:R-:W-:-:S02]  /*be60*/  IMAD.MOV.U32 R21, RZ, RZ, -0x4db018d5 ;  /* 0xb24fe72bff157424 */ /* 0x000fc400078e00ff */
[----:B------:R0:W-:Y:S01]  /*be70*/  STL.64 [R1+0x550], R10 ;  /* 0x0005500a01007387 */ /* 0x0001e20000100a00 */
[----:B-1----:R-:W-:Y:S01]  /*be80*/  HFMA2.MMA R7, -RZ, RZ, -0.1571044921875, 0.00469970703125 ;  /* 0xb1071cd0ff077435 */ /* 0x002fe200000001ff */
[----:B------:R-:W-:Y:S02]  /*be90*/  MOV R6, 0x31ee4973 ;  /* 0x31ee497300067802 */ /* 0x000fe40000000f00 */
[----:B------:R1:W-:Y:S01]  /*bea0*/  STL.64 [R1+0x560], R18 ;  /* 0x0005601201007387 */ /* 0x0003e20000100a00 */
[----:B--2---:R-:W-:Y:S01]  /*beb0*/  HFMA2.MMA R16, -RZ, RZ, 1.16015625, 0.452880859375 ;  /* 0x3ca4373fff107435 */ /* 0x004fe200000001ff */
[----:B------:R-:W-:Y:S02]  /*bec0*/  IMAD.MOV.U32 R17, RZ, RZ, 0x36ebda3c ;  /* 0x36ebda3cff117424 */ /* 0x000fe400078e00ff */
[----:B------:R2:W-:Y:S01]  /*bed0*/  STL.64 [R1+0x568], R20 ;  /* 0x0005681401007387 */ /* 0x0005e20000100a00 */
[----:B0-----:R-:W-:Y:S01]  /*bee0*/  IMAD.MOV.U32 R10, RZ, RZ, 0x3c8e8eb3 ;  /* 0x3c8e8eb3ff0a7424 */ /* 0x001fe200078e00ff */
[----:B------:R-:W-:-:S02]  /*bef0*/  MOV R11, 0xbcf1e474 ;  /* 0xbcf1e474000b7802 */ /* 0x000fc40000000f00 */
[----:B------:R0:W-:Y:S01]  /*bf00*/  STL.64 [R1+0x570], R6 ;  /* 0x0005700601007387 */ /* 0x0001e20000100a00 */
[----:B-1----:R-:W-:Y:S01]  /*bf10*/  HFMA2.MMA R19, -RZ, RZ, 1.06640625, 0.52685546875 ;  /* 0x3c443837ff137435 */ /* 0x002fe200000001ff */
[----:B------:R-:W-:Y:S02]  /*bf20*/  MOV R18, 0xbc4ac247 ;  /* 0xbc4ac24700127802 */ /* 0x000fe40000000f00 */
[----:B------:R1:W-:Y:S01]  /*bf30*/  STL.64 [R1+0x580], R16 ;  /* 0x0005801001007387 */ /* 0x0003e20000100a00 */
[----:B--2---:R-:W-:Y:S01]  /*bf40*/  IMAD.MOV.U32 R20, RZ, RZ, -0x444e8a9f ;  /* 0xbbb17561ff147424 */ /* 0x004fe200078e00ff */
[----:B------:R-:W-:Y:S02]  /*bf50*/  MOV R21, 0xb387ea89 ;  /* 0xb387ea8900157802 */ /* 0x000fe40000000f00 */
[----:B------:R2:W-:Y:S01]  /*bf60*/  STL.64 [R1+0x578], R10 ;  /* 0x0005780a01007387 */ /* 0x0005e20000100a00 */
[----:B0-----:R-:W-:Y:S01]  /*bf70*/  HFMA2.MMA R6, -RZ, RZ, 0.87060546875, 0.01421356201171875 ;  /* 0x3af72347ff067435 */ /* 0x001fe200000001ff */
[----:B------:R-:W-:-:S02]  /*bf80*/  IMAD.MOV.U32 R7, RZ, RZ, -0x453ede71 ;  /* 0xbac1218fff077424 */ /* 0x000fc400078e00ff */
[----:B------:R0:W-:Y:S01]  /*bf90*/  STL.64 [R1+0x588], R18 ;  /* 0x0005881201007387 */ /* 0x0001e20000100a00 */
[----:B-1----:R-:W-:Y:S01]  /*bfa0*/  IMAD.MOV.U32 R16, RZ, RZ, -0x46e97245 ;  /* 0xb9168dbbff107424 */ /* 0x002fe200078e00ff */
[----:B------:R-:W-:Y:S02]  /*bfb0*/  MOV R17, 0x38cfff8d ;  /* 0x38cfff8d00117802 */ /* 0x000fe40000000f00 */
[----:B------:R1:W-:Y:S01]  /*bfc0*/  STL.64 [R1+0x590], R20 ;  /* 0x0005901401007387 */ /* 0x0003e20000100a00 */
[----:B--2---:R-:W-:Y:S01]  /*bfd0*/  HFMA2.MMA R11, -RZ, RZ, 0.126953125, 0.0003681182861328125 ;  /* 0x30100e08ff0b7435 */ /* 0x004fe200000001ff */
[----:B------:R-:W-:Y:S02]  /*bfe0*/  MOV R10, 0x3a118808 ;  /* 0x3a118808000a7802 */ /* 0x000fe40000000f00 */
[----:B------:R2:W-:Y:S01]  /*bff0*/  STL.64 [R1+0x5a8], R16 ;  /* 0x0005a81001007387 */ /* 0x0005e20000100a00 */
[----:B0-----:R-:W-:Y:S01]  /*c000*/  HFMA2.MMA R18, -RZ, RZ, -0.505859375, 137.5 ;  /* 0xb80c584cff127435 */ /* 0x001fe200000001ff */
[----:B------:R-:W-:-:S02]  /*c010*/  IMAD.MOV.U32 R19, RZ, RZ, -0x53846403 ;  /* 0xac7b9bfdff137424 */ /* 0x000fc400078e00ff */
[----:B------:R0:W-:Y:S01]  /*c020*/  STL.64 [R1+0x598], R6 ;  /* 0x0005980601007387 */ /* 0x0001e20000100a00 */
[----:B-1----:R-:W-:Y:S01]  /*c030*/  HFMA2.MMA R21, -RZ, RZ, -0.412109375, -0.82958984375 ;  /* 0xb698baa3ff157435 */ /* 0x002fe200000001ff */
[----:B------:R-:W-:Y:S02]  /*c040*/  MOV R20, 0x36f01e4e ;  /* 0x36f01e4e00147802 */ /* 0x000fe40000000f00 */
[----:B------:R1:W-:Y:S01]  /*c050*/  STL.64 [R1+0x5a0], R10 ;  /* 0x0005a00a01007387 */ /* 0x0003e20000100a00 */
[----:B--2---:R-:W-:Y:S01]  /*c060*/  HFMA2.MMA R17, -RZ, RZ, -0.017913818359375, 0.00958251953125 ;  /* 0xa49620e8ff117435 */ /* 0x004fe200000001ff */
[----:B------:R-:W-:Y:S02]  /*c070*/  MOV R16, 0xb34aab39 ;  /* 0xb34aab3900107802 */ /* 0x000fe40000000f00 */
[----:B------:R2:W-:Y:S01]  /*c080*/  STL.64 [R1+0x5b0], R18 ;  /* 0x0005b01201007387 */ /* 0x0005e20000100a00 */
[----:B0-----:R-:W-:Y:S01]  /*c090*/  IMAD.MOV.U32 R6, RZ, RZ, 0x35bf1481 ;  /* 0x35bf1481ff067424 */ /* 0x001fe200078e00ff */
[----:B------:R-:W-:-:S02]  /*c0a0*/  MOV R7, 0x28a95d1c ;  /* 0x28a95d1c00077802 */ /* 0x000fc40000000f00 */
[----:B------:R0:W-:Y:S01]  /*c0b0*/  STL.64 [R1+0x5b8], R20 ;  /* 0x0005b81401007387 */ /* 0x0001e20000100a00 */
[----:B-1----:R-:W-:Y:S01]  /*c0c0*/  HFMA2.MMA R10, -RZ, RZ, -0.28466796875, -7092 ;  /* 0xb48eeeedff0a7435 */ /* 0x002fe200000001ff */
[----:B------:R-:W-:Y:S02]  /*c0d0*/  IMAD.MOV.U32 R11, RZ, RZ, 0x342b44cb ;  /* 0x342b44cbff0b7424 */ /* 0x000fe400078e00ff */
[----:B------:R1:W-:Y:S01]  /*c0e0*/  STL.64 [R1+0x5c0], R6 ;  /* 0x0005c00601007387 */ /* 0x0003e20000100a00 */
[----:B--2---:R-:W-:Y:S01]  /*c0f0*/  IMAD.MOV.U32 R18, RZ, RZ, 0x32091641 ;  /* 0x32091641ff127424 */ /* 0x004fe200078e00ff */
[----:B------:R-:W-:Y:S02]  /*c100*/  MOV R19, 0x3cf7cd03 ;  /* 0x3cf7cd0300137802 */ /* 0x000fe40000000f00 */
[----:B------:R2:W-:Y:S01]  /*c110*/  STL.64 [R1+0x5d0], R16 ;  /* 0x0005d01001007387 */ /* 0x0005e20000100a00 */
[----:B0-----:R-:W-:Y:S01]  /*c120*/  HFMA2.MMA R20, -RZ, RZ, 0.8916015625, -0.0185546875 ;  /* 0x3b22a4c0ff147435 */ /* 0x001fe200000001ff */
[----:B------:R-:W-:-:S02]  /*c130*/  IMAD.MOV.U32 R21, RZ, RZ, -0x42b37306 ;  /* 0xbd4c8cfaff157424 */ /* 0x000fc400078e00ff */
[----:B------:R0:W-:Y:S01]  /*c140*/  STL.64 [R1+0x5c8], R10 ;  /* 0x0005c80a01007387 */ /* 0x0001e20000100a00 */
[----:B-1----:R-:W-:Y:S01]  /*c150*/  HFMA2.MMA R7, -RZ, RZ, -1.2548828125, 0.0003120899200439453125 ;  /* 0xbd050d1dff077435 */ /* 0x002fe200000001ff */
[----:B------:R-:W-:Y:S02]  /*c160*/  MOV R6, 0x3d756a1b ;  /* 0x3d756a1b00067802 */ /* 0x000fe40000000f00 */
[----:B------:R1:W-:Y:S01]  /*c170*/  STL.64 [R1+0x5d8], R18 ;  /* 0x0005d81201007387 */ /* 0x0003e20000100a00 */
[----:B--2---:R-:W-:Y:S01]  /*c180*/  HFMA2.MMA R16, -RZ, RZ, -1.0869140625, 6.0234375 ;  /* 0xbc594606ff107435 */ /* 0x004fe200000001ff */
[----:B------:R-:W-:Y:S02]  /*c190*/  IMAD.MOV.U32 R17, RZ, RZ, 0x3bb5e994 ;  /* 0x3bb5e994ff117424 */ /* 0x000fe400078e00ff */
[----:B------:R2:W-:Y:S01]  /*c1a0*/  STL.64 [R1+0x5e0], R20 ;  /* 0x0005e01401007387 */ /* 0x0005e20000100a00 */
[----:B0-----:R-:W-:Y:S01]  /*c1b0*/  IMAD.MOV.U32 R10, RZ, RZ, -0x4940066f ;  /* 0xb6bff991ff0a7424 */ /* 0x001fe200078e00ff */
[----:B------:R-:W-:-:S02]  /*c1c0*/  MOV R11, 0x3c772822 ;  /* 0x3c772822000b7802 */ /* 0x000fc40000000f00 */
[----:B------:R0:W-:Y:S01]  /*c1d0*/  STL.64 [R1+0x5e8], R6 ;  /* 0x0005e80601007387 */ /* 0x0001e20000100a00 */
[----:B-1----:R-:W-:Y:S01]  /*c1e0*/  HFMA2.MMA R19, -RZ, RZ, -0.85986328125, -76.3125 ;  /* 0xbae1d4c5ff137435 */ /* 0x002fe200000001ff */
[----:B------:R-:W-:Y:S02]  /*c1f0*/  MOV R18, 0x3301fab9 ;  /* 0x3301fab900127802 */ /* 0x000fe40000000f00 */
[----:B------:R1:W-:Y:S01]  /*c200*/  STL.64 [R1+0x5f8], R16 ;  /* 0x0005f81001007387 */ /* 0x0003e20000100a00 */
[----:B--2---:R-:W-:Y:S01]  /*c210*/  IMAD.MOV.U32 R20, RZ, RZ, 0x3aa8ffa4 ;  /* 0x3aa8ffa4ff147424 */ /* 0x004fe200078e00ff */
[----:B------:R-:W-:Y:S02]  /*c220*/  MOV R21, 0xb9f59a7b ;  /* 0xb9f59a7b00157802 */ /* 0x000fe40000000f00 */
[----:B------:R2:W-:Y:S01]  /*c230*/  STL.64 [R1+0x5f0], R10 ;  /* 0x0005f00a01007387 */ /* 0x0005e20000100a00 */
[----:B0-----:R-:W-:Y:S01]  /*c240*/  HFMA2.MMA R6, -RZ, RZ, -0.11383056640625, 1.3095703125 ;  /* 0xaf493d3dff067435 */ /* 0x001fe200000001ff */
[----:B------:R-:W-:-:S02]  /*c250*/  IMAD.MOV.U32 R7, RZ, RZ, 0x38f01e51 ;  /* 0x38f01e51ff077424 */ /* 0x000fc400078e00ff */
[----:B------:R0:W-:Y:S01]  /*c260*/  STL.64 [R1+0x600], R18 ;  /* 0x0006001201007387 */ /* 0x0001e20000100a00 */
[----:B-1----:R-:W-:Y:S01]  /*c270*/  IMAD.MOV.U32 R16, RZ, RZ, 0x2b978533 ;  /* 0x2b978533ff107424 */ /* 0x002fe200078e00ff */
[----:B------:R-:W-:Y:S02]  /*c280*/  MOV R17, 0xb6b2aaa9 ;  /* 0xb6b2aaa900117802 */ /* 0x000fe40000000f00 */
[----:B------:R1:W-:Y:S01]  /*c290*/  STL.64 [R1+0x608], R20 ;  /* 0x0006081401007387 */ /* 0x0003e20000100a00 */
[----:B--2---:R-:W-:Y:S01]  /*c2a0*/  HFMA2.MMA R11, -RZ, RZ, 0.48974609375, -28928 ;  /* 0x37d6f710ff0b7435 */ /* 0x004fe200000001ff */
[----:B------:R-:W-:Y:S02]  /*c2b0*/  MOV R10, 0xb8a2464d ;  /* 0xb8a2464d000a7802 */ /* 0x000fe40000000f00 */
[----:B------:R2:W-:Y:S01]  /*c2c0*/  STL.64 [R1+0x620], R16 ;  /* 0x0006201001007387 */ /* 0x0005e20000100a00 */
[----:B0-----:R-:W-:Y:S01]  /*c2d0*/  HFMA2.MMA R18, -RZ, RZ, 0.3984375, -12.578125 ;  /* 0x3660ca4aff127435 */ /* 0x001fe200000001ff */
[----:B------:R-:W-:-:S02]  /*c2e0*/  IMAD.MOV.U32 R19, RZ, RZ, -0x4a74aa49 ;  /* 0xb58b55b7ff137424 */ /* 0x000fc400078e00ff */
[----:B------:R0:W-:Y:S01]  /*c2f0*/  STL.64 [R1+0x610], R6 ;  /* 0x0006100601007387 */ /* 0x0001e20000100a00 */
[----:B-1----:R-:W-:Y:S01]  /*c300*/  HFMA2.MMA R21, -RZ, RZ, 0.268798828125, -0.01050567626953125 ;  /* 0x344da161ff157435 */ /* 0x002fe200000001ff */
[----:B------:R-:W-:Y:S02]  /*c310*/  MOV R20, 0xa7ca1510 ;  /* 0xa7ca151000147802 */ /* 0x000fe40000000f00 */
[----:B------:R1:W-:Y:S01]  /*c320*/  STL.64 [R1+0x618], R10 ;  /* 0x0006180a01007387 */ /* 0x0003e20000100a00 */
[----:B--2---:R-:W-:Y:S01]  /*c330*/  HFMA2.MMA R16, -RZ, RZ, -1.447265625, -232.375 ;  /* 0xbdcadb43ff107435 */ /* 0x004fe200000001ff */
[----:B------:R-:W-:Y:S02]  /*c340*/  IMAD.MOV.U32 R17, RZ, RZ, 0x3e37d95d ;  /* 0x3e37d95dff117424 */ /* 0x000fe400078e00ff */
[----:B------:R2:W-:Y:S01]  /*c350*/  STL.64 [R1+0x628], R18 ;  /* 0x0006281201007387 */ /* 0x0005e20000100a00 */
[----:B0-----:R-:W-:Y:S01]  /*c360*/  IMAD.MOV.U32 R6, RZ, RZ, -0x4c0acadf ;  /* 0xb3f53521ff067424 */ /* 0x001fe200078e00ff */
[----:B------:R-:W-:-:S02]  /*c370*/  MOV R7, 0x33108b6f ;  /* 0x33108b6f00077802 */ /* 0x000fc40000000f00 */
[----:B------:R0:W-:Y:S01]  /*c380*/  STL.64 [R1+0x630], R20 ;  /* 0x0006301401007387 */ /* 0x0001e20000100a00 */
[----:B-1----:R-:W-:Y:S01]  /*c390*/  IMAD.MOV.U32 R10, RZ, RZ, 0x3db95da4 ;  /* 0x3db95da4ff0a7424 */ /* 0x002fe200078e00ff */
[----:B------:R-:W-:Y:S02]  /*c3a0*/  MOV R11, 0xbdbe1d0a ;  /* 0xbdbe1d0a000b7802 */ /* 0x000fe40000000f00 */
[----:B------:R1:W-:Y:S01]  /*c3b0*/  STL.64 [R1+0x638], R6 ;  /* 0x0006380601007387 */ /* 0x0003e20000100a00 */
[----:B--2---:R-:W-:Y:S01]  /*c3c0*/  HFMA2.MMA R19, -RZ, RZ, -0.501953125, 0.00012767314910888671875 ;  /* 0xb804082fff137435 */ /* 0x004fe200000001ff */
[----:B------:R-:W-:Y:S02]  /*c3d0*/  MOV R18, 0xbe050379 ;  /* 0xbe05037900127802 */ /* 0x000fe40000000f00 */
[----:B------:R2:W-:Y:S01]  /*c3e0*/  STL.64 [R1+0x640], R16 ;  /* 0x0006401001007387 */ /* 0x0005e20000100a00 */
[----:B0-----:R-:W-:-:S03]  /*c3f0*/  HFMA2.MMA R21, -RZ, RZ, 0.08795166015625, -0.0002505779266357421875 ;  /* 0x2da18c1bff157435 */ /* 0x001fc600000001ff */
[----:B------:R0:W-:Y:S01]  /*c400*/  STL.64 [R1+0x650], R10 ;  /* 0x0006500a01007387 */ /* 0x0001e20000100a00 */
[----:B------:R-:W-:-:S03]  /*c410*/  MOV R20, 0x39d6f710 ;  /* 0x39d6f71000147802 */ /* 0x000fc60000000f00 */
[----:B------:R3:W-:Y:S01]  /*c420*/  STL.64 [R1+0x648], R18 ;  /* 0x0006481201007387 */ /* 0x0007e20000100a00 */
[----:B-1----:R-:W-:Y:S01]  /*c430*/  HFMA2.MMA R6, -RZ, RZ, 1.3017578125, -2804 ;  /* 0x3d35e97aff067435 */ /* 0x002fe200000001ff */
[----:B------:R-:W-:Y:S02]  /*c440*/  IMAD.MOV.U32 R7, RZ, RZ, 0x3495237e ;  /* 0x3495237eff077424 */ /* 0x000fe400078e00ff */
[----:B--2---:R-:W-:Y:S01]  /*c450*/  IMAD.MOV.U32 R16, RZ, RZ, -0x4447cc25 ;  /* 0xbbb833dbff107424 */ /* 0x004fe200078e00ff */
[----:B------:R-:W-:Y:S01]  /*c460*/  MOV R17, 0xb124a69e ;  /* 0xb124a69e00117802 */ /* 0x000fe20000000f00 */
[----:B------:R1:W-:Y:S01]  /*c470*/  STL.64 [R1+0x678], R20 ;  /* 0x0006781401007387 */ /* 0x0003e20000100a00 */
[----:B0-----:R-:W-:Y:S01]  /*c480*/  HFMA2.MMA R11, -RZ, RZ, 1.1015625, 480 ;  /* 0x3c685f80ff0b7435 */ /* 0x001fe200000001ff */
[----:B------:R-:W-:Y:S02]  /*c490*/  MOV R10, 0xbc8d24f9 ;  /* 0xbc8d24f9000a7802 */ /* 0x000fe40000000f00 */
[----:B------:R0:W-:Y:S01]  /*c4a0*/  STL.64 [R1+0x668], R16 ;  /* 0x0006681001007387 */ /* 0x0001e20000100a00 */
[----:B---3--:R-:W-:Y:S01]  /*c4b0*/  HFMA2.MMA R18, -RZ, RZ, 0.8525390625, 0.0031871795654296875 ;  /* 0x3ad21a87ff127435 */ /* 0x008fe200000001ff */
[----:B------:R-:W-:-:S02]  /*c4c0*/  IMAD.MOV.U32 R19, RZ, RZ, -0x4567de18 ;  /* 0xba9821e8ff137424 */ /* 0x000fc400078e00ff */
[----:B------:R2:W-:Y:S04]  /*c4d0*/  STL.64 [R1+0x658], R6 ;  /* 0x0006580601007387 */ /* 0x0005e80000100a00 */
[----:B------:R3:W-:Y:S01]  /*c4e0*/  STL.64 [R1+0x660], R10 ;  /* 0x0006600a01007387 */ /* 0x0007e20000100a00 */
[----:B-1----:R-:W-:Y:S01]  /*c4f0*/  HFMA2.MMA R20, -RZ, RZ, -0.25732421875, 0.037445068359375 ;  /* 0xb41e28cbff147435 */ /* 0x002fe200000001ff */
[----:B------:R-:W-:Y:S01]  /*c500*/  IMAD.MOV.U32 R21, RZ, RZ, -0x41b34182 ;  /* 0xbe4cbe7eff157424 */ /* 0x000fe200078e00ff */
[----:B0-----:R-:W-:Y:S01]  /*c510*/  HFMA2.MMA R17, -RZ, RZ, -0.38671875, 1.546875 ;  /* 0xb6303e30ff117435 */ /* 0x001fe200000001ff */
[----:B------:R0:W-:Y:S01]  /*c520*/  STL.64 [R1+0x670], R18 ;  /* 0x0006701201007387 */ /* 0x0001e20000100a00 */
[----:B------:R-:W-:Y:S01]  /*c530*/  MOV R16, 0x368d5ef3 ;  /* 0x368d5ef300107802 */ /* 0x000fe20000000f00 */
[----:B--2---:R-:W-:Y:S01]  /*c540*/  IMAD.MOV.U32 R6, RZ, RZ, -0x47370002 ;  /* 0xb8c8fffeff067424 */ /* 0x004fe200078e00ff */
[----:B------:R-:W-:Y:S01]  /*c550*/  MOV R7, 0x3885781c ;  /* 0x3885781c00077802 */ /* 0x000fe20000000f00 */
[----:B------:R1:W-:Y:S01]  /*c560*/  STL.64 [R1+0x6a0], R20 ;  /* 0x0006a01401007387 */ /* 0x0003e20000100a00 */
[----:B---3--:R-:W-:Y:S01]  /*c570*/  HFMA2.MMA R10, -RZ, RZ, -0.47998046875, 0.055816650390625 ;  /* 0xb7ae2b25ff0a7435 */ /* 0x008fe200000001ff */
[----:B------:R-:W-:-:S02]  /*c580*/  IMAD.MOV.U32 R11, RZ, RZ, -0x55fb1376 ;  /* 0xaa04ec8aff0b7424 */ /* 0x000fc400078e00ff */
[----:B------:R2:W-:Y:S01]  /*c590*/  STL.64 [R1+0x690], R16 ;  /* 0x0006901001007387 */ /* 0x0005e20000100a00 */
[----:B0-----:R-:W-:Y:S01]  /*c5a0*/  IMAD.MOV.U32 R18, RZ, RZ, 0x3558d126 ;  /* 0x3558d126ff127424 */ /* 0x001fe200078e00ff */
[----:B------:R-:W-:Y:S02]  /*c5b0*/  MOV R19, 0x262d4d18 ;  /* 0x262d4d1800137802 */ /* 0x000fe40000000f00 */
[----:B------:R0:W-:Y:S01]  /*c5c0*/  STL.64 [R1+0x688], R10 ;  /* 0x0006880a01007387 */ /* 0x0001e20000100a00 */
[----:B-1----:R-:W-:-:S03]  /*c5d0*/  IMAD.MOV.U32 R20, RZ, RZ, -0x4bc3c1c1 ;  /* 0xb43c3e3fff147424 */ /* 0x002fc600078e00ff */
[----:B------:R1:W-:Y:S01]  /*c5e0*/  STL.64 [R1+0x698], R18 ;  /* 0x0006981201007387 */ /* 0x0003e20000100a00 */
[----:B------:R-:W-:Y:S01]  /*c5f0*/  MOV R21, 0x3c9d93f6 ;  /* 0x3c9d93f600157802 */ /* 0x000fe20000000f00 */
[----:B--2---:R-:W-:Y:S02]  /*c600*/  HFMA2.MMA R16, -RZ, RZ, 0.5068359375, -4.30859375 ;  /* 0x380ec44fff107435 */ /* 0x004fe400000001ff */
[----:B------:R2:W-:Y:S01]  /*c610*/  STL.64 [R1+0x680], R6 ;  /* 0x0006800601007387 */ /* 0x0005e20000100a00 */
[----:B------:R-:W-:Y:S02]  /*c620*/  IMAD.MOV.U32 R17, RZ, RZ, -0x41f2d92f ;  /* 0xbe0d26d1ff117424 */ /* 0x000fe400078e00ff */
[----:B0-----:R-:W-:Y:S01]  /*c630*/  IMAD.MOV.U32 R10, RZ, RZ, -0x41124077 ;  /* 0xbeedbf89ff0a7424 */ /* 0x001fe200078e00ff */
[----:B------:R-:W-:Y:S02]  /*c640*/  MOV R11, 0x3e8866ce ;  /* 0x3e8866ce000b7802 */ /* 0x000fe40000000f00 */
[----:B------:R0:W-:Y:S01]  /*c650*/  STL.64 [R1+0x6b8], R16 ;  /* 0x0006b81001007387 */ /* 0x0001e20000100a00 */
[----:B-1----:R-:W-:Y:S01]  /*c660*/  HFMA2.MMA R19, -RZ, RZ, -1.349609375, 2.236328125 ;  /* 0xbd664079ff137435 */ /* 0x002fe200000001ff */
[----:B------:R-:W-:-:S02]  /*c670*/  MOV R18, 0x3e02b5d2 ;  /* 0x3e02b5d200127802 */ /* 0x000fc40000000f00 */
[----:B------:R1:W-:Y:S01]  /*c680*/  STL.64 [R1+0x6b0], R10 ;  /* 0x0006b00a01007387 */ /* 0x0003e20000100a00 */
[----:B--2---:R-:W-:Y:S01]  /*c690*/  HFMA2.MMA R7, -RZ, RZ, 1.681640625, -0.7841796875 ;  /* 0x3ebaba46ff077435 */ /* 0x004fe200000001ff */
[----:B------:R-:W-:Y:S02]  /*c6a0*/  MOV R6, 0xbc76adea ;  /* 0xbc76adea00067802 */ /* 0x000fe40000000f00 */
[----:B------:R2:W-:Y:S04]  /*c6b0*/  STL.64 [R1+0x6c8], R20 ;  /* 0x0006c81401007387 */ /* 0x0005e80000100a00 */
[----:B------:R3:W-:Y:S01]  /*c6c0*/  STL.64 [R1+0x6c0], R18 ;  /* 0x0006c01201007387 */ /* 0x0007e20000100a00 */
[----:B0-----:R-:W-:Y:S01]  /*c6d0*/  IMAD.MOV.U32 R16, RZ, RZ, 0x3a8dcf9e ;  /* 0x3a8dcf9eff107424 */ /* 0x001fe200078e00ff */
[----:B------:R-:W-:Y:S01]  /*c6e0*/  MOV R17, 0xb9c3f089 ;  /* 0xb9c3f08900117802 */ /* 0x000fe20000000f00 */
[----:B-1----:R-:W-:Y:S01]  /*c6f0*/  HFMA2.MMA R11, -RZ, RZ, -0.84814453125, 0 ;  /* 0xbac90000ff0b7435 */ /* 0x002fe200000001ff */
[----:B------:R-:W-:Y:S01]  /*c700*/  MOV R10, 0x3091fe30 ;  /* 0x3091fe30000a7802 */ /* 0x000fe20000000f00 */
[----:B------:R0:W-:Y:S01]  /*c710*/  STL.64 [R1+0x6a8], R6 ;  /* 0x0006a80601007387 */ /* 0x0001e20000100a00 */
[----:B--2---:R-:W-:Y:S01]  /*c720*/  HFMA2.MMA R21, -RZ, RZ, 0.473876953125, 0.000475406646728515625 ;  /* 0x37950fcaff157435 */ /* 0x004fe200000001ff */
[----:B------:R-:W-:-:S02]  /*c730*/  MOV R20, 0xb867519f ;  /* 0xb867519f00147802 */ /* 0x000fc40000000f00 */
[----:B------:R1:W-:Y:S01]  /*c740*/  STL.64 [R1+0x6e0], R16 ;  /* 0x0006e01001007387 */ /* 0x0003e20000100a00 */
[----:B---3--:R-:W-:Y:S01]  /*c750*/  HFMA2.MMA R18, -RZ, RZ, -0.07666015625, -43.65625 ;  /* 0xace8d175ff127435 */ /* 0x008fe200000001ff */
[----:B------:R-:W-:Y:S02]  /*c760*/  IMAD.MOV.U32 R19, RZ, RZ, 0x38b0b6af ;  /* 0x38b0b6afff137424 */ /* 0x000fe400078e00ff */
[----:B------:R2:W-:Y:S01]  /*c770*/  STL.64 [R1+0x6d8], R10 ;  /* 0x0006d80a01007387 */ /* 0x0005e20000100a00 */
[----:B0-----:R-:W-:Y:S01]  /*c780*/  HFMA2.MMA R6, -RZ, RZ, -1.1162109375, 0.44384765625 ;  /* 0xbc77371aff067435 */ /* 0x001fe200000001ff */
[----:B------:R-:W-:Y:S02]  /*c790*/  IMAD.MOV.U32 R7, RZ, RZ, 0x3bbc182a ;  /* 0x3bbc182aff077424 */ /* 0x000fe400078e00ff */
[----:B------:R0:W-:Y:S01]  /*c7a0*/  STL.64 [R1+0x6e8], R18 ;  /* 0x0006e81201007387 */ /* 0x0001e20000100a00 */
[----:B-1----:R-:W-:Y:S01]  /*c7b0*/  HFMA2.MMA R17, -RZ, RZ, -1.923828125, 0.025543212890625 ;  /* 0xbfb2268aff117435 */ /* 0x002fe200000001ff */
[----:B------:R-:W-:-:S02]  /*c7c0*/  MOV R16, 0x3f39715e ;  /* 0x3f39715e00107802 */ /* 0x000fc40000000f00 */
[----:B------:R1:W-:Y:S01]  /*c7d0*/  STL.64 [R1+0x6f0], R20 ;  /* 0x0006f01401007387 */ /* 0x0003e20000100a00 */
[----:B--2---:R-:W-:Y:S01]  /*c7e0*/  HFMA2.MMA R10, -RZ, RZ, 0.37939453125, -1.3037109375 ;  /* 0x3612bd37ff0a7435 */ /* 0x004fe200000001ff */
[----:B------:R-:W-:Y:S02]  /*c7f0*/  IMAD.MOV.U32 R11, RZ, RZ, -0x4acca68f ;  /* 0xb5335971ff0b7424 */ /* 0x000fe400078e00ff */
[----:B------:R2:W-:Y:S01]  /*c800*/  STL.64 [R1+0x6d0], R6 ;  /* 0x0006d00601007387 */ /* 0x0005e20000100a00 */
[----:B0-----:R-:W-:Y:S01]  /*c810*/  IMAD.MOV.U32 R18, RZ, RZ, 0x3f885f7f ;  /* 0x3f885f7fff127424 */ /* 0x001fe200078e00ff */
[----:B------:R-:W-:Y:S02]  /*c820*/  MOV R19, 0x3944bb29 ;  /* 0x3944bb2900137802 */ /* 0x000fe40000000f00 */
[----:B------:R0:W-:Y:S01]  /*c830*/  STL.64 [R1+0x700], R10 ;  /* 0x0007000a01007387 */ /* 0x0001e20000100a00 */
[----:B-1----:R-:W-:Y:S01]  /*c840*/  HFMA2.MMA R20, -RZ, RZ, -1.8310546875, -0.73486328125 ;  /* 0xbf53b9e1ff147435 */ /* 0x002fe200000001ff */
[----:B------:R-:W-:-:S02]  /*c850*/  IMAD.MOV.U32 R21, RZ, RZ, 0x3f64be03 ;  /* 0x3f64be03ff157424 */ /* 0x000fc400078e00ff */
[----:B------:R1:W-:Y:S01]  /*c860*/  STL.64 [R1+0x708], R16 ;  /* 0x0007081001007387 */ /* 0x0003e20000100a00 */
[----:B--2---:R-:W-:Y:S01]  /*c870*/  IMAD.MOV.U32 R6, RZ, RZ, 0x292edd8c ;  /* 0x292edd8cff067424 */ /* 0x004fe200078e00ff */
[----:B------:R-:W-:Y:S02]  /*c880*/  MOV R7, 0xb66d3d31 ;  /* 0xb66d3d3100077802 */ /* 0x000fe40000000f00 */
[----:B------:R2:W-:Y:S01]  /*c890*/  STL.64 [R1+0x710], R18 ;  /* 0x0007101201007387 */ /* 0x0005e20000100a00 */
[----:B0-----:R-:W-:Y:S01]  /*c8a0*/  IMAD.MOV.U32 R10, RZ, RZ, 0x3e44f8f2 ;  /* 0x3e44f8f2ff0a7424 */ /* 0x001fe200078e00ff */
[----:B------:R-:W-:Y:S02]  /*c8b0*/  MOV R11, 0xbe29f5e1 ;  /* 0xbe29f5e1000b7802 */ /* 0x000fe40000000f00 */
[----:B------:R0:W-:Y:S01]  /*c8c0*/  STL.64 [R1+0x6f8], R6 ;  /* 0x0006f80601007387 */ /* 0x0001e20000100a00 */
[----:B-1----:R-:W-:Y:S01]  /*c8d0*/  HFMA2.MMA R16, -RZ, RZ, 1.3876953125, 0.000747203826904296875 ;  /* 0x3d8d121fff107435 */ /* 0x002fe200000001ff */
[----:B------:R-:W-:-:S02]  /*c8e0*/  IMAD.MOV.U32 R17, RZ, RZ, 0x326ef93b ;  /* 0x326ef93bff117424 */ /* 0x000fc400078e00ff */
[----:B------:R1:W-:Y:S01]  /*c8f0*/  STL.64 [R1+0x728], R10 ;  /* 0x0007280a01007387 */ /* 0x0003e20000100a00 */
[----:B--2---:R-:W-:Y:S01]  /*c900*/  HFMA2.MMA R19, -RZ, RZ, 1.12890625, -13600 ;  /* 0x3c84f2a4ff137435 */ /* 0x004fe200000001ff */
[----:B------:R-:W-:Y:S02]  /*c910*/  MOV R18, 0xbcafe000 ;  /* 0xbcafe00000127802 */ /* 0x000fe40000000f00 */
[----:B------:R2:W-:Y:S01]  /*c920*/  STL.64 [R1+0x718], R20 ;  /* 0x0007181401007387 */ /* 0x0005e20000100a00 */
[----:B0-----:R-:W-:Y:S01]  /*c930*/  HFMA2.MMA R7, -RZ, RZ, -0.365234375, 0.14404296875 ;  /* 0xb5d8309cff077435 */ /* 0x001fe200000001ff */
[----:B------:R-:W-:Y:S02]  /*c940*/  MOV R6, 0xbee64065 ;  /* 0xbee6406500067802 */ /* 0x000fe40000000f00 */
[----:B------:R0:W-:Y:S01]  /*c950*/  STL.64 [R1+0x730], R16 ;  /* 0x0007301001007387 */ /* 0x0001e20000100a00 */
[----:B-1----:R-:W-:Y:S01]  /*c960*/  HFMA2.MMA R11, -RZ, RZ, 0.057769775390625, -50528 ;  /* 0x2b65fa2bff0b7435 */ /* 0x002fe200000001ff */
        /* <DEDUP_REMOVED lines=8> */
[----:B-1----:R-:W-:Y:S01]  /*c9f0*/  HFMA2.MMA R18, -RZ, RZ, -0.47021484375, -4.7028064727783203125e-05 ;  /* 0xb7868315ff127435 */ /* 0x002fe200000001ff */
[----:B------:R-:W-:-:S02]  /*ca00*/  IMAD.MOV.U32 R19, RZ, RZ, 0x2860a0bf ;  /* 0x2860a0bfff137424 */ /* 0x000fc400078e00ff */
[----:B------:R1:W-:Y:S01]  /*ca10*/  STL.64 [R1+0x750], R10 ;  /* 0x0007500a01007387 */ /* 0x0003e20000100a00 */
[----:B--2---:R-:W-:Y:S01]  /*ca20*/  HFMA2.MMA R6, -RZ, RZ, 0.8466796875, -22.078125 ;  /* 0x3ac6cd85ff067435 */ /* 0x004fe200000001ff */
[----:B------:R-:W-:Y:S02]  /*ca30*/  IMAD.MOV.U32 R7, RZ, RZ, -0x4576a78a ;  /* 0xba895876ff077424 */ /* 0x000fe400078e00ff */
[----:B------:R2:W-:Y:S01]  /*ca40*/  STL.64 [R1+0x758], R16 ;  /* 0x0007581001007387 */ /* 0x0005e20000100a00 */
[----:B0-----:R-:W-:Y:S01]  /*ca50*/  HFMA2.MMA R21, -RZ, RZ, 1.9580078125, 308.25 ;  /* 0x3fd55cd1ff157435 */ /* 0x001fe200000001ff */
[----:B------:R-:W-:Y:S02]  /*ca60*/  MOV R20, 0x365283b7 ;  /* 0x365283b700147802 */ /* 0x000fe40000000f00 */
[----:B------:R0:W-:Y:S01]  /*ca70*/  STL.64 [R1+0x760], R18 ;  /* 0x0007601201007387 */ /* 0x0001e20000100a00 */
[----:B-1----:R-:W-:Y:S01]  /*ca80*/  HFMA2.MMA R10, -RZ, RZ, 2.279296875, 6.03199005126953125e-05 ;  /* 0x408f03f4ff0a7435 */ /* 0x002fe200000001ff */
[----:B------:R-:W-:-:S02]  /*ca90*/  IMAD.MOV.U32 R11, RZ, RZ, -0x3fd357bf ;  /* 0xc02ca841ff0b7424 */ /* 0x000fc400078e00ff */
[----:B------:R1:W-:Y:S01]  /*caa0*/  STL.64 [R1+0x748], R6 ;  /* 0x0007480601007387 */ /* 0x0003e20000100a00 */
[----:B--2---:R-:W-:Y:S01]  /*cab0*/  HFMA2.MMA R17, -RZ, RZ, 1.94140625, -55168 ;  /* 0x3fc4fabcff117435 */ /* 0x004fe200000001ff */
        /* <DEDUP_REMOVED lines=8> */
[----:B--2---:R-:W-:Y:S01]  /*cb40*/  HFMA2.MMA R20, -RZ, RZ, 0.355224609375, -8.9824199676513671875e-05 ;  /* 0x35af85e3ff147435 */ /* 0x004fe200000001ff */
[----:B------:R-:W-:Y:S02]  /*cb50*/  IMAD.MOV.U32 R21, RZ, RZ, -0x417c17f8 ;  /* 0xbe83e808ff157424 */ /* 0x000fe400078e00ff */
[----:B------:R2:W-:Y:S01]  /*cb60*/  STL.64 [R1+0x788], R18 ;  /* 0x0007881201007387 */ /* 0x0005e20000100a00 */
[----:B0-----:R-:W-:Y:S01]  /*cb70*/  IMAD.MOV.U32 R10, RZ, RZ, -0x4dfa223c ;  /* 0xb205ddc4ff0a7424 */ /* 0x001fe200078e00ff */
[----:B------:R-:W-:Y:S02]  /*cb80*/  MOV R11, 0x3cc6cd86 ;  /* 0x3cc6cd86000b7802 */ /* 0x000fe40000000f00 */
[----:B------:R0:W-:Y:S01]  /*cb90*/  STL.64 [R1+0x770], R6 ;  /* 0x0007700601007387 */ /* 0x0001e20000100a00 */
[----:B-1----:R-:W-:Y:S01]  /*cba0*/  HFMA2.MMA R16, -RZ, RZ, -1.1416015625, -6136 ;  /* 0xbc91edfeff107435 */ /* 0x002fe200000001ff */
[----:B------:R-:W-:-:S02]  /*cbb0*/  IMAD.MOV.U32 R17, RZ, RZ, 0x3bd19e34 ;  /* 0x3bd19e34ff117424 */ /* 0x000fc400078e00ff */
[----:B------:R1:W-:Y:S01]  /*cbc0*/  STL.64 [R1+0x7a0], R10 ;  /* 0x0007a00a01007387 */ /* 0x0003e20000100a00 */
[----:B--2---:R-:W-:Y:S01]  /*cbd0*/  HFMA2.MMA R19, -RZ, RZ, -0.84912109375, -587 ;  /* 0xbacbe096ff137435 */ /* 0x004fe200000001ff */
[----:B------:R-:W-:Y:S02]  /*cbe0*/  MOV R18, 0x2e596624 ;  /* 0x2e59662400127802 */ /* 0x000fe40000000f00 */
[----:B------:R2:W-:Y:S01]  /*cbf0*/  STL.64 [R1+0x790], R20 ;  /* 0x0007901401007387 */ /* 0x0005e20000100a00 */
[----:B0-----:R-:W-:Y:S01]  /*cc00*/  HFMA2.MMA R7, -RZ, RZ, -1.4169921875, 13232 ;  /* 0xbdab7276ff077435 */ /* 0x001fe200000001ff */
[----:B------:R-:W-:Y:S02]  /*cc10*/  MOV R6, 0x3e580a4b ;  /* 0x3e580a4b00067802 */ /* 0x000fe40000000f00 */
[----:B------:R0:W-:Y:S01]  /*cc20*/  STL.64 [R1+0x7a8], R16 ;  /* 0x0007a81001007387 */ /* 0x0001e20000100a00 */
[----:B-1----:R-:W-:Y:S01]  /*cc30*/  HFMA2.MMA R11, -RZ, RZ, 0.468505859375, 37952 ;  /* 0x377f78a2ff0b7435 */ /* 0x002fe200000001ff */
        /* <DEDUP_REMOVED lines=8> */
[----:B-1----:R-:W-:Y:S01]  /*ccc0*/  HFMA2.MMA R18, -RZ, RZ, -2.5859375, -0.0101165771484375 ;  /* 0xc12ca12eff127435 */ /* 0x002fe200000001ff */
[----:B------:R-:W-:-:S02]  /*ccd0*/  IMAD.MOV.U32 R19, RZ, RZ, -0x4543e1d3 ;  /* 0xbabc1e2dff137424 */ /* 0x000fc400078e00ff */
[----:B------:R1:W-:Y:S01]  /*cce0*/  STL.64 [R1+0x7c8], R10 ;  /* 0x0007c80a01007387 */ /* 0x0003e20000100a00 */
[----:B--2---:R-:W-:Y:S01]  /*ccf0*/  HFMA2.MMA R6, -RZ, RZ, 0.045440673828125, 4296 ;  /* 0x29d16c32ff067435 */ /* 0x004fe200000001ff */
[----:B------:R-:W-:Y:S02]  /*cd00*/  IMAD.MOV.U32 R7, RZ, RZ, 0x389de2c9 ;  /* 0x389de2c9ff077424 */ /* 0x000fe400078e00ff */
[----:B------:R2:W-:Y:S01]  /*cd10*/  STL.64 [R1+0x7d0], R16 ;  /* 0x0007d01001007387 */ /* 0x0005e20000100a00 */
[----:B0-----:R-:W-:Y:S01]  /*cd20*/  HFMA2.MMA R21, -RZ, RZ, -2.576171875, 24.15625 ;  /* 0xc1274e0aff157435 */ /* 0x001fe200000001ff */
[----:B------:R-:W-:Y:S02]  /*cd30*/  MOV R20, 0x4113bbe2 ;  /* 0x4113bbe200147802 */ /* 0x000fe40000000f00 */
[----:B------:R0:W-:Y:S01]  /*cd40*/  STL.64 [R1+0x7d8], R18 ;  /* 0x0007d81201007387 */ /* 0x0001e20000100a00 */
[----:B-1----:R-:W-:Y:S01]  /*cd50*/  HFMA2.MMA R10, -RZ, RZ, -2.0703125, -772.5 ;  /* 0xc024e209ff0a7435 */ /* 0x002fe200000001ff */
[----:B------:R-:W-:-:S02]  /*cd60*/  IMAD.MOV.U32 R11, RZ, RZ, 0x40148713 ;  /* 0x40148713ff0b7424 */ /* 0x000fc400078e00ff */
[----:B------:R1:W-:Y:S01]  /*cd70*/  STL.64 [R1+0x7c0], R6 ;  /* 0x0007c00601007387 */ /* 0x0003e20000100a00 */
[----:B--2---:R-:W-:Y:S01]  /*cd80*/  HFMA2.MMA R17, -RZ, RZ, -0.2454833984375, 0.384765625 ;  /* 0xb3db3628ff117435 */ /* 0x004fe200000001ff */
        /* <DEDUP_REMOVED lines=8> */
[----:B--2---:R-:W-:Y:S01]  /*ce10*/  HFMA2.MMA R20, -RZ, RZ, 1.4541015625, -0.0060577392578125 ;  /* 0x3dd19e34ff147435 */ /* 0x004fe200000001ff */
[----:B------:R-:W-:Y:S02]  /*ce20*/  IMAD.MOV.U32 R21, RZ, RZ, 0x3067cdc6 ;  /* 0x3067cdc6ff157424 */ /* 0x000fe400078e00ff */
[----:B------:R2:W-:Y:S01]  /*ce30*/  STL.64 [R1+0x800], R18 ;  /* 0x0008001201007387 */ /* 0x0005e20000100a00 */
[----:B0-----:R-:W-:Y:S01]  /*ce40*/  IMAD.MOV.U32 R10, RZ, RZ, -0x4418ceb5 ;  /* 0xbbe7314bff0a7424 */ /* 0x001fe200078e00ff */
[----:B------:R-:W-:Y:S02]  /*ce50*/  MOV R11, 0x2c0887f7 ;  /* 0x2c0887f7000b7802 */ /* 0x000fe40000000f00 */
[----:B------:R0:W-:Y:S01]  /*ce60*/  STL.64 [R1+0x7e8], R6 ;  /* 0x0007e80601007387 */ /* 0x0001e20000100a00 */
[----:B-1----:R-:W-:Y:S01]  /*ce70*/  HFMA2.MMA R16, -RZ, RZ, 0.85595703125, 0.00191211700439453125 ;  /* 0x3ad917d5ff107435 */ /* 0x002fe200000001ff */
[----:B------:R-:W-:-:S02]  /*ce80*/  IMAD.MOV.U32 R17, RZ, RZ, -0x456ebbf7 ;  /* 0xba914409ff117424 */ /* 0x000fc400078e00ff */
[----:B------:R1:W-:Y:S01]  /*ce90*/  STL.64 [R1+0x818], R10 ;  /* 0x0008180a01007387 */ /* 0x0003e20000100a00 */
[----:B--2---:R-:W-:Y:S01]  /*cea0*/  HFMA2.MMA R19, -RZ, RZ, -0.09967041015625, -0.000908374786376953125 ;  /* 0xae619371ff137435 */ /* 0x004fe200000001ff */
[----:B------:R-:W-:Y:S02]  /*ceb0*/  MOV R18, 0x39bf9a7a ;  /* 0x39bf9a7a00127802 */ /* 0x000fe40000000f00 */
[----:B------:R2:W-:Y:S01]  /*cec0*/  STL.64 [R1+0x808], R20 ;  /* 0x0008081401007387 */ /* 0x0005e20000100a00 */
[----:B0-----:R-:W-:Y:S01]  /*ced0*/  HFMA2.MMA R7, -RZ, RZ, 1.16015625, 771.5 ;  /* 0x3ca46207ff077435 */ /* 0x001fe200000001ff */
[----:B------:R-:W-:Y:S02]  /*cee0*/  MOV R6, 0xbce55ca9 ;  /* 0xbce55ca900067802 */ /* 0x000fe40000000f00 */
[----:B------:R0:W-:Y:S01]  /*cef0*/  STL.64 [R1+0x820], R16 ;  /* 0x0008201001007387 */ /* 0x0001e20000100a00 */
[----:B-1----:R-:W-:Y:S01]  /*cf00*/  HFMA2.MMA R11, -RZ, RZ, 3.0078125, 0.99951171875 ;  /* 0x42043bffff0b7435 */ /* 0x002fe200000001ff */
        /* <DEDUP_REMOVED lines=14> */
[----:B0-----:R-:W-:Y:S01]  /*cff0*/  HFMA2.MMA R21, -RZ, RZ, 2.25390625, 28240 ;  /* 0x408276e5ff157435 */ /* 0x001fe200000001ff */
[----:B------:R-:W-:Y:S02]  /*d000*/  MOV R20, 0xb74d552d ;  /* 0xb74d552d00147802 */ /* 0x000fe40000000f00 */
[----:B------:R0:W-:Y:S01]  /*d010*/  STL.64 [R1+0x850], R18 ;  /* 0x0008501201007387 */ /* 0x0001e20000100a00 */
[----:B-1----:R-:W-:Y:S01]  /*d020*/  HFMA2.MMA R10, -RZ, RZ, 0.2374267578125, 1.6318359375 ;  /* 0x33993e87ff0a7435 */ /* 0x002fe200000001ff */
[----:B------:R-:W-:-:S02]  /*d030*/  IMAD.MOV.U32 R11, RZ, RZ, -0x411aa357 ;  /* 0xbee55ca9ff0b7424 */ /* 0x000fc400078e00ff */
[----:B------:R1:W-:Y:S01]  /*d040*/  STL.64 [R1+0x838], R6 ;  /* 0x0008380601007387 */ /* 0x0003e20000100a00 */
[----:B--2---:R-:W-:Y:S01]  /*d050*/  HFMA2.MMA R17, -RZ, RZ, -1.501953125, 0.0002357959747314453125 ;  /* 0xbe020bbaff117435 */ /* 0x004fe200000001ff */
        /* <DEDUP_REMOVED lines=8> */
[----:B--2---:R-:W-:Y:S01]  /*d0e0*/  HFMA2.MMA R20, -RZ, RZ, -1.185546875, -0.0413818359375 ;  /* 0xbcbea94cff147435 */ /* 0x004fe200000001ff */
[----:B------:R-:W-:Y:S02]  /*d0f0*/  IMAD.MOV.U32 R21, RZ, RZ, 0x3c03ba34 ;  /* 0x3c03ba34ff157424 */ /* 0x000fe400078e00ff */
[----:B------:R2:W-:Y:S01]  /*d100*/  STL.64 [R1+0x878], R18 ;  /* 0x0008781201007387 */ /* 0x0005e20000100a00 */
[----:B0-----:R-:W-:Y:S01]  /*d110*/  IMAD.MOV.U32 R10, RZ, RZ, 0x3a9eb4a8 ;  /* 0x3a9eb4a8ff0a7424 */ /* 0x001fe200078e00ff */
[----:B------:R-:W-:Y:S02]  /*d120*/  MOV R11, 0xb9cefd15 ;  /* 0xb9cefd15000b7802 */ /* 0x000fe40000000f00 */
[----:B------:R0:W-:Y:S01]  /*d130*/  STL.64 [R1+0x860], R6 ;  /* 0x0008600601007387 */ /* 0x0001e20000100a00 */
[----:B-1----:R-:W-:Y:S01]  /*d140*/  HFMA2.MMA R16, -RZ, RZ, 3.287109375, -7.8515625 ;  /* 0x4293c7daff107435 */ /* 0x002fe200000001ff */
[----:B------:R-:W-:-:S02]  /*d150*/  IMAD.MOV.U32 R17, RZ, RZ, -0x3ce332d7 ;  /* 0xc31ccd29ff117424 */ /* 0x000fc400078e00ff */
[----:B------:R1:W-:Y:S01]  /*d160*/  STL.64 [R1+0x890], R10 ;  /* 0x0008900a01007387 */ /* 0x0003e20000100a00 */
[----:B--2---:R-:W-:Y:S01]  /*d170*/  HFMA2.MMA R19, -RZ, RZ, 1.09375, 130.875 ;  /* 0x3c605817ff137435 */ /* 0x004fe200000001ff */
[----:B------:R-:W-:Y:S02]  /*d180*/  MOV R18, 0x430437bf ;  /* 0x430437bf00127802 */ /* 0x000fe40000000f00 */
[----:B------:R2:W-:Y:S01]  /*d190*/  STL.64 [R1+0x880], R20 ;  /* 0x0008801401007387 */ /* 0x0005e20000100a00 */
[----:B0-----:R-:W-:Y:S01]  /*d1a0*/  HFMA2.MMA R7, -RZ, RZ, -0.8671875, 0.02020263671875 ;  /* 0xbaf0252cff077435 */ /* 0x001fe200000001ff */
[----:B------:R-:W-:Y:S02]  /*d1b0*/  MOV R6, 0xb0a1e056 ;  /* 0xb0a1e05600067802 */ /* 0x000fe40000000f00 */
[----:B------:R0:W-:Y:S01]  /*d1c0*/  STL.64 [R1+0x898], R16 ;  /* 0x0008981001007387 */ /* 0x0001e20000100a00 */
[----:B-1----:R-:W-:Y:S01]  /*d1d0*/  HFMA2.MMA R11, -RZ, RZ, -3.046875, -118.1875 ;  /* 0xc218d763ff0b7435 */ /* 0x002fe200000001ff */
        /* <DEDUP_REMOVED lines=8> */
[----:B-1----:R-:W-:Y:S01]  /*d260*/  HFMA2.MMA R18, -RZ, RZ, -2.390625, -0.15869140625 ;  /* 0xc0c8b114ff127435 */ /* 0x002fe200000001ff */
[----:B------:R-:W-:-:S02]  /*d270*/  IMAD.MOV.U32 R19, RZ, RZ, 0x40a3bda5 ;  /* 0x40a3bda5ff137424 */ /* 0x000fc400078e00ff */
[----:B------:R1:W-:Y:S01]  /*d280*/  STL.64 [R1+0x8b8], R10 ;  /* 0x0008b80a01007387 */ /* 0x0003e20000100a00 */
[----:B--2---:R-:W-:Y:S01]  /*d290*/  HFMA2.MMA R6, -RZ, RZ, -3.3125, -0.8974609375 ;  /* 0xc2a0bb2eff067435 */ /* 0x004fe200000001ff */
[----:B------:R-:W-:Y:S02]  /*d2a0*/  IMAD.MOV.U32 R7, RZ, RZ, -0x4713dd22 ;  /* 0xb8ec22deff077424 */ /* 0x000fe400078e00ff */
[----:B------:R2:W-:Y:S01]  /*d2b0*/  STL.64 [R1+0x8c0], R16 ;  /* 0x0008c01001007387 */ /* 0x0005e20000100a00 */
[----:B0-----:R-:W-:Y:S01]  /*d2c0*/  HFMA2.MMA R21, -RZ, RZ, -0.177001953125, 0.003421783447265625 ;  /* 0xb1aa1b02ff157435 */ /* 0x001fe200000001ff */
[----:B------:R-:W-:Y:S02]  /*d2d0*/  MOV R20, 0xc0020bba ;  /* 0xc0020bba00147802 */ /* 0x000fe40000000f00 */
[----:B------:R0:W-:Y:S01]  /*d2e0*/  STL.64 [R1+0x8c8], R18 ;  /* 0x0008c81201007387 */ /* 0x0001e20000100a00 */
[----:B-1----:R-:W-:Y:S01]  /*d2f0*/  HFMA2.MMA R10, -RZ, RZ, 1.53515625, -0.037109375 ;  /* 0x3e24a8c0ff0a7435 */ /* 0x002fe200000001ff */
[----:B------:R-:W-:-:S02]  /*d300*/  IMAD.MOV.U32 R11, RZ, RZ, -0x4d2b89d4 ;  /* 0xb2d4762cff0b7424 */ /* 0x000fc400078e00ff */
[----:B------:R1:W-:Y:S01]  /*d310*/  STL.64 [R1+0x8b0], R6 ;  /* 0x0008b00601007387 */ /* 0x0003e20000100a00 */
[----:B--2---:R-:W-:Y:S01]  /*d320*/  HFMA2.MMA R17, -RZ, RZ, 1.22265625, 0.01502227783203125 ;  /* 0x3ce423b1ff117435 */ /* 0x004fe200000001ff */
        /* <DEDUP_REMOVED lines=8> */
[----:B--2---:R-:W-:Y:S01]  /*d3b0*/  HFMA2.MMA R20, -RZ, RZ, 0.88037109375, 3.943359375 ;  /* 0x3b0b43e3ff147435 */ /* 0x004fe200000001ff */
[----:B------:R-:W-:Y:S02]  /*d3c0*/  IMAD.MOV.U32 R21, RZ, RZ, 0x43542b1a ;  /* 0x43542b1aff157424 */ /* 0x000fe400078e00ff */
[----:B------:R2:W-:Y:S01]  /*d3d0*/  STL.64 [R1+0x8f0], R18 ;  /* 0x0008f01201007387 */ /* 0x0005e20000100a00 */
[----:B0-----:R-:W-:Y:S01]  /*d3e0*/  HFMA2.MMA R11, -RZ, RZ, -3.970703125, 0.000694751739501953125 ;  /* 0xc3f111b1ff0b7435 */ /* 0x001fe200000001ff */
[----:B------:R-:W-:Y:S02]  /*d3f0*/  IMAD.MOV.U32 R10, RZ, RZ, 0x4436cdd2 ;  /* 0x4436cdd2ff0a7424 */ /* 0x000fe400078e00ff */
[----:B------:R0:W-:Y:S01]  /*d400*/  STL.64 [R1+0x8d8], R6 ;  /* 0x0008d80601007387 */ /* 0x0001e20000100a00 */
[----:B-1----:R-:W-:Y:S01]  /*d410*/  MOV R16, 0xbcec1227 ;  /* 0xbcec122700107802 */ /* 0x002fe20000000f00 */
[----:B------:R-:W-:-:S02]  /*d420*/  IMAD.MOV.U32 R17, RZ, RZ, 0x43a31567 ;  /* 0x43a31567ff117424 */ /* 0x000fc400078e00ff */
[----:B------:R1:W-:Y:S01]  /*d430*/  STL.64 [R1+0x8f8], R20 ;  /* 0x0008f81401007387 */ /* 0x0003e20000100a00 */
[----:B--2---:R-:W-:Y:S01]  /*d440*/  HFMA2.MMA R18, -RZ, RZ, -3.833984375, -13016 ;  /* 0xc3abf25bff127435 */ /* 0x004fe200000001ff */
[----:B------:R-:W-:Y:S02]  /*d450*/  MOV R19, 0x432bf3b2 ;  /* 0x432bf3b200137802 */ /* 0x000fe40000000f00 */
[----:B------:R2:W-:Y:S01]  /*d460*/  STL.64 [R1+0x908], R10 ;  /* 0x0009080a01007387 */ /* 0x0005e20000100a00 */
[----:B0-----:R-:W-:-:S03]  /*d470*/  MOV R6, 0x4151b9cf ;  /* 0x4151b9cf00067802 */ /* 0x001fc60000000f00 */
[----:B------:R0:W-:Y:S01]  /*d480*/  STL.64 [R1+0x910], R16 ;  /* 0x0009101001007387 */ /* 0x0001e20000100a00 */
[----:B------:R-:W-:Y:S01]  /*d490*/  MOV R7, 0xc3f87dce ;  /* 0xc3f87dce00077802 */ /* 0x000fe20000000f00 */
[----:B-1----:R-:W-:Y:S02]  /*d4a0*/  HFMA2.MMA R21, -RZ, RZ, -3.29296875, -7.3611736297607421875e-05 ;  /* 0xc29684d3ff157435 */ /* 0x002fe400000001ff */
[----:B------:R1:W-:Y:S01]  /*d4b0*/  STL.64 [R1+0x918], R18 ;  /* 0x0009181201007387 */ /* 0x0003e20000100a00 */
[----:B------:R-:W-:Y:S01]  /*d4c0*/  IMAD.MOV.U32 R20, RZ, RZ, 0x3913332d ;  /* 0x3913332dff147424 */ /* 0x000fe200078e00ff */
[----:B--2---:R-:W-:Y:S02]  /*d4d0*/  HFMA2.MMA R10, -RZ, RZ, -0.3310546875, 635.5 ;  /* 0xb54c60f7ff0a7435 */ /* 0x004fe400000001ff */
[----:B------:R2:W-:Y:S01]  /*d4e0*/  STL.64 [R1+0x900], R6 ;  /* 0x0009000601007387 */ /* 0x0005e20000100a00 */
[----:B------:R-:W-:Y:S01]  /*d4f0*/  MOV R11, 0x4118a4c2 ;  /* 0x4118a4c2000b7802 */ /* 0x000fe20000000f00 */
[----:B0-----:R-:W-:Y:S01]  /*d500*/  HFMA2.MMA R17, -RZ, RZ, 2.111328125, 1.4609375 ;  /* 0x40393dd8ff117435 */ /* 0x001fe200000001ff */
[----:B------:R-:W-:Y:S01]  /*d510*/  IMAD.MOV.U32 R16, RZ, RZ, -0x3f0f7065 ;  /* 0xc0f08f9bff107424 */ /* 0x000fe200078e00ff */
[----:B------:R0:W-:Y:S01]  /*d520*/  STL.64 [R1+0x920], R20 ;  /* 0x0009201401007387 */ /* 0x0001e20000100a00 */
[----:B-1----:R-:W-:Y:S01]  /*d530*/  MOV R18, 0xb4fa3f50 ;  /* 0xb4fa3f5000127802 */ /* 0x002fe20000000f00 */
[----:B------:R-:W-:-:S02]  /*d540*/  IMAD.MOV.U32 R19, RZ, RZ, -0x40b1a00e ;  /* 0xbf4e5ff2ff137424 */ /* 0x000fc400078e00ff */
[----:B------:R1:W-:Y:S01]  /*d550*/  STL.64 [R1+0x930], R10 ;  /* 0x0009300a01007387 */ /* 0x0003e20000100a00 */
[----:B--2---:R-:W-:Y:S01]  /*d560*/  MOV R6, 0x42850a16 ;  /* 0x42850a1600067802 */ /* 0x004fe20000000f00 */
[----:B------:R-:W-:Y:S02]  /*d570*/  IMAD.MOV.U32 R7, RZ, RZ, -0x3e1c6b7b ;  /* 0xc1e39485ff077424 */ /* 0x000fe400078e00ff */
[----:B------:R2:W-:Y:S04]  /*d580*/  STL.64 [R1+0x938], R16 ;  /* 0x0009381001007387 */ /* 0x0005e80000100a00 */
[----:B------:R3:W-:Y:S01]  /*d590*/  STL.64 [R1+0x928], R6 ;  /* 0x0009280601007387 */ /* 0x0007e20000100a00 */
[----:B0-----:R-:W-:Y:S01]  /*d5a0*/  HFMA2.MMA R20, -RZ, RZ, 1.7705078125, -0.4638671875 ;  /* 0x3f15b76cff147435 */ /* 0x001fe200000001ff */
[----:B------:R-:W-:-:S02]  /*d5b0*/  MOV R21, 0xbe5574fd ;  /* 0xbe5574fd00157802 */ /* 0x000fc40000000f00 */
[----:B------:R0:W-:Y:S01]  /*d5c0*/  STL.64 [R1+0x940], R18 ;  /* 0x0009401201007387 */ /* 0x0001e20000100a00 */
[----:B-1----:R-:W-:Y:S01]  /*d5d0*/  MOV R10, 0xbd07707a ;  /* 0xbd07707a000a7802 */ /* 0x002fe20000000f00 */
[----:B------:R-:W-:Y:S01]  /*d5e0*/  IMAD.MOV.U32 R11, RZ, RZ, 0x3c778cda ;  /* 0x3c778cdaff0b7424 */ /* 0x000fe200078e00ff */
[----:B--2---:R-:W-:Y:S01]  /*d5f0*/  HFMA2.MMA R16, -RZ, RZ, -4.46484375, 1580 ;  /* 0xc477662cff107435 */ /* 0x004fe200000001ff */
[----:B------:R-:W-:Y:S01]  /*d600*/  MOV R17, 0x450908e3 ;  /* 0x450908e300117802 */ /* 0x000fe20000000f00 */
[----:B------:R1:W-:Y:S01]  /*d610*/  STL.64 [R1+0x948], R20 ;  /* 0x0009481401007387 */ /* 0x0003e20000100a00 */
[----:B---3--:R-:W-:Y:S01]  /*d620*/  HFMA2.MMA R7, -RZ, RZ, 1.328125, -1493 ;  /* 0x3d50e5d5ff077435 */ /* 0x008fe200000001ff */
[----:B------:R-:W-:Y:S02]  /*d630*/  IMAD.MOV.U32 R6, RZ, RZ, 0x391ad4b2 ;  /* 0x391ad4b2ff067424 */ /* 0x000fe400078e00ff */
[----:B------:R2:W-:Y:S01]  /*d640*/  STL.64 [R1+0x958], R10 ;  /* 0x0009580a01007387 */ /* 0x0005e20000100a00 */
[----:B0-----:R-:W-:Y:S01]  /*d650*/  HFMA2.MMA R19, -RZ, RZ, -1.5341796875, 0.0010662078857421875 ;  /* 0xbe23145eff137435 */ /* 0x001fe200000001ff */
[----:B------:R-:W-:-:S02]  /*d660*/  IMAD.MOV.U32 R18, RZ, RZ, -0x3b0ef486 ;  /* 0xc4f10b7aff127424 */ /* 0x000fc400078e00ff */
[----:B------:R0:W-:Y:S04]  /*d670*/  STL.64 [R1+0x960], R16 ;  /* 0x0009601001007387 */ /* 0x0001e80000100a00 */
[----:B------:R3:W-:Y:S01]  /*d680*/  STL.64 [R1+0x950], R6 ;  /* 0x0009500601007387 */ /* 0x0007e20000100a00 */
[----:B-1----:R-:W-:Y:S01]  /*d690*/  MOV R20, 0x44f49ff4 ;  /* 0x44f49ff400147802 */ /* 0x002fe20000000f00 */
[----:B------:R-:W-:Y:S01]  /*d6a0*/  IMAD.MOV.U32 R21, RZ, RZ, -0x3ae98bfa ;  /* 0xc5167406ff157424 */ /* 0x000fe200078e00ff */
[----:B--2---:R-:W-:Y:S01]  /*d6b0*/  HFMA2.MMA R11, -RZ, RZ, 4.2109375, -6008 ;  /* 0x4436eddeff0b7435 */ /* 0x004fe200000001ff */
[----:B------:R1:W-:Y:S01]  /*d6c0*/  STL.64 [R1+0x968], R18 ;  /* 0x0009681201007387 */ /* 0x0003e20000100a00 */
[----:B------:R-:W-:Y:S01]  /*d6d0*/  IMAD.MOV.U32 R10, RZ, RZ, -0x3bc3d9f9 ;  /* 0xc43c2607ff0a7424 */ /* 0x000fe200078e00ff */
[----:B0-----:R-:W-:Y:S01]  /*d6e0*/  MOV R16, 0xc3aaaf64 ;  /* 0xc3aaaf6400107802 */ /* 0x001fe20000000f00 */
[----:B------:R-:W-:Y:S01]  /*d6f0*/  IMAD.MOV.U32 R17, RZ, RZ, -0x48d87794 ;  /* 0xb727886cff117424 */ /* 0x000fe200078e00ff */
[----:B------:R0:W-:Y:S01]  /*d700*/  STL.64 [R1+0x970], R20 ;  /* 0x0009701401007387 */ /* 0x0001e20000100a00 */
[----:B---3--:R-:W-:Y:S01]  /*d710*/  HFMA2.MMA R6, -RZ, RZ, 4.66796875, -15728 ;  /* 0x44abf3aeff067435 */ /* 0x008fe200000001ff */
[----:B------:R-:W-:-:S02]  /*d720*/  MOV R7, 0x3aa95acb ;  /* 0x3aa95acb00077802 */ /* 0x000fc40000000f00 */
[----:B------:R2:W-:Y:S01]  /*d730*/  STL.64 [R1+0x980], R10 ;  /* 0x0009800a01007387 */ /* 0x0005e20000100a00 */
[----:B-1----:R-:W-:Y:S01]  /*d740*/  HFMA2.MMA R18, -RZ, RZ, 3.509765625, -0.000507831573486328125 ;  /* 0x43059029ff127435 */ /* 0x002fe200000001ff */
[----:B------:R-:W-:Y:S02]  /*d750*/  MOV R19, 0xc2e186a2 ;  /* 0xc2e186a200137802 */ /* 0x000fe40000000f00 */
[----:B------:R1:W-:Y:S01]  /*d760*/  STL.64 [R1+0x988], R16 ;  /* 0x0009881001007387 */ /* 0x0003e20000100a00 */
[----:B0-----:R-:W-:-:S03]  /*d770*/  HFMA2.MMA R21, -RZ, RZ, -0.4384765625, -8600 ;  /* 0xb704f033ff157435 */ /* 0x001fc600000001ff */
[----:B------:R0:W-:Y:S01]  /*d780*/  STL.64 [R1+0x978], R6 ;  /* 0x0009780601007387 */ /* 0x0001e20000100a00 */
[----:B------:R-:W-:Y:S01]  /*d790*/  IMAD.MOV.U32 R20, RZ, RZ, 0x42393dd8 ;  /* 0x42393dd8ff147424 */ /* 0x000fe200078e00ff */
[----:B--2---:R-:W-:Y:S02]  /*d7a0*/  HFMA2.MMA R10, -RZ, RZ, -2.259765625, 2620 ;  /* 0xc085691eff0a7435 */ /* 0x004fe400000001ff */
[----:B------:R2:W-:Y:S01]  /*d7b0*/  STL.64 [R1+0x990], R18 ;  /* 0x0009901201007387 */ /* 0x0005e20000100a00 */
[----:B------:R-:W-:Y:S01]  /*d7c0*/  MOV R11, 0x3b4b3729 ;  /* 0x3b4b3729000b7802 */ /* 0x000fe20000000f00 */
[----:B-1----:R-:W-:Y:S01]  /*d7d0*/  HFMA2.MMA R17, -RZ, RZ, -1.814453125, -0.177734375 ;  /* 0xbf42b1b0ff117435 */ /* 0x002fe200000001ff */
[----:B------:R-:W-:Y:S01]  /*d7e0*/  IMAD.MOV.U32 R16, RZ, RZ, 0x3f8f9e02 ;  /* 0x3f8f9e02ff107424 */ /* 0x000fe200078e00ff */
[----:B------:R1:W-:Y:S01]  /*d7f0*/  STL.64 [R1+0x998], R20 ;  /* 0x0009981401007387 */ /* 0x0003e20000100a00 */
[----:B0-----:R-:W-:Y:S01]  /*d800*/  MOV R6, 0xc1682bf0 ;  /* 0xc1682bf000067802 */ /* 0x001fe20000000f00 */
[----:B------:R-:W-:-:S02]  /*d810*/  IMAD.MOV.U32 R7, RZ, RZ, 0x4131c9d1 ;  /* 0x4131c9d1ff077424 */ /* 0x000fc400078e00ff */
[----:B------:R1:W-:Y:S01]  /*d820*/  STL.64 [R1+0x9a8], R10 ;  /* 0x0009a80a01007387 */ /* 0x0003e20000100a00 */
[----:B--2---:R-:W-:Y:S01]  /*d830*/  MOV R18, 0x3eb9a9a3 ;  /* 0x3eb9a9a300127802 */ /* 0x004fe20000000f00 */
[----:B------:R-:W-:Y:S02]  /*d840*/  IMAD.MOV.U32 R19, RZ, RZ, 0x3e6301dc ;  /* 0x3e6301dcff137424 */ /* 0x000fe400078e00ff */
        /* <DEDUP_REMOVED lines=10> */
[----:B------:R-:W-:Y:S01]  /*d8f0*/  BSSY B1, `(.L_x_2181) ;  /* 0x000001c000017945 */ /* 0x000fe20003800000 */
[----:B------:R-:W-:Y:S01]  /*d900*/  ISETP.GE.U32.AND P0, PT, R8, 0x7f800000, PT ;  /* 0x7f8000000800780c */ /* 0x000fe20003f06070 */
[----:B------:R-:W-:-:S05]  /*d910*/  VIADD R0, R0, 0xc0c00000 ;  /* 0xc0c0000000007836 */ /* 0x000fca0000000000 */
[----:B------:R-:W-:-:S04]  /*d920*/  LOP3.LUT R5, R0, 0xff800000, RZ, 0xc0, !PT ;  /* 0xff80000000057812 */ /* 0x000fc800078ec0ff */
        /* <DEDUP_REMOVED lines=24> */
.L_x_2182:
[----:B------:R-:W-:Y:S05]  /*dab0*/  BSYNC B1 ;  /* 0x0000000000017941 */ /* 0x000fea0003800000 */
.L_x_2181:
[----:B------:R-:W-:-:S04]  /*dac0*/  FADD.FTZ R5, -R8, R5 ;  /* 0x0000000508057221 */ /* 0x000fc80000010100 */
[----:B------:R-:W-:-:S06]  /*dad0*/  FMUL.FTZ R5, R5, -2 ;  /* 0xc000000005057820 */ /* 0x000fcc0000410000 */
[----:B------:R-:W0:Y:S02]  /*dae0*/  MUFU.SQRT R5, R5 ;  /* 0x0000000500057308 */ /* 0x000e240000002000 */
[----:B0-----:R-:W-:Y:S01]  /*daf0*/  FADD.FTZ R6, -R5, -RZ ;  /* 0x800000ff05067221 */ /* 0x001fe20000010100 */
[----:B------:R-:W-:Y:S06]  /*db00*/  BRA `(.L_x_2180) ;  /* 0x0000000000887947 */ /* 0x000fec0003800000 */
.L_x_2179:
[C---:B------:R-:W-:Y:S01]  /*db10*/  FADD.FTZ.RZ R0, R8.reuse, 1 ;  /* 0x3f80000008007421 */ /* 0x040fe2000001c000 */
[----:B-1----:R-:W-:Y:S01]  /*db20*/  IMAD.MOV.U32 R7, RZ, RZ, 0x3e800000 ;  /* 0x3e800000ff077424 */ /* 0x002fe200078e00ff */
        /* <DEDUP_REMOVED lines=28> */
.L_x_2184:
[----:B------:R-:W-:Y:S05]  /*dcf0*/  BSYNC B1 ;  /* 0x0000000000017941 */ /* 0x000fea0003800000 */
.L_x_2183:
[----:B------:R-:W-:-:S04]  /*dd00*/  FADD.FTZ R5, -R8, R5 ;  /* 0x0000000508057221 */ /* 0x000fc80000010100 */
[----:B------:R-:W-:-:S04]  /*dd10*/  FMUL.FTZ R5, R5, -2 ;  /* 0xc000000005057820 */ /* 0x000fc80000410000 */
[----:B------:R0:W1:Y:S03]  /*dd20*/  MUFU.SQRT R6, R5 ;  /* 0x0000000500067308 */ /* 0x0000660000002000 */
.L_x_2180:
[----:B------:R-:W-:Y:S05]  /*dd30*/  BSYNC B0 ;  /* 0x0000000000007941 */ /* 0x000fea0003800000 */
.L_x_2178:
[----:B------:R-:W-:Y:S01]  /*dd40*/  FMUL.FTZ R11, R2, 0.5 ;  /* 0x3f000000020b7820 */ /* 0x000fe20000410000 */
        /* <DEDUP_REMOVED lines=11> */
[----:B------:R-:W-:Y:S01]  /*de00*/  CS2R R34, SRZ ;  /* 0x0000000000227805 */ /* 0x000fe2000001ff00 */
[----:B------:R-:W-:Y:S01]  /*de10*/  IMAD.MOV.U32 R40, RZ, RZ, RZ ;  /* 0x000000ffff287224 */ /* 0x000fe200078e00ff */
[----:B------:R-:W-:Y:S01]  /*de20*/  MOV R44, RZ ;  /* 0x000000ff002c7202 */ /* 0x000fe20000000f00 */
[----:B-1----:R-:W-:-:S04]  /*de30*/  FMUL.FTZ R0, R11, R6 ;  /* 0x000000060b007220 */ /* 0x002fc80000410000 */
[C---:B------:R-:W-:Y:S01]  /*de40*/  FADD.FTZ R7, -R0.reuse, -RZ ;  /* 0x800000ff00077221 */ /* 0x040fe20000010100 */
[----:B------:R-:W-:-:S03]  /*de50*/  FSETP.GT.FTZ.AND P1, PT, R0, RZ, PT ;  /* 0x000000ff0000720b */ /* 0x000fc60003f34000 */
[C---:B------:R-:W-:Y:S01]  /*de60*/  FADD.FTZ R8, |R7|.reuse, 4 ;  /* 0x4080000007087421 */ /* 0x040fe20000010200 */
[C---:B0-----:R-:W-:Y:S01]  /*de70*/  FADD.FTZ R5, |R7|.reuse, -4 ;  /* 0xc080000007057421 */ /* 0x041fe20000010200 */
[C---:B------:R-:W-:Y:S01]  /*de80*/  FMUL.FTZ R10, R7.reuse, R7 ;  /* 0x00000007070a7220 */ /* 0x040fe20000410000 */
[----:B------:R-:W-:-:S03]  /*de90*/  FADD.FTZ R11, |R7|, -RZ ;  /* 0x800000ff070b7221 */ /* 0x000fc60000010200 */
[----:B------:R-:W0:Y:S01]  /*dea0*/  MUFU.RCP R8, R8 ;  /* 0x0000000800087308 */ /* 0x000e220000001000 */
[----:B------:R-:W-:Y:S01]  /*deb0*/  FMUL.FTZ R17, R10, -1.4426950216293334961 ;  /* 0xbfb8aa3b0a117820 */ /* 0x000fe20000410000 */
[----:B------:R-:W-:-:S06]  /*dec0*/  FFMA.FTZ R11, |R7|, -R11, R10 ;  /* 0x8000000b070b7223 */ /* 0x000fcc000001020a */
[----:B------:R-:W1:Y:S01]  /*ded0*/  FRND.TRUNC R17, R17 ;  /* 0x0000001100117307 */ /* 0x000e62000020d000 */
[----:B0-----:R-:W-:Y:S01]  /*dee0*/  FMUL.FTZ R16, R5, R8 ;  /* 0x0000000805107220 */ /* 0x001fe20000410000 */
[----:B------:R-:W-:-:S03]  /*def0*/  HFMA2.MMA R5, -RZ, RZ, 0.80126953125, -0.00891876220703125 ;  /* 0x3a69a091ff057435 */ /* 0x000fc600000001ff */
[----:B------:R-:W-:Y:S01]  /*df00*/  FADD.FTZ R9, R16, 1 ;  /* 0x3f80000010097421 */ /* 0x000fe20000010000 */
[----:B-1----:R-:W-:-:S03]  /*df10*/  FSETP.GT.FTZ.AND P0, PT, |R17|, 126, PT ;  /* 0x42fc00001100780b */ /* 0x002fc60003f14200 */
[----:B------:R-:W-:-:S04]  /*df20*/  FFMA.FTZ R9, R9, -4, |R7| ;  /* 0xc080000009097823 */ /* 0x000fc80000010407 */
[----:B------:R-:W-:-:S04]  /*df30*/  FFMA.FTZ R9, |R7|, -R16, R9 ;  /* 0x8000001007097223 */ /* 0x000fc80000010209 */
[----:B------:R-:W-:Y:S01]  /*df40*/  FFMA.FTZ R16, R8, R9, R16 ;  /* 0x0000000908107223 */ /* 0x000fe20000010010 */
[----:B------:R-:W-:Y:S01]  /*df50*/  MOV R9, 0x42fc0000 ;  /* 0x42fc000000097802 */ /* 0x000fe20000000f00 */
[----:B------:R-:W-:Y:S02]  /*df60*/  IMAD.MOV.U32 R8, RZ, RZ, 0x40000000 ;  /* 0x40000000ff087424 */ /* 0x000fe400078e00ff */
[C---:B------:R-:W-:Y:S01]  /*df70*/  FFMA.FTZ R5, R16.reuse, R5, 0.0070457882247865200043 ;  /* 0x3be6e05b10057423 */ /* 0x040fe20000010005 */
[----:B------:R-:W-:Y:S01]  /*df80*/  LOP3.LUT R9, R9, 0x80000000, R17, 0xb8, !PT ;  /* 0x8000000009097812 */ /* 0x000fe200078eb811 */
[----:B------:R-:W-:Y:S02]  /*df90*/  FFMA.FTZ R8, |R7|, R8, 1 ;  /* 0x3f80000007087423 */ /* 0x000fe40000010208 */
[C---:B------:R-:W-:Y:S01]  /*dfa0*/  FFMA.FTZ R5, R16.reuse, R5, -0.015866896137595176697 ;  /* 0xbc81fb4b10057423 */ /* 0x040fe20000010005 */
[----:B------:R-:W-:Y:S02]  /*dfb0*/  FSEL R17, R9, R17, P0 ;  /* 0x0000001109117208 */ /* 0x000fe40000000000 */
[----:B------:R-:W-:Y:S01]  /*dfc0*/  FSETP.GT.FTZ.AND P0, PT, |R7|, 10.05500030517578125, PT ;  /* 0x4120e1480700780b */ /* 0x000fe20003f14200 */
[----:B------:R-:W-:Y:S01]  /*dfd0*/  FFMA.FTZ R5, R16, R5, 0.036429625004529953003 ;  /* 0x3d15373b10057423 */ /* 0x000fe20000010005 */
[----:B------:R-:W0:Y:S01]  /*dfe0*/  MUFU.RCP R8, R8 ;  /* 0x0000000800087308 */ /* 0x000e220000001000 */
[----:B------:R-:W-:Y:S01]  /*dff0*/  FFMA.FTZ R9, R17, -0.69314718246459960938, -R10 ;  /* 0xbf31721811097823 */ /* 0x000fe2000001080a */
[----:B------:R-:W-:-:S02]  /*e000*/  IMAD.MOV.U32 R10, RZ, RZ, 0x7f800000 ;  /* 0x7f800000ff0a7424 */ /* 0x000fc400078e00ff */
[C---:B------:R-:W-:Y:S01]  /*e010*/  FFMA.FTZ R5, R16.reuse, R5, -0.066643431782722473145 ;  /* 0xbd887c5a10057423 */ /* 0x040fe20000010005 */
[C---:B------:R-:W-:Y:S01]  /*e020*/  FFMA.FTZ R9, R17.reuse, 1.9046542121259335545e-09, R9 ;  /* 0x3102e30811097823 */ /* 0x040fe20000010009 */
[----:B------:R-:W-:Y:S02]  /*e030*/  FADD.FTZ R17, R17, 12583039 ;  /* 0x4b40007f11117421 */ /* 0x000fe40000010000 */
[----:B------:R-:W-:Y:S01]  /*e040*/  FFMA.FTZ R5, R16, R5, 0.093814529478549957275 ;  /* 0x3dc021d510057423 */ /* 0x000fe20000010005 */
[----:B------:R-:W-:-:S03]  /*e050*/  FMUL.FTZ R9, R9, 1.4426950216293334961 ;  /* 0x3fb8aa3b09097820 */ /* 0x000fc60000410000 */
[----:B------:R-:W-:Y:S01]  /*e060*/  FFMA.FTZ R5, R16, R5, -0.10099056363105773926 ;  /* 0xbdced42410057423 */ /* 0x000fe20000010005 */
[----:B------:R-:W-:-:S03]  /*e070*/  SHF.L.U32 R17, R17, 0x17, RZ ;  /* 0x0000001711117819 */ /* 0x000fc600000006ff */
        /* <DEDUP_REMOVED lines=8> */
[----:B------:R-:W-:-:S03]  /*e100*/  FFMA.FTZ R11, R9, R11, R9 ;  /* 0x0000000b090b7223 */ /* 0x000fc60000010009 */
[----:B------:R-:W-:Y:S01]  /*e110*/  FFMA.FTZ R15, |R7|, R15, R16 ;  /* 0x0000000f070f7223 */ /* 0x000fe20000010210 */
[----:B------:R-:W-:Y:S01]  /*e120*/  HFMA2.MMA R7, -RZ, RZ, 1.875, 0 ;  /* 0x3f800000ff077435 */ /* 0x000fe200000001ff */
[----:B------:R-:W-:Y:S02]  /*e130*/  CS2R R16, SRZ ;  /* 0x0000000000107805 */ /* 0x000fe4000001ff00 */
[----:B------:R-:W-:-:S04]  /*e140*/  FADD.FTZ R15, -R5, R15 ;  /* 0x0000000f050f7221 */ /* 0x000fc80000010100 */
[----:B------:R-:W-:Y:S01]  /*e150*/  FFMA.FTZ R8, R8, R15, R5 ;  /* 0x0000000f08087223 */ /* 0x000fe20000010005 */
[----:B------:R-:W-:-:S03]  /*e160*/  HFMA2.MMA R15, -RZ, RZ, 0, 0 ;  /* 0x00000000ff0f7435 */ /* 0x000fc600000001ff */
[----:B------:R-:W-:Y:S01]  /*e170*/  FMUL.FTZ R0, R8, R11 ;  /* 0x0000000b08007220 */ /* 0x000fe20000410000 */
[----:B------:R-:W-:Y:S02]  /*e180*/  CS2R R8, SRZ ;  /* 0x0000000000087805 */ /* 0x000fe4000001ff00 */
[----:B------:R-:W-:Y:S02]  /*e190*/  MOV R11, RZ ;  /* 0x000000ff000b7202 */ /* 0x000fe40000000f00 */
[----:B------:R-:W-:-:S05]  /*e1a0*/  FSEL R0, R0, RZ, !P0 ;  /* 0x000000ff00007208 */ /* 0x000fca0004000000 */
[----:B------:R-:W-:-:S07]  /*e1b0*/  @P1 FADD.FTZ R0, -R0, 2 ;  /* 0x4000000000001421 */ /* 0x000fce0000010100 */
.L_x_2189:
        /* <DEDUP_REMOVED lines=266> */
.L_x_2187:
[----:B------:R-:W-:Y:S05]  /*f260*/  BSYNC B1 ;  /* 0x0000000000017941 */ /* 0x000fea0003800000 */
.L_x_2186:
        /* <DEDUP_REMOVED lines=13> */
.L_x_2188:
[----:B------:R-:W-:Y:S05]  /*f340*/  BSYNC B0 ;  /* 0x0000000000007941 */ /* 0x000fea0003800000 */
.L_x_2185:
        /* <DEDUP_REMOVED lines=65> */
.L_x_2191:
[----:B------:R-:W-:Y:S05]  /*f760*/  BSYNC B0 ;  /* 0x0000000000007941 */ /* 0x000fea0003800000 */
.L_x_2190:
        /* <DEDUP_REMOVED lines=32> */
[----:B------:R-:W-:Y:S05]  /*f970*/  CALL.REL.NOINC `($__internal_11_$__cuda_sm20_dsqrt_rn_f64_mediumpath_v1) ;  /* 0x0000018c00e87944 */ /* 0x000fea0003c00000 */
.L_x_2193:
[----:B------:R-:W-:Y:S05]  /*f980*/  BSYNC B0 ;  /* 0x0000000000007941 */ /* 0x000fea0003800000 */
.L_x_2192:
        /* <DEDUP_REMOVED lines=19> */
[----:B------:R-:W-:Y:S05]  /*fac0*/  CALL.REL.NOINC `($__internal_10_$__cuda_sm20_div_rn_f64_full) ;  /* 0x0000018800047944 */ /* 0x000fea0003c00000 */
[----:B------:R-:W-:-:S07]  /*fad0*/  MOV R9, R29 ;  /* 0x0000001d00097202 */ /* 0x000fce0000000f00 */
.L_x_2195:
[----:B------:R-:W-:Y:S05]  /*fae0*/  BSYNC B0 ;  /* 0x0000000000007941 */ /* 0x000fea0003800000 */
.L_x_2194:
        /* <DEDUP_REMOVED lines=9> */
.L_x_2135:
[----:B------:R-:W-:Y:S02]  /*fb80*/  FSETP.GT.FTZ.AND P0, PT, R0, RZ, PT ;  /* 0x000000ff0000720b */ /* 0x000fe40003f14000 */
[----:B------:R-:W-:-:S04]  /*fb90*/  MOV R5, 0x3f800000 ;  /* 0x3f80000000057802 */ /* 0x000fc80000000f00 */
[----:B------:R-:W-:-:S07]  /*fba0*/  FSEL R5, R5, +QNAN , P0 ;  /* 0x7fc0000005057808 */ /* 0x000fce0000000000 */
.L_x_2134:
[----:B------:R-:W-:Y:S05]  /*fbb0*/  BSYNC B5 ;  /* 0x0000000000057941 */ /* 0x000fea0003800000 */
.L_x_2133:
[----:B------:R-:W-:Y:S01]  /*fbc0*/  IMAD.MOV.U32 R15, RZ, RZ, R5 ;  /* 0x000000ffff0f7224 */ /* 0x000fe200078e0005 */
[----:B------:R-:W-:-:S06]  /*fbd0*/  HFMA2.MMA R5, -RZ, RZ, 0, 0 ;  /* 0x00000000ff057435 */ /* 0x000fcc00000001ff */
[----:B------:R-:W-:Y:S05]  /*fbe0*/  RET.REL.NODEC R4 `(_ZN2at6native29vectorized_elementwise_kernelILi4EN48_GLOBAL__N__08322988_15_IGammaKernel_cu_cb51a28d10CalcIgammaIfEESt5arrayIPcLm3EEEEviT0_T1_) ;  /* 0xffffff0404047950 */ /* 0x000fea0003c3ffff */
        .type           $_ZN2at6native29vectorized_elementwise_kernelILi4EN48_GLOBAL__N__08322988_15_IGammaKernel_cu_cb51a28d10CalcIgammaIfEESt5arrayIPcLm3EEEEviT0_T1_$_ZN46_INTERNAL_08322988_15_IGammaKernel_cu_cb51a28d48_GLOBAL__N__08322988_15_IGammaKernel_cu_cb51a28d12calc_igammacIfEET_S2_S2_,@function
        .size           $_ZN2at6native29vectorized_elementwise_kernelILi4EN48_GLOBAL__N__08322988_15_IGammaKernel_cu_cb51a28d10CalcIgammaIfEESt5arrayIPcLm3EEEEviT0_T1_$_ZN46_INTERNAL_08322988_15_IGammaKernel_cu_cb51a28d48_GLOBAL__N__08322988_15_IGammaKernel_cu_cb51a28d12calc_igammacIfEET_S2_S2_,($__internal_10_$__cuda_sm20_div_rn_f64_full - $_ZN2at6native29vectorized_elementwise_kernelILi4EN48_GLOBAL__N__08322988_15_IGammaKernel_cu_cb51a28d10CalcIgammaIfEESt5arrayIPcLm3EEEEviT0_T1_$_ZN46_INTERNAL_08322988_15_IGammaKernel_cu_cb51a28d48_GLOBAL__N__08322988_15_IGammaKernel_cu_cb51a28d12calc_igammacIfEET_S2_S2_)
$_ZN2at6native29vectorized_elementwise_kernelILi4EN48_GLOBAL__N__08322988_15_IGammaKernel_cu_cb51a28d10CalcIgammaIfEESt5arrayIPcLm3EEEEviT0_T1_$_ZN46_INTERNAL_08322988_15_IGammaKernel_cu_cb51a28d48_GLOBAL__N__08322988_15_IGammaKernel_cu_cb51a28d12calc_igammacIfEET_S2_S2_:
[----:B------:R-:W-:Y:S01]  /*fbf0*/  FSETP.GEU.FTZ.AND P0, PT, R3, RZ, PT ;  /* 0x000000ff0300720b */ /* 0x000fe20003f1e000 */
[----:B------:R-:W-:Y:S01]  /*fc00*/  BSSY B1, `(.L_x_2196) ;  /* 0x000186a000017945 */ /* 0x000fe20003800000 */
[----:B------:R-:W-:Y:S02]  /*fc10*/  FSETP.GEU.FTZ.AND P1, PT, R0, RZ, PT ;  /* 0x000000ff0000720b */ /* 0x000fe40003f3e000 */
[----:B------:R-:W-:Y:S02]  /*fc20*/  MOV R6, 0x7fc00000 ;  /* 0x7fc0000000067802 */ /* 0x000fe40000000f00 */
[----:B------:R-:W-:-:S13]  /*fc30*/  PLOP3.LUT P0, PT, P0, P1, PT, 0x2a, 0x0 ;  /* 0x000000000000781c */ /* 0x000fda0000702572 */
[----:B------:R-:W-:Y:S05]  /*fc40*/  @P0 BRA `(.L_x_2197) ;  /* 0x0000018400940947 */ /* 0x000fea0003800000 */
[----:B------:R-:W-:Y:S01]  /*fc50*/  FSETP.NEU.FTZ.AND P0, PT, R3, RZ, PT ;  /* 0x000000ff0300720b */ /* 0x000fe20003f1d000 */
[----:B------:R-:W-:-:S12]  /*fc60*/  IMAD.MOV.U32 R2, RZ, RZ, R0 ;  /* 0x000000ffff027224 */ /* 0x000fd800078e0000 */
[----:B------:R-:W-:Y:S05]  /*fc70*/  @!P0 BRA `(.L_x_2198) ;  /* 0x0000018400808947 */ /* 0x000fea0003800000 */
[----:B------:R-:W-:Y:S01]  /*fc80*/  FSETP.NEU.FTZ.AND P0, PT, R2, RZ, PT ;  /* 0x000000ff0200720b */ /* 0x000fe20003f1d000 */
[----:B------:R-:W-:-:S12]  /*fc90*/  HFMA2.MMA R6, -RZ, RZ, 1.875, 0 ;  /* 0x3f800000ff067435 */ /* 0x000fd800000001ff */
[----:B------:R-:W-:Y:S05]  /*fca0*/  @!P0 BRA `(.L_x_2197) ;  /* 0x00000184007c8947 */ /* 0x000fea0003800000 */
[----:B------:R-:W-:Y:S01]  /*fcb0*/  FSETP.NEU.FTZ.AND P0, PT, |R3|, +INF , PT ;  /* 0x7f8000000300780b */ /* 0x000fe20003f1d200 */
[----:B------:R-:W-:Y:S01]  /*fcc0*/  FADD.FTZ R0, |R2|, -RZ ;  /* 0x800000ff02007221 */ /* 0x000fe20000010200 */
[----:B------:R-:W-:-:S11]  /*fcd0*/  MOV R7, 0x3f800000 ;  /* 0x3f80000000077802 */ /* 0x000fd60000000f00 */
        /* <DEDUP_REMOVED lines=27> */
.L_x_2201:
[----:B------:R-:W-:Y:S05]  /*fe90*/  BSYNC B0 ;  /* 0x0000000000007941 */ /* 0x000fea0003800000 */
.L_x_2200:
        /* <DEDUP_REMOVED lines=29> */
[----:B------:R-:W-:Y:S01]  /*10070*/  MOV R23, R7 ;  /* 0x0000000700177202 */ /* 0x000fe20000000f00 */
[----:B------:R-:W-:Y:S01]  /*10080*/  IMAD.MOV.U32 R8, RZ, RZ, -0x40266667 ;  /* 0xbfd99999ff087424 */ /* 0x000fe200078e00ff */
[----:B------:R-:W-:Y:S02]  /*10090*/  MOV R7, 0x9999999a ;  /* 0x9999999a00077802 */ /* 0x000fe40000000f00 */
[----:B------:R-:W-:-:S07]  /*100a0*/  MOV R6, 0x100c0 ;  /* 0x000100c000067802 */ /* 0x000fce0000000f00 */
[----:B------:R-:W-:Y:S05]  /*100b0*/  CALL.REL.NOINC `($__internal_10_$__cuda_sm20_div_rn_f64_full) ;  /* 0x0000018000887944 */ /* 0x000fea0003c00000 */
[----:B------:R-:W-:Y:S02]  /*100c0*/  MOV R16, R8 ;  /* 0x0000000800107202 */ /* 0x000fe40000000f00 */
[----:B------:R-:W-:-:S07]  /*100d0*/  MOV R17, R29 ;  /* 0x0000001d00117202 */ /* 0x000fce0000000f00 */
.L_x_2206:
[----:B------:R-:W-:Y:S05]  /*100e0*/  BSYNC B0 ;  /* 0x0000000000007941 */ /* 0x000fea0003800000 */
.L_x_2205:
[----:B------:R-:W-:-:S06]  /*100f0*/  FMUL.FTZ R6, R3, 1 ;  /* 0x3f80000003067820 */ /* 0x000fcc0000410000 */
[----:B------:R-:W0:Y:S02]  /*10100*/  F2F.F64.F32 R6, R6 ;  /* 0x0000000600067310 */ /* 0x000e240000201800 */
[----:B0-----:R-:W-:-:S14]  /*10110*/  DSETP.GEU.AND P0, PT, R16, R6, PT ;  /* 0x000000061000722a */ /* 0x001fdc0003f0e000 */
[----:B------:R-:W-:Y:S05]  /*10120*/  @!P0 BRA `(.L_x_2207) ;  /* 0x0000001c008c8947 */ /* 0x000fea0003800000 */
[----:B------:R-:W-:Y:S01]  /*10130*/  BSSY B0, `(.L_x_2208) ;  /* 0x0000012000007945 */ /* 0x000fe20003800000 */
[----:B------:R-:W-:Y:S01]  /*10140*/  FADD.FTZ R0, -R2, -RZ ;  /* 0x800000ff02007221 */ /* 0x000fe20000010100 */
[----:B------:R-:W-:Y:S01]  /*10150*/  IMAD.MOV.U32 R6, RZ, RZ, 0x1 ;  /* 0x00000001ff067424 */ /* 0x000fe200078e00ff */
[----:B------:R-:W-:Y:S02]  /*10160*/  MOV R7, 0x3f800000 ;  /* 0x3f80000000077802 */ /* 0x000fe40000000f00 */
[----:B------:R-:W-:-:S07]  /*10170*/  MOV R2, RZ ;  /* 0x000000ff00027202 */ /* 0x000fce0000000f00 */
.L_x_2209:
[----:B------:R-:W-:Y:S01]  /*10180*/  I2FP.F32.S32 R9, R6 ;  /* 0x0000000600097245 */ /* 0x000fe20000201400 */
[----:B------:R-:W-:-:S03]  /*10190*/  VIADD R6, R6, 0x1 ;  /* 0x0000000106067836 */ /* 0x000fc60000000000 */
        /* <DEDUP_REMOVED lines=12> */
.L_x_2208:
        /* <DEDUP_REMOVED lines=49> */
.L_x_2212:
        /* <DEDUP_REMOVED lines=13> */
.L_x_2211:
        /* <DEDUP_REMOVED lines=15> */
.L_x_2214:
        /* <DEDUP_REMOVED lines=16> */
.L_x_2215:
[----:B------:R-:W-:-:S04]  /*10830*/  IMAD.MOV.U32 R7, RZ, RZ, 0x3b6b1c86 ;  /* 0x3b6b1c86ff077424 */ /* 0x000fc800078e00ff */
        /* <DEDUP_REMOVED lines=8> */
[----:B------:R-:W-:-:S04]  /*108c0*/  IMAD.MOV.U32 R7, RZ, RZ, 0x3e055027 ;  /* 0x3e055027ff077424 */ /* 0x000fc800078e00ff */
        /* <DEDUP_REMOVED lines=26> */
.L_x_2213:
[----:B------:R-:W-:Y:S05]  /*10a70*/  BSYNC B0 ;  /* 0x0000000000007941 */ /* 0x000fea0003800000 */
.L_x_2210:
        /* <DEDUP_REMOVED lines=61> */
.L_x_2218:
[----:B------:R-:W-:Y:S01]  /*10e50*/  FSETP.GEU.FTZ.AND P0, PT, |R8|, 1.175494350822287508e-38, PT ;  /* 0x008000000800780b */ /* 0x000fe20003f1e200 */
[----:B------:R-:W-:-:S12]  /*10e60*/  HFMA2.MMA R6, -RZ, RZ, 1.5048828125, 33.21875 ;  /* 0x3e055027ff067435 */ /* 0x000fd800000001ff */
[----:B------:R-:W-:Y:S01]  /*10e70*/  @!P0 FMUL.FTZ R9, |R8|, 8388608 ;  /* 0x4b00000008098820 */ /* 0x000fe20000410200 */
[----:B------:R-:W-:-:S03]  /*10e80*/  FSEL R8, RZ, -23, P0 ;  /* 0xc1b80000ff087808 */ /* 0x000fc60000000000 */
        /* <DEDUP_REMOVED lines=22> */
.L_x_2217:
[----:B------:R-:W-:Y:S05]  /*10ff0*/  BSYNC B0 ;  /* 0x0000000000007941 */ /* 0x000fea0003800000 */
.L_x_2216:
        /* <DEDUP_REMOVED lines=11> */
[C---:B------:R-:W-:Y:S01]  /*110b0*/  VIADD R9, R6.reuse, 0xc0d55555 ;  /* 0xc0d5555506097836 */ /* 0x040fe20000000000 */
[----:B------:R-:W-:-:S04]  /*110c0*/  FSETP.NEU.FTZ.AND P0, PT, R6, RZ, PT ;  /* 0x000000ff0600720b */ /* 0x000fc80003f1d000 */
        /* <DEDUP_REMOVED lines=19> */
[----:B------:R-:W-:Y:S01]  /*11200*/  @P1 FFMA.FTZ R9, R6, R8, +INF ;  /* 0x7f80000006091423 */ /* 0x000fe20000010008 */
[----:B------:R-:W-:Y:S01]  /*11210*/  FADD.FTZ R6, |R3|, -0.5 ;  /* 0xbf00000003067421 */ /* 0x000fe20000010200 */
[----:B0-----:R-:W-:Y:S02]  /*11220*/  FMUL.FTZ R16, R7, R7 ;  /* 0x0000000707107220 */ /* 0x001fe40000410000 */
        /* <DEDUP_REMOVED lines=10> */
.L_x_2221:
        /* <DEDUP_REMOVED lines=13> */
.L_x_2220:
        /* <DEDUP_REMOVED lines=15> */
.L_x_2223:
        /* <DEDUP_REMOVED lines=16> */
.L_x_2224:
        /* <DEDUP_REMOVED lines=14> */
[C---:B------:R-:W-:Y:S02]  /*11670*/  ISETP.GE.U32.AND P1, PT, R6.reuse, 0x7f800000, PT ;  /* 0x7f8000000600780c */ /* 0x040fe40003f26070 */
[----:B------:R-:W-:Y:S02]  /*11680*/  FSETP.NEU.FTZ.AND P0, PT, R6, RZ, PT ;  /* 0x000000ff0600720b */ /* 0x000fe40003f1d000 */
        /* <DEDUP_REMOVED lines=17> */
[----:B------:R-:W-:-:S04]  /*117a0*/  @P1 FFMA.FTZ R8, R6, R7, +INF ;  /* 0x7f80000006081423 */ /* 0x000fc80000010007 */
[----:B------:R-:W-:-:S05]  /*117b0*/  FADD.FTZ R8, -R8, -RZ ;  /* 0x800000ff08087221 */ /* 0x000fca0000010100 */
[----:B------:R-:W-:-:S07]  /*117c0*/  FSEL R6, R8, +INF , P0 ;  /* 0x7f80000008067808 */ /* 0x000fce0000000000 */
.L_x_2222:
[----:B------:R-:W-:Y:S05]  /*117d0*/  BSYNC B0 ;  /* 0x0000000000007941 */ /* 0x000fea0003800000 */
.L_x_2219:
        /* <DEDUP_REMOVED lines=23> */
[----:B------:R-:W-:Y:S02]  /*11950*/  @P1 IMAD.MOV.U32 R17, RZ, RZ, 0x37cbac00 ;  /* 0x37cbac00ff111424 */ /* 0x000fe400078e00ff */
        /* <DEDUP_REMOVED lines=37> */
.L_x_2227:
        /* <DEDUP_REMOVED lines=27> */
.L_x_2226:
[----:B------:R-:W-:Y:S05]  /*11d60*/  BSYNC B0 ;  /* 0x0000000000007941 */ /* 0x000fea0003800000 */
.L_x_2225:
[CC--:B------:R-:W-:Y:S01]  /*11d70*/  FFMA.FTZ R6, R3.reuse, R10.reuse, -R0 ;  /* 0x0000000a03067223 */ /* 0x0c0fe20000010800 */
[----:B------:R-:W-:Y:S01]  /*11d80*/  MOV R11, 0x3ab5ebe6 ;  /* 0x3ab5ebe6000b7802 */ /* 0x000fe20000000f00 */
[----:B------:R-:W-:Y:S02]  /*11d90*/  FFMA.FTZ R7, R3, R10, -R7 ;  /* 0x0000000a03077223 */ /* 0x000fe40000010807 */
        /* <DEDUP_REMOVED lines=28> */
.L_x_2207:
        /* <DEDUP_REMOVED lines=24> */
[----:B------:R-:W-:Y:S01]  /*120e0*/  @P0 IMAD.MOV.U32 R17, RZ, RZ, -0x1 ;  /* 0xffffffffff110424 */ /* 0x000fe200078e00ff */
[----:B------:R-:W-:Y:S01]  /*120f0*/  MOV R25, 0x4cc5f8af ;  /* 0x4cc5f8af00197802 */ /* 0x000fe20000000f00 */
[----:B------:R2:W-:Y:S03]  /*12100*/  STL.64 [R1+0xa10], R20 ;  /* 0x000a101401007387 */ /* 0x0005e60000100a00 */
[----:B------:R-:W-:Y:S01]  /*12110*/  SHF.L.U32 R8, R17, 0x2, RZ ;  /* 0x0000000211087819 */ /* 0x000fe200000006ff */
[----:B0-----:R-:W-:Y:S01]  /*12120*/  IMAD.MOV.U32 R6, RZ, RZ, 0x42840000 ;  /* 0x42840000ff067424 */ /* 0x001fe200078e00ff */
[----:B------:R-:W-:Y:S01]  /*12130*/  MOV R7, 0x44f0a000 ;  /* 0x44f0a00000077802 */ /* 0x000fe20000000f00 */
[----:B------:R0:W-:Y:S01]  /*12140*/  STL.64 [R1+0xa18], R22 ;  /* 0x000a181601007387 */ /* 0x0001e20000100a00 */
[----:B-1----:R-:W-:-:S02]  /*12150*/  MOV R10, 0x45d95fff ;  /* 0x45d95fff000a7802 */ /* 0x002fc40000000f00 */
[----:B------:R-:W-:Y:S01]  /*12160*/  MOV R11, 0x47946fa6 ;  /* 0x47946fa6000b7802 */ /* 0x000fe20000000f00 */
[----:B------:R1:W-:Y:S01]  /*12170*/  STL.64 [R1+0x13c0], R6 ;  /* 0x0013c00601007387 */ /* 0x0003e20000100a00 */
[----:B--2---:R-:W-:Y:S02]  /*12180*/  MOV R20, 0x4a20fbd8 ;  /* 0x4a20fbd800147802 */ /* 0x004fe40000000f00 */
[----:B------:R-:W-:Y:S01]  /*12190*/  MOV R21, 0x4b4b8b8f ;  /* 0x4b4b8b8f00157802 */ /* 0x000fe20000000f00 */
[----:B------:R2:W-:Y:S01]  /*121a0*/  STL.64 [R1+0xa08], R10 ;  /* 0x000a080a01007387 */ /* 0x0005e20000100a00 */
[----:B0-----:R-:W-:-:S03]  /*121b0*/  IMAD.MOV.U32 R22, RZ, RZ, 0x4c2f75b4 ;  /* 0x4c2f75b4ff167424 */ /* 0x001fc600078e00ff */
[----:B------:R0:W-:Y:S01]  /*121c0*/  STL.64 [R1+0x13d0], R20 ;  /* 0x0013d01401007387 */ /* 0x0001e20000100a00 */
[----:B------:R-:W-:Y:S02]  /*121d0*/  MOV R23, 0x4cc8c38c ;  /* 0x4cc8c38c00177802 */ /* 0x000fe40000000f00 */
[----:B-1----:R-:W-:Y:S01]  /*121e0*/  IADD3 R6, R15, 0x9f4, RZ ;  /* 0x000009f40f067810 */ /* 0x002fe20007ffe0ff */
[----:B------:R-:W-:Y:S01]  /*121f0*/  STL.64 [R1+0xa20], R24 ;  /* 0x000a201801007387 */ /* 0x000fe20000100a00 */
[----:B------:R-:W-:Y:S02]  /*12200*/  MOV R7, 0x4ce5eb4c ;  /* 0x4ce5eb4c00077802 */ /* 0x000fe40000000f00 */
[----:B--2---:R-:W-:Y:S01]  /*12210*/  MOV R10, 0x46ff3c00 ;  /* 0x46ff3c00000a7802 */ /* 0x004fe20000000f00 */
[----:B------:R-:W-:Y:S01]  /*12220*/  IMAD.MOV.U32 R11, RZ, RZ, 0x48ae85e0 ;  /* 0x48ae85e0ff0b7424 */ /* 0x000fe200078e00ff */
[----:B------:R-:W-:Y:S01]  /*12230*/  SEL R0, R6, R0, P0 ;  /* 0x0000000006007207 */ /* 0x000fe20000000000 */
[----:B------:R-:W-:Y:S01]  /*12240*/  STL.64 [R1+0x13d8], R22 ;  /* 0x0013d81601007387 */ /* 0x000fe20000100a00 */
[----:B------:R-:W-:Y:S01]  /*12250*/  MOV R6, 0x4d0fed36 ;  /* 0x4d0fed3600067802 */ /* 0x000fe20000000f00 */
[----:B0-----:R-:W-:-:S02]  /*12260*/  IMAD.MOV.U32 R20, RZ, RZ, 0x4c5914c6 ;  /* 0x4c5914c6ff147424 */ /* 0x001fc400078e00ff */
[----:B------:R0:W-:Y:S01]  /*12270*/  STL.64 [R1+0x13c8], R10 ;  /* 0x0013c80a01007387 */ /* 0x0001e20000100a00 */
[----:B------:R-:W-:-:S03]  /*12280*/  IMAD.IADD R0, R0, 0x1, R8 ;  /* 0x0000000100007824 */ /* 0x000fc600078e0208 */
[----:B------:R1:W-:Y:S04]  /*12290*/  STL.64 [R1+0x13e0], R6 ;  /* 0x0013e00601007387 */ /* 0x0003e80000100a00 */
[----:B------:R-:W-:Y:S01]  /*122a0*/  STL [R1+0xa28], R20 ;  /* 0x000a281401007387 */ /* 0x000fe20000100800 */
[----:B0-----:R-:W-:Y:S02]  /*122b0*/  MOV R10, 0x4c184540 ;  /* 0x4c184540000a7802 */ /* 0x001fe40000000f00 */
[----:B------:R-:W-:Y:S02]  /*122c0*/  MOV R11, RZ ;  /* 0x000000ff000b7202 */ /* 0x000fe40000000f00 */
[----:B-1----:R-:W-:Y:S01]  /*122d0*/  MOV R7, RZ ;  /* 0x000000ff00077202 */ /* 0x002fe20000000f00 */
[----:B------:R-:W-:Y:S01]  /*122e0*/  @P0 IMAD.MOV.U32 R7, RZ, RZ, 0xc ;  /* 0x0000000cff070424 */ /* 0x000fe200078e00ff */
[----:B------:R-:W-:Y:S01]  /*122f0*/  MOV R6, 0x3f800000 ;  /* 0x3f80000000067802 */ /* 0x000fe20000000f00 */
[----:B------:R0:W-:Y:S03]  /*12300*/  STL.64 [R1+0x13e8], R10 ;  /* 0x0013e80a01007387 */ /* 0x0001e60000100a00 */
[----:B------:R-:W-:Y:S01]  /*12310*/  IADD3 R17, R7, R17, RZ ;  /* 0x0000001107117210 */ /* 0x000fe20007ffe0ff */
[----:B------:R1:W-:Y:S01]  /*12320*/  STL [R1+0x13bc], R6 ;  /* 0x0013bc0601007387 */ /* 0x0003e20000100800 */
[----:B0-----:R-:W-:-:S03]  /*12330*/  IADD3 R11, R0, R8, RZ ;  /* 0x00000008000b7210 */ /* 0x001fc60007ffe0ff */
[----:B-1----:R-:W2:Y:S01]  /*12340*/  LDL R6, [R0] ;  /* 0x0000000000067983 */ /* 0x002ea20000100800 */
[----:B------:R-:W-:Y:S02]  /*12350*/  IADD3 R10, R11, R8, RZ ;  /* 0x000000080b0a7210 */ /* 0x000fe40007ffe0ff */
[----:B------:R-:W-:-:S03]  /*12360*/  LEA R15, R17, R15, 0x2 ;  /* 0x0000000f110f7211 */ /* 0x000fc600078e10ff */
[----:B------:R-:W-:Y:S01]  /*12370*/  IMAD.IADD R34, R10, 0x1, R8 ;  /* 0x000000010a227824 */ /* 0x000fe200078e0208 */
[----:B------:R-:W3:Y:S01]  /*12380*/  LDL R0, [R11] ;  /* 0x000000000b007983 */ /* 0x000ee20000100800 */
[----:B------:R-:W-:-:S03]  /*12390*/  IMAD.IADD R31, R8, 0x1, R15 ;  /* 0x00000001081f7824 */ /* 0x000fc600078e020f */
[-C--:B------:R-:W-:Y:S01]  /*123a0*/  IADD3 R32, R34, R8.reuse, RZ ;  /* 0x0000000822207210 */ /* 0x080fe20007ffe0ff */
[----:B------:R0:W4:Y:S01]  /*123b0*/  LDL R7, [R10] ;  /* 0x000000000a077983 */ /* 0x0001220000100800 */
[-C--:B------:R-:W-:Y:S02]  /*123c0*/  IADD3 R22, R31, R8.reuse, RZ ;  /* 0x000000081f167210 */ /* 0x080fe40007ffe0ff */
[-C--:B------:R-:W-:Y:S01]  /*123d0*/  IADD3 R30, R32, R8.reuse, RZ ;  /* 0x00000008201e7210 */ /* 0x080fe20007ffe0ff */
[----:B------:R-:W5:Y:S01]  /*123e0*/  LDL R34, [R34] ;  /* 0x0000000022227983 */ /* 0x000f620000100800 */
[----:B------:R-:W-:-:S03]  /*123f0*/  IADD3 R28, R22, R8, RZ ;  /* 0x00000008161c7210 */ /* 0x000fc60007ffe0ff */
[--C-:B------:R-:W-:Y:S01]  /*12400*/  IMAD.IADD R29, R30, 0x1, R8.reuse ;  /* 0x000000011e1d7824 */ /* 0x100fe200078e0208 */
[----:B------:R1:W5:Y:S04]  /*12410*/  LDL R33, [R15] ;  /* 0x000000000f217983 */ /* 0x0003680000100800 */
        /* <DEDUP_REMOVED lines=20> */
[----:B-1----:R-:W-:-:S03]  /*12560*/  IADD3 R15, R10, R8, RZ ;  /* 0x000000080a0f7210 */ /* 0x002fc60007ffe0ff */
[----:B------:R-:W5:Y:S04]  /*12570*/  LDL R20, [R20] ;  /* 0x0000000014147983 */ /* 0x000f680000100800 */
[----:B------:R-:W5:Y:S04]  /*12580*/  LDL R21, [R21] ;  /* 0x0000000015157983 */ /* 0x000f680000100800 */
[----:B------:R-:W5:Y:S04]  /*12590*/  LDL R10, [R10] ;  /* 0x000000000a0a7983 */ /* 0x000f680000100800 */
[----:B------:R-:W5:Y:S04]  /*125a0*/  LDL R17, [R17] ;  /* 0x0000000011117983 */ /* 0x000f680000100800 */
[----:B------:R0:W5:Y:S02]  /*125b0*/  LDL R11, [R15] ;  /* 0x000000000f0b7983 */ /* 0x0001640000100800 */
[----:B0-----:R-:W-:-:S05]  /*125c0*/  IMAD.IADD R15, R15, 0x1, R8 ;  /* 0x000000010f0f7824 */ /* 0x001fca00078e0208 */
[-C--:B------:R-:W-:Y:S02]  /*125d0*/  IADD3 R35, R15, R8.reuse, RZ ;  /* 0x000000080f237210 */ /* 0x080fe40007ffe0ff */
[----:B------:R-:W5:Y:S02]  /*125e0*/  LDL R15, [R15] ;  /* 0x000000000f0f7983 */ /* 0x000f640000100800 */
[----:B------:R-:W-:Y:S02]  /*125f0*/  IADD3 R40, R35, R8, RZ ;  /* 0x0000000823287210 */ /* 0x000fe40007ffe0ff */
[----:B------:R-:W5:Y:S04]  /*12600*/  LDL R8, [R35] ;  /* 0x0000000023087983 */ /* 0x000f680000100800 */
[----:B------:R0:W5:Y:S01]  /*12610*/  LDL R35, [R40] ;  /* 0x0000000028237983 */ /* 0x0001620000100800 */
[----:B------:R-:W-:Y:S01]  /*12620*/  FSET.BF.LEU.FTZ.AND R44, |R3|, 1, PT ;  /* 0x3f800000032c780a */ /* 0x000fe2000381b200 */
[----:B0-----:R-:W-:-:S06]  /*12630*/  IMAD.MOV.U32 R40, RZ, RZ, R3 ;  /* 0x000000ffff287224 */ /* 0x001fcc00078e0003 */
[----:B------:R-:W2:Y:S02]  /*12640*/  @P0 MUFU.RCP R40, R3 ;  /* 0x0000000300280308 */ /* 0x000ea40000001000 */
[----:B--2---:R-:W-:-:S04]  /*12650*/  FFMA.FTZ R6, R44, R40, R6 ;  /* 0x000000282c067223 */ /* 0x004fc80000010006 */
[-C--:B---3--:R-:W-:Y:S01]  /*12660*/  FFMA.FTZ R0, R6, R40.reuse, R0 ;  /* 0x0000002806007223 */ /* 0x088fe20000010000 */
[----:B------:R-:W-:Y:S02]  /*12670*/  MOV R6, 0x3bc6a26b ;  /* 0x3bc6a26b00067802 */ /* 0x000fe40000000f00 */
        /* <DEDUP_REMOVED lines=81> */
.L_x_2232:
[----:B------:R-:W-:Y:S05]  /*12b90*/  BSYNC B3 ;  /* 0x0000000000037941 */ /* 0x000fea0003800000 */
.L_x_2231:
        /* <DEDUP_REMOVED lines=19> */
[----:B------:R-:W-:-:S07]  /*12cd0*/  IMAD.MOV.U32 R9, RZ, RZ, R29 ;  /* 0x000000ffff097224 */ /* 0x000fce00078e001d */
.L_x_2234:
[----:B------:R-:W-:Y:S05]  /*12ce0*/  BSYNC B3 ;  /* 0x0000000000037941 */ /* 0x000fea0003800000 */
.L_x_2233:
        /* <DEDUP_REMOVED lines=61> */
.L_x_2236:
[----:B------:R-:W-:Y:S05]  /*130c0*/  BSYNC B3 ;  /* 0x0000000000037941 */ /* 0x000fea0003800000 */
.L_x_2235:
[----:B0-----:R-:W-:Y:S01]  /*130d0*/  DMUL R16, R16, R18 ;  /* 0x0000001210107228 */ /* 0x001fe20000000000 */
[----:B------:R-:W-:Y:S01]  /*130e0*/  UMOV UR6, 0xf0000000 ;  /* 0xf000000000067882 */ /* 0x000fe20000000000 */
[----:B------:R-:W-:-:S04]  /*130f0*/  UMOV UR7, 0x380fffff ;  /* 0x380fffff00077882 */ /* 0x000fc80000000000 */
[----:B------:R-:W0:Y:S02]  /*13100*/  F2F.F32.F64 R6, R16 ;  /* 0x0000001000067310 */ /* 0x000e240000301000 */
[----:B------:R-:W-:-:S14]  /*13110*/  DSETP.GEU.AND P0, PT, |R16|, UR6, PT ;  /* 0x0000000610007e2a */ /* 0x000fdc000bf0e200 */
[----:B0-----:R-:W-:Y:S01]  /*13120*/  @!P0 FMUL R6, R6, 1.175494350822287508e-38 ;  /* 0x0080000006068820 */ /* 0x001fe20000400000 */
[----:B------:R-:W-:Y:S06]  /*13130*/  BRA `(.L_x_2237) ;  /* 0x0000000c009c7947 */ /* 0x000fec0003800000 */
.L_x_2230:
        /* <DEDUP_REMOVED lines=10> */
.L_x_2229:
        /* <DEDUP_REMOVED lines=45> */
.L_x_2240:
        /* <DEDUP_REMOVED lines=13> */
.L_x_2239:
        /* <DEDUP_REMOVED lines=15> */
.L_x_2242:
        /* <DEDUP_REMOVED lines=16> */
.L_x_2243:
        /* <DEDUP_REMOVED lines=36> */
.L_x_2241:
[----:B------:R-:W-:Y:S05]  /*139b0*/  BSYNC B3 ;  /* 0x0000000000037941 */ /* 0x000fea0003800000 */
.L_x_2238:
        /* <DEDUP_REMOVED lines=61> */
.L_x_2246:
        /* <DEDUP_REMOVED lines=27> */
.L_x_2245:
[----:B------:R-:W-:Y:S05]  /*13f40*/  BSYNC B3 ;  /* 0x0000000000037941 */ /* 0x000fea0003800000 */
.L_x_2244:
[----:B------:R-:W-:-:S04]  /*13f50*/  FFMA.FTZ R7, R3, R10, -R2 ;  /* 0x0000000a03077223 */ /* 0x000fc80000010802 */
[----:B------:R-:W-:Y:S01]  /*13f60*/  FADD.FTZ R7, R7, -R6 ;  /* 0x8000000607077221 */ /* 0x000fe20000010000 */
[----:B------:R-:W-:-:S04]  /*13f70*/  IMAD.MOV.U32 R6, RZ, RZ, RZ ;  /* 0x000000ffff067224 */ /* 0x000fc800078e00ff */
[----:B------:R-:W-:-:S13]  /*13f80*/  FSETP.GEU.FTZ.AND P0, PT, R7, -88.72283935546875, PT ;  /* 0xc2b172180700780b */ /* 0x000fda0003f1e000 */
[----:B------:R-:W-:-:S04]  /*13f90*/  @P0 FMUL.FTZ R0, R7, 1.4426950216293334961 ;  /* 0x3fb8aa3b07000820 */ /* 0x000fc80000410000 */
[----:B------:R0:W1:Y:S03]  /*13fa0*/  @P0 MUFU.EX2 R6, R0 ;  /* 0x0000000000060308 */ /* 0x0000660000000800 */
.L_x_2237:
[----:B------:R-:W-:Y:S05]  /*13fb0*/  BSYNC B0 ;  /* 0x0000000000007941 */ /* 0x000fea0003800000 */
.L_x_2228:
        /* <DEDUP_REMOVED lines=9> */
.L_x_2250:
        /* <DEDUP_REMOVED lines=11> */
.L_x_2249:
[----:B------:R-:W0:Y:S01]  /*14100*/  MUFU.RCP R3, R3 ;  /* 0x0000000300037308 */ /* 0x000e220000001000 */
[----:B------:R-:W-:-:S04]  /*14110*/  FMUL.FTZ R0, R8, R6 ;  /* 0x0000000608007220 */ /* 0x000fc80000410000 */
[----:B0-----:R-:W-:-:S07]  /*14120*/  FMUL.FTZ R0, R0, R3 ;  /* 0x0000000300007220 */ /* 0x001fce0000410000 */
.L_x_2248:
[----:B------:R-:W-:Y:S05]  /*14130*/  BSYNC B0 ;  /* 0x0000000000007941 */ /* 0x000fea0003800000 */
.L_x_2247:
[----:B------:R-:W-:Y:S01]  /*14140*/  FADD.FTZ R6, -R0, 1 ;  /* 0x3f80000000067421 */ /* 0x000fe20000010100 */
[----:B------:R-:W-:Y:S06]  /*14150*/  BRA `(.L_x_2197) ;  /* 0x0000014000507947 */ /* 0x000fec0003800000 */
.L_x_2204:
        /* <DEDUP_REMOVED lines=10> */
.L_x_2253:
        /* <DEDUP_REMOVED lines=14> */
.L_x_2252:
        /* <DEDUP_REMOVED lines=49> */
.L_x_2256:
        /* <DEDUP_REMOVED lines=13> */
.L_x_2255:
        /* <DEDUP_REMOVED lines=15> */
.L_x_2258:
        /* <DEDUP_REMOVED lines=16> */
.L_x_2259:
        /* <DEDUP_REMOVED lines=36> */
.L_x_2257:
[----:B------:R-:W-:Y:S05]  /*14af0*/  BSYNC B0 ;  /* 0x0000000000007941 */ /* 0x000fea0003800000 */
.L_x_2254:
        /* <DEDUP_REMOVED lines=61> */
.L_x_2262:
        /* <DEDUP_REMOVED lines=26> */
.L_x_2261:
[----:B------:R-:W-:Y:S05]  /*15070*/  BSYNC B0 ;  /* 0x0000000000007941 */ /* 0x000fea0003800000 */
.L_x_2260:
        /* <DEDUP_REMOVED lines=45> */
.L_x_2265:
        /* <DEDUP_REMOVED lines=13> */
.L_x_2264:
        /* <DEDUP_REMOVED lines=15> */
.L_x_2267:
        /* <DEDUP_REMOVED lines=16> */
.L_x_2268:
        /* <DEDUP_REMOVED lines=36> */
.L_x_2266:
[----:B------:R-:W-:Y:S05]  /*15850*/  BSYNC B0 ;  /* 0x0000000000007941 */ /* 0x000fea0003800000 */
.L_x_2263:
        /* <DEDUP_REMOVED lines=61> */
.L_x_2271:
        /* <DEDUP_REMOVED lines=27> */
.L_x_2270:
[----:B------:R-:W-:Y:S05]  /*15de0*/  BSYNC B0 ;  /* 0x0000000000007941 */ /* 0x000fea0003800000 */
.L_x_2269:
        /* <DEDUP_REMOVED lines=33> */
.L_x_2251:
        /* <DEDUP_REMOVED lines=39> */
[----:B------:R-:W-:Y:S01]  /*16270*/  STL [R1+0xa28], R8 ;  /* 0x000a280801007387 */ /* 0x000fe20000100800 */
[----:B-1----:R-:W-:Y:S01]  /*16280*/  MOV R22, 0x4a20fbd8 ;  /* 0x4a20fbd800167802 */ /* 0x002fe20000000f00 */
[----:B------:R-:W-:Y:S02]  /*16290*/  IMAD.MOV.U32 R23, RZ, RZ, 0x4b4b8b8f ;  /* 0x4b4b8b8fff177424 */ /* 0x000fe400078e00ff */
[----:B------:R1:W-:Y:S01]  /*162a0*/  STL.64 [R1+0x13c0], R16 ;  /* 0x0013c01001007387 */ /* 0x0003e20000100a00 */
[----:B0-----:R-:W-:-:S02]  /*162b0*/  SHF.L.U32 R10, R7, 0x2, RZ ;  /* 0x00000002070a7819 */ /* 0x001fc400000006ff */
[----:B------:R-:W-:Y:S01]  /*162c0*/  MOV R11, RZ ;  /* 0x000000ff000b7202 */ /* 0x000fe20000000f00 */
[----:B------:R0:W-:Y:S02]  /*162d0*/  STL.64 [R1+0x13c8], R20 ;  /* 0x0013c81401007387 */ /* 0x0001e40000100a00 */
[----:B------:R-:W-:Y:S02]  /*162e0*/  IMAD.IADD R0, R0, 0x1, R10 ;  /* 0x0000000100007824 */ /* 0x000fe400078e020a */
[----:B------:R2:W-:Y:S01]  /*162f0*/  STL.64 [R1+0x13d0], R22 ;  /* 0x0013d01601007387 */ /* 0x0005e20000100a00 */
[----:B-1----:R-:W-:Y:S01]  /*16300*/  IMAD.MOV.U32 R16, RZ, RZ, 0x4c2f75b4 ;  /* 0x4c2f75b4ff107424 */ /* 0x002fe200078e00ff */
[----:B------:R-:W-:Y:S01]  /*16310*/  MOV R17, 0x4cc8c38c ;  /* 0x4cc8c38c00117802 */ /* 0x000fe20000000f00 */
[----:B------:R-:W-:Y:S01]  /*16320*/  @P0 IMAD.MOV.U32 R11, RZ, RZ, 0xc ;  /* 0x0000000cff0b0424 */ /* 0x000fe200078e00ff */
[----:B------:R-:W-:Y:S01]  /*16330*/  IADD3 R8, R0, R10, RZ ;  /* 0x0000000a00087210 */ /* 0x000fe20007ffe0ff */
[----:B------:R-:W-:Y:S01]  /*16340*/  STL.64 [R1+0xa18], R24 ;  /* 0x000a181801007387 */ /* 0x000fe20000100a00 */
[----:B0-----:R-:W-:-:S02]  /*16350*/  MOV R20, 0x4d0fed36 ;  /* 0x4d0fed3600147802 */ /* 0x001fc40000000f00 */
[----:B------:R-:W-:Y:S01]  /*16360*/  MOV R21, 0x4ce5eb4c ;  /* 0x4ce5eb4c00157802 */ /* 0x000fe20000000f00 */
[----:B------:R0:W-:Y:S01]  /*16370*/  STL.64 [R1+0x13d8], R16 ;  /* 0x0013d81001007387 */ /* 0x0001e20000100a00 */
[----:B--2---:R-:W-:Y:S01]  /*16380*/  MOV R22, 0x4c184540 ;  /* 0x4c18454000167802 */ /* 0x004fe20000000f00 */
[----:B------:R-:W-:Y:S01]  /*16390*/  IMAD.MOV.U32 R23, RZ, RZ, RZ ;  /* 0x000000ffff177224 */ /* 0x000fe200078e00ff */
[----:B------:R-:W-:Y:S01]  /*163a0*/  IADD3 R11, R11, R7, RZ ;  /* 0x000000070b0b7210 */ /* 0x000fe20007ffe0ff */
[----:B------:R-:W-:Y:S04]  /*163b0*/  STL.64 [R1+0x13e0], R20 ;  /* 0x0013e01401007387 */ /* 0x000fe80000100a00 */
[----:B------:R1:W-:Y:S01]  /*163c0*/  STL.64 [R1+0x13e8], R22 ;  /* 0x0013e81601007387 */ /* 0x0003e20000100a00 */
[----:B0-----:R-:W-:-:S03]  /*163d0*/  IADD3 R16, R8, R10, RZ ;  /* 0x0000000a08107210 */ /* 0x001fc60007ffe0ff */
[----:B------:R-:W2:Y:S01]  /*163e0*/  LDL R0, [R0] ;  /* 0x0000000000007983 */ /* 0x000ea20000100800 */
[----:B------:R-:W-:Y:S01]  /*163f0*/  LEA R15, R11, R15, 0x2 ;  /* 0x0000000f0b0f7211 */ /* 0x000fe200078e10ff */
[----:B------:R-:W-:Y:S02]  /*16400*/  IMAD.IADD R35, R16, 0x1, R10 ;  /* 0x0000000110237824 */ /* 0x000fe400078e020a */
[----:B------:R-:W3:Y:S02]  /*16410*/  LDL R8, [R8] ;  /* 0x0000000008087983 */ /* 0x000ee40000100800 */
[----:B------:R-:W-:Y:S01]  /*16420*/  IMAD.IADD R32, R10, 0x1, R15 ;  /* 0x000000010a207824 */ /* 0x000fe200078e020f */
[-C--:B------:R-:W-:Y:S01]  /*16430*/  IADD3 R33, R35, R10.reuse, RZ ;  /* 0x0000000a23217210 */ /* 0x080fe20007ffe0ff */
[----:B------:R0:W4:Y:S03]  /*16440*/  LDL R7, [R16] ;  /* 0x0000000010077983 */ /* 0x0001260000100800 */
[----:B-1----:R-:W-:-:S02]  /*16450*/  IADD3 R22, R32, R10, RZ ;  /* 0x0000000a20167210 */ /* 0x002fc40007ffe0ff */
        /* <DEDUP_REMOVED lines=25> */
[----:B0-----:R-:W-:-:S03]  /*165f0*/  IADD3 R16, R11, R10, RZ ;  /* 0x0000000a0b107210 */ /* 0x001fc60007ffe0ff */
        /* <DEDUP_REMOVED lines=10> */
[----:B------:R0:W5:Y:S02]  /*166a0*/  LDL R40, [R44] ;  /* 0x000000002c287983 */ /* 0x0001640000100800 */
[----:B0-----:R-:W-:Y:S01]  /*166b0*/  IMAD.MOV.U32 R44, RZ, RZ, R3 ;  /* 0x000000ffff2c7224 */ /* 0x001fe200078e0003 */
[----:B------:R-:W-:-:S02]  /*166c0*/  @P0 MOV R44, R6 ;  /* 0x00000006002c0202 */ /* 0x000fc40000000f00 */
[----:B------:R-:W-:-:S05]  /*166d0*/  FSET.BF.LEU.FTZ.AND R6, |R3|, 1, PT ;  /* 0x3f8000000306780a */ /* 0x000fca000381b200 */
[-C--:B--2---:R-:W-:Y:S01]  /*166e0*/  FFMA.FTZ R0, R6, R44.reuse, R0 ;  /* 0x0000002c06007223 */ /* 0x084fe20000010000 */
[----:B------:R-:W-:Y:S01]  /*166f0*/  MOV R6, 0x3bc6a26b ;  /* 0x3bc6a26b00067802 */ /* 0x000fe20000000f00 */
[----:B------:R-:W-:Y:S02]  /*16700*/  @P0 IMAD.MOV.U32 R6, RZ, RZ, 0x4c5914c6 ;  /* 0x4c5914c6ff060424 */ /* 0x000fe400078e00ff */
[----:B---3--:R-:W-:Y:S01]  /*16710*/  FFMA.FTZ R0, R0, R44, R8 ;  /* 0x0000002c00007223 */ /* 0x008fe20000010008 */
[----:B------:R-:W-:-:S03]  /*16720*/  FADD.FTZ R8, R3, 6.0246801376342773438 ;  /* 0x40c0ca2e03087421 */ /* 0x000fc60000010000 */
[-C--:B----4-:R-:W-:Y:S01]  /*16730*/  FFMA.FTZ R0, R0, R44.reuse, R7 ;  /* 0x0000002c00007223 */ /* 0x090fe20000010007 */
[----:B------:R-:W-:Y:S01]  /*16740*/  FADD.FTZ R8, R8, -0.5 ;  /* 0xbf00000008087421 */ /* 0x000fe20000010000 */
        /* <DEDUP_REMOVED lines=77> */
.L_x_2276:
[----:B------:R-:W-:Y:S05]  /*16c20*/  BSYNC B3 ;  /* 0x0000000000037941 */ /* 0x000fea0003800000 */
.L_x_2275:
        /* <DEDUP_REMOVED lines=17> */
[----:B------:R-:W-:-:S07]  /*16d40*/  MOV R6, 0x16d60 ;  /* 0x00016d6000067802 */ /* 0x000fce0000000f00 */
[----:B------:R-:W-:Y:S05]  /*16d50*/  CALL.REL.NOINC `($__internal_10_$__cuda_sm20_div_rn_f64_full) ;  /* 0x0000011400607944 */ /* 0x000fea0003c00000 */
[----:B------:R-:W-:-:S07]  /*16d60*/  MOV R9, R29 ;  /* 0x0000001d00097202 */ /* 0x000fce0000000f00 */
.L_x_2278:
[----:B------:R-:W-:Y:S05]  /*16d70*/  BSYNC B3 ;  /* 0x0000000000037941 */ /* 0x000fea0003800000 */
.L_x_2277:
        /* <DEDUP_REMOVED lines=61> */
.L_x_2280:
[----:B------:R-:W-:Y:S05]  /*17150*/  BSYNC B3 ;  /* 0x0000000000037941 */ /* 0x000fea0003800000 */
.L_x_2279:
[----:B0-----:R-:W-:Y:S01]  /*17160*/  DMUL R16, R16, R18 ;  /* 0x0000001210107228 */ /* 0x001fe20000000000 */
[----:B------:R-:W-:Y:S01]  /*17170*/  UMOV UR6, 0xf0000000 ;  /* 0xf000000000067882 */ /* 0x000fe20000000000 */
[----:B------:R-:W-:-:S04]  /*17180*/  UMOV UR7, 0x380fffff ;  /* 0x380fffff00077882 */ /* 0x000fc80000000000 */
[----:B------:R-:W0:Y:S02]  /*17190*/  F2F.F32.F64 R6, R16 ;  /* 0x0000001000067310 */ /* 0x000e240000301000 */
[----:B------:R-:W-:-:S14]  /*171a0*/  DSETP.GEU.AND P0, PT, |R16|, UR6, PT ;  /* 0x0000000610007e2a */ /* 0x000fdc000bf0e200 */
[----:B0-----:R-:W-:Y:S01]  /*171b0*/  @!P0 FMUL R6, R6, 1.175494350822287508e-38 ;  /* 0x0080000006068820 */ /* 0x001fe20000400000 */
[----:B------:R-:W-:Y:S06]  /*171c0*/  BRA `(.L_x_2281) ;  /* 0x0000000c00a47947 */ /* 0x000fec0003800000 */
.L_x_2274:
        /* <DEDUP_REMOVED lines=10> */
.L_x_2273:
        /* <DEDUP_REMOVED lines=45> */
.L_x_2284:
        /* <DEDUP_REMOVED lines=8> */
[----:B------:R-:W-:-:S03]  /*175c0*/  FFMA.FTZ R9, R0, R9, -48310.6640625 ;  /* 0xc73cb6aa00097423 */ /* 0x000fc60000010009 */
[----:B------:R-:W0:Y:S01]  /*175d0*/  MUFU.RCP R7, R7 ;  /* 0x0000000700077308 */ /* 0x000e220000001000 */
[----:B------:R-:W-:-:S04]  /*175e0*/  FFMA.FTZ R9, R0, R9, -143033.40625 ;  /* 0xc80bae5a00097423 */ /* 0x000fc80000010009 */
[----:B0-----:R-:W-:Y:S01]  /*175f0*/  FFMA.FTZ R0, R9, R7, R0 ;  /* 0x0000000709007223 */ /* 0x001fe20000010000 */
[----:B------:R-:W-:Y:S06]  /*17600*/  BRA `(.L_x_2285) ;  /* 0x00000004000c7947 */ /* 0x000fec0003800000 */
.L_x_2283:
        /* <DEDUP_REMOVED lines=15> */
.L_x_2286:
        /* <DEDUP_REMOVED lines=16> */
.L_x_2287:
        /* <DEDUP_REMOVED lines=36> */
.L_x_2285:
[----:B------:R-:W-:Y:S05]  /*17a40*/  BSYNC B3 ;  /* 0x0000000000037941 */ /* 0x000fea0003800000 */
.L_x_2282:
        /* <DEDUP_REMOVED lines=13> */
[----:B------:R-:W-:Y:S02]  /*17b20*/  IMAD.MOV.U32 R7, RZ, RZ, -0x46b2bead ;  /* 0xb94d4153ff077424 */ /* 0x000fe400078e00ff */
        /* <DEDUP_REMOVED lines=8> */
[----:B------:R-:W-:Y:S02]  /*17bb0*/  IMAD.MOV.U32 R8, RZ, RZ, 0x3e2aaaa8 ;  /* 0x3e2aaaa8ff087424 */ /* 0x000fe400078e00ff */
        /* <DEDUP_REMOVED lines=38> */
.L_x_2290:
[C---:B------:R-:W-:Y:S01]  /*17e20*/  FMUL.FTZ R0, |R3|.reuse, 8388608 ;  /* 0x4b00000003007820 */ /* 0x040fe20000410200 */
[----:B------:R-:W-:Y:S01]  /*17e30*/  FSETP.GEU.FTZ.AND P0, PT, |R3|, 1.175494350822287508e-38, PT ;  /* 0x008000000300780b */ /* 0x000fe20003f1e200 */
[----:B------:R-:W-:-:S03]  /*17e40*/  IMAD.MOV.U32 R7, RZ, RZ, 0x3e055027 ;  /* 0x3e055027ff077424 */ /* 0x000fc600078e00ff */
[----:B------:R-:W-:-:S04]  /*17e50*/  FSEL R11, R0, R11, !P0 ;  /* 0x0000000b000b7208 */ /* 0x000fc80004000000 */
        /* <DEDUP_REMOVED lines=23> */
.L_x_2289:
[----:B------:R-:W-:Y:S05]  /*17fd0*/  BSYNC B3 ;  /* 0x0000000000037941 */ /* 0x000fea0003800000 */
.L_x_2288:
        /* <DEDUP_REMOVED lines=8> */
.L_x_2281:
[----:B------:R-:W-:Y:S05]  /*18060*/  BSYNC B0 ;  /* 0x0000000000007941 */ /* 0x000fea0003800000 */
.L_x_2272:
[----:B-1----:R-:W-:Y:S01]  /*18070*/  FSETP.NEU.FTZ.AND P0, PT, R6, RZ, PT ;  /* 0x000000ff0600720b */ /* 0x002fe20003f1d000 */
[----:B------:R-:W-:Y:S01]  /*18080*/  BSSY B0, `(.L_x_2291) ;  /* 0x0000016000007945 */ /* 0x000fe20003800000 */
[----:B0-----:R-:W-:-:S11]  /*18090*/  MOV R0, RZ ;  /* 0x000000ff00007202 */ /* 0x001fd60000000f00 */
[----:B------:R-:W-:Y:S05]  /*180a0*/  @!P0 BRA `(.L_x_2292) ;  /* 0x00000000004c8947 */ /* 0x000fea0003800000 */
[----:B------:R-:W-:Y:S01]  /*180b0*/  HFMA2.MMA R10, -RZ, RZ, 1.875, 0 ;  /* 0x3f800000ff0a7435 */ /* 0x000fe200000001ff */
[----:B------:R-:W-:Y:S01]  /*180c0*/  BSSY B3, `(.L_x_2293) ;  /* 0x000000e000037945 */ /* 0x000fe20003800000 */
[----:B------:R-:W-:Y:S01]  /*180d0*/  IMAD.MOV.U32 R7, RZ, RZ, RZ ;  /* 0x000000ffff077224 */ /* 0x000fe200078e00ff */
[----:B------:R-:W-:Y:S01]  /*180e0*/  MOV R9, R3 ;  /* 0x0000000300097202 */ /* 0x000fe20000000f00 */
[----:B------:R-:W-:-:S07]  /*180f0*/  IMAD.MOV.U32 R8, RZ, RZ, 0x3f800000 ;  /* 0x3f800000ff087424 */ /* 0x000fce00078e00ff */
.L_x_2294:
        /* <DEDUP_REMOVED lines=11> */
.L_x_2293:
[----:B------:R-:W0:Y:S01]  /*181b0*/  MUFU.RCP R3, R3 ;  /* 0x0000000300037308 */ /* 0x000e220000001000 */
[----:B------:R-:W-:-:S04]  /*181c0*/  FMUL.FTZ R0, R8, R6 ;  /* 0x0000000608007220 */ /* 0x000fc80000410000 */
[----:B0-----:R-:W-:-:S07]  /*181d0*/  FMUL.FTZ R0, R0, R3 ;  /* 0x0000000300007220 */ /* 0x001fce0000410000 */
.L_x_2292:
[----:B------:R-:W-:Y:S05]  /*181e0*/  BSYNC B0 ;  /* 0x0000000000007941 */ /* 0x000fea0003800000 */
.L_x_2291:
[----:B------:R-:W-:Y:S01]  /*181f0*/  FADD.FTZ R6, -R0, 1 ;  /* 0x3f80000000067421 */ /* 0x000fe20000010100 */
[----:B------:R-:W-:Y:S06]  /*18200*/  BRA `(.L_x_2197) ;  /* 0x0000010000247947 */ /* 0x000fec0003800000 */
.L_x_2203:
        /* <DEDUP_REMOVED lines=25> */
[----:B------:R-:W-:Y:S01]  /*183a0*/  IMAD.MOV.U32 R8, RZ, RZ, 0x4c5914c6 ;  /* 0x4c5914c6ff087424 */ /* 0x000fe200078e00ff */
[----:B0-----:R-:W-:-:S02]  /*183b0*/  IADD3 R7, R15, 0x9f4, RZ ;  /* 0x000009f40f077810 */ /* 0x001fc40007ffe0ff */
[----:B------:R0:W-:Y:S01]  /*183c0*/  STL.64 [R1+0xa08], R20 ;  /* 0x000a081401007387 */ /* 0x0001e20000100a00 */
[----:B------:R-:W-:Y:S02]  /*183d0*/  MOV R24, 0x4b5edd0a ;  /* 0x4b5edd0a00187802 */ /* 0x000fe40000000f00 */
[----:B------:R-:W-:Y:S01]  /*183e0*/  SEL R0, R7, R0, P0 ;  /* 0x0000000007007207 */ /* 0x000fe20000000000 */
[----:B-1----:R-:W-:Y:S01]  /*183f0*/  IMAD.MOV.U32 R10, RZ, RZ, 0x4ca4b97f ;  /* 0x4ca4b97fff0a7424 */ /* 0x002fe200078e00ff */
[----:B------:R-:W-:Y:S01]  /*18400*/  MOV R11, 0x4cc5f8af ;  /* 0x4cc5f8af000b7802 */ /* 0x000fe20000000f00 */
[----:B------:R-:W-:Y:S01]  /*18410*/  IMAD.MOV.U32 R7, RZ, RZ, 0x1 ;  /* 0x00000001ff077424 */ /* 0x000fe200078e00ff */
[----:B------:R-:W-:Y:S01]  /*18420*/  @P0 MOV R7, 0xffffffff ;  /* 0xffffffff00070802 */ /* 0x000fe20000000f00 */
[----:B--2---:R-:W-:Y:S01]  /*18430*/  IMAD.MOV.U32 R17, RZ, RZ, 0x44f0a000 ;  /* 0x44f0a000ff117424 */ /* 0x004fe200078e00ff */
[----:B------:R-:W-:Y:S01]  /*18440*/  MOV R16, 0x42840000 ;  /* 0x4284000000107802 */ /* 0x000fe20000000f00 */
[----:B------:R1:W-:Y:S01]  /*18450*/  STL.64 [R1+0xa20], R10 ;  /* 0x000a200a01007387 */ /* 0x0003e20000100a00 */
[----:B------:R-:W-:-:S02]  /*18460*/  MOV R25, 0x4c255322 ;  /* 0x4c25532200197802 */ /* 0x000fc40000000f00 */
[----:B0-----:R-:W-:Y:S01]  /*18470*/  MOV R20, 0x46ff3c00 ;  /* 0x46ff3c0000147802 */ /* 0x001fe20000000f00 */
[----:B------:R0:W-:Y:S01]  /*18480*/  STL.64 [R1+0xa10], R22 ;  /* 0x000a101601007387 */ /* 0x0001e20000100a00 */
[----:B------:R-:W-:-:S03]  /*18490*/  MOV R21, 0x48ae85e0 ;  /* 0x48ae85e000157802 */ /* 0x000fc60000000f00 */
[----:B------:R2:W-:Y:S01]  /*184a0*/  STL.64 [R1+0x13c0], R16 ;  /* 0x0013c01001007387 */ /* 0x0005e20000100a00 */
[----:B-1----:R-:W-:-:S03]  /*184b0*/  SHF.L.U32 R10, R7, 0x2, RZ ;  /* 0x00000002070a7819 */ /* 0x002fc600000006ff */
[----:B------:R1:W-:Y:S01]  /*184c0*/  STL [R1+0xa28], R8 ;  /* 0x000a280801007387 */ /* 0x0003e20000100800 */
[----:B------:R-:W-:Y:S02]  /*184d0*/  MOV R11, RZ ;  /* 0x000000ff000b7202 */ /* 0x000fe40000000f00 */
[----:B------:R-:W-:Y:S01]  /*184e0*/  IADD3 R0, R0, R10, RZ ;  /* 0x0000000a00007210 */ /* 0x000fe20007ffe0ff */
[----:B0-----:R-:W-:Y:S01]  /*184f0*/  IMAD.MOV.U32 R22, RZ, RZ, 0x4a20fbd8 ;  /* 0x4a20fbd8ff167424 */ /* 0x001fe200078e00ff */
[----:B------:R-:W-:Y:S01]  /*18500*/  MOV R23, 0x4b4b8b8f ;  /* 0x4b4b8b8f00177802 */ /* 0x000fe20000000f00 */
[----:B------:R0:W-:Y:S01]  /*18510*/  STL.64 [R1+0x13c8], R20 ;  /* 0x0013c81401007387 */ /* 0x0001e20000100a00 */
[----:B--2---:R-:W-:Y:S02]  /*18520*/  MOV R16, 0x4c2f75b4 ;  /* 0x4c2f75b400107802 */ /* 0x004fe40000000f00 */
[----:B------:R-:W-:Y:S01]  /*18530*/  MOV R17, 0x4cc8c38c ;  /* 0x4cc8c38c00117802 */ /* 0x000fe20000000f00 */
[----:B-1----:R-:W-:Y:S01]  /*18540*/  IMAD.IADD R8, R0, 0x1, R10 ;  /* 0x0000000100087824 */ /* 0x002fe200078e020a */
[----:B------:R1:W-:Y:S01]  /*18550*/  STL.64 [R1+0x13d0], R22 ;  /* 0x0013d01601007387 */ /* 0x0003e20000100a00 */
[----:B------:R-:W-:-:S03]  /*18560*/  @P0 MOV R11, 0xc ;  /* 0x0000000c000b0802 */ /* 0x000fc60000000f00 */
[----:B------:R2:W-:Y:S01]  /*18570*/  STL.64 [R1+0x13d8], R16 ;  /* 0x0013d81001007387 */ /* 0x0005e20000100a00 */
[----:B0-----:R-:W-:Y:S01]  /*18580*/  IMAD.MOV.U32 R20, RZ, RZ, 0x4d0fed36 ;  /* 0x4d0fed36ff147424 */ /* 0x001fe200078e00ff */
[----:B------:R-:W-:Y:S02]  /*18590*/  MOV R21, 0x4ce5eb4c ;  /* 0x4ce5eb4c00157802 */ /* 0x000fe40000000f00 */
[----:B------:R-:W-:Y:S01]  /*185a0*/  STL.64 [R1+0xa18], R24 ;  /* 0x000a181801007387 */ /* 0x000fe20000100a00 */
[----:B-1----:R-:W-:Y:S01]  /*185b0*/  IMAD.MOV.U32 R22, RZ, RZ, 0x4c184540 ;  /* 0x4c184540ff167424 */ /* 0x002fe200078e00ff */
[----:B------:R-:W-:Y:S01]  /*185c0*/  MOV R23, RZ ;  /* 0x000000ff00177202 */ /* 0x000fe20000000f00 */
[----:B------:R-:W-:Y:S01]  /*185d0*/  IMAD.IADD R11, R11, 0x1, R7 ;  /* 0x000000010b0b7824 */ /* 0x000fe200078e0207 */
[----:B------:R-:W-:Y:S01]  /*185e0*/  STL.64 [R1+0x13e0], R20 ;  /* 0x0013e01401007387 */ /* 0x000fe20000100a00 */
[----:B--2---:R-:W-:-:S03]  /*185f0*/  IADD3 R16, R8, R10, RZ ;  /* 0x0000000a08107210 */ /* 0x004fc60007ffe0ff */
[----:B------:R0:W-:Y:S01]  /*18600*/  STL.64 [R1+0x13e8], R22 ;  /* 0x0013e81601007387 */ /* 0x0001e20000100a00 */
[----:B------:R-:W-:-:S03]  /*18610*/  IADD3 R35, R16, R10, RZ ;  /* 0x0000000a10237210 */ /* 0x000fc60007ffe0ff */
[----:B------:R-:W2:Y:S01]  /*18620*/  LDL R0, [R0] ;  /* 0x0000000000007983 */ /* 0x000ea20000100800 */
[----:B------:R-:W-:Y:S01]  /*18630*/  LEA R15, R11, R15, 0x2 ;  /* 0x0000000f0b0f7211 */ /* 0x000fe200078e10ff */
[----:B------:R-:W-:Y:S02]  /*18640*/  IMAD.IADD R33, R35, 0x1, R10 ;  /* 0x0000000123217824 */ /* 0x000fe400078e020a */
[----:B------:R-:W3:Y:S01]  /*18650*/  LDL R8, [R8] ;  /* 0x0000000008087983 */ /* 0x000ee20000100800 */
[----:B------:R-:W-:-:S03]  /*18660*/  IADD3 R32, R10, R15, RZ ;  /* 0x0000000f0a207210 */ /* 0x000fc60007ffe0ff */
[----:B------:R1:W4:Y:S01]  /*18670*/  LDL R7, [R16] ;  /* 0x0000000010077983 */ /* 0x0003220000100800 */
[-C--:B------:R-:W-:Y:S01]  /*18680*/  IADD3 R31, R33, R10.reuse, RZ ;  /* 0x0000000a211f7210 */ /* 0x080fe20007ffe0ff */
[--C-:B0-----:R-:W-:Y:S02]  /*18690*/  IMAD.IADD R22, R32, 0x1, R10.reuse ;  /* 0x0000000120167824 */ /* 0x101fe400078e020a */
        /* <DEDUP_REMOVED lines=35> */
[----:B------:R0:W5:Y:S02]  /*188d0*/  LDL R40, [R44] ;  /* 0x000000002c287983 */ /* 0x0001640000100800 */
[----:B0-----:R-:W-:-:S02]  /*188e0*/  MOV R44, R3 ;  /* 0x00000003002c7202 */ /* 0x001fc40000000f00 */
[----:B------:R-:W-:Y:S02]  /*188f0*/  @P0 MOV R44, R6 ;  /* 0x00000006002c0202 */ /* 0x000fe40000000f00 */
[----:B------:R-:W-:-:S05]  /*18900*/  FSET.BF.LEU.FTZ.AND R6, |R3|, 1, PT ;  /* 0x3f8000000306780a */ /* 0x000fca000381b200 */
[-C--:B--2---:R-:W-:Y:S01]  /*18910*/  FFMA.FTZ R0, R6, R44.reuse, R0 ;  /* 0x0000002c06007223 */ /* 0x084fe20000010000 */
[----:B------:R-:W-:Y:S01]  /*18920*/  IMAD.MOV.U32 R6, RZ, RZ, 0x3bc6a26b ;  /* 0x3bc6a26bff067424 */ /* 0x000fe200078e00ff */
[----:B------:R-:W-:Y:S02]  /*18930*/  @P0 MOV R6, 0x4c5914c6 ;  /* 0x4c5914c600060802 */ /* 0x000fe40000000f00 */
        /* <DEDUP_REMOVED lines=50> */
[----:B------:R-:W-:Y:S01]  /*18c60*/  LOP3.LUT R11, R6, 0xff800000, RZ, 0xc0, !PT ;  /* 0xff800000060b7812 */ /* 0x000fe200078ec0ff */
[----:B------:R-:W-:-:S03]  /*18c70*/  IMAD.MOV.U32 R6, RZ, RZ, 0x3e800000 ;  /* 0x3e800000ff067424 */ /* 0x000fc600078e00ff */
        /* <DEDUP_REMOVED lines=29> */
.L_x_2300:
[----:B------:R-:W-:Y:S05]  /*18e50*/  BSYNC B3 ;  /* 0x0000000000037941 */ /* 0x000fea0003800000 */
.L_x_2299:
        /* <DEDUP_REMOVED lines=20> */
.L_x_2302:
[----:B------:R-:W-:Y:S05]  /*18fa0*/  BSYNC B3 ;  /* 0x0000000000037941 */ /* 0x000fea0003800000 */
.L_x_2301:
        /* <DEDUP_REMOVED lines=61> */
.L_x_2304:
[----:B------:R-:W-:Y:S05]  /*19380*/  BSYNC B3 ;  /* 0x0000000000037941 */ /* 0x000fea0003800000 */
.L_x_2303:
[----:B0-----:R-:W-:Y:S01]  /*19390*/  DMUL R16, R16, R18 ;  /* 0x0000001210107228 */ /* 0x001fe20000000000 */
[----:B------:R-:W-:Y:S01]  /*193a0*/  UMOV UR6, 0xf0000000 ;  /* 0xf000000000067882 */ /* 0x000fe20000000000 */
[----:B------:R-:W-:-:S04]  /*193b0*/  UMOV UR7, 0x380fffff ;  /* 0x380fffff00077882 */ /* 0x000fc80000000000 */
[----:B------:R-:W0:Y:S02]  /*193c0*/  F2F.F32.F64 R0, R16 ;  /* 0x0000001000007310 */ /* 0x000e240000301000 */
[----:B------:R-:W-:-:S14]  /*193d0*/  DSETP.GEU.AND P0, PT, |R16|, UR6, PT ;  /* 0x0000000610007e2a */ /* 0x000fdc000bf0e200 */
[----:B0-----:R-:W-:Y:S01]  /*193e0*/  @!P0 FMUL R0, R0, 1.175494350822287508e-38 ;  /* 0x0080000000008820 */ /* 0x001fe20000400000 */
[----:B------:R-:W-:Y:S06]  /*193f0*/  BRA `(.L_x_2305) ;  /* 0x0000000c00a47947 */ /* 0x000fec0003800000 */
.L_x_2298:
        /* <DEDUP_REMOVED lines=10> */
.L_x_2297:
        /* <DEDUP_REMOVED lines=45> */
.L_x_2308:
        /* <DEDUP_REMOVED lines=13> */
.L_x_2307:
        /* <DEDUP_REMOVED lines=15> */
.L_x_2310:
        /* <DEDUP_REMOVED lines=16> */
.L_x_2311:
        /* <DEDUP_REMOVED lines=36> */
.L_x_2309:
[----:B------:R-:W-:Y:S05]  /*19c70*/  BSYNC B3 ;  /* 0x0000000000037941 */ /* 0x000fea0003800000 */
.L_x_2306:
        /* <DEDUP_REMOVED lines=61> */
.L_x_2314:
[C---:B------:R-:W-:Y:S01]  /*1a050*/  FMUL.FTZ R0, |R3|.reuse, 8388608 ;  /* 0x4b00000003007820 */ /* 0x040fe20000410200 */
[----:B------:R-:W-:Y:S01]  /*1a060*/  FSETP.GEU.FTZ.AND P0, PT, |R3|, 1.175494350822287508e-38, PT ;  /* 0x008000000300780b */ /* 0x000fe20003f1e200 */
[----:B------:R-:W-:-:S03]  /*1a070*/  HFMA2.MMA R7, -RZ, RZ, 1.5048828125, 33.21875 ;  /* 0x3e055027ff077435 */ /* 0x000fc600000001ff */
[----:B------:R-:W-:-:S04]  /*1a080*/  FSEL R11, R0, R11, !P0 ;  /* 0x0000000b000b7208 */ /* 0x000fc80004000000 */
        /* <DEDUP_REMOVED lines=23> */
.L_x_2313:
[----:B------:R-:W-:Y:S05]  /*1a200*/  BSYNC B3 ;  /* 0x0000000000037941 */ /* 0x000fea0003800000 */
.L_x_2312:
[----:B------:R-:W0:Y:S02]  /*1a210*/  MUFU.LG2 R0, R2 ;  /* 0x0000000200007308 */ /* 0x000e240000000c00 */
[----:B0-----:R-:W-:-:S04]  /*1a220*/  FMUL.FTZ R0, R0, 0.69314718246459960938 ;  /* 0x3f31721800007820 */ /* 0x001fc80000410000 */
[----:B------:R-:W-:Y:S01]  /*1a230*/  FFMA.FTZ R7, R3, R0, -R2 ;  /* 0x0000000003077223 */ /* 0x000fe20000010802 */
[----:B------:R-:W-:-:S03]  /*1a240*/  MOV R0, RZ ;  /* 0x000000ff00007202 */ /* 0x000fc60000000f00 */
[----:B------:R-:W-:-:S05]  /*1a250*/  FADD.FTZ R6, R7, -R6 ;  /* 0x8000000607067221 */ /* 0x000fca0000010000 */
[----:B------:R-:W-:-:S13]  /*1a260*/  FSETP.GEU.FTZ.AND P0, PT, R6, -88.72283935546875, PT ;  /* 0xc2b172180600780b */ /* 0x000fda0003f1e000 */
[----:B------:R-:W-:-:S04]  /*1a270*/  @P0 FMUL.FTZ R6, R6, 1.4426950216293334961 ;  /* 0x3fb8aa3b06060820 */ /* 0x000fc80000410000 */
[----:B------:R0:W1:Y:S03]  /*1a280*/  @P0 MUFU.EX2 R0, R6 ;  /* 0x0000000600000308 */ /* 0x0000660000000800 */
.L_x_2305:
[----:B------:R-:W-:Y:S05]  /*1a290*/  BSYNC B0 ;  /* 0x0000000000007941 */ /* 0x000fea0003800000 */
.L_x_2296:
[----:B-1----:R-:W-:Y:S01]  /*1a2a0*/  FSETP.NEU.FTZ.AND P0, PT, R0, RZ, PT ;  /* 0x000000ff0000720b */ /* 0x002fe20003f1d000 */
[----:B0-----:R-:W-:-:S12]  /*1a2b0*/  IMAD.MOV.U32 R6, RZ, RZ, RZ ;  /* 0x000000ffff067224 */ /* 0x001fd800078e00ff */
[----:B------:R-:W-:Y:S05]  /*1a2c0*/  @!P0 BRA `(.L_x_2197) ;  /* 0x000000dc00f48947 */ /* 0x000fea0003800000 */
[----:B------:R-:W-:Y:S01]  /*1a2d0*/  FADD.FTZ R7, -R3, 1 ;  /* 0x3f80000003077421 */ /* 0x000fe20000010100 */
[C---:B------:R-:W-:Y:S01]  /*1a2e0*/  FADD.FTZ R6, R2.reuse, 1 ;  /* 0x3f80000002067421 */ /* 0x040fe20000010000 */
[----:B------:R-:W-:Y:S01]  /*1a2f0*/  HFMA2.MMA R11, -RZ, RZ, 0, 0 ;  /* 0x00000000ff0b7435 */ /* 0x000fe200000001ff */
[----:B------:R-:W-:Y:S01]  /*1a300*/  BSSY B0, `(.L_x_2315) ;  /* 0x0000026000007945 */ /* 0x000fe20003800000 */
[----:B------:R-:W-:Y:S01]  /*1a310*/  FADD.FTZ R8, R2, R7 ;  /* 0x0000000702087221 */ /* 0x000fe20000010000 */
[----:B------:R-:W-:Y:S01]  /*1a320*/  MOV R15, RZ ;  /* 0x000000ff000f7202 */ /* 0x000fe20000000f00 */
[----:B------:R-:W-:Y:S02]  /*1a330*/  IMAD.MOV.U32 R17, RZ, RZ, 0x3f800000 ;  /* 0x3f800000ff117424 */ /* 0x000fe400078e00ff */
[----:B------:R-:W-:-:S04]  /*1a340*/  FADD.FTZ R8, R8, 1 ;  /* 0x3f80000008087421 */ /* 0x000fc80000010000 */
[----:B------:R-:W-:-:S04]  /*1a350*/  FMUL.FTZ R3, R2, R8 ;  /* 0x0000000802037220 */ /* 0x000fc80000410000 */
[----:B------:R-:W0:Y:S02]  /*1a360*/  MUFU.RCP R10, R3 ;  /* 0x00000003000a7308 */ /* 0x000e240000001000 */
[----:B0-----:R-:W-:-:S07]  /*1a370*/  FMUL.FTZ R10, R6, R10 ;  /* 0x0000000a060a7220 */ /* 0x001fce0000410000 */
.L_x_2316:
[----:B------:R-:W-:Y:S01]  /*1a380*/  FADD.FTZ R7, R7, 1 ;  /* 0x3f80000007077421 */ /* 0x000fe20000010000 */
[----:B------:R-:W-:Y:S01]  /*1a390*/  FADD.FTZ R11, R11, 1 ;  /* 0x3f8000000b0b7421 */ /* 0x000fe20000010000 */
[----:B------:R-:W-:Y:S01]  /*1a3a0*/  FADD.FTZ R8, R8, 2 ;  /* 0x4000000008087421 */ /* 0x000fe20000010000 */
[----:B------:R-:W-:Y:S02]  /*1a3b0*/  MOV R19, 0x3f800000 ;  /* 0x3f80000000137802 */ /* 0x000fe40000000f00 */
[----:B------:R-:W-:Y:S01]  /*1a3c0*/  FMUL.FTZ R9, R7, R11 ;  /* 0x0000000b07097220 */ /* 0x000fe20000410000 */
[----:B------:R-:W-:-:S03]  /*1a3d0*/  IADD3 R15, R15, 0x1, RZ ;  /* 0x000000010f0f7810 */ /* 0x000fc60007ffe0ff */
        /* <DEDUP_REMOVED lines=14> */
[--C-:B------:R-:W-:Y:S01]  /*1a4c0*/  @P1 FADD.FTZ R18, R10, -R2.reuse ;  /* 0x800000020a121221 */ /* 0x100fe20000010000 */
[----:B------:R-:W-:Y:S01]  /*1a4d0*/  @P1 IMAD.MOV.U32 R10, RZ, RZ, R2 ;  /* 0x000000ffff0a1224 */ /* 0x000fe200078e0002 */
[----:B0-----:R-:W-:Y:S01]  /*1a4e0*/  MOV R2, R3 ;  /* 0x0000000300027202 */ /* 0x001fe20000000f00 */
[----:B------:R-:W-:Y:S02]  /*1a4f0*/  IMAD.MOV.U32 R3, RZ, RZ, R16 ;  /* 0x000000ffff037224 */ /* 0x000fe400078e0010 */
[----:B-1----:R-:W-:-:S04]  /*1a500*/  @P1 FMUL.FTZ R17, R18, R17 ;  /* 0x0000001112111220 */ /* 0x002fc80000410000 */
[----:B------:R-:W-:Y:S01]  /*1a510*/  @P1 FADD.FTZ R19, |R17|, -RZ ;  /* 0x800000ff11131221 */ /* 0x000fe20000010200 */
[----:B------:R-:W-:Y:S02]  /*1a520*/  MOV R17, R6 ;  /* 0x0000000600117202 */ /* 0x000fe40000000f00 */
[----:B------:R-:W-:Y:S02]  /*1a530*/  MOV R6, R9 ;  /* 0x0000000900067202 */ /* 0x000fe40000000f00 */
[----:B------:R-:W-:-:S13]  /*1a540*/  FSETP.GTU.FTZ.AND P0, PT, R19, 5.9604644775390625e-08, PT ;  /* 0x338000001300780b */ /* 0x000fda0003f1c000 */
[----:B------:R-:W-:Y:S05]  /*1a550*/  @P0 BRA P3, `(.L_x_2316) ;  /* 0xfffffffc00880947 */ /* 0x000fea000183ffff */
[----:B------:R-:W-:Y:S05]  /*1a560*/  BSYNC B0 ;  /* 0x0000000000007941 */ /* 0x000fea0003800000 */
.L_x_2315:
[----:B------:R-:W-:Y:S01]  /*1a570*/  FMUL.FTZ R6, R10, R0 ;  /* 0x000000000a067220 */ /* 0x000fe20000410000 */
[----:B------:R-:W-:Y:S06]  /*1a580*/  BRA `(.L_x_2197) ;  /* 0x000000dc00447947 */ /* 0x000fec0003800000 */
.L_x_2295:
        /* <DEDUP_REMOVED lines=16> */
[----:B0-----:R-:W-:Y:S01]  /*1a690*/  MOV R7, 0x1 ;  /* 0x0000000100077802 */ /* 0x001fe20000000f00 */
[----:B------:R-:W-:Y:S01]  /*1a6a0*/  IMAD.MOV.U32 R24, RZ, RZ, 0x4a20fbd8 ;  /* 0x4a20fbd8ff187424 */ /* 0x000fe200078e00ff */
[----:B------:R-:W-:Y:S01]  /*1a6b0*/  @P0 MOV R7, 0xffffffff ;  /* 0xffffffff00070802 */ /* 0x000fe20000000f00 */
[----:B------:R0:W-:Y:S01]  /*1a6c0*/  STL.64 [R1+0xa08], R20 ;  /* 0x000a081401007387 */ /* 0x0001e20000100a00 */
[----:B------:R-:W-:-:S02]  /*1a6d0*/  @P0 IADD3 R0, R15, 0x9f4, RZ ;  /* 0x000009f40f000810 */ /* 0x000fc40007ffe0ff */
[----:B-1----:R-:W-:Y:S01]  /*1a6e0*/  MOV R10, 0x4b5edd0a ;  /* 0x4b5edd0a000a7802 */ /* 0x002fe20000000f00 */
[----:B------:R1:W-:Y:S01]  /*1a6f0*/  STL.64 [R1+0xa10], R22 ;  /* 0x000a101601007387 */ /* 0x0003e20000100a00 */
[----:B------:R-:W-:Y:S01]  /*1a700*/  MOV R11, 0x4c255322 ;  /* 0x4c255322000b7802 */ /* 0x000fe20000000f00 */
[----:B--2---:R-:W-:Y:S01]  /*1a710*/  IMAD.MOV.U32 R16, RZ, RZ, 0x4ca4b97f ;  /* 0x4ca4b97fff107424 */ /* 0x004fe200078e00ff */
[----:B------:R-:W-:Y:S01]  /*1a720*/  MOV R17, 0x4cc5f8af ;  /* 0x4cc5f8af00117802 */ /* 0x000fe20000000f00 */
[----:B------:R-:W-:Y:S01]  /*1a730*/  STL [R1+0xa28], R8 ;  /* 0x000a280801007387 */ /* 0x000fe20000100800 */
[----:B------:R-:W-:Y:S02]  /*1a740*/  MOV R25, 0x4b4b8b8f ;  /* 0x4b4b8b8f00197802 */ /* 0x000fe40000000f00 */
[----:B0-----:R-:W-:Y:S01]  /*1a750*/  MOV R20, 0x42840000 ;  /* 0x4284000000147802 */ /* 0x001fe20000000f00 */
[----:B------:R0:W-:Y:S01]  /*1a760*/  STL.64 [R1+0xa18], R10 ;  /* 0x000a180a01007387 */ /* 0x0001e20000100a00 */
[----:B------:R-:W-:Y:S01]  /*1a770*/  IMAD.MOV.U32 R21, RZ, RZ, 0x44f0a000 ;  /* 0x44f0a000ff157424 */ /* 0x000fe200078e00ff */
[----:B-1----:R-:W-:-:S02]  /*1a780*/  MOV R22, 0x46ff3c00 ;  /* 0x46ff3c0000167802 */ /* 0x002fc40000000f00 */
[----:B------:R1:W-:Y:S01]  /*1a790*/  STL.64 [R1+0xa20], R16 ;  /* 0x000a201001007387 */ /* 0x0003e20000100a00 */
[----:B------:R-:W-:-:S03]  /*1a7a0*/  MOV R23, 0x48ae85e0 ;  /* 0x48ae85e000177802 */ /* 0x000fc60000000f00 */
[----:B------:R2:W-:Y:S01]  /*1a7b0*/  STL.64 [R1+0x13c0], R20 ;  /* 0x0013c01401007387 */ /* 0x0005e20000100a00 */
[----:B0-----:R-:W-:-:S03]  /*1a7c0*/  SHF.L.U32 R10, R7, 0x2, RZ ;  /* 0x00000002070a7819 */ /* 0x001fc600000006ff */
[----:B------:R0:W-:Y:S01]  /*1a7d0*/  STL.64 [R1+0x13c8], R22 ;  /* 0x0013c81601007387 */ /* 0x0001e20000100a00 */
[----:B------:R-:W-:Y:S02]  /*1a7e0*/  MOV R11, RZ ;  /* 0x000000ff000b7202 */ /* 0x000fe40000000f00 */
[----:B------:R-:W-:Y:S01]  /*1a7f0*/  IADD3 R0, R0, R10, RZ ;  /* 0x0000000a00007210 */ /* 0x000fe20007ffe0ff */
[----:B-1----:R-:W-:Y:S01]  /*1a800*/  IMAD.MOV.U32 R16, RZ, RZ, 0x4c2f75b4 ;  /* 0x4c2f75b4ff107424 */ /* 0x002fe200078e00ff */
[----:B------:R-:W-:Y:S01]  /*1a810*/  MOV R17, 0x4cc8c38c ;  /* 0x4cc8c38c00117802 */ /* 0x000fe20000000f00 */
[----:B------:R-:W-:Y:S01]  /*1a820*/  STL.64 [R1+0x13d0], R24 ;  /* 0x0013d01801007387 */ /* 0x000fe20000100a00 */
[----:B--2---:R-:W-:Y:S01]  /*1a830*/  MOV R20, 0x4d0fed36 ;  /* 0x4d0fed3600147802 */ /* 0x004fe20000000f00 */
[----:B------:R-:W-:Y:S01]  /*1a840*/  IMAD.IADD R8, R0, 0x1, R10 ;  /* 0x0000000100087824 */ /* 0x000fe200078e020a */
[----:B------:R-:W-:Y:S01]  /*1a850*/  @P0 MOV R11, 0xc ;  /* 0x0000000c000b0802 */ /* 0x000fe20000000f00 */
[----:B------:R-:W-:Y:S01]  /*1a860*/  IMAD.MOV.U32 R21, RZ, RZ, 0x4ce5eb4c ;  /* 0x4ce5eb4cff157424 */ /* 0x000fe200078e00ff */
[----:B------:R1:W-:Y:S01]  /*1a870*/  STL.64 [R1+0x13d8], R16 ;  /* 0x0013d81001007387 */ /* 0x0003e20000100a00 */
[----:B0-----:R-:W-:Y:S01]  /*1a880*/  MOV R22, 0x4c184540 ;  /* 0x4c18454000167802 */ /* 0x001fe20000000f00 */
[----:B------:R-:W-:-:S02]  /*1a890*/  IMAD.MOV.U32 R23, RZ, RZ, RZ ;  /* 0x000000ffff177224 */ /* 0x000fc400078e00ff */
[----:B------:R-:W-:Y:S01]  /*1a8a0*/  IMAD.IADD R11, R11, 0x1, R7 ;  /* 0x000000010b0b7824 */ /* 0x000fe200078e0207 */
[----:B------:R-:W-:Y:S04]  /*1a8b0*/  STL.64 [R1+0x13e0], R20 ;  /* 0x0013e01401007387 */ /* 0x000fe80000100a00 */
[----:B------:R0:W-:Y:S01]  /*1a8c0*/  STL.64 [R1+0x13e8], R22 ;  /* 0x0013e81601007387 */ /* 0x0001e20000100a00 */
[----:B-1----:R-:W-:-:S03]  /*1a8d0*/  IADD3 R16, R8, R10, RZ ;  /* 0x0000000a08107210 */ /* 0x002fc60007ffe0ff */
[----:B------:R-:W2:Y:S01]  /*1a8e0*/  LDL R0, [R0] ;  /* 0x0000000000007983 */ /* 0x000ea20000100800 */
[----:B------:R-:W-:-:S03]  /*1a8f0*/  IADD3 R35, R16, R10, RZ ;  /* 0x0000000a10237210 */ /* 0x000fc60007ffe0ff */
[----:B------:R-:W3:Y:S01]  /*1a900*/  LDL R8, [R8] ;  /* 0x0000000008087983 */ /* 0x000ee20000100800 */
[----:B------:R-:W-:Y:S01]  /*1a910*/  LEA R15, R11, R15, 0x2 ;  /* 0x0000000f0b0f7211 */ /* 0x000fe200078e10ff */
[----:B------:R-:W-:-:S03]  /*1a920*/  IMAD.IADD R33, R35, 0x1, R10 ;  /* 0x0000000123217824 */ /* 0x000fc600078e020a */
[----:B------:R-:W-:Y:S01]  /*1a930*/  IADD3 R32, R10, R15, RZ ;  /* 0x0000000f0a207210 */ /* 0x000fe20007ffe0ff */
[----:B------:R1:W4:Y:S01]  /*1a940*/  LDL R7, [R16] ;  /* 0x0000000010077983 */ /* 0x0003220000100800 */
[----:B------:R-:W-:-:S03]  /*1a950*/  IADD3 R31, R33, R10, RZ ;  /* 0x0000000a211f7210 */ /* 0x000fc60007ffe0ff */
[----:B------:R-:W5:Y:S01]  /*1a960*/  LDL R35, [R35] ;  /* 0x0000000023237983 */ /* 0x000f620000100800 */
[--C-:B0-----:R-:W-:Y:S01]  /*1a970*/  IMAD.IADD R22, R32, 0x1, R10.reuse ;  /* 0x0000000120167824 */ /* 0x101fe200078e020a */
[-C--:B------:R-:W-:Y:S02]  /*1a980*/  IADD3 R30, R31, R10.reuse, RZ ;  /* 0x0000000a1f1e7210 */ /* 0x080fe40007ffe0ff */
[----:B------:R-:W5:Y:S02]  /*1a990*/  LDL R34, [R15] ;  /* 0x000000000f227983 */ /* 0x000f640000100800 */
[-C--:B------:R-:W-:Y:S02]  /*1a9a0*/  IADD3 R29, R22, R10.reuse, RZ ;  /* 0x0000000a161d7210 */ /* 0x080fe40007ffe0ff */
        /* <DEDUP_REMOVED lines=39> */
[----:B------:R-:W-:-:S04]  /*1ac20*/  FADD.FTZ R8, R3, 6.0246801376342773438 ;  /* 0x40c0ca2e03087421 */ /* 0x000fc80000010000 */
[----:B------:R-:W-:Y:S01]  /*1ac30*/  FADD.FTZ R8, R8, -0.5 ;  /* 0xbf00000008087421 */ /* 0x000fe20000010000 */
        /* <DEDUP_REMOVED lines=78> */
.L_x_2321:
[----:B------:R-:W-:Y:S05]  /*1b120*/  BSYNC B3 ;  /* 0x0000000000037941 */ /* 0x000fea0003800000 */
.L_x_2320:
        /* <DEDUP_REMOVED lines=20> */
.L_x_2323:
[----:B------:R-:W-:Y:S05]  /*1b270*/  BSYNC B3 ;  /* 0x0000000000037941 */ /* 0x000fea0003800000 */
.L_x_2322:
        /* <DEDUP_REMOVED lines=61> */
.L_x_2325:
[----:B------:R-:W-:Y:S05]  /*1b650*/  BSYNC B3 ;  /* 0x0000000000037941 */ /* 0x000fea0003800000 */
.L_x_2324:
[----:B0-----:R-:W-:Y:S01]  /*1b660*/  DMUL R16, R16, R18 ;  /* 0x0000001210107228 */ /* 0x001fe20000000000 */
[----:B------:R-:W-:Y:S01]  /*1b670*/  UMOV UR6, 0xf0000000 ;  /* 0xf000000000067882 */ /* 0x000fe20000000000 */
[----:B------:R-:W-:-:S04]  /*1b680*/  UMOV UR7, 0x380fffff ;  /* 0x380fffff00077882 */ /* 0x000fc80000000000 */
[----:B------:R-:W0:Y:S02]  /*1b690*/  F2F.F32.F64 R6, R16 ;  /* 0x0000001000067310 */ /* 0x000e240000301000 */
[----:B------:R-:W-:-:S14]  /*1b6a0*/  DSETP.GEU.AND P0, PT, |R16|, UR6, PT ;  /* 0x0000000610007e2a */ /* 0x000fdc000bf0e200 */
[----:B0-----:R-:W-:Y:S01]  /*1b6b0*/  @!P0 FMUL R6, R6, 1.175494350822287508e-38 ;  /* 0x0080000006068820 */ /* 0x001fe20000400000 */
[----:B------:R-:W-:Y:S06]  /*1b6c0*/  BRA `(.L_x_2326) ;  /* 0x0000000c00a07947 */ /* 0x000fec0003800000 */
.L_x_2319:
        /* <DEDUP_REMOVED lines=10> */
.L_x_2318:
        /* <DEDUP_REMOVED lines=45> */
.L_x_2329:
        /* <DEDUP_REMOVED lines=13> */
.L_x_2328:
        /* <DEDUP_REMOVED lines=15> */
.L_x_2331:
        /* <DEDUP_REMOVED lines=16> */
.L_x_2332:
        /* <DEDUP_REMOVED lines=36> */
.L_x_2330:
[----:B------:R-:W-:Y:S05]  /*1bf40*/  BSYNC B3 ;  /* 0x0000000000037941 */ /* 0x000fea0003800000 */
.L_x_2327:
        /* <DEDUP_REMOVED lines=61> */
.L_x_2335:
        /* <DEDUP_REMOVED lines=26> */
.L_x_2334:
[----:B------:R-:W-:Y:S05]  /*1c4c0*/  BSYNC B3 ;  /* 0x0000000000037941 */ /* 0x000fea0003800000 */
.L_x_2333:
        /* <DEDUP_REMOVED lines=8> */
.L_x_2326:
[----:B------:R-:W-:Y:S05]  /*1c550*/  BSYNC B0 ;  /* 0x0000000000007941 */ /* 0x000fea0003800000 */
.L_x_2317:
        /* <DEDUP_REMOVED lines=9> */
.L_x_2339:
        /* <DEDUP_REMOVED lines=11> */
.L_x_2338:
[----:B------:R-:W0:Y:S01]  /*1c6a0*/  MUFU.RCP R3, R3 ;  /* 0x0000000300037308 */ /* 0x000e220000001000 */
[----:B------:R-:W-:-:S04]  /*1c6b0*/  FMUL.FTZ R0, R8, R6 ;  /* 0x0000000608007220 */ /* 0x000fc80000410000 */
[----:B0-----:R-:W-:-:S07]  /*1c6c0*/  FMUL.FTZ R0, R0, R3 ;  /* 0x0000000300007220 */ /* 0x001fce0000410000 */
.L_x_2337:
[----:B------:R-:W-:Y:S05]  /*1c6d0*/  BSYNC B0 ;  /* 0x0000000000007941 */ /* 0x000fea0003800000 */
.L_x_2336:
[----:B------:R-:W-:Y:S01]  /*1c6e0*/  FADD.FTZ R6, -R0, 1 ;  /* 0x3f80000000067421 */ /* 0x000fe20000010100 */
[----:B------:R-:W-:Y:S06]  /*1c6f0*/  BRA `(.L_x_2197) ;  /* 0x000000b800e87947 */ /* 0x000fec0003800000 */
.L_x_2202:
        /* <DEDUP_REMOVED lines=976> */
.L_x_2344:
[----:B------:R-:W-:Y:S05]  /*20400*/  BSYNC B4 ;  /* 0x0000000000047941 */ /* 0x000fea0003800000 */
.L_x_2343:
[----:B------:R-:W-:-:S04]  /*20410*/  FADD.FTZ R0, -R9, R0 ;  /* 0x0000000009007221 */ /* 0x000fc80000010100 */
[----:B------:R-:W-:-:S06]  /*20420*/  FMUL.FTZ R0, R0, -2 ;  /* 0xc000000000007820 */ /* 0x000fcc0000410000 */
[----:B------:R-:W0:Y:S02]  /*20430*/  MUFU.SQRT R0, R0 ;  /* 0x0000000000007308 */ /* 0x000e240000002000 */
[----:B0-----:R-:W-:Y:S01]  /*20440*/  FADD.FTZ R7, -R0, -RZ ;  /* 0x800000ff00077221 */ /* 0x001fe20000010100 */
[----:B------:R-:W-:Y:S06]  /*20450*/  BRA `(.L_x_2342) ;  /* 0x0000000000887947 */ /* 0x000fec0003800000 */
.L_x_2341:
        /* <DEDUP_REMOVED lines=30> */
.L_x_2346:
[----:B------:R-:W-:Y:S05]  /*20640*/  BSYNC B4 ;  /* 0x0000000000047941 */ /* 0x000fea0003800000 */
.L_x_2345:
[----:B------:R-:W-:-:S04]  /*20650*/  FADD.FTZ R0, -R9, R0 ;  /* 0x0000000009007221 */ /* 0x000fc80000010100 */
[----:B------:R-:W-:-:S04]  /*20660*/  FMUL.FTZ R0, R0, -2 ;  /* 0xc000000000007820 */ /* 0x000fc80000410000 */
[----:B------:R0:W2:Y:S03]  /*20670*/  MUFU.SQRT R7, R0 ;  /* 0x0000000000077308 */ /* 0x0000a60000002000 */
.L_x_2342:
[----:B------:R-:W-:Y:S05]  /*20680*/  BSYNC B3 ;  /* 0x0000000000037941 */ /* 0x000fea0003800000 */
.L_x_2340:
[----:B------:R-:W-:Y:S01]  /*20690*/  FMUL.FTZ R2, R3, 0.5 ;  /* 0x3f00000003027820 */ /* 0x000fe20000410000 */
[----:B------:R-:W-:Y:S01]  /*206a0*/  HFMA2.MMA R40, -RZ, RZ, 0, 0 ;  /* 0x00000000ff287435 */ /* 0x000fe200000001ff */
[----:B------:R-:W-:Y:S01]  /*206b0*/  BSSY B3, `(.L_x_2347) ;  /* 0x000015d000037945 */ /* 0x000fe20003800000 */
[----:B-1----:R-:W-:Y:S01]  /*206c0*/  CS2R R20, SRZ ;  /* 0x0000000000147805 */ /* 0x002fe2000001ff00 */
        /* <DEDUP_REMOVED lines=10> */
[----:B------:R-:W-:Y:S01]  /*20770*/  MOV R48, RZ ;  /* 0x000000ff00307202 */ /* 0x000fe20000000f00 */
[----:B------:R-:W-:Y:S02]  /*20780*/  IMAD.MOV.U32 R46, RZ, RZ, RZ ;  /* 0x000000ffff2e7224 */ /* 0x000fe400078e00ff */
        /* <DEDUP_REMOVED lines=49> */
[----:B------:R-:W-:-:S03]  /*20aa0*/  HFMA2.MMA R8, -RZ, RZ, 1.875, 0 ;  /* 0x3f800000ff087435 */ /* 0x000fc600000001ff */
[----:B------:R-:W-:Y:S01]  /*20ab0*/  FMUL.FTZ R0, R16, R11 ;  /* 0x0000000b10007220 */ /* 0x000fe20000410000 */
[----:B------:R-:W-:Y:S02]  /*20ac0*/  MOV R11, 0x7f800000 ;  /* 0x7f800000000b7802 */ /* 0x000fe40000000f00 */
[----:B------:R-:W-:Y:S02]  /*20ad0*/  CS2R R16, SRZ ;  /* 0x0000000000107805 */ /* 0x000fe4000001ff00 */
[----:B------:R-:W-:-:S05]  /*20ae0*/  FSEL R0, R0, RZ, !P0 ;  /* 0x000000ff00007208 */ /* 0x000fca0004000000 */
[----:B------:R-:W-:-:S07]  /*20af0*/  @!P1 FADD.FTZ R0, -R0, 2 ;  /* 0x4000000000009421 */ /* 0x000fce0000010100 */
.L_x_2351:
        /* <DEDUP_REMOVED lines=266> */
.L_x_2349:
[----:B------:R-:W-:Y:S05]  /*21ba0*/  BSYNC B4 ;  /* 0x0000000000047941 */ /* 0x000fea0003800000 */
.L_x_2348:
        /* <DEDUP_REMOVED lines=13> */
.L_x_2350:
[----:B------:R-:W-:Y:S05]  /*21c80*/  BSYNC B3 ;  /* 0x0000000000037941 */ /* 0x000fea0003800000 */
.L_x_2347:
        /* <DEDUP_REMOVED lines=65> */
.L_x_2353:
[----:B------:R-:W-:Y:S05]  /*220a0*/  BSYNC B3 ;  /* 0x0000000000037941 */ /* 0x000fea0003800000 */
.L_x_2352:
        /* <DEDUP_REMOVED lines=33> */
.L_x_2355:
[----:B------:R-:W-:Y:S05]  /*222c0*/  BSYNC B3 ;  /* 0x0000000000037941 */ /* 0x000fea0003800000 */
.L_x_2354:
        /* <DEDUP_REMOVED lines=21> */
.L_x_2357:
[----:B------:R-:W-:Y:S05]  /*22420*/  BSYNC B3 ;  /* 0x0000000000037941 */ /* 0x000fea0003800000 */
.L_x_2356:
        /* <DEDUP_REMOVED lines=9> */
.L_x_2199:
        /* <DEDUP_REMOVED lines=15> */
[----:B------:R2:W-:Y:S01]  /*225b0*/  STL.64 [R1+0x9f8], R10 ;  /* 0x0009f80a01007387 */ /* 0x0005e20000100a00 */
        /* <DEDUP_REMOVED lines=960> */
.L_x_2362:
[----:B------:R-:W-:Y:S05]  /*261c0*/  BSYNC B3 ;  /* 0x0000000000037941 */ /* 0x000fea0003800000 */
.L_x_2361:
[----:B------:R-:W-:-:S04]  /*261d0*/  FADD.FTZ R0, -R9, R0 ;  /* 0x0000000009007221 */ /* 0x000fc80000010100 */
[----:B------:R-:W-:-:S06]  /*261e0*/  FMUL.FTZ R0, R0, -2 ;  /* 0xc000000000007820 */ /* 0x000fcc0000410000 */
[----:B------:R-:W0:Y:S02]  /*261f0*/  MUFU.SQRT R0, R0 ;  /* 0x0000000000007308 */ /* 0x000e240000002000 */
[----:B0-----:R-:W-:Y:S01]  /*26200*/  FADD.FTZ R7, -R0, -RZ ;  /* 0x800000ff00077221 */ /* 0x001fe20000010100 */
[----:B------:R-:W-:Y:S06]  /*26210*/  BRA `(.L_x_2360) ;  /* 0x0000000000887947 */ /* 0x000fec0003800000 */
.L_x_2359:
        /* <DEDUP_REMOVED lines=30> */
.L_x_2364:
[----:B------:R-:W-:Y:S05]  /*26400*/  BSYNC B3 ;  /* 0x0000000000037941 */ /* 0x000fea0003800000 */
.L_x_2363:
[----:B------:R-:W-:-:S04]  /*26410*/  FADD.FTZ R0, -R9, R0 ;  /* 0x0000000009007221 */ /* 0x000fc80000010100 */
[----:B------:R-:W-:-:S04]  /*26420*/  FMUL.FTZ R0, R0, -2 ;  /* 0xc000000000007820 */ /* 0x000fc80000410000 */
[----:B------:R0:W2:Y:S03]  /*26430*/  MUFU.SQRT R7, R0 ;  /* 0x0000000000077308 */ /* 0x0000a60000002000 */
.L_x_2360:
[----:B------:R-:W-:Y:S05]  /*26440*/  BSYNC B0 ;  /* 0x0000000000007941 */ /* 0x000fea0003800000 */
.L_x_2358:
        /* <DEDUP_REMOVED lines=11> */
[----:B------:R-:W-:Y:S01]  /*26500*/  CS2R R34, SRZ ;  /* 0x0000000000227805 */ /* 0x000fe2000001ff00 */
[----:B------:R-:W-:Y:S01]  /*26510*/  IMAD.MOV.U32 R40, RZ, RZ, RZ ;  /* 0x000000ffff287224 */ /* 0x000fe200078e00ff */
[----:B0-----:R-:W-:Y:S01]  /*26520*/  HFMA2.MMA R2, -RZ, RZ, 0.80126953125, -0.00891876220703125 ;  /* 0x3a69a091ff027435 */ /* 0x001fe200000001ff */
[----:B------:R-:W-:Y:S02]  /*26530*/  CS2R R44, SRZ ;  /* 0x00000000002c7805 */ /* 0x000fe4000001ff00 */
[----:B------:R-:W-:Y:S01]  /*26540*/  MOV R48, RZ ;  /* 0x000000ff00307202 */ /* 0x000fe20000000f00 */
        /* <DEDUP_REMOVED lines=17> */
[----:B------:R-:W-:Y:S02]  /*26660*/  IMAD.MOV.U32 R8, RZ, RZ, 0x40000000 ;  /* 0x40000000ff087424 */ /* 0x000fe400078e00ff */
[----:B------:R-:W-:Y:S01]  /*26670*/  FFMA.FTZ R2, R17, R2, 0.0070457882247865200043 ;  /* 0x3be6e05b11027423 */ /* 0x000fe20000010002 */
[----:B------:R-:W-:Y:S01]  /*26680*/  LOP3.LUT R9, R9, 0x80000000, R18, 0xb8, !PT ;  /* 0x8000000009097812 */ /* 0x000fe200078eb812 */
[C---:B------:R-:W-:Y:S02]  /*26690*/  FFMA.FTZ R8, |R0|.reuse, R8, 1 ;  /* 0x3f80000000087423 */ /* 0x040fe40000010208 */
[----:B------:R-:W-:Y:S01]  /*266a0*/  FFMA.FTZ R2, R17, R2, -0.015866896137595176697 ;  /* 0xbc81fb4b11027423 */ /* 0x000fe20000010002 */
[----:B------:R-:W-:Y:S02]  /*266b0*/  FSEL R18, R9, R18, P0 ;  /* 0x0000001209127208 */ /* 0x000fe40000000000 */
[----:B------:R-:W-:Y:S01]  /*266c0*/  FSETP.GT.FTZ.AND P0, PT, |R0|, 10.05500030517578125, PT ;  /* 0x4120e1480000780b */ /* 0x000fe20003f14200 */
[C---:B------:R-:W-:Y:S01]  /*266d0*/  FFMA.FTZ R2, R17.reuse, R2, 0.036429625004529953003 ;  /* 0x3d15373b11027423 */ /* 0x040fe20000010002 */
[----:B------:R-:W0:Y:S01]  /*266e0*/  MUFU.RCP R8, R8 ;  /* 0x0000000800087308 */ /* 0x000e220000001000 */
[----:B------:R-:W-:Y:S01]  /*266f0*/  FFMA.FTZ R9, R18, -0.69314718246459960938, -R10 ;  /* 0xbf31721812097823 */ /* 0x000fe2000001080a */
[----:B------:R-:W-:Y:S01]  /*26700*/  MOV R10, RZ ;  /* 0x000000ff000a7202 */ /* 0x000fe20000000f00 */
[----:B------:R-:W-:-:S02]  /*26710*/  FFMA.FTZ R2, R17, R2, -0.066643431782722473145 ;  /* 0xbd887c5a11027423 */ /* 0x000fc40000010002 */
[C---:B------:R-:W-:Y:S01]  /*26720*/  FFMA.FTZ R9, R18.reuse, 1.9046542121259335545e-09, R9 ;  /* 0x3102e30812097823 */ /* 0x040fe20000010009 */
[----:B------:R-:W-:Y:S01]  /*26730*/  FADD.FTZ R18, R18, 12583039 ;  /* 0x4b40007f12127421 */ /* 0x000fe20000010000 */
[----:B------:R-:W-:Y:S02]  /*26740*/  FFMA.FTZ R2, R17, R2, 0.093814529478549957275 ;  /* 0x3dc021d511027423 */ /* 0x000fe40000010002 */
[----:B------:R-:W-:Y:S02]  /*26750*/  FMUL.FTZ R9, R9, 1.4426950216293334961 ;  /* 0x3fb8aa3b09097820 */ /* 0x000fe40000410000 */
        /* <DEDUP_REMOVED lines=8> */
[----:B-1----:R-:W-:Y:S01]  /*267e0*/  FMUL.FTZ R9, R18, R9 ;  /* 0x0000000912097220 */ /* 0x002fe20000410000 */
[----:B------:R-:W-:Y:S02]  /*267f0*/  CS2R R18, SRZ ;  /* 0x0000000000127805 */ /* 0x000fe4000001ff00 */
[----:B------:R-:W-:Y:S01]  /*26800*/  FMUL.FTZ R16, R2, -2 ;  /* 0xc000000002107820 */ /* 0x000fe20000410000 */
[----:B------:R-:W-:Y:S01]  /*26810*/  FFMA.FTZ R11, R9, R11, R9 ;  /* 0x0000000b090b7223 */ /* 0x000fe20000010009 */
[----:B------:R-:W-:Y:S02]  /*26820*/  IMAD.MOV.U32 R9, RZ, RZ, RZ ;  /* 0x000000ffff097224 */ /* 0x000fe400078e00ff */
[----:B------:R-:W-:-:S04]  /*26830*/  FFMA.FTZ R16, |R0|, R16, R17 ;  /* 0x0000001000107223 */ /* 0x000fc80000010211 */
[----:B------:R-:W-:-:S04]  /*26840*/  FADD.FTZ R16, -R2, R16 ;  /* 0x0000001002107221 */ /* 0x000fc80000010100 */
[----:B------:R-:W-:Y:S01]  /*26850*/  FFMA.FTZ R16, R8, R16, R2 ;  /* 0x0000001008107223 */ /* 0x000fe20000010002 */
[----:B------:R-:W-:-:S03]  /*26860*/  HFMA2.MMA R8, -RZ, RZ, 1.875, 0 ;  /* 0x3f800000ff087435 */ /* 0x000fc600000001ff */
[----:B------:R-:W-:Y:S01]  /*26870*/  FMUL.FTZ R0, R16, R11 ;  /* 0x0000000b10007220 */ /* 0x000fe20000410000 */
[----:B------:R-:W-:Y:S02]  /*26880*/  MOV R11, 0x7f800000 ;  /* 0x7f800000000b7802 */ /* 0x000fe40000000f00 */
[----:B------:R-:W-:Y:S02]  /*26890*/  CS2R R16, SRZ ;  /* 0x0000000000107805 */ /* 0x000fe4000001ff00 */
[----:B------:R-:W-:-:S05]  /*268a0*/  FSEL R0, R0, RZ, !P0 ;  /* 0x000000ff00007208 */ /* 0x000fca0004000000 */
[----:B------:R-:W-:-:S07]  /*268b0*/  @!P1 FADD.FTZ R0, -R0, 2 ;  /* 0x4000000000009421 */ /* 0x000fce0000010100 */
.L_x_2369:
        /* <DEDUP_REMOVED lines=266> */
.L_x_2367:
[----:B------:R-:W-:Y:S05]  /*27960*/  BSYNC B3 ;  /* 0x0000000000037941 */ /* 0x000fea0003800000 */
.L_x_2366:
        /* <DEDUP_REMOVED lines=13> */
.L_x_2368:
[----:B------:R-:W-:Y:S05]  /*27a40*/  BSYNC B0 ;  /* 0x0000000000007941 */ /* 0x000fea0003800000 */
.L_x_2365:
        /* <DEDUP_REMOVED lines=65> */
.L_x_2371:
[----:B------:R-:W-:Y:S05]  /*27e60*/  BSYNC B0 ;  /* 0x0000000000007941 */ /* 0x000fea0003800000 */
.L_x_2370:
        /* <DEDUP_REMOVED lines=33> */
.L_x_2373:
[----:B------:R-:W-:Y:S05]  /*28080*/  BSYNC B0 ;  /* 0x0000000000007941 */ /* 0x000fea0003800000 */
.L_x_2372:
        /* <DEDUP_REMOVED lines=21> */
.L_x_2375:
[----:B------:R-:W-:Y:S05]  /*281e0*/  BSYNC B0 ;  /* 0x0000000000007941 */ /* 0x000fea0003800000 */
.L_x_2374:
        /* <DEDUP_REMOVED lines=9> */
.L_x_2198:
[----:B------:R-:W-:-:S04]  /*28280*/  FSETP.GT.FTZ.AND P0, PT, R2, RZ, PT ;  /* 0x000000ff0200720b */ /* 0x000fc80003f14000 */
[----:B------:R-:W-:-:S09]  /*28290*/  FSEL R6, RZ, +QNAN , P0 ;  /* 0x7fc00000ff067808 */ /* 0x000fd20000000000 */
.L_x_2197:
[----:B------:R-:W-:Y:S05]  /*282a0*/  BSYNC B1 ;  /* 0x0000000000017941 */ /* 0x000fea0003800000 */
.L_x_2196:
[----:B------:R-:W-:Y:S01]  /*282b0*/  MOV R2, R5 ;  /* 0x0000000500027202 */ /* 0x000fe20000000f00 */
[----:B------:R-:W-:-:S04]  /*282c0*/  IMAD.MOV.U32 R3, RZ, RZ, 0x0 ;  /* 0x00000000ff037424 */ /* 0x000fc800078e00ff */
[----:B------:R-:W-:Y:S05]  /*282d0*/  RET.REL.NODEC R2 `(_ZN2at6native29vectorized_elementwise_kernelILi4EN48_GLOBAL__N__08322988_15_IGammaKernel_cu_cb51a28d10CalcIgammaIfEESt5arrayIPcLm3EEEEviT0_T1_) ;  /* 0xfffffd7c02487950 */ /* 0x000fea0003c3ffff */
        .weak           $__internal_10_$__cuda_sm20_div_rn_f64_full
        .type           $__internal_10_$__cuda_sm20_div_rn_f64_full,@function
        .size           $__internal_10_$__cuda_sm20_div_rn_f64_full,($__internal_11_$__cuda_sm20_dsqrt_rn_f64_mediumpath_v1 - $__internal_10_$__cuda_sm20_div_rn_f64_full)
$__internal_10_$__cuda_sm20_div_rn_f64_full:
[C---:B------:R-:W-:Y:S01]  /*282e0*/  FSETP.GEU.AND P0, PT, |R23|.reuse, 1.469367938527859385e-39, PT ;  /* 0x001000001700780b */ /* 0x040fe20003f0e200 */
[----:B------:R-:W-:Y:S01]  /*282f0*/  HFMA2.MMA R26, -RZ, RZ, 0, 5.9604644775390625e-08 ;  /* 0x00000001ff1a7435 */ /* 0x000fe200000001ff */
[-C--:B------:R-:W-:Y:S01]  /*28300*/  MOV R22, R16.reuse ;  /* 0x0000001000167202 */ /* 0x080fe20000000f00 */
[----:B------:R-:W-:Y:S01]  /*28310*/  IMAD.MOV.U32 R24, RZ, RZ, R7 ;  /* 0x000000ffff187224 */ /* 0x000fe200078e0007 */
[----:B------:R-:W-:Y:S01]  /*28320*/  LOP3.LUT R17, R23, 0x800fffff, RZ, 0xc0, !PT ;  /* 0x800fffff17117812 */ /* 0x000fe200078ec0ff */
[----:B------:R-:W-:Y:S01]  /*28330*/  BSSY B4, `(.L_x_2376) ;  /* 0x000005b000047945 */ /* 0x000fe20003800000 */
[----:B------:R-:W-:Y:S02]  /*28340*/  MOV R20, R16 ;  /* 0x0000001000147202 */ /* 0x000fe40000000f00 */
[----:B------:R-:W-:Y:S02]  /*28350*/  LOP3.LUT R21, R17, 0x3ff00000, RZ, 0xfc, !PT ;  /* 0x3ff0000011157812 */ /* 0x000fe400078efcff */
[----:B------:R-:W-:-:S03]  /*28360*/  MOV R25, R8 ;  /* 0x0000000800197202 */ /* 0x000fc60000000f00 */
[----:B------:R-:W-:Y:S01]  /*28370*/  @!P0 DMUL R20, R22, 8.98846567431157953865e+307 ;  /* 0x7fe0000016148828 */ /* 0x000fe20000000000 */
[C---:B------:R-:W-:Y:S02]  /*28380*/  FSETP.GEU.AND P3, PT, |R25|.reuse, 1.469367938527859385e-39, PT ;  /* 0x001000001900780b */ /* 0x040fe40003f6e200 */
[----:B------:R-:W-:-:S03]  /*28390*/  LOP3.LUT R7, R25, 0x7ff00000, RZ, 0xc0, !PT ;  /* 0x7ff0000019077812 */ /* 0x000fc600078ec0ff */
[----:B------:R-:W0:Y:S08]  /*283a0*/  MUFU.RCP64H R27, R21 ;  /* 0x00000015001b7308 */ /* 0x000e300000001800 */
[----:B------:R-:W-:Y:S02]  /*283b0*/  @!P3 LOP3.LUT R8, R23, 0x7ff00000, RZ, 0xc0, !PT ;  /* 0x7ff000001708b812 */ /* 0x000fe400078ec0ff */
[----:B------:R-:W-:-:S02]  /*283c0*/  @!P3 MOV R32, RZ ;  /* 0x000000ff0020b202 */ /* 0x000fc40000000f00 */
[----:B------:R-:W-:Y:S01]  /*283d0*/  @!P3 ISETP.GE.U32.AND P4, PT, R7, R8, PT ;  /* 0x000000080700b20c */ /* 0x000fe20003f86070 */
[----:B------:R-:W-:Y:S01]  /*283e0*/  IMAD.MOV.U32 R8, RZ, RZ, 0x1ca00000 ;  /* 0x1ca00000ff087424 */ /* 0x000fe200078e00ff */
[----:B0-----:R-:W-:-:S08]  /*283f0*/  DFMA R16, R26, -R20, 1 ;  /* 0x3ff000001a10742b */ /* 0x001fd00000000814 */
[----:B------:R-:W-:Y:S01]  /*28400*/  DFMA R28, R16, R16, R16 ;  /* 0x00000010101c722b */ /* 0x000fe20000000010 */
[----:B------:R-:W-:Y:S02]  /*28410*/  LOP3.LUT R16, R23, 0x7ff00000, RZ, 0xc0, !PT ;  /* 0x7ff0000017107812 */ /* 0x000fe400078ec0ff */
[----:B------:R-:W-:Y:S02]  /*28420*/  @!P3 SEL R17, R8, 0x63400000, !P4 ;  /* 0x634000000811b807 */ /* 0x000fe40006000000 */
[----:B------:R-:W-:-:S03]  /*28430*/  ISETP.GE.U32.AND P1, PT, R7, R16, PT ;  /* 0x000000100700720c */ /* 0x000fc60003f26070 */
[----:B------:R-:W-:Y:S01]  /*28440*/  DFMA R28, R26, R28, R26 ;  /* 0x0000001c1a1c722b */ /* 0x000fe2000000001a */
[--C-:B------:R-:W-:Y:S02]  /*28450*/  @!P3 LOP3.LUT R17, R17, 0x80000000, R25.reuse, 0xf8, !PT ;  /* 0x800000001111b812 */ /* 0x100fe400078ef819 */
[----:B------:R-:W-:Y:S02]  /*28460*/  SEL R26, R8, 0x63400000, !P1 ;  /* 0x63400000081a7807 */ /* 0x000fe40004800000 */
[----:B------:R-:W-:Y:S02]  /*28470*/  @!P3 LOP3.LUT R33, R17, 0x100000, RZ, 0xfc, !PT ;  /* 0x001000001121b812 */ /* 0x000fe400078efcff */
[----:B------:R-:W-:Y:S01]  /*28480*/  LOP3.LUT R27, R26, 0x800fffff, R25, 0xf8, !PT ;  /* 0x800fffff1a1b7812 */ /* 0x000fe200078ef819 */
[----:B------:R-:W-:Y:S01]  /*28490*/  DFMA R30, R28, -R20, 1 ;  /* 0x3ff000001c1e742b */ /* 0x000fe20000000814 */
[----:B------:R-:W-:-:S06]  /*284a0*/  MOV R26, R24 ;  /* 0x00000018001a7202 */ /* 0x000fcc0000000f00 */
[----:B------:R-:W-:Y:S01]  /*284b0*/  @!P3 DFMA R26, R26, 2, -R32 ;  /* 0x400000001a1ab82b */ /* 0x000fe20000000820 */
[----:B------:R-:W-:Y:S01]  /*284c0*/  IMAD.MOV.U32 R32, RZ, RZ, R7 ;  /* 0x000000ffff207224 */ /* 0x000fe200078e0007 */
[----:B------:R-:W-:Y:S01]  /*284d0*/  DFMA R30, R28, R30, R28 ;  /* 0x0000001e1c1e722b */ /* 0x000fe2000000001c */
[----:B------:R-:W-:Y:S02]  /*284e0*/  MOV R33, R16 ;  /* 0x0000001000217202 */ /* 0x000fe40000000f00 */
[----:B------:R-:W-:-:S05]  /*284f0*/  @!P0 LOP3.LUT R33, R21, 0x7ff00000, RZ, 0xc0, !PT ;  /* 0x7ff0000015218812 */ /* 0x000fca00078ec0ff */
[----:B------:R-:W-:Y:S01]  /*28500*/  @!P3 LOP3.LUT R32, R27, 0x7ff00000, RZ, 0xc0, !PT ;  /* 0x7ff000001b20b812 */ /* 0x000fe200078ec0ff */
[----:B------:R-:W-:Y:S01]  /*28510*/  VIADD R35, R33, 0xffffffff ;  /* 0xffffffff21237836 */ /* 0x000fe20000000000 */
[----:B------:R-:W-:Y:S02]  /*28520*/  DMUL R28, R30, R26 ;  /* 0x0000001a1e1c7228 */ /* 0x000fe40000000000 */
[----:B------:R-:W-:-:S04]  /*28530*/  IADD3 R34, R32, -0x1, RZ ;  /* 0xffffffff20227810 */ /* 0x000fc80007ffe0ff */
[----:B------:R-:W-:Y:S02]  /*28540*/  ISETP.GT.U32.AND P0, PT, R34, 0x7feffffe, PT ;  /* 0x7feffffe2200780c */ /* 0x000fe40003f04070 */
[----:B------:R-:W-:Y:S02]  /*28550*/  DFMA R16, R28, -R20, R26 ;  /* 0x800000141c10722b */ /* 0x000fe4000000001a */
[----:B------:R-:W-:-:S06]  /*28560*/  ISETP.GT.U32.OR P0, PT, R35, 0x7feffffe, P0 ;  /* 0x7feffffe2300780c */ /* 0x000fcc0000704470 */
[----:B------:R-:W-:-:S07]  /*28570*/  DFMA R16, R30, R16, R28 ;  /* 0x000000101e10722b */ /* 0x000fce000000001c */
[----:B------:R-:W-:Y:S05]  /*28580*/  @P0 BRA `(.L_x_2377) ;  /* 0x0000000000740947 */ /* 0x000fea0003800000 */
[----:B------:R-:W-:-:S04]  /*28590*/  LOP3.LUT R24, R23, 0x7ff00000, RZ, 0xc0, !PT ;  /* 0x7ff0000017187812 */ /* 0x000fc800078ec0ff */
[CC--:B------:R-:W-:Y:S02]  /*285a0*/  VIADDMNMX R25, R7.reuse, -R24.reuse, 0xb9600000, !PT ;  /* 0xb960000007197446 */ /* 0x0c0fe40007800918 */
[----:B------:R-:W-:Y:S01]  /*285b0*/  ISETP.GE.U32.AND P0, PT, R7, R24, PT ;  /* 0x000000180700720c */ /* 0x000fe20003f06070 */
[----:B------:R-:W-:Y:S01]  /*285c0*/  IMAD.MOV.U32 R24, RZ, RZ, RZ ;  /* 0x000000ffff187224 */ /* 0x000fe200078e00ff */
[----:B------:R-:W-:Y:S02]  /*285d0*/  VIMNMX R7, R25, 0x46a00000, PT ;  /* 0x46a0000019077848 */ /* 0x000fe40003fe0100 */
[----:B------:R-:W-:-:S04]  /*285e0*/  SEL R8, R8, 0x63400000, !P0 ;  /* 0x6340000008087807 */ /* 0x000fc80004000000 */
[----:B------:R-:W-:-:S04]  /*285f0*/  IADD3 R7, -R8, R7, RZ ;  /* 0x0000000708077210 */ /* 0x000fc80007ffe1ff */
[----:B------:R-:W-:-:S06]  /*28600*/  IADD3 R25, R7, 0x7fe00000, RZ ;  /* 0x7fe0000007197810 */ /* 0x000fcc0007ffe0ff */
[----:B------:R-:W-:-:S10]  /*28610*/  DMUL R28, R16, R24 ;  /* 0x00000018101c7228 */ /* 0x000fd40000000000 */
[----:B------:R-:W-:-:S13]  /*28620*/  FSETP.GTU.AND P0, PT, |R29|, 1.469367938527859385e-39, PT ;  /* 0x001000001d00780b */ /* 0x000fda0003f0c200 */
[----:B------:R-:W-:Y:S05]  /*28630*/  @P0 BRA `(.L_x_2378) ;  /* 0x0000000000a80947 */ /* 0x000fea0003800000 */
[----:B------:R-:W-:-:S06]  /*28640*/  DFMA R20, R16, -R20, R26 ;  /* 0x800000141014722b */ /* 0x000fcc000000001a */
[----:B------:R-:W-:-:S04]  /*28650*/  MOV R20, RZ ;  /* 0x000000ff00147202 */ /* 0x000fc80000000f00 */
        /* <DEDUP_REMOVED lines=12> */
[----:B------:R-:W-:Y:S02]  /*28720*/  FSEL R7, R7, R29, !P0 ;  /* 0x0000001d07077208 */ /* 0x000fe40004000000 */
[----:B------:R-:W-:Y:S02]  /*28730*/  MOV R28, R8 ;  /* 0x00000008001c7202 */ /* 0x000fe40000000f00 */
[----:B------:R-:W-:Y:S01]  /*28740*/  MOV R29, R7 ;  /* 0x00000007001d7202 */ /* 0x000fe20000000f00 */
[----:B------:R-:W-:Y:S06]  /*28750*/  BRA `(.L_x_2378) ;  /* 0x0000000000607947 */ /* 0x000fec0003800000 */
.L_x_2377:
        /* <DEDUP_REMOVED lines=17> */
.L_x_2380:
[----:B------:R-:W-:Y:S01]  /*28870*/  LOP3.LUT R7, R23, 0x80000, RZ, 0xfc, !PT ;  /* 0x0008000017077812 */ /* 0x000fe200078efcff */
[----:B------:R-:W-:-:S03]  /*28880*/  IMAD.MOV.U32 R28, RZ, RZ, R22 ;  /* 0x000000ffff1c7224 */ /* 0x000fc600078e0016 */
[----:B------:R-:W-:Y:S01]  /*28890*/  MOV R29, R7 ;  /* 0x00000007001d7202 */ /* 0x000fe20000000f00 */
[----:B------:R-:W-:Y:S06]  /*288a0*/  BRA `(.L_x_2378) ;  /* 0x00000000000c7947 */ /* 0x000fec0003800000 */
.L_x_2379:
[----:B------:R-:W-:Y:S02]  /*288b0*/  LOP3.LUT R7, R25, 0x80000, RZ, 0xfc, !PT ;  /* 0x0008000019077812 */ /* 0x000fe400078efcff */
[----:B------:R-:W-:-:S03]  /*288c0*/  MOV R28, R24 ;  /* 0x00000018001c7202 */ /* 0x000fc60000000f00 */
[----:B------:R-:W-:-:S07]  /*288d0*/  IMAD.MOV.U32 R29, RZ, RZ, R7 ;  /* 0x000000ffff1d7224 */ /* 0x000fce00078e0007 */
.L_x_2378:
[----:B------:R-:W-:Y:S05]  /*288e0*/  BSYNC B4 ;  /* 0x0000000000047941 */ /* 0x000fea0003800000 */
.L_x_2376:
[----:B------:R-:W-:Y:S01]  /*288f0*/  HFMA2.MMA R7, -RZ, RZ, 0, 0 ;  /* 0x00000000ff077435 */ /* 0x000fe200000001ff */
[----:B------:R-:W-:-:S05]  /*28900*/  MOV R8, R28 ;  /* 0x0000001c00087202 */ /* 0x000fca0000000f00 */
[----:B------:R-:W-:Y:S05]  /*28910*/  RET.REL.NODEC R6 `(_ZN2at6native29vectorized_elementwise_kernelILi4EN48_GLOBAL__N__08322988_15_IGammaKernel_cu_cb51a28d10CalcIgammaIfEESt5arrayIPcLm3EEEEviT0_T1_) ;  /* 0xfffffd7406b87950 */ /* 0x000fea0003c3ffff */
        .weak           $__internal_11_$__cuda_sm20_dsqrt_rn_f64_mediumpath_v1
        .type           $__internal_11_$__cuda_sm20_dsqrt_rn_f64_mediumpath_v1,@function
        .size           $__internal_11_$__cuda_sm20_dsqrt_rn_f64_mediumpath_v1,(.L_x_7597 - $__internal_11_$__cuda_sm20_dsqrt_rn_f64_mediumpath_v1)
$__internal_11_$__cuda_sm20_dsqrt_rn_f64_mediumpath_v1:
        /* <DEDUP_REMOVED lines=20> */
.L_x_2382:
        /* <DEDUP_REMOVED lines=25> */
.L_x_2384:
[----:B------:R-:W-:-:S11]  /*28bf0*/  DADD R8, R6, R6 ;  /* 0x0000000006087229 */ /* 0x000fd60000000006 */
.L_x_2383:
[----:B------:R-:W-:Y:S05]  /*28c00*/  BSYNC B4 ;  /* 0x0000000000047941 */ /* 0x000fea0003800000 */
.L_x_2381:
[----:B------:R-:W-:Y:S01]  /*28c10*/  HFMA2.MMA R3, -RZ, RZ, 0, 0 ;  /* 0x00000000ff037435 */ /* 0x000fe200000001ff */
[----:B------:R-:W-:Y:S01]  /*28c20*/  IMAD.MOV.U32 R22, RZ, RZ, R8 ;  /* 0x000000ffff167224 */ /* 0x000fe200078e0008 */
[----:B------:R-:W-:-:S04]  /*28c30*/  MOV R23, R9 ;  /* 0x0000000900177202 */ /* 0x000fc80000000f00 */
[----:B------:R-:W-:Y:S05]  /*28c40*/  RET.REL.NODEC R2 `(_ZN2at6native29vectorized_elementwise_kernelILi4EN48_GLOBAL__N__08322988_15_IGammaKernel_cu_cb51a28d10CalcIgammaIfEESt5arrayIPcLm3EEEEviT0_T1_) ;  /* 0xfffffd7002ec7950 */ /* 0x000fea0003c3ffff */
.L_x_2385:
        /* <DEDUP_REMOVED lines=11> */
.L_x_7597:


//--------------------- .text._ZN2at6native29vectorized_elementwise_kernelILi8EN48_GLOBAL__N__08322988_15_IGammaKernel_cu_cb51a28d10CalcIgammaIfEESt5arrayIPcLm3EEEEviT0_T1_ --------------------------
	.section	.text._ZN2at6native29vectorized_elementwise_kernelILi8EN48_GLOBAL__N__08322988_15_IGammaKernel_cu_cb51a28d10CalcIgammaIfEESt5arrayIPcLm3EEEEviT0_T1_,"ax",@progbits
	.align	128
.text._ZN2at6native29vectorized_elementwise_kernelILi8EN48_GLOBAL__N__08322988_15_IGammaKernel_cu_cb51a28d10CalcIgammaIfEESt5arrayIPcLm3EEEEviT0_T1_:
        .type           _ZN2at6native29vectorized_elementwise_kernelILi8EN48_GLOBAL__N__08322988_15_IGammaKernel_cu_cb51a28d10CalcIgammaIfEESt5arrayIPcLm3EEEEviT0_T1_,@function
        .size           _ZN2at6native29vectorized_elementwise_kernelILi8EN48_GLOBAL__N__08322988_15_IGammaKernel_cu_cb51a28d10CalcIgammaIfEESt5arrayIPcLm3EEEEviT0_T1_,(.L_x_7602 - _ZN2at6native29vectorized_elementwise_kernelILi8EN48_GLOBAL__N__08322988_15_IGammaKernel_cu_cb51a28d10CalcIgammaIfEESt5arrayIPcLm3EEEEviT0_T1_)
        .other          _ZN2at6native29vectorized_elementwise_kernelILi8EN48_GLOBAL__N__08322988_15_IGammaKernel_cu_cb51a28d10CalcIgammaIfEESt5arrayIPcLm3EEEEviT0_T1_,@"STO_CUDA_ENTRY STV_DEFAULT"
_ZN2at6native29vectorized_elementwise_kernelILi8EN48_GLOBAL__N__08322988_15_IGammaKernel_cu_cb51a28d10CalcIgammaIfEESt5arrayIPcLm3EEEEviT0_T1_:
        /* <DEDUP_REMOVED lines=35> */
[----:B------:R-:W-:Y:S05]  /*0230*/  CALL.REL.NOINC `($_ZN2at6native29vectorized_elementwise_kernelILi8EN48_GLOBAL__N__08322988_15_IGammaKernel_cu_cb51a28d10CalcIgammaIfEESt5arrayIPcLm3EEEEviT0_T1_$_ZN46_INTERNAL_08322988_15_IGammaKernel_cu_cb51a28d48_GLOBAL__N__08322988_15_IGammaKernel_cu_cb51a28d12calc_igammacIfEET_S2_S2_) ;  /* 0x000000f8006c7944 */ /* 0x000fea0003c00000 */
[----:B------:R-:W-:Y:S01]  /*0240*/  IMAD.MOV.U32 R3, RZ, RZ, R41 ;  /* 0x000000ffff037224 */ /* 0x000fe200078e0029 */
[----:B------:R-:W-:Y:S01]  /*0250*/  MOV R0, R37 ;  /* 0x0000002500007202 */ /* 0x000fe20000000f00 */
[----:B------:R-:W-:Y:S01]  /*0260*/  IMAD.MOV.U32 R36, RZ, RZ, R6 ;  /* 0x000000ffff247224 */ /* 0x000fe200078e0006 */
[----:B------:R-:W-:-:S07]  /*0270*/  MOV R5, 0x290 ;  /* 0x0000029000057802 */ /* 0x000fce0000000f00 */
[----:B------:R-:W-:Y:S05]  /*0280*/  CALL.REL.NOINC `($_ZN2at6native29vectorized_elementwise_kernelILi8EN48_GLOBAL__N__08322988_15_IGammaKernel_cu_cb51a28d10CalcIgammaIfEESt5arrayIPcLm3EEEEviT0_T1_$_ZN46_INTERNAL_08322988_15_IGammaKernel_cu_cb51a28d48_GLOBAL__N__08322988_15_IGammaKernel_cu_cb51a28d12calc_igammacIfEET_S2_S2_) ;  /* 0x000000f800587944 */ /* 0x000fea0003c00000 */
[----:B------:R-:W-:Y:S01]  /*0290*/  MOV R3, R42 ;  /* 0x0000002a00037202 */ /* 0x000fe20000000f00 */
[----:B------:R-:W-:Y:S01]  /*02a0*/  IMAD.MOV.U32 R0, RZ, RZ, R38 ;  /* 0x000000ffff007224 */ /* 0x000fe200078e0026 */
        /* <DEDUP_REMOVED lines=8> */
[----:B------:R0:W5:Y:S04]  /*0330*/  LDL.LU R3, [R1+0x1400] ;  /* 0x0014000001037983 */ /* 0x0001680000300800 */
[----:B------:R0:W5:Y:S01]  /*0340*/  LDL.LU R0, [R1+0x13f0] ;  /* 0x0013f00001007983 */ /* 0x0001620000300800 */
[----:B------:R-:W-:Y:S02]  /*0350*/  MOV R39, R6 ;  /* 0x0000000600277202 */ /* 0x000fe40000000f00 */
[----:B------:R-:W-:-:S07]  /*0360*/  MOV R5, 0x380 ;  /* 0x0000038000057802 */ /* 0x000fce0000000f00 */
[----:B0----5:R-:W-:Y:S05]  /*0370*/  CALL.REL.NOINC `($_ZN2at6native29vectorized_elementwise_kernelILi8EN48_GLOBAL__N__08322988_15_IGammaKernel_cu_cb51a28d10CalcIgammaIfEESt5arrayIPcLm3EEEEviT0_T1_$_ZN46_INTERNAL_08322988_15_IGammaKernel_cu_cb51a28d48_GLOBAL__N__08322988_15_IGammaKernel_cu_cb51a28d12calc_igammacIfEET_S2_S2_) ;  /* 0x000000f8001c7944 */ /* 0x021fea0003c00000 */
[----:B------:R0:W5:Y:S04]  /*0380*/  LDL.LU R3, [R1+0x1404] ;  /* 0x0014040001037983 */ /* 0x0001680000300800 */
[----:B------:R0:W5:Y:S01]  /*0390*/  LDL.LU R0, [R1+0x13f4] ;  /* 0x0013f40001007983 */ /* 0x0001620000300800 */
[----:B------:R-:W-:Y:S01]  /*03a0*/  IMAD.MOV.U32 R12, RZ, RZ, R6 ;  /* 0x000000ffff0c7224 */ /* 0x000fe200078e0006 */
[----:B------:R-:W-:-:S07]  /*03b0*/  MOV R5, 0x3d0 ;  /* 0x000003d000057802 */ /* 0x000fce0000000f00 */
[----:B0----5:R-:W-:Y:S05]  /*03c0*/  CALL.REL.NOINC `($_ZN2at6native29vectorized_elementwise_kernelILi8EN48_GLOBAL__N__08322988_15_IGammaKernel_cu_cb51a28d10CalcIgammaIfEESt5arrayIPcLm3EEEEviT0_T1_$_ZN46_INTERNAL_08322988_15_IGammaKernel_cu_cb51a28d48_GLOBAL__N__08322988_15_IGammaKernel_cu_cb51a28d12calc_igammacIfEET_S2_S2_) ;  /* 0x000000f800087944 */ /* 0x021fea0003c00000 */
        /* <DEDUP_REMOVED lines=10> */
[----:B------:R-:W-:Y:S01]  /*0470*/  MOV R15, R6 ;  /* 0x00000006000f7202 */ /* 0x000fe20000000f00 */
[----:B------:R-:W-:Y:S06]  /*0480*/  BRA `(.L_x_2388) ;  /* 0x00000000009c7947 */ /* 0x000fec0003800000 */
.L_x_2387:
[----:B0----5:R-:W-:Y:S01]  /*0490*/  IMAD.MOV.U32 R2, RZ, RZ, R40 ;  /* 0x000000ffff027224 */ /* 0x021fe200078e0028 */
[----:B------:R-:W-:Y:S02]  /*04a0*/  MOV R0, R36 ;  /* 0x0000002400007202 */ /* 0x000fe40000000f00 */
[----:B------:R-:W-:-:S07]  /*04b0*/  MOV R4, 0x4d0 ;  /* 0x000004d000047802 */ /* 0x000fce0000000f00 */
[----:B------:R-:W-:Y:S05]  /*04c0*/  CALL.REL.NOINC `($_ZN2at6native29vectorized_elementwise_kernelILi8EN48_GLOBAL__N__08322988_15_IGammaKernel_cu_cb51a28d10CalcIgammaIfEESt5arrayIPcLm3EEEEviT0_T1_$_ZN46_INTERNAL_08322988_15_IGammaKernel_cu_cb51a28d48_GLOBAL__N__08322988_15_IGammaKernel_cu_cb51a28d11calc_igammaIfEET_S2_S2_) ;  /* 0x00000014009c7944 */ /* 0x000fea0003c00000 */
[----:B------:R-:W-:Y:S01]  /*04d0*/  IMAD.MOV.U32 R2, RZ, RZ, R41 ;  /* 0x000000ffff027224 */ /* 0x000fe200078e0029 */
[----:B------:R-:W-:Y:S01]  /*04e0*/  MOV R0, R37 ;  /* 0x0000002500007202 */ /* 0x000fe20000000f00 */
[----:B------:R-:W-:Y:S01]  /*04f0*/  IMAD.MOV.U32 R36, RZ, RZ, R15 ;  /* 0x000000ffff247224 */ /* 0x000fe200078e000f */
[----:B------:R-:W-:-:S07]  /*0500*/  MOV R4, 0x520 ;  /* 0x0000052000047802 */ /* 0x000fce0000000f00 */
[----:B------:R-:W-:Y:S05]  /*0510*/  CALL.REL.NOINC `($_ZN2at6native29vectorized_elementwise_kernelILi8EN48_GLOBAL__N__08322988_15_IGammaKernel_cu_cb51a28d10CalcIgammaIfEESt5arrayIPcLm3EEEEviT0_T1_$_ZN46_INTERNAL_08322988_15_IGammaKernel_cu_cb51a28d48_GLOBAL__N__08322988_15_IGammaKernel_cu_cb51a28d11calc_igammaIfEET_S2_S2_) ;  /* 0x0000001400887944 */ /* 0x000fea0003c00000 */
[----:B------:R-:W-:Y:S01]  /*0520*/  MOV R2, R42 ;  /* 0x0000002a00027202 */ /* 0x000fe20000000f00 */
[----:B------:R-:W-:Y:S01]  /*0530*/  IMAD.MOV.U32 R0, RZ, RZ, R38 ;  /* 0x000000ffff007224 */ /* 0x000fe200078e0026 */
        /* <DEDUP_REMOVED lines=8> */
[----:B------:R0:W5:Y:S04]  /*05c0*/  LDL.LU R2, [R1+0x1400] ;  /* 0x0014000001027983 */ /* 0x0001680000300800 */
[----:B------:R0:W5:Y:S01]  /*05d0*/  LDL.LU R0, [R1+0x13f0] ;  /* 0x0013f00001007983 */ /* 0x0001620000300800 */
[----:B------:R-:W-:Y:S02]  /*05e0*/  MOV R39, R15 ;  /* 0x0000000f00277202 */ /* 0x000fe40000000f00 */
[----:B------:R-:W-:-:S07]  /*05f0*/  MOV R4, 0x610 ;  /* 0x0000061000047802 */ /* 0x000fce0000000f00 */
[----:B0----5:R-:W-:Y:S05]  /*0600*/  CALL.REL.NOINC `($_ZN2at6native29vectorized_elementwise_kernelILi8EN48_GLOBAL__N__08322988_15_IGammaKernel_cu_cb51a28d10CalcIgammaIfEESt5arrayIPcLm3EEEEviT0_T1_$_ZN46_INTERNAL_08322988_15_IGammaKernel_cu_cb51a28d48_GLOBAL__N__08322988_15_IGammaKernel_cu_cb51a28d11calc_igammaIfEET_S2_S2_) ;  /* 0x00000014004c7944 */ /* 0x021fea0003c00000 */
[----:B------:R0:W5:Y:S04]  /*0610*/  LDL.LU R2, [R1+0x1404] ;  /* 0x0014040001027983 */ /* 0x0001680000300800 */
[----:B------:R0:W5:Y:S01]  /*0620*/  LDL.LU R0, [R1+0x13f4] ;  /* 0x0013f40001007983 */ /* 0x0001620000300800 */
[----:B------:R-:W-:Y:S01]  /*0630*/  IMAD.MOV.U32 R12, RZ, RZ, R15 ;  /* 0x000000ffff0c7224 */ /* 0x000fe200078e000f */
[----:B------:R-:W-:-:S07]  /*0640*/  MOV R4, 0x660 ;  /* 0x0000066000047802 */ /* 0x000fce0000000f00 */
[----:B0----5:R-:W-:Y:S05]  /*0650*/  CALL.REL.NOINC `($_ZN2at6native29vectorized_elementwise_kernelILi8EN48_GLOBAL__N__08322988_15_IGammaKernel_cu_cb51a28d10CalcIgammaIfEESt5arrayIPcLm3EEEEviT0_T1_$_ZN46_INTERNAL_08322988_15_IGammaKernel_cu_cb51a28d48_GLOBAL__N__08322988_15_IGammaKernel_cu_cb51a28d11calc_igammaIfEET_S2_S2_) ;  /* 0x0000001400387944 */ /* 0x021fea0003c00000 */
        /* <DEDUP_REMOVED lines=10> */
.L_x_2388:
        /* <DEDUP_REMOVED lines=8> */
.L_x_2386:
        /* <DEDUP_REMOVED lines=92> */
[----:B------:R-:W-:Y:S05]  /*0d40*/  CALL.REL.NOINC `($_ZN2at6native29vectorized_elementwise_kernelILi8EN48_GLOBAL__N__08322988_15_IGammaKernel_cu_cb51a28d10CalcIgammaIfEESt5arrayIPcLm3EEEEviT0_T1_$_ZN46_INTERNAL_08322988_15_IGammaKernel_cu_cb51a28d48_GLOBAL__N__08322988_15_IGammaKernel_cu_cb51a28d12calc_igammacIfEET_S2_S2_) ;  /* 0x000000ec00a87944 */ /* 0x000fea0003c00000 */
[----:B------:R0:W-:Y:S02]  /*0d50*/  STL [R1+0x13f4], R6 ;  /* 0x0013f40601007387 */ /* 0x0001e40000100800 */
.L_x_2392:
[----:B------:R-:W-:Y:S05]  /*0d60*/  BSYNC B5 ;  /* 0x0000000000057941 */ /* 0x000fea0003800000 */
.L_x_2391:
        /* <DEDUP_REMOVED lines=8> */
[----:B01---5:R-:W-:Y:S05]  /*0df0*/  CALL.REL.NOINC `($_ZN2at6native29vectorized_elementwise_kernelILi8EN48_GLOBAL__N__08322988_15_IGammaKernel_cu_cb51a28d10CalcIgammaIfEESt5arrayIPcLm3EEEEviT0_T1_$_ZN46_INTERNAL_08322988_15_IGammaKernel_cu_cb51a28d48_GLOBAL__N__08322988_15_IGammaKernel_cu_cb51a28d12calc_igammacIfEET_S2_S2_) ;  /* 0x000000ec007c7944 */ /* 0x023fea0003c00000 */
[----:B------:R-:W-:-:S07]  /*0e00*/  IMAD.MOV.U32 R53, RZ, RZ, R6 ;  /* 0x000000ffff357224 */ /* 0x000fce00078e0006 */
.L_x_2394:
[----:B------:R-:W-:Y:S05]  /*0e10*/  BSYNC B5 ;  /* 0x0000000000057941 */ /* 0x000fea0003800000 */
.L_x_2393:
        /* <DEDUP_REMOVED lines=8> */
[----:B0-----:R-:W-:Y:S05]  /*0ea0*/  CALL.REL.NOINC `($_ZN2at6native29vectorized_elementwise_kernelILi8EN48_GLOBAL__N__08322988_15_IGammaKernel_cu_cb51a28d10CalcIgammaIfEESt5arrayIPcLm3EEEEviT0_T1_$_ZN46_INTERNAL_08322988_15_IGammaKernel_cu_cb51a28d48_GLOBAL__N__08322988_15_IGammaKernel_cu_cb51a28d12calc_igammacIfEET_S2_S2_) ;  /* 0x000000ec00507944 */ /* 0x001fea0003c00000 */
[----:B------:R-:W-:-:S07]  /*0eb0*/  IMAD.MOV.U32 R43, RZ, RZ, R6 ;  /* 0x000000ffff2b7224 */ /* 0x000fce00078e0006 */
.L_x_2396:
[----:B------:R-:W-:Y:S05]  /*0ec0*/  BSYNC B5 ;  /* 0x0000000000057941 */ /* 0x000fea0003800000 */
.L_x_2395:
        /* <DEDUP_REMOVED lines=10> */
.L_x_2398:
[----:B------:R-:W-:Y:S05]  /*0f70*/  BSYNC B5 ;  /* 0x0000000000057941 */ /* 0x000fea0003800000 */
.L_x_2397:
        /* <DEDUP_REMOVED lines=10> */
.L_x_2400:
[----:B------:R-:W-:Y:S05]  /*1020*/  BSYNC B5 ;  /* 0x0000000000057941 */ /* 0x000fea0003800000 */
.L_x_2399:
        /* <DEDUP_REMOVED lines=10> */
.L_x_2402:
[----:B------:R-:W-:Y:S05]  /*10d0*/  BSYNC B5 ;  /* 0x0000000000057941 */ /* 0x000fea0003800000 */
.L_x_2401:
        /* <DEDUP_REMOVED lines=8> */
[----:B0-----:R-:W-:Y:S05]  /*1160*/  CALL.REL.NOINC `($_ZN2at6native29vectorized_elementwise_kernelILi8EN48_GLOBAL__N__08322988_15_IGammaKernel_cu_cb51a28d10CalcIgammaIfEESt5arrayIPcLm3EEEEviT0_T1_$_ZN46_INTERNAL_08322988_15_IGammaKernel_cu_cb51a28d48_GLOBAL__N__08322988_15_IGammaKernel_cu_cb51a28d12calc_igammacIfEET_S2_S2_) ;  /* 0x000000e800a07944 */ /* 0x001fea0003c00000 */
[----:B------:R-:W-:-:S07]  /*1170*/  MOV R13, R6 ;  /* 0x00000006000d7202 */ /* 0x000fce0000000f00 */
.L_x_2404:
[----:B------:R-:W-:Y:S05]  /*1180*/  BSYNC B5 ;  /* 0x0000000000057941 */ /* 0x000fea0003800000 */
.L_x_2403:
[----:B------:R-:W1:Y:S02]  /*1190*/  S2R R0, SR_TID.X ;  /* 0x0000000000007919 */ /* 0x000e640000002100 */
[----:B-1----:R-:W-:-:S04]  /*11a0*/  IADD3 R0, R0, 0x380, RZ ;  /* 0x0000038000007810 */ /* 0x002fc80007ffe0ff */
[----:B------:R-:W-:-:S13]  /*11b0*/  ISETP.GE.AND P0, PT, R0, UR5, PT ;  /* 0x0000000500007c0c */ /* 0x000fda000bf06270 */
[----:B------:R-:W-:Y:S05]  /*11c0*/  @P0 BRA `(.L_x_2405) ;  /* 0x0000000400600947 */ /* 0x000fea0003800000 */
[----:B------:R-:W-:Y:S01]  /*11d0*/  IMAD.MOV.U32 R3, RZ, RZ, R36 ;  /* 0x000000ffff037224 */ /* 0x000fe200078e0024 */
[----:B------:R-:W-:Y:S02]  /*11e0*/  MOV R0, R12 ;  /* 0x0000000c00007202 */ /* 0x000fe40000000f00 */
[----:B------:R-:W-:-:S07]  /*11f0*/  MOV R5, 0x1210 ;  /* 0x0000121000057802 */ /* 0x000fce0000000f00 */
[----:B0-----:R-:W-:Y:S05]  /*1200*/  CALL.REL.NOINC `($_ZN2at6native29vectorized_elementwise_kernelILi8EN48_GLOBAL__N__08322988_15_IGammaKernel_cu_cb51a28d10CalcIgammaIfEESt5arrayIPcLm3EEEEviT0_T1_$_ZN46_INTERNAL_08322988_15_IGammaKernel_cu_cb51a28d48_GLOBAL__N__08322988_15_IGammaKernel_cu_cb51a28d12calc_igammacIfEET_S2_S2_) ;  /* 0x000000e800787944 */ /* 0x001fea0003c00000 */
[----:B------:R-:W-:Y:S01]  /*1210*/  MOV R5, R6 ;  /* 0x0000000600057202 */ /* 0x000fe20000000f00 */
[----:B------:R-:W-:Y:S06]  /*1220*/  BRA `(.L_x_2405) ;  /* 0x0000000400487947 */ /* 0x000fec0003800000 */
.L_x_2390:
[----:B------:R-:W-:Y:S04]  /*1230*/  BSSY B6, `(.L_x_2406) ;  /* 0x0000006000067945 */ /* 0x000fe80003800000 */
[----:B------:R-:W-:Y:S05]  /*1240*/  @P0 BRA `(.L_x_2407) ;  /* 0x0000000000100947 */ /* 0x000fea0003800000 */
[----:B-----5:R-:W-:Y:S01]  /*1250*/  IMAD.MOV.U32 R2, RZ, RZ, R30 ;  /* 0x000000ffff027224 */ /* 0x020fe200078e001e */
[----:B------:R-:W-:-:S07]  /*1260*/  MOV R4, 0x1280 ;  /* 0x0000128000047802 */ /* 0x000fce0000000f00 */
[----:B------:R-:W-:Y:S05]  /*1270*/  CALL.REL.NOINC `($_ZN2at6native29vectorized_elementwise_kernelILi8EN48_GLOBAL__N__08322988_15_IGammaKernel_cu_cb51a28d10CalcIgammaIfEESt5arrayIPcLm3EEEEviT0_T1_$_ZN46_INTERNAL_08322988_15_IGammaKernel_cu_cb51a28d48_GLOBAL__N__08322988_15_IGammaKernel_cu_cb51a28d11calc_igammaIfEET_S2_S2_) ;  /* 0x0000000800307944 */ /* 0x000fea0003c00000 */
[----:B------:R0:W-:Y:S02]  /*1280*/  STL [R1+0x13f4], R15 ;  /* 0x0013f40f01007387 */ /* 0x0001e40000100800 */
.L_x_2407:
[----:B------:R-:W-:Y:S05]  /*1290*/  BSYNC B6 ;  /* 0x0000000000067941 */ /* 0x000fea0003800000 */
.L_x_2406:
        /* <DEDUP_REMOVED lines=8> */
[----:B01---5:R-:W-:Y:S05]  /*1320*/  CALL.REL.NOINC `($_ZN2at6native29vectorized_elementwise_kernelILi8EN48_GLOBAL__N__08322988_15_IGammaKernel_cu_cb51a28d10CalcIgammaIfEESt5arrayIPcLm3EEEEviT0_T1_$_ZN46_INTERNAL_08322988_15_IGammaKernel_cu_cb51a28d48_GLOBAL__N__08322988_15_IGammaKernel_cu_cb51a28d11calc_igammaIfEET_S2_S2_) ;  /* 0x0000000800047944 */ /* 0x023fea0003c00000 */
[----:B------:R-:W-:-:S07]  /*1330*/  IMAD.MOV.U32 R53, RZ, RZ, R15 ;  /* 0x000000ffff357224 */ /* 0x000fce00078e000f */
.L_x_2409:
[----:B------:R-:W-:Y:S05]  /*1340*/  BSYNC B6 ;  /* 0x0000000000067941 */ /* 0x000fea0003800000 */
.L_x_2408:
        /* <DEDUP_REMOVED lines=8> */
[----:B0-----:R-:W-:Y:S05]  /*13d0*/  CALL.REL.NOINC `($_ZN2at6native29vectorized_elementwise_kernelILi8EN48_GLOBAL__N__08322988_15_IGammaKernel_cu_cb51a28d10CalcIgammaIfEESt5arrayIPcLm3EEEEviT0_T1_$_ZN46_INTERNAL_08322988_15_IGammaKernel_cu_cb51a28d48_GLOBAL__N__08322988_15_IGammaKernel_cu_cb51a28d11calc_igammaIfEET_S2_S2_) ;  /* 0x0000000400d87944 */ /* 0x001fea0003c00000 */
[----:B------:R-:W-:-:S07]  /*13e0*/  MOV R43, R15 ;  /* 0x0000000f002b7202 */ /* 0x000fce0000000f00 */
.L_x_2411:
[----:B------:R-:W-:Y:S05]  /*13f0*/  BSYNC B6 ;  /* 0x0000000000067941 */ /* 0x000fea0003800000 */
.L_x_2410:
        /* <DEDUP_REMOVED lines=8> */
[----:B0-----:R-:W-:Y:S05]  /*1480*/  CALL.REL.NOINC `($_ZN2at6native29vectorized_elementwise_kernelILi8EN48_GLOBAL__N__08322988_15_IGammaKernel_cu_cb51a28d10CalcIgammaIfEESt5arrayIPcLm3EEEEviT0_T1_$_ZN46_INTERNAL_08322988_15_IGammaKernel_cu_cb51a28d48_GLOBAL__N__08322988_15_IGammaKernel_cu_cb51a28d11calc_igammaIfEET_S2_S2_) ;  /* 0x0000000400ac7944 */ /* 0x001fea0003c00000 */
[----:B------:R-:W-:-:S07]  /*1490*/  MOV R42, R15 ;  /* 0x0000000f002a7202 */ /* 0x000fce0000000f00 */
.L_x_2413:
[----:B------:R-:W-:Y:S05]  /*14a0*/  BSYNC B6 ;  /* 0x0000000000067941 */ /* 0x000fea0003800000 */
.L_x_2412:
        /* <DEDUP_REMOVED lines=8> */
[----:B0-----:R-:W-:Y:S05]  /*1530*/  CALL.REL.NOINC `($_ZN2at6native29vectorized_elementwise_kernelILi8EN48_GLOBAL__N__08322988_15_IGammaKernel_cu_cb51a28d10CalcIgammaIfEESt5arrayIPcLm3EEEEviT0_T1_$_ZN46_INTERNAL_08322988_15_IGammaKernel_cu_cb51a28d48_GLOBAL__N__08322988_15_IGammaKernel_cu_cb51a28d11calc_igammaIfEET_S2_S2_) ;  /* 0x0000000400807944 */ /* 0x001fea0003c00000 */
[----:B------:R-:W-:-:S07]  /*1540*/  IMAD.MOV.U32 R38, RZ, RZ, R15 ;  /* 0x000000ffff267224 */ /* 0x000fce00078e000f */
.L_x_2415:
[----:B------:R-:W-:Y:S05]  /*1550*/  BSYNC B6 ;  /* 0x0000000000067941 */ /* 0x000fea0003800000 */
.L_x_2414:
        /* <DEDUP_REMOVED lines=10> */
.L_x_2417:
[----:B------:R-:W-:Y:S05]  /*1600*/  BSYNC B6 ;  /* 0x0000000000067941 */ /* 0x000fea0003800000 */
.L_x_2416:
        /* <DEDUP_REMOVED lines=10> */
.L_x_2419:
[----:B------:R-:W-:Y:S05]  /*16b0*/  BSYNC B6 ;  /* 0x0000000000067941 */ /* 0x000fea0003800000 */
.L_x_2418:
[----:B------:R-:W1:Y:S02]  /*16c0*/  S2R R0, SR_TID.X ;  /* 0x0000000000007919 */ /* 0x000e640000002100 */
        /* <DEDUP_REMOVED lines=8> */
.L_x_2405:
[----:B------:R-:W-:Y:S05]  /*1750*/  BSYNC B2 ;  /* 0x0000000000027941 */ /* 0x000fea0003800000 */
.L_x_2389:
        /* <DEDUP_REMOVED lines=24> */
.L_x_2422:
[----:B------:R-:W-:-:S13]  /*18e0*/  ISETP.GE.AND P0, PT, R0, UR5, PT ;  /* 0x0000000500007c0c */ /* 0x000fda000bf06270 */
[----:B------:R-:W-:Y:S05]  /*18f0*/  @P0 BRA `(.L_x_2424) ;  /* 0x0000000000300947 */ /* 0x000fea0003800000 */
[----:B-1----:R-:W1:Y:S01]  /*1900*/  LDC.64 R2, c[0x0][0x218] ;  /* 0x00008600ff027b82 */ /* 0x002e620000000a00 */
[C---:B------:R-:W-:Y:S02]  /*1910*/  IADD3 R7, R0.reuse, UR4, RZ ;  /* 0x0000000400077c10 */ /* 0x040fe4000fffe0ff */
[----:B------:R-:W-:-:S03]  /*1920*/  IADD3 R0, R0, 0x80, RZ ;  /* 0x0000008000007810 */ /* 0x000fc60007ffe0ff */
[----:B-1----:R-:W-:-:S05]  /*1930*/  IMAD.WIDE.U32 R2, R7, 0x4, R2 ;  /* 0x0000000407027825 */ /* 0x002fca00078e0002 */
[----:B------:R2:W-:Y:S02]  /*1940*/  STG.E desc[UR10][R2.64], R42 ;  /* 0x0000002a02007986 */ /* 0x0005e4000c10190a */
.L_x_2423:
[----:B------:R-:W-:-:S13]  /*1950*/  ISETP.GE.AND P0, PT, R0, UR5, PT ;  /* 0x0000000500007c0c */ /* 0x000fda000bf06270 */
[----:B------:R-:W-:Y:S05]  /*1960*/  @P0 BRA `(.L_x_2425) ;  /* 0x0000000000340947 */ /* 0x000fea0003800000 */
[----:B-12---:R-:W1:Y:S01]  /*1970*/  LDC.64 R2, c[0x0][0x218] ;  /* 0x00008600ff027b82 */ /* 0x006e620000000a00 */
[C---:B------:R-:W-:Y:S01]  /*1980*/  VIADD R7, R0.reuse, UR4 ;  /* 0x0000000400077c36 */ /* 0x040fe20008000000 */
[----:B------:R-:W-:-:S03]  /*1990*/  IADD3 R0, R0, 0x80, RZ ;  /* 0x0000008000007810 */ /* 0x000fc60007ffe0ff */
[----:B-1----:R-:W-:-:S05]  /*19a0*/  IMAD.WIDE.U32 R2, R7, 0x4, R2 ;  /* 0x0000000407027825 */ /* 0x002fca00078e0002 */
[----:B------:R2:W-:Y:S02]  /*19b0*/  STG.E desc[UR10][R2.64], R38 ;  /* 0x0000002602007986 */ /* 0x0005e4000c10190a */
.L_x_2424:
        /* <DEDUP_REMOVED lines=8> */
.L_x_2425:
[----:B------:R-:W-:Y:S05]  /*1a40*/  BSYNC B1 ;  /* 0x0000000000017941 */ /* 0x000fea0003800000 */
.L_x_2421:
[----:B------:R-:W-:-:S13]  /*1a50*/  ISETP.GE.AND P0, PT, R0, UR5, PT ;  /* 0x0000000500007c0c */ /* 0x000fda000bf06270 */
[----:B-123--:R-:W1:Y:S01]  /*1a60*/  @!P0 LDC.64 R2, c[0x0][0x218] ;  /* 0x00008600ff028b82 */ /* 0x00ee620000000a00 */
[C---:B------:R-:W-:Y:S02]  /*1a70*/  @!P0 IADD3 R7, R0.reuse, UR4, RZ ;  /* 0x0000000400078c10 */ /* 0x040fe4000fffe0ff */
[----:B------:R-:W-:-:S03]  /*1a80*/  @!P0 IADD3 R0, R0, 0x80, RZ ;  /* 0x0000008000008810 */ /* 0x000fc60007ffe0ff */
[----:B-1----:R-:W-:-:S05]  /*1a90*/  @!P0 IMAD.WIDE.U32 R2, R7, 0x4, R2 ;  /* 0x0000000407028825 */ /* 0x002fca00078e0002 */
[----:B------:R3:W-:Y:S02]  /*1aa0*/  @!P0 STG.E desc[UR10][R2.64], R13 ;  /* 0x0000000d02008986 */ /* 0x0007e4000c10190a */
.L_x_2426:
[----:B------:R-:W-:Y:S05]  /*1ab0*/  BSYNC B0 ;  /* 0x0000000000007941 */ /* 0x000fea0003800000 */
.L_x_2420:
        /* <DEDUP_REMOVED lines=8> */
        .type           $_ZN2at6native29vectorized_elementwise_kernelILi8EN48_GLOBAL__N__08322988_15_IGammaKernel_cu_cb51a28d10CalcIgammaIfEESt5arrayIPcLm3EEEEviT0_T1_$_ZN46_INTERNAL_08322988_15_IGammaKernel_cu_cb51a28d48_GLOBAL__N__08322988_15_IGammaKernel_cu_cb51a28d11calc_igammaIfEET_S2_S2_,@function
        .size           $_ZN2at6native29vectorized_elementwise_kernelILi8EN48_GLOBAL__N__08322988_15_IGammaKernel_cu_cb51a28d10CalcIgammaIfEESt5arrayIPcLm3EEEEviT0_T1_$_ZN46_INTERNAL_08322988_15_IGammaKernel_cu_cb51a28d48_GLOBAL__N__08322988_15_IGammaKernel_cu_cb51a28d11calc_igammaIfEET_S2_S2_,($_ZN2at6native29vectorized_elementwise_kernelILi8EN48_GLOBAL__N__08322988_15_IGammaKernel_cu_cb51a28d10CalcIgammaIfEESt5arrayIPcLm3EEEEviT0_T1_$_ZN46_INTERNAL_08322988_15_IGammaKernel_cu_cb51a28d48_GLOBAL__N__08322988_15_IGammaKernel_cu_cb51a28d12calc_igammacIfEET_S2_S2_ - $_ZN2at6native29vectorized_elementwise_kernelILi8EN48_GLOBAL__N__08322988_15_IGammaKernel_cu_cb51a28d10CalcIgammaIfEESt5arrayIPcLm3EEEEviT0_T1_$_ZN46_INTERNAL_08322988_15_IGammaKernel_cu_cb51a28d48_GLOBAL__N__08322988_15_IGammaKernel_cu_cb51a28d11calc_igammaIfEET_S2_S2_)
$_ZN2at6native29vectorized_elementwise_kernelILi8EN48_GLOBAL__N__08322988_15_IGammaKernel_cu_cb51a28d10CalcIgammaIfEESt5arrayIPcLm3EEEEviT0_T1_$_ZN46_INTERNAL_08322988_15_IGammaKernel_cu_cb51a28d48_GLOBAL__N__08322988_15_IGammaKernel_cu_cb51a28d11calc_igammaIfEET_S2_S2_:
        /* <DEDUP_REMOVED lines=233> */
.L_x_2437:
[----:B------:R-:W-:Y:S05]  /*29d0*/  BSYNC B1 ;  /* 0x0000000000017941 */ /* 0x000fea0003800000 */
.L_x_2436:
        /* <DEDUP_REMOVED lines=18> */
[----:B------:R-:W-:Y:S05]  /*2b00*/  CALL.REL.NOINC `($__internal_12_$__cuda_sm20_div_rn_f64_full) ;  /* 0x0000025400f47944 */ /* 0x000fea0003c00000 */
[----:B------:R-:W-:Y:S01]  /*2b10*/  IMAD.MOV.U32 R6, RZ, RZ, R8 ;  /* 0x000000ffff067224 */ /* 0x000fe200078e0008 */
[----:B------:R-:W-:-:S07]  /*2b20*/  MOV R7, R29 ;  /* 0x0000001d00077202 */ /* 0x000fce0000000f00 */
.L_x_2439:
[----:B------:R-:W-:Y:S05]  /*2b30*/  BSYNC B1 ;  /* 0x0000000000017941 */ /* 0x000fea0003800000 */
.L_x_2438:
        /* <DEDUP_REMOVED lines=61> */
.L_x_2441:
[----:B------:R-:W-:Y:S05]  /*2f10*/  BSYNC B1 ;  /* 0x0000000000017941 */ /* 0x000fea0003800000 */
.L_x_2440:
[----:B0-----:R-:W-:Y:S01]  /*2f20*/  DMUL R16, R16, R18 ;  /* 0x0000001210107228 */ /* 0x001fe20000000000 */
[----:B------:R-:W-:Y:S01]  /*2f30*/  UMOV UR6, 0xf0000000 ;  /* 0xf000000000067882 */ /* 0x000fe20000000000 */
[----:B------:R-:W-:-:S04]  /*2f40*/  UMOV UR7, 0x380fffff ;  /* 0x380fffff00077882 */ /* 0x000fc80000000000 */
[----:B------:R-:W0:Y:S02]  /*2f50*/  F2F.F32.F64 R3, R16 ;  /* 0x0000001000037310 */ /* 0x000e240000301000 */
[----:B------:R-:W-:-:S14]  /*2f60*/  DSETP.GEU.AND P0, PT, |R16|, UR6, PT ;  /* 0x0000000610007e2a */ /* 0x000fdc000bf0e200 */
[----:B0-----:R-:W-:Y:S01]  /*2f70*/  @!P0 FMUL R3, R3, 1.175494350822287508e-38 ;  /* 0x0080000003038820 */ /* 0x001fe20000400000 */
[----:B------:R-:W-:Y:S06]  /*2f80*/  BRA `(.L_x_2442) ;  /* 0x0000000c00a07947 */ /* 0x000fec0003800000 */
.L_x_2435:
        /* <DEDUP_REMOVED lines=10> */
.L_x_2434:
        /* <DEDUP_REMOVED lines=45> */
.L_x_2445:
        /* <DEDUP_REMOVED lines=13> */
.L_x_2444:
        /* <DEDUP_REMOVED lines=15> */
.L_x_2447:
        /* <DEDUP_REMOVED lines=16> */
.L_x_2448:
        /* <DEDUP_REMOVED lines=36> */
.L_x_2446:
[----:B------:R-:W-:Y:S05]  /*3800*/  BSYNC B1 ;  /* 0x0000000000017941 */ /* 0x000fea0003800000 */
.L_x_2443:
        /* <DEDUP_REMOVED lines=61> */
.L_x_2451:
        /* <DEDUP_REMOVED lines=26> */
.L_x_2450:
[----:B------:R-:W-:Y:S05]  /*3d80*/  BSYNC B1 ;  /* 0x0000000000017941 */ /* 0x000fea0003800000 */
.L_x_2449:
        /* <DEDUP_REMOVED lines=8> */
.L_x_2442:
[----:B------:R-:W-:Y:S05]  /*3e10*/  BSYNC B0 ;  /* 0x0000000000007941 */ /* 0x000fea0003800000 */
.L_x_2433:
        /* <DEDUP_REMOVED lines=8> */
.L_x_2453:
        /* <DEDUP_REMOVED lines=11> */
.L_x_2452:
[----:B------:R-:W0:Y:S01]  /*3f50*/  MUFU.RCP R0, R2 ;  /* 0x0000000200007308 */ /* 0x000e220000001000 */
[----:B------:R-:W-:-:S04]  /*3f60*/  FMUL.FTZ R3, R8, R3 ;  /* 0x0000000308037220 */ /* 0x000fc80000410000 */
[----:B0-----:R-:W-:Y:S01]  /*3f70*/  FMUL.FTZ R5, R3, R0 ;  /* 0x0000000003057220 */ /* 0x001fe20000410000 */
[----:B------:R-:W-:Y:S06]  /*3f80*/  BRA `(.L_x_2428) ;  /* 0x000000bc00087947 */ /* 0x000fec0003800000 */
.L_x_2432:
[----:B------:R-:W-:Y:S02]  /*3f90*/  MOV R3, R2 ;  /* 0x0000000200037202 */ /* 0x000fe40000000f00 */
[----:B------:R-:W-:-:S07]  /*3fa0*/  MOV R5, 0x3fc0 ;  /* 0x00003fc000057802 */ /* 0x000fce0000000f00 */
[----:B------:R-:W-:Y:S05]  /*3fb0*/  CALL.REL.NOINC `($_ZN2at6native29vectorized_elementwise_kernelILi8EN48_GLOBAL__N__08322988_15_IGammaKernel_cu_cb51a28d10CalcIgammaIfEESt5arrayIPcLm3EEEEviT0_T1_$_ZN46_INTERNAL_08322988_15_IGammaKernel_cu_cb51a28d48_GLOBAL__N__08322988_15_IGammaKernel_cu_cb51a28d12calc_igammacIfEET_S2_S2_) ;  /* 0x000000bc000c7944 */ /* 0x000fea0003c00000 */
[----:B------:R-:W-:Y:S01]  /*3fc0*/  FADD.FTZ R5, -R6, 1 ;  /* 0x3f80000006057421 */ /* 0x000fe20000010100 */
[----:B------:R-:W-:Y:S06]  /*3fd0*/  BRA `(.L_x_2428) ;  /* 0x000000b800f47947 */ /* 0x000fec0003800000 */
.L_x_2431:
        /* <DEDUP_REMOVED lines=976> */
.L_x_2458:
[----:B------:R-:W-:Y:S05]  /*7ce0*/  BSYNC B1 ;  /* 0x0000000000017941 */ /* 0x000fea0003800000 */
.L_x_2457:
[----:B------:R-:W-:-:S04]  /*7cf0*/  FADD.FTZ R5, -R8, R5 ;  /* 0x0000000508057221 */ /* 0x000fc80000010100 */
[----:B------:R-:W-:-:S06]  /*7d00*/  FMUL.FTZ R5, R5, -2 ;  /* 0xc000000005057820 */ /* 0x000fcc0000410000 */
[----:B------:R-:W0:Y:S02]  /*7d10*/  MUFU.SQRT R5, R5 ;  /* 0x0000000500057308 */ /* 0x000e240000002000 */
[----:B0-----:R-:W-:Y:S01]  /*7d20*/  FADD.FTZ R6, -R5, -RZ ;  /* 0x800000ff05067221 */ /* 0x001fe20000010100 */
[----:B------:R-:W-:Y:S06]  /*7d30*/  BRA `(.L_x_2456) ;  /* 0x0000000000887947 */ /* 0x000fec0003800000 */
.L_x_2455:
        /* <DEDUP_REMOVED lines=30> */
.L_x_2460:
[----:B------:R-:W-:Y:S05]  /*7f20*/  BSYNC B1 ;  /* 0x0000000000017941 */ /* 0x000fea0003800000 */
.L_x_2459:
[----:B------:R-:W-:-:S04]  /*7f30*/  FADD.FTZ R5, -R8, R5 ;  /* 0x0000000508057221 */ /* 0x000fc80000010100 */
[----:B------:R-:W-:-:S04]  /*7f40*/  FMUL.FTZ R5, R5, -2 ;  /* 0xc000000005057820 */ /* 0x000fc80000410000 */
[----:B------:R0:W1:Y:S03]  /*7f50*/  MUFU.SQRT R6, R5 ;  /* 0x0000000500067308 */ /* 0x0000660000002000 */
.L_x_2456:
[----:B------:R-:W-:Y:S05]  /*7f60*/  BSYNC B0 ;  /* 0x0000000000007941 */ /* 0x000fea0003800000 */
.L_x_2454:
        /* <DEDUP_REMOVED lines=72> */
.L_x_2465:
        /* <DEDUP_REMOVED lines=266> */
.L_x_2463:
[----:B------:R-:W-:Y:S05]  /*9490*/  BSYNC B1 ;  /* 0x0000000000017941 */ /* 0x000fea0003800000 */
.L_x_2462:
        /* <DEDUP_REMOVED lines=13> */
.L_x_2464:
[----:B------:R-:W-:Y:S05]  /*9570*/  BSYNC B0 ;  /* 0x0000000000007941 */ /* 0x000fea0003800000 */
.L_x_2461:
        /* <DEDUP_REMOVED lines=65> */
.L_x_2467:
[----:B------:R-:W-:Y:S05]  /*9990*/  BSYNC B0 ;  /* 0x0000000000007941 */ /* 0x000fea0003800000 */
.L_x_2466:
        /* <DEDUP_REMOVED lines=32> */
[----:B------:R-:W-:Y:S05]  /*9ba0*/  CALL.REL.NOINC `($__internal_13_$__cuda_sm20_dsqrt_rn_f64_mediumpath_v1) ;  /* 0x000001ec005c7944 */ /* 0x000fea0003c00000 */
.L_x_2469:
[----:B------:R-:W-:Y:S05]  /*9bb0*/  BSYNC B0 ;  /* 0x0000000000007941 */ /* 0x000fea0003800000 */
.L_x_2468:
        /* <DEDUP_REMOVED lines=19> */
[----:B------:R-:W-:Y:S05]  /*9cf0*/  CALL.REL.NOINC `($__internal_12_$__cuda_sm20_div_rn_f64_full) ;  /* 0x000001e400787944 */ /* 0x000fea0003c00000 */
[----:B------:R-:W-:-:S07]  /*9d00*/  IMAD.MOV.U32 R9, RZ, RZ, R29 ;  /* 0x000000ffff097224 */ /* 0x000fce00078e001d */
.L_x_2471:
[----:B------:R-:W-:Y:S05]  /*9d10*/  BSYNC B0 ;  /* 0x0000000000007941 */ /* 0x000fea0003800000 */
.L_x_2470:
        /* <DEDUP_REMOVED lines=9> */
.L_x_2430:
        /* <DEDUP_REMOVED lines=976> */
.L_x_2476:
[----:B------:R-:W-:Y:S05]  /*dab0*/  BSYNC B1 ;  /* 0x0000000000017941 */ /* 0x000fea0003800000 */
.L_x_2475:
[----:B------:R-:W-:-:S04]  /*dac0*/  FADD.FTZ R5, -R8, R5 ;  /* 0x0000000508057221 */ /* 0x000fc80000010100 */
[----:B------:R-:W-:-:S06]  /*dad0*/  FMUL.FTZ R5, R5, -2 ;  /* 0xc000000005057820 */ /* 0x000fcc0000410000 */
[----:B------:R-:W0:Y:S02]  /*dae0*/  MUFU.SQRT R5, R5 ;  /* 0x0000000500057308 */ /* 0x000e240000002000 */
[----:B0-----:R-:W-:Y:S01]  /*daf0*/  FADD.FTZ R6, -R5, -RZ ;  /* 0x800000ff05067221 */ /* 0x001fe20000010100 */
[----:B------:R-:W-:Y:S06]  /*db00*/  BRA `(.L_x_2474) ;  /* 0x0000000000887947 */ /* 0x000fec0003800000 */
.L_x_2473:
        /* <DEDUP_REMOVED lines=30> */
.L_x_2478:
[----:B------:R-:W-:Y:S05]  /*dcf0*/  BSYNC B1 ;  /* 0x0000000000017941 */ /* 0x000fea0003800000 */
.L_x_2477:
[----:B------:R-:W-:-:S04]  /*dd00*/  FADD.FTZ R5, -R8, R5 ;  /* 0x0000000508057221 */ /* 0x000fc80000010100 */
[----:B------:R-:W-:-:S04]  /*dd10*/  FMUL.FTZ R5, R5, -2 ;  /* 0xc000000005057820 */ /* 0x000fc80000410000 */
[----:B------:R0:W1:Y:S03]  /*dd20*/  MUFU.SQRT R6, R5 ;  /* 0x0000000500067308 */ /* 0x0000660000002000 */
.L_x_2474:
[----:B------:R-:W-:Y:S05]  /*dd30*/  BSYNC B0 ;  /* 0x0000000000007941 */ /* 0x000fea0003800000 */
.L_x_2472:
        /* <DEDUP_REMOVED lines=72> */
.L_x_2483:
        /* <DEDUP_REMOVED lines=266> */
.L_x_2481:
[----:B------:R-:W-:Y:S05]  /*f260*/  BSYNC B1 ;  /* 0x0000000000017941 */ /* 0x000fea0003800000 */
.L_x_2480:
        /* <DEDUP_REMOVED lines=13> */
.L_x_2482:
[----:B------:R-:W-:Y:S05]  /*f340*/  BSYNC B0 ;  /* 0x0000000000007941 */ /* 0x000fea0003800000 */
.L_x_2479:
        /* <DEDUP_REMOVED lines=65> */
.L_x_2485:
[----:B------:R-:W-:Y:S05]  /*f760*/  BSYNC B0 ;  /* 0x0000000000007941 */ /* 0x000fea0003800000 */
.L_x_2484:
        /* <DEDUP_REMOVED lines=32> */
[----:B------:R-:W-:Y:S05]  /*f970*/  CALL.REL.NOINC `($__internal_13_$__cuda_sm20_dsqrt_rn_f64_mediumpath_v1) ;  /* 0x0000018c00e87944 */ /* 0x000fea0003c00000 */
.L_x_2487:
[----:B------:R-:W-:Y:S05]  /*f980*/  BSYNC B0 ;  /* 0x0000000000007941 */ /* 0x000fea0003800000 */
.L_x_2486:
        /* <DEDUP_REMOVED lines=19> */
[----:B------:R-:W-:Y:S05]  /*fac0*/  CALL.REL.NOINC `($__internal_12_$__cuda_sm20_div_rn_f64_full) ;  /* 0x0000018800047944 */ /* 0x000fea0003c00000 */
[----:B------:R-:W-:-:S07]  /*fad0*/  MOV R9, R29 ;  /* 0x0000001d00097202 */ /* 0x000fce0000000f00 */
.L_x_2489:
[----:B------:R-:W-:Y:S05]  /*fae0*/  BSYNC B0 ;  /* 0x0000000000007941 */ /* 0x000fea0003800000 */
.L_x_2488:
        /* <DEDUP_REMOVED lines=9> */
.L_x_2429:
[----:B------:R-:W-:Y:S02]  /*fb80*/  FSETP.GT.FTZ.AND P0, PT, R0, RZ, PT ;  /* 0x000000ff0000720b */ /* 0x000fe40003f14000 */
[----:B------:R-:W-:-:S04]  /*fb90*/  MOV R5, 0x3f800000 ;  /* 0x3f80000000057802 */ /* 0x000fc80000000f00 */
[----:B------:R-:W-:-:S07]  /*fba0*/  FSEL R5, R5, +QNAN , P0 ;  /* 0x7fc0000005057808 */ /* 0x000fce0000000000 */
.L_x_2428:
[----:B------:R-:W-:Y:S05]  /*fbb0*/  BSYNC B5 ;  /* 0x0000000000057941 */ /* 0x000fea0003800000 */
.L_x_2427:
[----:B------:R-:W-:Y:S01]  /*fbc0*/  IMAD.MOV.U32 R15, RZ, RZ, R5 ;  /* 0x000000ffff0f7224 */ /* 0x000fe200078e0005 */
[----:B------:R-:W-:-:S06]  /*fbd0*/  HFMA2.MMA R5, -RZ, RZ, 0, 0 ;  /* 0x00000000ff057435 */ /* 0x000fcc00000001ff */
[----:B------:R-:W-:Y:S05]  /*fbe0*/  RET.REL.NODEC R4 `(_ZN2at6native29vectorized_elementwise_kernelILi8EN48_GLOBAL__N__08322988_15_IGammaKernel_cu_cb51a28d10CalcIgammaIfEESt5arrayIPcLm3EEEEviT0_T1_) ;  /* 0xffffff0404047950 */ /* 0x000fea0003c3ffff */
        .type           $_ZN2at6native29vectorized_elementwise_kernelILi8EN48_GLOBAL__N__08322988_15_IGammaKernel_cu_cb51a28d10CalcIgammaIfEESt5arrayIPcLm3EEEEviT0_T1_$_ZN46_INTERNAL_08322988_15_IGammaKernel_cu_cb51a28d48_GLOBAL__N__08322988_15_IGammaKernel_cu_cb51a28d12calc_igammacIfEET_S2_S2_,@function
        .size           $_ZN2at6native29vectorized_elementwise_kernelILi8EN48_GLOBAL__N__08322988_15_IGammaKernel_cu_cb51a28d10CalcIgammaIfEESt5arrayIPcLm3EEEEviT0_T1_$_ZN46_INTERNAL_08322988_15_IGammaKernel_cu_cb51a28d48_GLOBAL__N__08322988_15_IGammaKernel_cu_cb51a28d12calc_igammacIfEET_S2_S2_,($__internal_12_$__cuda_sm20_div_rn_f64_full - $_ZN2at6native29vectorized_elementwise_kernelILi8EN48_GLOBAL__N__08322988_15_IGammaKernel_cu_cb51a28d10CalcIgammaIfEESt5arrayIPcLm3EEEEviT0_T1_$_ZN46_INTERNAL_08322988_15_IGammaKernel_cu_cb51a28d48_GLOBAL__N__08322988_15_IGammaKernel_cu_cb51a28d12calc_igammacIfEET_S2_S2_)
$_ZN2at6native29vectorized_elementwise_kernelILi8EN48_GLOBAL__N__08322988_15_IGammaKernel_cu_cb51a28d10CalcIgammaIfEESt5arrayIPcLm3EEEEviT0_T1_$_ZN46_INTERNAL_08322988_15_IGammaKernel_cu_cb51a28d48_GLOBAL__N__08322988_15_IGammaKernel_cu_cb51a28d12calc_igammacIfEET_S2_S2_:
        /* <DEDUP_REMOVED lines=42> */
.L_x_2495:
[----:B------:R-:W-:Y:S05]  /*fe90*/  BSYNC B0 ;  /* 0x0000000000007941 */ /* 0x000fea0003800000 */
.L_x_2494:
        /* <DEDUP_REMOVED lines=33> */
[----:B------:R-:W-:Y:S05]  /*100b0*/  CALL.REL.NOINC `($__internal_12_$__cuda_sm20_div_rn_f64_full) ;  /* 0x0000018000887944 */ /* 0x000fea0003c00000 */
[----:B------:R-:W-:Y:S02]  /*100c0*/  MOV R16, R8 ;  /* 0x0000000800107202 */ /* 0x000fe40000000f00 */
[----:B------:R-:W-:-:S07]  /*100d0*/  MOV R17, R29 ;  /* 0x0000001d00117202 */ /* 0x000fce0000000f00 */
.L_x_2500:
[----:B------:R-:W-:Y:S05]  /*100e0*/  BSYNC B0 ;  /* 0x0000000000007941 */ /* 0x000fea0003800000 */
.L_x_2499:
        /* <DEDUP_REMOVED lines=9> */
.L_x_2503:
        /* <DEDUP_REMOVED lines=14> */
.L_x_2502:
        /* <DEDUP_REMOVED lines=49> */
.L_x_2506:
        /* <DEDUP_REMOVED lines=13> */
.L_x_2505:
        /* <DEDUP_REMOVED lines=15> */
.L_x_2508:
        /* <DEDUP_REMOVED lines=16> */
.L_x_2509:
        /* <DEDUP_REMOVED lines=36> */
.L_x_2507:
[----:B------:R-:W-:Y:S05]  /*10a70*/  BSYNC B0 ;  /* 0x0000000000007941 */ /* 0x000fea0003800000 */
.L_x_2504:
        /* <DEDUP_REMOVED lines=61> */
.L_x_2512:
        /* <DEDUP_REMOVED lines=26> */
.L_x_2511:
[----:B------:R-:W-:Y:S05]  /*10ff0*/  BSYNC B0 ;  /* 0x0000000000007941 */ /* 0x000fea0003800000 */
.L_x_2510:
        /* <DEDUP_REMOVED lines=45> */
.L_x_2515:
        /* <DEDUP_REMOVED lines=13> */
.L_x_2514:
        /* <DEDUP_REMOVED lines=15> */
.L_x_2517:
        /* <DEDUP_REMOVED lines=16> */
.L_x_2518:
        /* <DEDUP_REMOVED lines=36> */
.L_x_2516:
[----:B------:R-:W-:Y:S05]  /*117d0*/  BSYNC B0 ;  /* 0x0000000000007941 */ /* 0x000fea0003800000 */
.L_x_2513:
        /* <DEDUP_REMOVED lines=61> */
.L_x_2521:
        /* <DEDUP_REMOVED lines=27> */
.L_x_2520:
[----:B------:R-:W-:Y:S05]  /*11d60*/  BSYNC B0 ;  /* 0x0000000000007941 */ /* 0x000fea0003800000 */
.L_x_2519:
        /* <DEDUP_REMOVED lines=31> */
.L_x_2501:
        /* <DEDUP_REMOVED lines=195> */
.L_x_2526:
[----:B------:R-:W-:Y:S05]  /*12b90*/  BSYNC B3 ;  /* 0x0000000000037941 */ /* 0x000fea0003800000 */
.L_x_2525:
        /* <DEDUP_REMOVED lines=19> */
[----:B------:R-:W-:-:S07]  /*12cd0*/  IMAD.MOV.U32 R9, RZ, RZ, R29 ;  /* 0x000000ffff097224 */ /* 0x000fce00078e001d */
.L_x_2528:
[----:B------:R-:W-:Y:S05]  /*12ce0*/  BSYNC B3 ;  /* 0x0000000000037941 */ /* 0x000fea0003800000 */
.L_x_2527:
        /* <DEDUP_REMOVED lines=61> */
.L_x_2530:
[----:B------:R-:W-:Y:S05]  /*130c0*/  BSYNC B3 ;  /* 0x0000000000037941 */ /* 0x000fea0003800000 */
.L_x_2529:
[----:B0-----:R-:W-:Y:S01]  /*130d0*/  DMUL R16, R16, R18 ;  /* 0x0000001210107228 */ /* 0x001fe20000000000 */
[----:B------:R-:W-:Y:S01]  /*130e0*/  UMOV UR6, 0xf0000000 ;  /* 0xf000000000067882 */ /* 0x000fe20000000000 */
[----:B------:R-:W-:-:S04]  /*130f0*/  UMOV UR7, 0x380fffff ;  /* 0x380fffff00077882 */ /* 0x000fc80000000000 */
[----:B------:R-:W0:Y:S02]  /*13100*/  F2F.F32.F64 R6, R16 ;  /* 0x0000001000067310 */ /* 0x000e240000301000 */
[----:B------:R-:W-:-:S14]  /*13110*/  DSETP.GEU.AND P0, PT, |R16|, UR6, PT ;  /* 0x0000000610007e2a */ /* 0x000fdc000bf0e200 */
[----:B0-----:R-:W-:Y:S01]  /*13120*/  @!P0 FMUL R6, R6, 1.175494350822287508e-38 ;  /* 0x0080000006068820 */ /* 0x001fe20000400000 */
[----:B------:R-:W-:Y:S06]  /*13130*/  BRA `(.L_x_2531) ;  /* 0x0000000c009c7947 */ /* 0x000fec0003800000 */
.L_x_2524:
        /* <DEDUP_REMOVED lines=10> */
.L_x_2523:
        /* <DEDUP_REMOVED lines=45> */
.L_x_2534:
        /* <DEDUP_REMOVED lines=13> */
.L_x_2533:
        /* <DEDUP_REMOVED lines=15> */
.L_x_2536:
        /* <DEDUP_REMOVED lines=16> */
.L_x_2537:
        /* <DEDUP_REMOVED lines=36> */
.L_x_2535:
[----:B------:R-:W-:Y:S05]  /*139b0*/  BSYNC B3 ;  /* 0x0000000000037941 */ /* 0x000fea0003800000 */
.L_x_2532:
        /* <DEDUP_REMOVED lines=61> */
.L_x_2540:
        /* <DEDUP_REMOVED lines=27> */
.L_x_2539:
[----:B------:R-:W-:Y:S05]  /*13f40*/  BSYNC B3 ;  /* 0x0000000000037941 */ /* 0x000fea0003800000 */
.L_x_2538:
[----:B------:R-:W-:-:S04]  /*13f50*/  FFMA.FTZ R7, R3, R10, -R2 ;  /* 0x0000000a03077223 */ /* 0x000fc80000010802 */
[----:B------:R-:W-:Y:S01]  /*13f60*/  FADD.FTZ R7, R7, -R6 ;  /* 0x8000000607077221 */ /* 0x000fe20000010000 */
[----:B------:R-:W-:-:S04]  /*13f70*/  IMAD.MOV.U32 R6, RZ, RZ, RZ ;  /* 0x000000ffff067224 */ /* 0x000fc800078e00ff */
[----:B------:R-:W-:-:S13]  /*13f80*/  FSETP.GEU.FTZ.AND P0, PT, R7, -88.72283935546875, PT ;  /* 0xc2b172180700780b */ /* 0x000fda0003f1e000 */
[----:B------:R-:W-:-:S04]  /*13f90*/  @P0 FMUL.FTZ R0, R7, 1.4426950216293334961 ;  /* 0x3fb8aa3b07000820 */ /* 0x000fc80000410000 */
[----:B------:R0:W1:Y:S03]  /*13fa0*/  @P0 MUFU.EX2 R6, R0 ;  /* 0x0000000000060308 */ /* 0x0000660000000800 */
.L_x_2531:
[----:B------:R-:W-:Y:S05]  /*13fb0*/  BSYNC B0 ;  /* 0x0000000000007941 */ /* 0x000fea0003800000 */
.L_x_2522:
        /* <DEDUP_REMOVED lines=9> */
.L_x_2544:
        /* <DEDUP_REMOVED lines=11> */
.L_x_2543:
[----:B------:R-:W0:Y:S01]  /*14100*/  MUFU.RCP R3, R3 ;  /* 0x0000000300037308 */ /* 0x000e220000001000 */
[----:B------:R-:W-:-:S04]  /*14110*/  FMUL.FTZ R0, R8, R6 ;  /* 0x0000000608007220 */ /* 0x000fc80000410000 */
[----:B0-----:R-:W-:-:S07]  /*14120*/  FMUL.FTZ R0, R0, R3 ;  /* 0x0000000300007220 */ /* 0x001fce0000410000 */
.L_x_2542:
[----:B------:R-:W-:Y:S05]  /*14130*/  BSYNC B0 ;  /* 0x0000000000007941 */ /* 0x000fea0003800000 */
.L_x_2541:
[----:B------:R-:W-:Y:S01]  /*14140*/  FADD.FTZ R6, -R0, 1 ;  /* 0x3f80000000067421 */ /* 0x000fe20000010100 */
[----:B------:R-:W-:Y:S06]  /*14150*/  BRA `(.L_x_2491) ;  /* 0x0000014000507947 */ /* 0x000fec0003800000 */
.L_x_2498:
        /* <DEDUP_REMOVED lines=10> */
.L_x_2547:
        /* <DEDUP_REMOVED lines=14> */
.L_x_2546:
        /* <DEDUP_REMOVED lines=49> */
.L_x_2550:
        /* <DEDUP_REMOVED lines=13> */
.L_x_2549:
        /* <DEDUP_REMOVED lines=15> */
.L_x_2552:
        /* <DEDUP_REMOVED lines=16> */
.L_x_2553:
        /* <DEDUP_REMOVED lines=36> */
.L_x_2551:
[----:B------:R-:W-:Y:S05]  /*14af0*/  BSYNC B0 ;  /* 0x0000000000007941 */ /* 0x000fea0003800000 */
.L_x_2548:
        /* <DEDUP_REMOVED lines=61> */
.L_x_2556:
        /* <DEDUP_REMOVED lines=26> */
.L_x_2555:
[----:B------:R-:W-:Y:S05]  /*15070*/  BSYNC B0 ;  /* 0x0000000000007941 */ /* 0x000fea0003800000 */
.L_x_2554:
        /* <DEDUP_REMOVED lines=45> */
.L_x_2559:
        /* <DEDUP_REMOVED lines=13> */
.L_x_2558:
        /* <DEDUP_REMOVED lines=15> */
.L_x_2561:
        /* <DEDUP_REMOVED lines=16> */
.L_x_2562:
        /* <DEDUP_REMOVED lines=36> */
.L_x_2560:
[----:B------:R-:W-:Y:S05]  /*15850*/  BSYNC B0 ;  /* 0x0000000000007941 */ /* 0x000fea0003800000 */
.L_x_2557:
        /* <DEDUP_REMOVED lines=61> */
.L_x_2565:
        /* <DEDUP_REMOVED lines=27> */
.L_x_2564:
[----:B------:R-:W-:Y:S05]  /*15de0*/  BSYNC B0 ;  /* 0x0000000000007941 */ /* 0x000fea0003800000 */
.L_x_2563:
        /* <DEDUP_REMOVED lines=33> */
.L_x_2545:
        /* <DEDUP_REMOVED lines=194> */
.L_x_2570:
[----:B------:R-:W-:Y:S05]  /*16c20*/  BSYNC B3 ;  /* 0x0000000000037941 */ /* 0x000fea0003800000 */
.L_x_2569:
        /* <DEDUP_REMOVED lines=18> */
[----:B------:R-:W-:Y:S05]  /*16d50*/  CALL.REL.NOINC `($__internal_12_$__cuda_sm20_div_rn_f64_full) ;  /* 0x0000011400607944 */ /* 0x000fea0003c00000 */
[----:B------:R-:W-:-:S07]  /*16d60*/  MOV R9, R29 ;  /* 0x0000001d00097202 */ /* 0x000fce0000000f00 */
.L_x_2572:
[----:B------:R-:W-:Y:S05]  /*16d70*/  BSYNC B3 ;  /* 0x0000000000037941 */ /* 0x000fea0003800000 */
.L_x_2571:
        /* <DEDUP_REMOVED lines=61> */
.L_x_2574:
[----:B------:R-:W-:Y:S05]  /*17150*/  BSYNC B3 ;  /* 0x0000000000037941 */ /* 0x000fea0003800000 */
.L_x_2573:
[----:B0-----:R-:W-:Y:S01]  /*17160*/  DMUL R16, R16, R18 ;  /* 0x0000001210107228 */ /* 0x001fe20000000000 */
[----:B------:R-:W-:Y:S01]  /*17170*/  UMOV UR6, 0xf0000000 ;  /* 0xf000000000067882 */ /* 0x000fe20000000000 */
[----:B------:R-:W-:-:S04]  /*17180*/  UMOV UR7, 0x380fffff ;  /* 0x380fffff00077882 */ /* 0x000fc80000000000 */
[----:B------:R-:W0:Y:S02]  /*17190*/  F2F.F32.F64 R6, R16 ;  /* 0x0000001000067310 */ /* 0x000e240000301000 */
[----:B------:R-:W-:-:S14]  /*171a0*/  DSETP.GEU.AND P0, PT, |R16|, UR6, PT ;  /* 0x0000000610007e2a */ /* 0x000fdc000bf0e200 */
[----:B0-----:R-:W-:Y:S01]  /*171b0*/  @!P0 FMUL R6, R6, 1.175494350822287508e-38 ;  /* 0x0080000006068820 */ /* 0x001fe20000400000 */
[----:B------:R-:W-:Y:S06]  /*171c0*/  BRA `(.L_x_2575) ;  /* 0x0000000c00a47947 */ /* 0x000fec0003800000 */
.L_x_2568:
        /* <DEDUP_REMOVED lines=10> */
.L_x_2567:
        /* <DEDUP_REMOVED lines=45> */
.L_x_2578:
        /* <DEDUP_REMOVED lines=13> */
.L_x_2577:
        /* <DEDUP_REMOVED lines=15> */
.L_x_2580:
        /* <DEDUP_REMOVED lines=16> */
.L_x_2581:
        /* <DEDUP_REMOVED lines=36> */
.L_x_2579:
[----:B------:R-:W-:Y:S05]  /*17a40*/  BSYNC B3 ;  /* 0x0000000000037941 */ /* 0x000fea0003800000 */
.L_x_2576:
        /* <DEDUP_REMOVED lines=61> */
.L_x_2584:
        /* <DEDUP_REMOVED lines=27> */
.L_x_2583:
[----:B------:R-:W-:Y:S05]  /*17fd0*/  BSYNC B3 ;  /* 0x0000000000037941 */ /* 0x000fea0003800000 */
.L_x_2582:
        /* <DEDUP_REMOVED lines=8> */
.L_x_2575:
[----:B------:R-:W-:Y:S05]  /*18060*/  BSYNC B0 ;  /* 0x0000000000007941 */ /* 0x000fea0003800000 */
.L_x_2566:
        /* <DEDUP_REMOVED lines=9> */
.L_x_2588:
        /* <DEDUP_REMOVED lines=11> */
.L_x_2587:
[----:B------:R-:W0:Y:S01]  /*181b0*/  MUFU.RCP R3, R3 ;  /* 0x0000000300037308 */ /* 0x000e220000001000 */
[----:B------:R-:W-:-:S04]  /*181c0*/  FMUL.FTZ R0, R8, R6 ;  /* 0x0000000608007220 */ /* 0x000fc80000410000 */
[----:B0-----:R-:W-:-:S07]  /*181d0*/  FMUL.FTZ R0, R0, R3 ;  /* 0x0000000300007220 */ /* 0x001fce0000410000 */
.L_x_2586:
[----:B------:R-:W-:Y:S05]  /*181e0*/  BSYNC B0 ;  /* 0x0000000000007941 */ /* 0x000fea0003800000 */
.L_x_2585:
[----:B------:R-:W-:Y:S01]  /*181f0*/  FADD.FTZ R6, -R0, 1 ;  /* 0x3f80000000067421 */ /* 0x000fe20000010100 */
[----:B------:R-:W-:Y:S06]  /*18200*/  BRA `(.L_x_2491) ;  /* 0x0000010000247947 */ /* 0x000fec0003800000 */
.L_x_2497:
        /* <DEDUP_REMOVED lines=196> */
.L_x_2594:
[----:B------:R-:W-:Y:S05]  /*18e50*/  BSYNC B3 ;  /* 0x0000000000037941 */ /* 0x000fea0003800000 */
.L_x_2593:
        /* <DEDUP_REMOVED lines=20> */
.L_x_2596:
[----:B------:R-:W-:Y:S05]  /*18fa0*/  BSYNC B3 ;  /* 0x0000000000037941 */ /* 0x000fea0003800000 */
.L_x_2595:
        /* <DEDUP_REMOVED lines=61> */
.L_x_2598:
[----:B------:R-:W-:Y:S05]  /*19380*/  BSYNC B3 ;  /* 0x0000000000037941 */ /* 0x000fea0003800000 */
.L_x_2597:
[----:B0-----:R-:W-:Y:S01]  /*19390*/  DMUL R16, R16, R18 ;  /* 0x0000001210107228 */ /* 0x001fe20000000000 */
[----:B------:R-:W-:Y:S01]  /*193a0*/  UMOV UR6, 0xf0000000 ;  /* 0xf000000000067882 */ /* 0x000fe20000000000 */
[----:B------:R-:W-:-:S04]  /*193b0*/  UMOV UR7, 0x380fffff ;  /* 0x380fffff00077882 */ /* 0x000fc80000000000 */
[----:B------:R-:W0:Y:S02]  /*193c0*/  F2F.F32.F64 R0, R16 ;  /* 0x0000001000007310 */ /* 0x000e240000301000 */
[----:B------:R-:W-:-:S14]  /*193d0*/  DSETP.GEU.AND P0, PT, |R16|, UR6, PT ;  /* 0x0000000610007e2a */ /* 0x000fdc000bf0e200 */
[----:B0-----:R-:W-:Y:S01]  /*193e0*/  @!P0 FMUL R0, R0, 1.175494350822287508e-38 ;  /* 0x0080000000008820 */ /* 0x001fe20000400000 */
[----:B------:R-:W-:Y:S06]  /*193f0*/  BRA `(.L_x_2599) ;  /* 0x0000000c00a47947 */ /* 0x000fec0003800000 */
.L_x_2592:
        /* <DEDUP_REMOVED lines=10> */
.L_x_2591:
        /* <DEDUP_REMOVED lines=45> */
.L_x_2602:
        /* <DEDUP_REMOVED lines=13> */
.L_x_2601:
        /* <DEDUP_REMOVED lines=15> */
.L_x_2604:
        /* <DEDUP_REMOVED lines=16> */
.L_x_2605:
        /* <DEDUP_REMOVED lines=36> */
.L_x_2603:
[----:B------:R-:W-:Y:S05]  /*19c70*/  BSYNC B3 ;  /* 0x0000000000037941 */ /* 0x000fea0003800000 */
.L_x_2600:
        /* <DEDUP_REMOVED lines=61> */
.L_x_2608:
        /* <DEDUP_REMOVED lines=27> */
.L_x_2607:
[----:B------:R-:W-:Y:S05]  /*1a200*/  BSYNC B3 ;  /* 0x0000000000037941 */ /* 0x000fea0003800000 */
.L_x_2606:
        /* <DEDUP_REMOVED lines=8> */
.L_x_2599:
[----:B------:R-:W-:Y:S05]  /*1a290*/  BSYNC B0 ;  /* 0x0000000000007941 */ /* 0x000fea0003800000 */
.L_x_2590:
        /* <DEDUP_REMOVED lines=14> */
.L_x_2610:
        /* <DEDUP_REMOVED lines=31> */
.L_x_2609:
[----:B------:R-:W-:Y:S01]  /*1a570*/  FMUL.FTZ R6, R10, R0 ;  /* 0x000000000a067220 */ /* 0x000fe20000410000 */
[----:B------:R-:W-:Y:S06]  /*1a580*/  BRA `(.L_x_2491) ;  /* 0x000000dc00447947 */ /* 0x000fec0003800000 */
.L_x_2589:
        /* <DEDUP_REMOVED lines=185> */
.L_x_2615:
[----:B------:R-:W-:Y:S05]  /*1b120*/  BSYNC B3 ;  /* 0x0000000000037941 */ /* 0x000fea0003800000 */
.L_x_2614:
        /* <DEDUP_REMOVED lines=20> */
.L_x_2617:
[----:B------:R-:W-:Y:S05]  /*1b270*/  BSYNC B3 ;  /* 0x0000000000037941 */ /* 0x000fea0003800000 */
.L_x_2616:
        /* <DEDUP_REMOVED lines=61> */
.L_x_2619:
[----:B------:R-:W-:Y:S05]  /*1b650*/  BSYNC B3 ;  /* 0x0000000000037941 */ /* 0x000fea0003800000 */
.L_x_2618:
[----:B0-----:R-:W-:Y:S01]  /*1b660*/  DMUL R16, R16, R18 ;  /* 0x0000001210107228 */ /* 0x001fe20000000000 */
[----:B------:R-:W-:Y:S01]  /*1b670*/  UMOV UR6, 0xf0000000 ;  /* 0xf000000000067882 */ /* 0x000fe20000000000 */
[----:B------:R-:W-:-:S04]  /*1b680*/  UMOV UR7, 0x380fffff ;  /* 0x380fffff00077882 */ /* 0x000fc80000000000 */
[----:B------:R-:W0:Y:S02]  /*1b690*/  F2F.F32.F64 R6, R16 ;  /* 0x0000001000067310 */ /* 0x000e240000301000 */
[----:B------:R-:W-:-:S14]  /*1b6a0*/  DSETP.GEU.AND P0, PT, |R16|, UR6, PT ;  /* 0x0000000610007e2a */ /* 0x000fdc000bf0e200 */
[----:B0-----:R-:W-:Y:S01]  /*1b6b0*/  @!P0 FMUL R6, R6, 1.175494350822287508e-38 ;  /* 0x0080000006068820 */ /* 0x001fe20000400000 */
[----:B------:R-:W-:Y:S06]  /*1b6c0*/  BRA `(.L_x_2620) ;  /* 0x0000000c00a07947 */ /* 0x000fec0003800000 */
.L_x_2613:
        /* <DEDUP_REMOVED lines=10> */
.L_x_2612:
        /* <DEDUP_REMOVED lines=45> */
.L_x_2623:
        /* <DEDUP_REMOVED lines=13> */
.L_x_2622:
        /* <DEDUP_REMOVED lines=15> */
.L_x_2625:
        /* <DEDUP_REMOVED lines=16> */
.L_x_2626:
        /* <DEDUP_REMOVED lines=36> */
.L_x_2624:
[----:B------:R-:W-:Y:S05]  /*1bf40*/  BSYNC B3 ;  /* 0x0000000000037941 */ /* 0x000fea0003800000 */
.L_x_2621:
        /* <DEDUP_REMOVED lines=61> */
.L_x_2629:
        /* <DEDUP_REMOVED lines=26> */
.L_x_2628:
[----:B------:R-:W-:Y:S05]  /*1c4c0*/  BSYNC B3 ;  /* 0x0000000000037941 */ /* 0x000fea0003800000 */
.L_x_2627:
        /* <DEDUP_REMOVED lines=8> */
.L_x_2620:
[----:B------:R-:W-:Y:S05]  /*1c550*/  BSYNC B0 ;  /* 0x0000000000007941 */ /* 0x000fea0003800000 */
.L_x_2611:
        /* <DEDUP_REMOVED lines=9> */
.L_x_2633:
        /* <DEDUP_REMOVED lines=11> */
.L_x_2632:
[----:B------:R-:W0:Y:S01]  /*1c6a0*/  MUFU.RCP R3, R3 ;  /* 0x0000000300037308 */ /* 0x000e220000001000 */
[----:B------:R-:W-:-:S04]  /*1c6b0*/  FMUL.FTZ R0, R8, R6 ;  /* 0x0000000608007220 */ /* 0x000fc80000410000 */
[----:B0-----:R-:W-:-:S07]  /*1c6c0*/  FMUL.FTZ R0, R0, R3 ;  /* 0x0000000300007220 */ /* 0x001fce0000410000 */
.L_x_2631:
[----:B------:R-:W-:Y:S05]  /*1c6d0*/  BSYNC B0 ;  /* 0x0000000000007941 */ /* 0x000fea0003800000 */
.L_x_2630:
[----:B------:R-:W-:Y:S01]  /*1c6e0*/  FADD.FTZ R6, -R0, 1 ;  /* 0x3f80000000067421 */ /* 0x000fe20000010100 */
[----:B------:R-:W-:Y:S06]  /*1c6f0*/  BRA `(.L_x_2491) ;  /* 0x000000b800e87947 */ /* 0x000fec0003800000 */
.L_x_2496:
        /* <DEDUP_REMOVED lines=976> */
.L_x_2638:
[----:B------:R-:W-:Y:S05]  /*20400*/  BSYNC B4 ;  /* 0x0000000000047941 */ /* 0x000fea0003800000 */
.L_x_2637:
[----:B------:R-:W-:-:S04]  /*20410*/  FADD.FTZ R0, -R9, R0 ;  /* 0x0000000009007221 */ /* 0x000fc80000010100 */
[----:B------:R-:W-:-:S06]  /*20420*/  FMUL.FTZ R0, R0, -2 ;  /* 0xc000000000007820 */ /* 0x000fcc0000410000 */
[----:B------:R-:W0:Y:S02]  /*20430*/  MUFU.SQRT R0, R0 ;  /* 0x0000000000007308 */ /* 0x000e240000002000 */
[----:B0-----:R-:W-:Y:S01]  /*20440*/  FADD.FTZ R7, -R0, -RZ ;  /* 0x800000ff00077221 */ /* 0x001fe20000010100 */
[----:B------:R-:W-:Y:S06]  /*20450*/  BRA `(.L_x_2636) ;  /* 0x0000000000887947 */ /* 0x000fec0003800000 */
.L_x_2635:
        /* <DEDUP_REMOVED lines=30> */
.L_x_2640:
[----:B------:R-:W-:Y:S05]  /*20640*/  BSYNC B4 ;  /* 0x0000000000047941 */ /* 0x000fea0003800000 */
.L_x_2639:
[----:B------:R-:W-:-:S04]  /*20650*/  FADD.FTZ R0, -R9, R0 ;  /* 0x0000000009007221 */ /* 0x000fc80000010100 */
[----:B------:R-:W-:-:S04]  /*20660*/  FMUL.FTZ R0, R0, -2 ;  /* 0xc000000000007820 */ /* 0x000fc80000410000 */
[----:B------:R0:W2:Y:S03]  /*20670*/  MUFU.SQRT R7, R0 ;  /* 0x0000000000077308 */ /* 0x0000a60000002000 */
.L_x_2636:
[----:B------:R-:W-:Y:S05]  /*20680*/  BSYNC B3 ;  /* 0x0000000000037941 */ /* 0x000fea0003800000 */
.L_x_2634:
        /* <DEDUP_REMOVED lines=71> */
.L_x_2645:
        /* <DEDUP_REMOVED lines=266> */
.L_x_2643:
[----:B------:R-:W-:Y:S05]  /*21ba0*/  BSYNC B4 ;  /* 0x0000000000047941 */ /* 0x000fea0003800000 */
.L_x_2642:
        /* <DEDUP_REMOVED lines=13> */
.L_x_2644:
[----:B------:R-:W-:Y:S05]  /*21c80*/  BSYNC B3 ;  /* 0x0000000000037941 */ /* 0x000fea0003800000 */
.L_x_2641:
        /* <DEDUP_REMOVED lines=65> */
.L_x_2647:
[----:B------:R-:W-:Y:S05]  /*220a0*/  BSYNC B3 ;  /* 0x0000000000037941 */ /* 0x000fea0003800000 */
.L_x_2646:
        /* <DEDUP_REMOVED lines=33> */
.L_x_2649:
[----:B------:R-:W-:Y:S05]  /*222c0*/  BSYNC B3 ;  /* 0x0000000000037941 */ /* 0x000fea0003800000 */
.L_x_2648:
        /* <DEDUP_REMOVED lines=21> */
.L_x_2651:
[----:B------:R-:W-:Y:S05]  /*22420*/  BSYNC B3 ;  /* 0x0000000000037941 */ /* 0x000fea0003800000 */
.L_x_2650:
        /* <DEDUP_REMOVED lines=9> */
.L_x_2493:
        /* <DEDUP_REMOVED lines=976> */
.L_x_2656:
[----:B------:R-:W-:Y:S05]  /*261c0*/  BSYNC B3 ;  /* 0x0000000000037941 */ /* 0x000fea0003800000 */
.L_x_2655:
[----:B------:R-:W-:-:S04]  /*261d0*/  FADD.FTZ R0, -R9, R0 ;  /* 0x0000000009007221 */ /* 0x000fc80000010100 */
[----:B------:R-:W-:-:S06]  /*261e0*/  FMUL.FTZ R0, R0, -2 ;  /* 0xc000000000007820 */ /* 0x000fcc0000410000 */
[----:B------:R-:W0:Y:S02]  /*261f0*/  MUFU.SQRT R0, R0 ;  /* 0x0000000000007308 */ /* 0x000e240000002000 */
[----:B0-----:R-:W-:Y:S01]  /*26200*/  FADD.FTZ R7, -R0, -RZ ;  /* 0x800000ff00077221 */ /* 0x001fe20000010100 */
[----:B------:R-:W-:Y:S06]  /*26210*/  BRA `(.L_x_2654) ;  /* 0x0000000000887947 */ /* 0x000fec0003800000 */
.L_x_2653:
        /* <DEDUP_REMOVED lines=30> */
.L_x_2658:
[----:B------:R-:W-:Y:S05]  /*26400*/  BSYNC B3 ;  /* 0x0000000000037941 */ /* 0x000fea0003800000 */
.L_x_2657:
[----:B------:R-:W-:-:S04]  /*26410*/  FADD.FTZ R0, -R9, R0 ;  /* 0x0000000009007221 */ /* 0x000fc80000010100 */
[----:B------:R-:W-:-:S04]  /*26420*/  FMUL.FTZ R0, R0, -2 ;  /* 0xc000000000007820 */ /* 0x000fc80000410000 */
[----:B------:R0:W2:Y:S03]  /*26430*/  MUFU.SQRT R7, R0 ;  /* 0x0000000000077308 */ /* 0x0000a60000002000 */
.L_x_2654:
[----:B------:R-:W-:Y:S05]  /*26440*/  BSYNC B0 ;  /* 0x0000000000007941 */ /* 0x000fea0003800000 */
.L_x_2652:
        /* <DEDUP_REMOVED lines=71> */
.L_x_2663:
        /* <DEDUP_REMOVED lines=266> */
.L_x_2661:
[----:B------:R-:W-:Y:S05]  /*27960*/  BSYNC B3 ;  /* 0x0000000000037941 */ /* 0x000fea0003800000 */
.L_x_2660:
        /* <DEDUP_REMOVED lines=13> */
.L_x_2662:
[----:B------:R-:W-:Y:S05]  /*27a40*/  BSYNC B0 ;  /* 0x0000000000007941 */ /* 0x000fea0003800000 */
.L_x_2659:
        /* <DEDUP_REMOVED lines=65> */
.L_x_2665:
[----:B------:R-:W-:Y:S05]  /*27e60*/  BSYNC B0 ;  /* 0x0000000000007941 */ /* 0x000fea0003800000 */
.L_x_2664:
        /* <DEDUP_REMOVED lines=33> */
.L_x_2667:
[----:B------:R-:W-:Y:S05]  /*28080*/  BSYNC B0 ;  /* 0x0000000000007941 */ /* 0x000fea0003800000 */
.L_x_2666:
        /* <DEDUP_REMOVED lines=21> */
.L_x_2669:
[----:B------:R-:W-:Y:S05]  /*281e0*/  BSYNC B0 ;  /* 0x0000000000007941 */ /* 0x000fea0003800000 */
.L_x_2668:
        /* <DEDUP_REMOVED lines=9> */
.L_x_2492:
[----:B------:R-:W-:-:S04]  /*28280*/  FSETP.GT.FTZ.AND P0, PT, R2, RZ, PT ;  /* 0x000000ff0200720b */ /* 0x000fc80003f14000 */
[----:B------:R-:W-:-:S09]  /*28290*/  FSEL R6, RZ, +QNAN , P0 ;  /* 0x7fc00000ff067808 */ /* 0x000fd20000000000 */
.L_x_2491:
[----:B------:R-:W-:Y:S05]  /*282a0*/  BSYNC B1 ;  /* 0x0000000000017941 */ /* 0x000fea0003800000 */
.L_x_2490:
[----:B------:R-:W-:Y:S01]  /*282b0*/  MOV R2, R5 ;  /* 0x0000000500027202 */ /* 0x000fe20000000f00 */
[----:B------:R-:W-:-:S04]  /*282c0*/  IMAD.MOV.U32 R3, RZ, RZ, 0x0 ;  /* 0x00000000ff037424 */ /* 0x000fc800078e00ff */
[----:B------:R-:W-:Y:S05]  /*282d0*/  RET.REL.NODEC R2 `(_ZN2at6native29vectorized_elementwise_kernelILi8EN48_GLOBAL__N__08322988_15_IGammaKernel_cu_cb51a28d10CalcIgammaIfEESt5arrayIPcLm3EEEEviT0_T1_) ;  /* 0xfffffd7c02487950 */ /* 0x000fea0003c3ffff */
        .weak           $__internal_12_$__cuda_sm20_div_rn_f64_full
        .type           $__internal_12_$__cuda_sm20_div_rn_f64_full,@function
        .size           $__internal_12_$__cuda_sm20_div_rn_f64_full,($__internal_13_$__cuda_sm20_dsqrt_rn_f64_mediumpath_v1 - $__internal_12_$__cuda_sm20_div_rn_f64_full)
$__internal_12_$__cuda_sm20_div_rn_f64_full:
        /* <DEDUP_REMOVED lines=72> */
.L_x_2671:
        /* <DEDUP_REMOVED lines=17> */
.L_x_2674:
[----:B------:R-:W-:Y:S01]  /*28870*/  LOP3.LUT R7, R23, 0x80000, RZ, 0xfc, !PT ;  /* 0x0008000017077812 */ /* 0x000fe200078efcff */
[----:B------:R-:W-:-:S03]  /*28880*/  IMAD.MOV.U32 R28, RZ, RZ, R22 ;  /* 0x000000ffff1c7224 */ /* 0x000fc600078e0016 */
[----:B------:R-:W-:Y:S01]  /*28890*/  MOV R29, R7 ;  /* 0x00000007001d7202 */ /* 0x000fe20000000f00 */
[----:B------:R-:W-:Y:S06]  /*288a0*/  BRA `(.L_x_2672) ;  /* 0x00000000000c7947 */ /* 0x000fec0003800000 */
.L_x_2673:
[----:B------:R-:W-:Y:S02]  /*288b0*/  LOP3.LUT R7, R25, 0x80000, RZ, 0xfc, !PT ;  /* 0x0008000019077812 */ /* 0x000fe400078efcff */
[----:B------:R-:W-:-:S03]  /*288c0*/  MOV R28, R24 ;  /* 0x00000018001c7202 */ /* 0x000fc60000000f00 */
[----:B------:R-:W-:-:S07]  /*288d0*/  IMAD.MOV.U32 R29, RZ, RZ, R7 ;  /* 0x000000ffff1d7224 */ /* 0x000fce00078e0007 */
.L_x_2672:
[----:B------:R-:W-:Y:S05]  /*288e0*/  BSYNC B4 ;  /* 0x0000000000047941 */ /* 0x000fea0003800000 */
.L_x_2670:
[----:B------:R-:W-:Y:S01]  /*288f0*/  HFMA2.MMA R7, -RZ, RZ, 0, 0 ;  /* 0x00000000ff077435 */ /* 0x000fe200000001ff */
[----:B------:R-:W-:-:S05]  /*28900*/  MOV R8, R28 ;  /* 0x0000001c00087202 */ /* 0x000fca0000000f00 */
[----:B------:R-:W-:Y:S05]  /*28910*/  RET.REL.NODEC R6 `(_ZN2at6native29vectorized_elementwise_kernelILi8EN48_GLOBAL__N__08322988_15_IGammaKernel_cu_cb51a28d10CalcIgammaIfEESt5arrayIPcLm3EEEEviT0_T1_) ;  /* 0xfffffd7406b87950 */ /* 0x000fea0003c3ffff */
        .weak           $__internal_13_$__cuda_sm20_dsqrt_rn_f64_mediumpath_v1
        .type           $__internal_13_$__cuda_sm20_dsqrt_rn_f64_mediumpath_v1,@function
        .size           $__internal_13_$__cuda_sm20_dsqrt_rn_f64_mediumpath_v1,(.L_x_7602 - $__internal_13_$__cuda_sm20_dsqrt_rn_f64_mediumpath_v1)
$__internal_13_$__cuda_sm20_dsqrt_rn_f64_mediumpath_v1:
        /* <DEDUP_REMOVED lines=20> */
.L_x_2676:
        /* <DEDUP_REMOVED lines=25> */
.L_x_2678:
[----:B------:R-:W-:-:S11]  /*28bf0*/  DADD R8, R6, R6 ;  /* 0x0000000006087229 */ /* 0x000fd60000000006 */
.L_x_2677:
[----:B------:R-:W-:Y:S05]  /*28c00*/  BSYNC B4 ;  /* 0x0000000000047941 */ /* 0x000fea0003800000 */
.L_x_2675:
[----:B------:R-:W-:Y:S01]  /*28c10*/  HFMA2.MMA R3, -RZ, RZ, 0, 0 ;  /* 0x00000000ff037435 */ /* 0x000fe200000001ff */
[----:B------:R-:W-:Y:S01]  /*28c20*/  IMAD.MOV.U32 R22, RZ, RZ, R8 ;  /* 0x000000ffff167224 */ /* 0x000fe200078e0008 */
[----:B------:R-:W-:-:S04]  /*28c30*/  MOV R23, R9 ;  /* 0x0000000900177202 */ /* 0x000fc80000000f00 */
[----:B------:R-:W-:Y:S05]  /*28c40*/  RET.REL.NODEC R2 `(_ZN2at6native29vectorized_elementwise_kernelILi8EN48_GLOBAL__N__08322988_15_IGammaKernel_cu_cb51a28d10CalcIgammaIfEESt5arrayIPcLm3EEEEviT0_T1_) ;  /* 0xfffffd7002ec7950 */ /* 0x000fea0003c3ffff */
.L_x_2679:
        /* <DEDUP_REMOVED lines=11> */
.L_x_7602:


//--------------------- .text._ZN2at6native18elementwise_kernelILi128ELi4EZNS0_15gpu_kernel_implIN48_GLOBAL__N__08322988_15_IGammaKernel_cu_cb51a28d10CalcIgammaIdEEEEvRNS_18TensorIteratorBaseERKT_EUliE_EEviT1_ --------------------------
	.section	.text._ZN2at6native18elementwise_kernelILi128ELi4EZNS0_15gpu_kernel_implIN48_GLOBAL__N__08322988_15_IGammaKernel_cu_cb51a28d10CalcIgammaIdEEEEvRNS_18TensorIteratorBaseERKT_EUliE_EEviT1_,"ax",@progbits
	.align	128
        .global         _ZN2at6native18elementwise_kernelILi128ELi4EZNS0_15gpu_kernel_implIN48_GLOBAL__N__08322988_15_IGammaKernel_cu_cb51a28d10CalcIgammaIdEEEEvRNS_18TensorIteratorBaseERKT_EUliE_EEviT1_
        .type           _ZN2at6native18elementwise_kernelILi128ELi4EZNS0_15gpu_kernel_implIN48_GLOBAL__N__08322988_15_IGammaKernel_cu_cb51a28d10CalcIgammaIdEEEEvRNS_18TensorIteratorBaseERKT_EUliE_EEviT1_,@function
        .size           _ZN2at6native18elementwise_kernelILi128ELi4EZNS0_15gpu_kernel_implIN48_GLOBAL__N__08322988_15_IGammaKernel_cu_cb51a28d10CalcIgammaIdEEEEvRNS_18TensorIteratorBaseERKT_EUliE_EEviT1_,(.L_x_7613 - _ZN2at6native18elementwise_kernelILi128ELi4EZNS0_15gpu_kernel_implIN48_GLOBAL__N__08322988_15_IGammaKernel_cu_cb51a28d10CalcIgammaIdEEEEvRNS_18TensorIteratorBaseERKT_EUliE_EEviT1_)
        .other          _ZN2at6native18elementwise_kernelILi128ELi4EZNS0_15gpu_kernel_implIN48_GLOBAL__N__08322988_15_IGammaKernel_cu_cb51a28d10CalcIgammaIdEEEEvRNS_18TensorIteratorBaseERKT_EUliE_EEviT1_,@"STO_CUDA_ENTRY STV_DEFAULT"
_ZN2at6native18elementwise_kernelILi128ELi4EZNS0_15gpu_kernel_implIN48_GLOBAL__N__08322988_15_IGammaKernel_cu_cb51a28d10CalcIgammaIdEEEEvRNS_18TensorIteratorBaseERKT_EUliE_EEviT1_:
.text._ZN2at6native18elementwise_kernelILi128ELi4EZNS0_15gpu_kernel_implIN48_GLOBAL__N__08322988_15_IGammaKernel_cu_cb51a28d10CalcIgammaIdEEEEvRNS_18TensorIteratorBaseERKT_EUliE_EEviT1_:
[----:B------:R-:W0:Y:S01]  /*0000*/  LDC R1, c[0x0][0x28] ;  /* 0x00000a00ff017b82 */ /* 0x000e220000000800 */
[----:B------:R-:W1:Y:S01]  /*0010*/  S2R R89, SR_CTAID.X ;  /* 0x0000000000597919 */ /* 0x000e620000002500 */
[----:B------:R-:W-:Y:S01]  /*0020*/  ULDC UR4, c[0x0][0x210] ;  /* 0x0000840000047ab9 */ /* 0x000fe20000000800 */
[----:B------:R-:W-:Y:S01]  /*0030*/  ULDC.64 UR36, c[0x0][0x208] ;  /* 0x0000820000247ab9 */ /* 0x000fe20000000a00 */
[----:B------:R-:W-:Y:S01]  /*0040*/  BSSY B6, `(.L_x_2680) ;  /* 0x000046c000067945 */ /* 0x000fe20003800000 */
[----:B------:R-:W1:Y:S01]  /*0050*/  S2R R88, SR_TID.X ;  /* 0x0000000000587919 */ /* 0x000e620000002100 */
[----:B0-----:R-:W-:Y:S02]  /*0060*/  VIADD R1, R1, 0xffffd820 ;  /* 0xffffd82001017836 */ /* 0x001fe40000000000 */
[----:B-1----:R-:W-:-:S05]  /*0070*/  IMAD R86, R89, 0x200, R88 ;  /* 0x0000020059567824 */ /* 0x002fca00078e0258 */
        /* <DEDUP_REMOVED lines=9> */
[----:B------:R-:W-:Y:S01]  /*0110*/  IMAD.MOV.U32 R3, RZ, RZ, R86 ;  /* 0x000000ffff037224 */ /* 0x000fe200078e0056 */
[----:B------:R-:W-:Y:S01]  /*0120*/  ULDC.64 UR4, c[0x0][0x220] ;  /* 0x0000880000047ab9 */ /* 0x000fe20000000a00 */
[----:B------:R-:W-:Y:S01]  /*0130*/  ISETP.NE.AND P0, PT, R6, 0x1, PT ;  /* 0x000000010600780c */ /* 0x000fe20003f05270 */
[----:B------:R-:W-:Y:S01]  /*0140*/  ULDC UR6, c[0x0][0x350] ;  /* 0x0000d40000067ab9 */ /* 0x000fe20000000800 */
        /* <DEDUP_REMOVED lines=345> */
.L_x_2682:
[----:B------:R-:W0:Y:S01]  /*16e0*/  LDC.U8 R5, c[0x0][0x492] ;  /* 0x00012480ff057b82 */ /* 0x000e220000000000 */
[----:B------:R-:W-:Y:S01]  /*16f0*/  ULDC.64 UR6, c[0x0][0x480] ;  /* 0x0001200000067ab9 */ /* 0x000fe20000000a00 */
[----:B------:R-:W-:Y:S01]  /*1700*/  ULDC.64 UR4, c[0x0][0x478] ;  /* 0x00011e0000047ab9 */ /* 0x000fe20000000a00 */
[----:B------:R-:W-:Y:S02]  /*1710*/  IADD3 R2, P2, R0, UR6, RZ ;  /* 0x0000000600027c10 */ /* 0x000fe4000ff5e0ff */
        /* <DEDUP_REMOVED lines=15> */
[----:B--2---:R0:W1:Y:S01]  /*1810*/  I2F.F64.S16 R18, R2 ;  /* 0x0000000200127312 */ /* 0x0040620000101c00 */
[----:B------:R-:W-:Y:S05]  /*1820*/  BRA `(.L_x_2688) ;  /* 0x0000000c007c7947 */ /* 0x000fea0003800000 */
.L_x_2686:
[----:B------:R-:W2:Y:S02]  /*1830*/  LDG.E.U8 R2, desc[UR36][R2.64] ;  /* 0x0000002402027981 */ /* 0x000ea4000c1e1100 */
[----:B--2---:R0:W1:Y:S01]  /*1840*/  I2F.F64.U16 R18, R2 ;  /* 0x0000000200127312 */ /* 0x0040620000101800 */
[----:B------:R-:W-:Y:S05]  /*1850*/  BRA `(.L_x_2688) ;  /* 0x0000000c00707947 */ /* 0x000fea0003800000 */
.L_x_2685:
[----:B------:R-:W-:-:S13]  /*1860*/  ISETP.NE.AND P0, PT, R4, 0x2, PT ;  /* 0x000000020400780c */ /* 0x000fda0003f05270 */
[----:B------:R-:W-:Y:S05]  /*1870*/  @!P0 BRA `(.L_x_2689) ;  /* 0x0000000000288947 */ /* 0x000fea0003800000 */
[----:B------:R-:W-:-:S13]  /*1880*/  ISETP.NE.AND P0, PT, R4, 0x3, PT ;  /* 0x000000030400780c */ /* 0x000fda0003f05270 */
[----:B------:R-:W-:Y:S05]  /*1890*/  @!P0 BRA `(.L_x_2690) ;  /* 0x0000000000148947 */ /* 0x000fea0003800000 */
[----:B------:R-:W-:-:S13]  /*18a0*/  ISETP.NE.AND P0, PT, R4, 0x4, PT ;  /* 0x000000040400780c */ /* 0x000fda0003f05270 */
[----:B------:R-:W-:Y:S05]  /*18b0*/  @P0 BRA `(.L_x_2687) ;  /* 0x0000000800fc0947 */ /* 0x000fea0003800000 */
[----:B------:R-:W2:Y:S02]  /*18c0*/  LDG.E.64 R18, desc[UR36][R2.64] ;  /* 0x0000002402127981 */ /* 0x000ea4000c1e1b00 */
[----:B--2---:R-:W0:Y:S01]  /*18d0*/  I2F.F64.S64 R18, R18 ;  /* 0x0000001200127312 */ /* 0x004e220000301c00 */
[----:B------:R-:W-:Y:S05]  /*18e0*/  BRA `(.L_x_2688) ;  /* 0x0000000c004c7947 */ /* 0x000fea0003800000 */
.L_x_2690:
[----:B------:R-:W2:Y:S02]  /*18f0*/  LDG.E R2, desc[UR36][R2.64] ;  /* 0x0000002402027981 */ /* 0x000ea4000c1e1900 */
[----:B--2---:R0:W1:Y:S01]  /*1900*/  I2F.F64 R18, R2 ;  /* 0x0000000200127312 */ /* 0x0040620000201c00 */
[----:B------:R-:W-:Y:S05]  /*1910*/  BRA `(.L_x_2688) ;  /* 0x0000000c00407947 */ /* 0x000fea0003800000 */
.L_x_2689:
[----:B------:R-:W2:Y:S02]  /*1920*/  LDG.E.U16 R2, desc[UR36][R2.64] ;  /* 0x0000002402027981 */ /* 0x000ea4000c1e1500 */
[----:B--2---:R0:W1:Y:S01]  /*1930*/  I2F.F64.S16 R18, R2 ;  /* 0x0000000200127312 */ /* 0x0040620000101c00 */
[----:B------:R-:W-:Y:S05]  /*1940*/  BRA `(.L_x_2688) ;  /* 0x0000000c00347947 */ /* 0x000fea0003800000 */
.L_x_2684:
[----:B------:R-:W-:-:S13]  /*1950*/  ISETP.GT.AND P0, PT, R4, 0x6, PT ;  /* 0x000000060400780c */ /* 0x000fda0003f04270 */
[----:B------:R-:W-:Y:S05]  /*1960*/  @P0 BRA `(.L_x_2691) ;  /* 0x0000000000340947 */ /* 0x000fea0003800000 */
[----:B------:R-:W-:-:S13]  /*1970*/  ISETP.NE.AND P0, PT, R4, 0x5, PT ;  /* 0x000000050400780c */ /* 0x000fda0003f05270 */
[----:B------:R-:W-:Y:S05]  /*1980*/  @!P0 BRA `(.L_x_2692) ;  /* 0x0000000000188947 */ /* 0x000fea0003800000 */
[----:B------:R-:W-:-:S13]  /*1990*/  ISETP.NE.AND P0, PT, R4, 0x6, PT ;  /* 0x000000060400780c */ /* 0x000fda0003f05270 */
[----:B------:R-:W-:Y:S05]  /*19a0*/  @P0 BRA `(.L_x_2687) ;  /* 0x0000000800c00947 */ /* 0x000fea0003800000 */
[----:B------:R-:W2:Y:S02]  /*19b0*/  LDG.E R18, desc[UR36][R2.64] ;  /* 0x0000002402127981 */ /* 0x000ea4000c1e1900 */
[----:B--2---:R-:W-:-:S06]  /*19c0*/  FMUL.FTZ R18, R18, 1 ;  /* 0x3f80000012127820 */ /* 0x004fcc0000410000 */
[----:B------:R-:W0:Y:S01]  /*19d0*/  F2F.F64.F32 R18, R18 ;  /* 0x0000001200127310 */ /* 0x000e220000201800 */
[----:B------:R-:W-:Y:S05]  /*19e0*/  BRA `(.L_x_2688) ;  /* 0x0000000c000c7947 */ /* 0x000fea0003800000 */
.L_x_2692:
[----:B------:R-:W2:Y:S02]  /*19f0*/  LDG.E.U16 R0, desc[UR36][R2.64] ;  /* 0x0000002402007981 */ /* 0x000ea4000c1e1500 */
[----:B--2---:R-:W-:-:S05]  /*1a00*/  HADD2.F32 R0, -RZ, R0.H0_H0 ;  /* 0x20000000ff007230 */ /* 0x004fca0000004100 */
[----:B------:R-:W-:-:S04]  /*1a10*/  FMUL.FTZ R0, R0, 1 ;  /* 0x3f80000000007820 */ /* 0x000fc80000410000 */
[----:B------:R0:W1:Y:S01]  /*1a20*/  F2F.F64.F32 R18, R0 ;  /* 0x0000000000127310 */ /* 0x0000620000201800 */
[----:B------:R-:W-:Y:S05]  /*1a30*/  BRA `(.L_x_2688) ;  /* 0x0000000800f87947 */ /* 0x000fea0003800000 */
.L_x_2691:
[----:B------:R-:W-:-:S13]  /*1a40*/  ISETP.NE.AND P0, PT, R4, 0x7, PT ;  /* 0x000000070400780c */ /* 0x000fda0003f05270 */
[----:B------:R-:W-:Y:S05]  /*1a50*/  @!P0 BRA `(.L_x_2693) ;  /* 0x0000000000348947 */ /* 0x000fea0003800000 */
        /* <DEDUP_REMOVED lines=8> */
.L_x_2694:
[----:B------:R-:W2:Y:S02]  /*1ae0*/  LDG.E.U16 R2, desc[UR36][R2.64] ;  /* 0x0000002402027981 */ /* 0x000ea4000c1e1500 */
[----:B--2---:R-:W-:-:S05]  /*1af0*/  HADD2.F32 R0, -RZ, R2.H0_H0 ;  /* 0x20000002ff007230 */ /* 0x004fca0000004100 */
[----:B------:R-:W-:-:S04]  /*1b00*/  FMUL.FTZ R0, R0, 1 ;  /* 0x3f80000000007820 */ /* 0x000fc80000410000 */
[----:B------:R0:W1:Y:S01]  /*1b10*/  F2F.F64.F32 R18, R0 ;  /* 0x0000000000127310 */ /* 0x0000620000201800 */
[----:B------:R-:W-:Y:S05]  /*1b20*/  BRA `(.L_x_2688) ;  /* 0x0000000800bc7947 */ /* 0x000fea0003800000 */
.L_x_2693:
[----:B------:R0:W5:Y:S01]  /*1b30*/  LDG.E.64 R18, desc[UR36][R2.64] ;  /* 0x0000002402127981 */ /* 0x000162000c1e1b00 */
[----:B------:R-:W-:Y:S05]  /*1b40*/  BRA `(.L_x_2688) ;  /* 0x0000000800b47947 */ /* 0x000fea0003800000 */
.L_x_2683:
        /* <DEDUP_REMOVED lines=8> */
[----:B------:R-:W2:Y:S01]  /*1bd0*/  LDG.E.U8 R2, desc[UR36][R2.64] ;  /* 0x0000002402027981 */ /* 0x000ea2000c1e1100 */
[----:B------:R-:W-:Y:S01]  /*1be0*/  IMAD.MOV.U32 R18, RZ, RZ, RZ ;  /* 0x000000ffff127224 */ /* 0x000fe200078e00ff */
[----:B--2---:R-:W-:-:S04]  /*1bf0*/  ISETP.NE.AND P0, PT, R2, RZ, PT ;  /* 0x000000ff0200720c */ /* 0x004fc80003f05270 */
[----:B------:R-:W-:Y:S01]  /*1c00*/  FSEL R19, RZ, 1.875, !P0 ;  /* 0x3ff00000ff137808 */ /* 0x000fe20004000000 */
[----:B------:R-:W-:Y:S08]  /*1c10*/  BRA `(.L_x_2688) ;  /* 0x0000000800807947 */ /* 0x000ff00003800000 */
.L_x_2697:
[----:B------:R0:W5:Y:S01]  /*1c20*/  LDG.E.64 R18, desc[UR36][R2.64] ;  /* 0x0000002402127981 */ /* 0x000162000c1e1b00 */
[----:B------:R-:W-:Y:S05]  /*1c30*/  BRA `(.L_x_2688) ;  /* 0x0000000800787947 */ /* 0x000fea0003800000 */
.L_x_2696:
[----:B------:R-:W-:-:S13]  /*1c40*/  ISETP.NE.AND P0, PT, R4, 0xf, PT ;  /* 0x0000000f0400780c */ /* 0x000fda0003f05270 */
[----:B------:R-:W-:Y:S05]  /*1c50*/  @!P0 BRA `(.L_x_2698) ;  /* 0x0000000000a48947 */ /* 0x000fea0003800000 */
[----:B------:R-:W-:-:S13]  /*1c60*/  ISETP.NE.AND P0, PT, R4, 0x17, PT ;  /* 0x000000170400780c */ /* 0x000fda0003f05270 */
[----:B------:R-:W-:Y:S05]  /*1c70*/  @!P0 BRA `(.L_x_2699) ;  /* 0x0000000000608947 */ /* 0x000fea0003800000 */
[----:B------:R-:W-:-:S13]  /*1c80*/  ISETP.NE.AND P0, PT, R4, 0x18, PT ;  /* 0x000000180400780c */ /* 0x000fda0003f05270 */
[----:B------:R-:W-:Y:S05]  /*1c90*/  @P0 BRA `(.L_x_2687) ;  /* 0x0000000800040947 */ /* 0x000fea0003800000 */
[----:B------:R-:W2:Y:S01]  /*1ca0*/  LDG.E.U8 R0, desc[UR36][R2.64] ;  /* 0x0000002402007981 */ /* 0x000ea2000c1e1100 */
[----:B------:R-:W-:Y:S01]  /*1cb0*/  IMAD.MOV.U32 R8, RZ, RZ, -0x800000 ;  /* 0xff800000ff087424 */ /* 0x000fe200078e00ff */
[----:B--2---:R-:W-:-:S04]  /*1cc0*/  SHF.L.U32 R0, R0, 0x18, RZ ;  /* 0x0000001800007819 */ /* 0x004fc800000006ff */
[----:B------:R-:W-:-:S04]  /*1cd0*/  LOP3.LUT R4, R0, 0x7f000000, RZ, 0xc0, !PT ;  /* 0x7f00000000047812 */ /* 0x000fc800078ec0ff */
[----:B------:R-:W0:Y:S01]  /*1ce0*/  FLO.U32 R5, R4 ;  /* 0x0000000400057300 */ /* 0x000e2200000e0000 */
[C---:B------:R-:W-:Y:S01]  /*1cf0*/  IADD3 R6, R4.reuse, 0x1000000, RZ ;  /* 0x0100000004067810 */ /* 0x040fe20007ffe0ff */
[----:B------:R-:W-:-:S03]  /*1d00*/  VIADD R2, R4, 0xffffffff ;  /* 0xffffffff04027836 */ /* 0x000fc60000000000 */
        /* <DEDUP_REMOVED lines=11> */
[----:B------:R-:W-:-:S05]  /*1dc0*/  LOP3.LUT R5, R5, 0x80000000, R0, 0xf8, !PT ;  /* 0x8000000005057812 */ /* 0x000fca00078ef800 */
[----:B------:R-:W-:-:S04]  /*1dd0*/  FMUL.FTZ R5, R5, 1 ;  /* 0x3f80000005057820 */ /* 0x000fc80000410000 */
[----:B------:R0:W1:Y:S01]  /*1de0*/  F2F.F64.F32 R18, R5 ;  /* 0x0000000500127310 */ /* 0x0000620000201800 */
[----:B------:R-:W-:Y:S05]  /*1df0*/  BRA `(.L_x_2688) ;  /* 0x0000000800087947 */ /* 0x000fea0003800000 */
.L_x_2699:
[----:B------:R-:W2:Y:S02]  /*1e00*/  LDG.E.U8 R2, desc[UR36][R2.64] ;  /* 0x0000002402027981 */ /* 0x000ea4000c1e1100 */
[C---:B--2---:R-:W-:Y:S02]  /*1e10*/  IMAD.SHL.U32 R0, R2.reuse, 0x2000000, RZ ;  /* 0x0200000002007824 */ /* 0x044fe400078e00ff */
[----:B------:R-:W-:-:S03]  /*1e20*/  IMAD.SHL.U32 R5, R2, 0x1000000, RZ ;  /* 0x0100000002057824 */ /* 0x000fc600078e00ff */
        /* <DEDUP_REMOVED lines=8> */
[----:B------:R-:W-:-:S05]  /*1eb0*/  LOP3.LUT R4, R4, 0x80000000, R5, 0xf8, !PT ;  /* 0x8000000004047812 */ /* 0x000fca00078ef805 */
[----:B------:R-:W-:-:S04]  /*1ec0*/  FMUL.FTZ R4, R4, 1 ;  /* 0x3f80000004047820 */ /* 0x000fc80000410000 */
[----:B------:R0:W1:Y:S01]  /*1ed0*/  F2F.F64.F32 R18, R4 ;  /* 0x0000000400127310 */ /* 0x0000620000201800 */
[----:B------:R-:W-:Y:S05]  /*1ee0*/  BRA `(.L_x_2688) ;  /* 0x0000000400cc7947 */ /* 0x000fea0003800000 */
.L_x_2698:
[----:B------:R-:W2:Y:S02]  /*1ef0*/  LDG.E.U16 R0, desc[UR36][R2.64] ;  /* 0x0000002402007981 */ /* 0x000ea4000c1e1500 */
[----:B--2---:R-:W-:-:S05]  /*1f00*/  SHF.L.U32 R0, R0, 0x10, RZ ;  /* 0x0000001000007819 */ /* 0x004fca00000006ff */
[----:B------:R-:W-:-:S04]  /*1f10*/  FMUL.FTZ R0, R0, 1 ;  /* 0x3f80000000007820 */ /* 0x000fc80000410000 */
[----:B------:R0:W1:Y:S01]  /*1f20*/  F2F.F64.F32 R18, R0 ;  /* 0x0000000000127310 */ /* 0x0000620000201800 */
[----:B------:R-:W-:Y:S05]  /*1f30*/  BRA `(.L_x_2688) ;  /* 0x0000000400b87947 */ /* 0x000fea0003800000 */
.L_x_2695:
        /* <DEDUP_REMOVED lines=9> */
[----:B--2---:R0:W1:Y:S01]  /*1fd0*/  I2F.F64.U16 R18, R2 ;  /* 0x0000000200127312 */ /* 0x0040620000101800 */
[----:B------:R-:W-:Y:S05]  /*1fe0*/  BRA `(.L_x_2688) ;  /* 0x00000004008c7947 */ /* 0x000fea0003800000 */
.L_x_2702:
[----:B------:R-:W2:Y:S01]  /*1ff0*/  LDG.E.U8 R2, desc[UR36][R2.64] ;  /* 0x0000002402027981 */ /* 0x000ea2000c1e1100 */
[----:B------:R-:W-:Y:S01]  /*2000*/  BSSY B0, `(.L_x_2703) ;  /* 0x0000018000007945 */ /* 0x000fe20003800000 */
[----:B------:R-:W-:Y:S01]  /*2010*/  IMAD.MOV.U32 R0, RZ, RZ, RZ ;  /* 0x000000ffff007224 */ /* 0x000fe200078e00ff */
        /* <DEDUP_REMOVED lines=18> */
.L_x_2706:
[----:B------:R-:W-:Y:S05]  /*2140*/  BSYNC B1 ;  /* 0x0000000000017941 */ /* 0x000fea0003800000 */
.L_x_2705:
[----:B------:R-:W-:Y:S01]  /*2150*/  LEA R3, R0, 0x3b800000, 0x17 ;  /* 0x3b80000000037811 */ /* 0x000fe200078eb8ff */
[----:B------:R-:W-:-:S05]  /*2160*/  IMAD.SHL.U32 R0, R2, 0x100000, RZ ;  /* 0x0010000002007824 */ /* 0x000fca00078e00ff */
[----:B------:R-:W-:-:S07]  /*2170*/  LOP3.LUT R0, R3, R0, R4, 0xfe, !PT ;  /* 0x0000000003007212 */ /* 0x000fce00078efe04 */
.L_x_2704:
[----:B------:R-:W-:Y:S05]  /*2180*/  BSYNC B0 ;  /* 0x0000000000007941 */ /* 0x000fea0003800000 */
.L_x_2703:
[----:B------:R-:W-:-:S04]  /*2190*/  FMUL.FTZ R0, R0, 1 ;  /* 0x3f80000000007820 */ /* 0x000fc80000410000 */
[----:B------:R2:W3:Y:S01]  /*21a0*/  F2F.F64.F32 R18, R0 ;  /* 0x0000000000127310 */ /* 0x0004e20000201800 */
[----:B------:R-:W-:Y:S05]  /*21b0*/  BRA `(.L_x_2688) ;  /* 0x0000000400187947 */ /* 0x000fea0003800000 */
.L_x_2701:
[----:B------:R-:W2:Y:S01]  /*21c0*/  LDG.E.U8 R2, desc[UR36][R2.64] ;  /* 0x0000002402027981 */ /* 0x000ea2000c1e1100 */
[----:B------:R-:W-:Y:S01]  /*21d0*/  BSSY B0, `(.L_x_2707) ;  /* 0x0000018000007945 */ /* 0x000fe20003800000 */
[----:B------:R-:W-:Y:S02]  /*21e0*/  MOV R0, RZ ;  /* 0x000000ff00007202 */ /* 0x000fe40000000f00 */
        /* <DEDUP_REMOVED lines=18> */
.L_x_2710:
[----:B------:R-:W-:Y:S05]  /*2310*/  BSYNC B1 ;  /* 0x0000000000017941 */ /* 0x000fea0003800000 */
.L_x_2709:
[----:B------:R-:W-:Y:S01]  /*2320*/  LEA R3, R0, 0x37800000, 0x17 ;  /* 0x3780000000037811 */ /* 0x000fe200078eb8ff */
[----:B------:R-:W-:-:S05]  /*2330*/  IMAD.SHL.U32 R0, R2, 0x200000, RZ ;  /* 0x0020000002007824 */ /* 0x000fca00078e00ff */
[----:B------:R-:W-:-:S07]  /*2340*/  LOP3.LUT R0, R3, R0, R4, 0xfe, !PT ;  /* 0x0000000003007212 */ /* 0x000fce00078efe04 */
.L_x_2708:
[----:B------:R-:W-:Y:S05]  /*2350*/  BSYNC B0 ;  /* 0x0000000000007941 */ /* 0x000fea0003800000 */
.L_x_2707:
[----:B------:R-:W-:-:S04]  /*2360*/  FMUL.FTZ R0, R0, 1 ;  /* 0x3f80000000007820 */ /* 0x000fc80000410000 */
[----:B------:R4:W0:Y:S01]  /*2370*/  F2F.F64.F32 R18, R0 ;  /* 0x0000000000127310 */ /* 0x0008220000201800 */
[----:B------:R-:W-:Y:S05]  /*2380*/  BRA `(.L_x_2688) ;  /* 0x0000000000a47947 */ /* 0x000fea0003800000 */
.L_x_2700:
[----:B------:R-:W-:-:S13]  /*2390*/  ISETP.NE.AND P0, PT, R4, 0x1c, PT ;  /* 0x0000001c0400780c */ /* 0x000fda0003f05270 */
[----:B------:R-:W-:Y:S05]  /*23a0*/  @!P0 BRA `(.L_x_2711) ;  /* 0x0000000000948947 */ /* 0x000fea0003800000 */
[----:B------:R-:W-:-:S13]  /*23b0*/  ISETP.NE.AND P0, PT, R4, 0x1d, PT ;  /* 0x0000001d0400780c */ /* 0x000fda0003f05270 */
[----:B------:R-:W-:Y:S05]  /*23c0*/  @!P0 BRA `(.L_x_2712) ;  /* 0x0000000000808947 */ /* 0x000fea0003800000 */
[----:B------:R-:W-:-:S13]  /*23d0*/  ISETP.NE.AND P0, PT, R4, 0x2c, PT ;  /* 0x0000002c0400780c */ /* 0x000fda0003f05270 */
[----:B------:R-:W-:Y:S05]  /*23e0*/  @P0 BRA `(.L_x_2687) ;  /* 0x0000000000300947 */ /* 0x000fea0003800000 */
[----:B------:R-:W2:Y:S01]  /*23f0*/  LDG.E.U8 R2, desc[UR36][R2.64] ;  /* 0x0000002402027981 */ /* 0x000ea2000c1e1100 */
[----:B------:R-:W-:Y:S01]  /*2400*/  BSSY B0, `(.L_x_2713) ;  /* 0x0000007000007945 */ /* 0x000fe20003800000 */
[----:B------:R-:W-:Y:S01]  /*2410*/  IMAD.MOV.U32 R0, RZ, RZ, 0x400000 ;  /* 0x00400000ff007424 */ /* 0x000fe200078e00ff */
[----:B--2---:R-:W-:-:S13]  /*2420*/  ISETP.NE.AND P0, PT, R2, RZ, PT ;  /* 0x000000ff0200720c */ /* 0x004fda0003f05270 */
[----:B------:R-:W-:Y:S05]  /*2430*/  @!P0 BRA `(.L_x_2714) ;  /* 0x00000000000c8947 */ /* 0x000fea0003800000 */
[----:B------:R-:W-:-:S13]  /*2440*/  ISETP.NE.AND P0, PT, R2, 0xff, PT ;  /* 0x000000ff0200780c */ /* 0x000fda0003f05270 */
[----:B------:R-:W-:Y:S01]  /*2450*/  @!P0 MOV R0, 0x7f800001 ;  /* 0x7f80000100008802 */ /* 0x000fe20000000f00 */
[----:B------:R-:W-:-:S07]  /*2460*/  @P0 IMAD.SHL.U32 R0, R2, 0x800000, RZ ;  /* 0x0080000002000824 */ /* 0x000fce00078e00ff */
.L_x_2714:
[----:B------:R-:W-:Y:S05]  /*2470*/  BSYNC B0 ;  /* 0x0000000000007941 */ /* 0x000fea0003800000 */
.L_x_2713:
[----:B------:R-:W-:-:S04]  /*2480*/  FMUL.FTZ R0, R0, 1 ;  /* 0x3f80000000007820 */ /* 0x000fc80000410000 */
[----:B------:R0:W1:Y:S01]  /*2490*/  F2F.F64.F32 R18, R0 ;  /* 0x0000000000127310 */ /* 0x0000620000201800 */
[----:B------:R-:W-:Y:S05]  /*24a0*/  BRA `(.L_x_2688) ;  /* 0x00000000005c7947 */ /* 0x000fea0003800000 */
.L_x_2687:
        /* <DEDUP_REMOVED lines=10> */
[----:B------:R-:W-:-:S02]  /*2550*/  IMAD.U32 R7, RZ, RZ, UR5 ;  /* 0x00000005ff077e24 */ /* 0x000fc4000f8e00ff */
[----:B------:R-:W-:Y:S02]  /*2560*/  IMAD.U32 R11, RZ, RZ, UR7 ;  /* 0x00000007ff0b7e24 */ /* 0x000fe4000f8e00ff */
[----:B------:R-:W-:Y:S02]  /*2570*/  IMAD.MOV.U32 R8, RZ, RZ, 0x4e ;  /* 0x0000004eff087424 */ /* 0x000fe400078e00ff */
[----:B0-----:R-:W-:-:S07]  /*2580*/  IMAD.MOV.U32 R13, RZ, RZ, RZ ;  /* 0x000000ffff0d7224 */ /* 0x001fce00078e00ff */
[----:B------:R-:W-:-:S07]  /*2590*/  LEPC R20, `(.L_x_2715) ;  /* 0x000000001014794e */ /* 0x000fce0000000000 */
[----:B-1----:R-:W-:Y:S05]  /*25a0*/  CALL.ABS.NOINC R2 ;  /* 0x0000000002007343 */ /* 0x002fea0003c00000 */
.L_x_2715:
[----:B------:R-:W-:Y:S01]  /*25b0*/  CS2R R18, SRZ ;  /* 0x0000000000127805 */ /* 0x000fe2000001ff00 */
[----:B------:R-:W-:Y:S06]  /*25c0*/  BRA `(.L_x_2688) ;  /* 0x0000000000147947 */ /* 0x000fec0003800000 */
.L_x_2712:
[----:B------:R-:W2:Y:S02]  /*25d0*/  LDG.E.64 R18, desc[UR36][R2.64] ;  /* 0x0000002402127981 */ /* 0x000ea4000c1e1b00 */
[----:B--2---:R-:W0:Y:S01]  /*25e0*/  I2F.F64.U64 R18, R18 ;  /* 0x0000001200127312 */ /* 0x004e220000301800 */
[----:B------:R-:W-:Y:S05]  /*25f0*/  BRA `(.L_x_2688) ;  /* 0x0000000000087947 */ /* 0x000fea0003800000 */
.L_x_2711:
[----:B------:R-:W2:Y:S02]  /*2600*/  LDG.E R2, desc[UR36][R2.64] ;  /* 0x0000002402027981 */ /* 0x000ea4000c1e1900 */
[----:B--2---:R0:W1:Y:S02]  /*2610*/  I2F.F64.U32 R18, R2 ;  /* 0x0000000200127312 */ /* 0x0040640000201800 */
.L_x_2688:
[----:B0-----:R-:W2:Y:S01]  /*2620*/  LDC.U8 R2, c[0x0][0x493] ;  /* 0x000124c0ff027b82 */ /* 0x001ea20000000000 */
[----:B------:R-:W-:Y:S02]  /*2630*/  ULDC.64 UR4, c[0x0][0x488] ;  /* 0x0001220000047ab9 */ /* 0x000fe40000000a00 */
[----:B------:R-:W-:-:S05]  /*2640*/  IADD3 R16, P1, R16, UR4, RZ ;  /* 0x0000000410107c10 */ /* 0x000fca000ff3e0ff */
[----:B------:R-:W-:Y:S01]  /*2650*/  IMAD.X R17, RZ, RZ, UR5, P1 ;  /* 0x00000005ff117e24 */ /* 0x000fe200088e06ff */
[----:B--2-4-:R-:W-:-:S04]  /*2660*/  PRMT R0, R2, 0x9910, RZ ;  /* 0x0000991002007816 */ /* 0x014fc800000000ff */
        /* <DEDUP_REMOVED lines=11> */
[----:B--2---:R-:W0:Y:S01]  /*2720*/  I2F.F64.S16 R2, R2 ;  /* 0x0000000200027312 */ /* 0x004e220000101c00 */
[----:B------:R-:W-:Y:S05]  /*2730*/  BRA `(.L_x_2721) ;  /* 0x0000000c007c7947 */ /* 0x000fea0003800000 */
.L_x_2719:
[----:B------:R-:W2:Y:S02]  /*2740*/  LDG.E.U8 R2, desc[UR36][R16.64] ;  /* 0x0000002410027981 */ /* 0x000ea4000c1e1100 */
[----:B--2---:R-:W0:Y:S01]  /*2750*/  I2F.F64.U16 R2, R2 ;  /* 0x0000000200027312 */ /* 0x004e220000101800 */
[----:B------:R-:W-:Y:S05]  /*2760*/  BRA `(.L_x_2721) ;  /* 0x0000000c00707947 */ /* 0x000fea0003800000 */
.L_x_2718:
        /* <DEDUP_REMOVED lines=9> */
.L_x_2723:
[----:B------:R-:W2:Y:S02]  /*2800*/  LDG.E R2, desc[UR36][R16.64] ;  /* 0x0000002410027981 */ /* 0x000ea4000c1e1900 */
[----:B--2---:R-:W2:Y:S01]  /*2810*/  I2F.F64 R2, R2 ;  /* 0x0000000200027312 */ /* 0x004ea20000201c00 */
[----:B------:R-:W-:Y:S05]  /*2820*/  BRA `(.L_x_2721) ;  /* 0x0000000c00407947 */ /* 0x000fea0003800000 */
.L_x_2722:
[----:B------:R-:W2:Y:S02]  /*2830*/  LDG.E.U16 R2, desc[UR36][R16.64] ;  /* 0x0000002410027981 */ /* 0x000ea4000c1e1500 */
[----:B--2---:R-:W4:Y:S01]  /*2840*/  I2F.F64.S16 R2, R2 ;  /* 0x0000000200027312 */ /* 0x004f220000101c00 */
[----:B------:R-:W-:Y:S05]  /*2850*/  BRA `(.L_x_2721) ;  /* 0x0000000c00347947 */ /* 0x000fea0003800000 */
.L_x_2717:
        /* <DEDUP_REMOVED lines=10> */
.L_x_2725:
[----:B------:R-:W2:Y:S02]  /*2900*/  LDG.E.U16 R0, desc[UR36][R16.64] ;  /* 0x0000002410007981 */ /* 0x000ea4000c1e1500 */
[----:B--2---:R-:W-:-:S05]  /*2910*/  HADD2.F32 R0, -RZ, R0.H0_H0 ;  /* 0x20000000ff007230 */ /* 0x004fca0000004100 */
[----:B------:R-:W-:-:S04]  /*2920*/  FMUL.FTZ R0, R0, 1 ;  /* 0x3f80000000007820 */ /* 0x000fc80000410000 */
[----:B------:R0:W2:Y:S01]  /*2930*/  F2F.F64.F32 R2, R0 ;  /* 0x0000000000027310 */ /* 0x0000a20000201800 */
[----:B------:R-:W-:Y:S05]  /*2940*/  BRA `(.L_x_2721) ;  /* 0x0000000800f87947 */ /* 0x000fea0003800000 */
.L_x_2724:
        /* <DEDUP_REMOVED lines=10> */
.L_x_2727:
[----:B------:R-:W2:Y:S02]  /*29f0*/  LDG.E.U16 R16, desc[UR36][R16.64] ;  /* 0x0000002410107981 */ /* 0x000ea4000c1e1500 */
[----:B--2---:R-:W-:-:S05]  /*2a00*/  HADD2.F32 R0, -RZ, R16.H0_H0 ;  /* 0x20000010ff007230 */ /* 0x004fca0000004100 */
[----:B------:R-:W-:-:S04]  /*2a10*/  FMUL.FTZ R0, R0, 1 ;  /* 0x3f80000000007820 */ /* 0x000fc80000410000 */
[----:B------:R0:W2:Y:S01]  /*2a20*/  F2F.F64.F32 R2, R0 ;  /* 0x0000000000027310 */ /* 0x0000a20000201800 */
[----:B------:R-:W-:Y:S05]  /*2a30*/  BRA `(.L_x_2721) ;  /* 0x0000000800bc7947 */ /* 0x000fea0003800000 */
.L_x_2726:
[----:B------:R0:W5:Y:S01]  /*2a40*/  LDG.E.64 R2, desc[UR36][R16.64] ;  /* 0x0000002410027981 */ /* 0x000162000c1e1b00 */
[----:B------:R-:W-:Y:S05]  /*2a50*/  BRA `(.L_x_2721) ;  /* 0x0000000800b47947 */ /* 0x000fea0003800000 */
.L_x_2716:
        /* <DEDUP_REMOVED lines=9> */
[----:B------:R-:W-:Y:S01]  /*2af0*/  HFMA2.MMA R2, -RZ, RZ, 0, 0 ;  /* 0x00000000ff027435 */ /* 0x000fe200000001ff */
[----:B--2---:R-:W-:-:S04]  /*2b00*/  ISETP.NE.AND P0, PT, R16, RZ, PT ;  /* 0x000000ff1000720c */ /* 0x004fc80003f05270 */
[----:B------:R-:W-:Y:S01]  /*2b10*/  FSEL R3, RZ, 1.875, !P0 ;  /* 0x3ff00000ff037808 */ /* 0x000fe20004000000 */
[----:B------:R-:W-:Y:S08]  /*2b20*/  BRA `(.L_x_2721) ;  /* 0x0000000800807947 */ /* 0x000ff00003800000 */
.L_x_2730:
[----:B------:R0:W5:Y:S01]  /*2b30*/  LDG.E.64 R2, desc[UR36][R16.64] ;  /* 0x0000002410027981 */ /* 0x000162000c1e1b00 */
[----:B------:R-:W-:Y:S05]  /*2b40*/  BRA `(.L_x_2721) ;  /* 0x0000000800787947 */ /* 0x000fea0003800000 */
.L_x_2729:
[----:B------:R-:W-:-:S13]  /*2b50*/  ISETP.NE.AND P0, PT, R0, 0xf, PT ;  /* 0x0000000f0000780c */ /* 0x000fda0003f05270 */
[----:B------:R-:W-:Y:S05]  /*2b60*/  @!P0 BRA `(.L_x_2731) ;  /* 0x0000000000a48947 */ /* 0x000fea0003800000 */
[----:B------:R-:W-:-:S13]  /*2b70*/  ISETP.NE.AND P0, PT, R0, 0x17, PT ;  /* 0x000000170000780c */ /* 0x000fda0003f05270 */
[----:B------:R-:W-:Y:S05]  /*2b80*/  @!P0 BRA `(.L_x_2732) ;  /* 0x0000000000608947 */ /* 0x000fea0003800000 */
[----:B------:R-:W-:-:S13]  /*2b90*/  ISETP.NE.AND P0, PT, R0, 0x18, PT ;  /* 0x000000180000780c */ /* 0x000fda0003f05270 */
[----:B------:R-:W-:Y:S05]  /*2ba0*/  @P0 BRA `(.L_x_2720) ;  /* 0x0000000800040947 */ /* 0x000fea0003800000 */
[----:B------:R-:W2:Y:S01]  /*2bb0*/  LDG.E.U8 R0, desc[UR36][R16.64] ;  /* 0x0000002410007981 */ /* 0x000ea2000c1e1100 */
[----:B------:R-:W-:Y:S01]  /*2bc0*/  MOV R6, 0xff800000 ;  /* 0xff80000000067802 */ /* 0x000fe20000000f00 */
[----:B--2---:R-:W-:-:S05]  /*2bd0*/  IMAD.SHL.U32 R0, R0, 0x1000000, RZ ;  /* 0x0100000000007824 */ /* 0x004fca00078e00ff */
[----:B------:R-:W-:-:S04]  /*2be0*/  LOP3.LUT R2, R0, 0x7f000000, RZ, 0xc0, !PT ;  /* 0x7f00000000027812 */ /* 0x000fc800078ec0ff */
[----:B------:R-:W0:Y:S01]  /*2bf0*/  FLO.U32 R3, R2 ;  /* 0x0000000200037300 */ /* 0x000e2200000e0000 */
[----:B------:R-:W-:-:S05]  /*2c00*/  VIADD R4, R2, 0x1000000 ;  /* 0x0100000002047836 */ /* 0x000fca0000000000 */
[----:B------:R-:W-:Y:S02]  /*2c10*/  SHF.R.S32.HI R4, RZ, 0x8, R4 ;  /* 0x00000008ff047819 */ /* 0x000fe40000011404 */
[----:B0-----:R-:W-:-:S04]  /*2c20*/  IADD3 R3, -R3, 0x1f, RZ ;  /* 0x0000001f03037810 */ /* 0x001fc80007ffe1ff */
[C---:B------:R-:W-:Y:S01]  /*2c30*/  ISETP.GT.U32.AND P0, PT, R3.reuse, 0x4, PT ;  /* 0x000000040300780c */ /* 0x040fe20003f04070 */
[----:B------:R-:W-:-:S05]  /*2c40*/  VIADD R3, R3, 0xfffffffc ;  /* 0xfffffffc03037836 */ /* 0x000fca0000000000 */
        /* <DEDUP_REMOVED lines=8> */
[----:B------:R-:W-:-:S05]  /*2cd0*/  LOP3.LUT R3, R3, 0x80000000, R0, 0xf8, !PT ;  /* 0x8000000003037812 */ /* 0x000fca00078ef800 */
[----:B------:R-:W-:-:S06]  /*2ce0*/  FMUL.FTZ R3, R3, 1 ;  /* 0x3f80000003037820 */ /* 0x000fcc0000410000 */
[----:B------:R-:W0:Y:S01]  /*2cf0*/  F2F.F64.F32 R2, R3 ;  /* 0x0000000300027310 */ /* 0x000e220000201800 */
[----:B------:R-:W-:Y:S05]  /*2d00*/  BRA `(.L_x_2721) ;  /* 0x0000000800087947 */ /* 0x000fea0003800000 */
.L_x_2732:
[----:B------:R-:W2:Y:S02]  /*2d10*/  LDG.E.U8 R3, desc[UR36][R16.64] ;  /* 0x0000002410037981 */ /* 0x000ea4000c1e1100 */
[----:B--2---:R-:W-:-:S04]  /*2d20*/  SHF.L.U32 R0, R3, 0x19, RZ ;  /* 0x0000001903007819 */ /* 0x004fc800000006ff */
[----:B------:R-:W-:-:S13]  /*2d30*/  ISETP.GE.U32.AND P0, PT, R0, 0x8000000, PT ;  /* 0x080000000000780c */ /* 0x000fda0003f06070 */
[C---:B------:R-:W-:Y:S02]  /*2d40*/  @!P0 IMAD.SHL.U32 R0, R3.reuse, 0x100, RZ ;  /* 0x0000010003008824 */ /* 0x040fe400078e00ff */
[C---:B------:R-:W-:Y:S01]  /*2d50*/  @P0 IMAD.SHL.U32 R2, R3.reuse, 0x200000, RZ ;  /* 0x0020000003020824 */ /* 0x040fe200078e00ff */
[----:B------:R-:W-:Y:S02]  /*2d60*/  SHF.L.U32 R3, R3, 0x18, RZ ;  /* 0x0000001803037819 */ /* 0x000fe400000006ff */
[----:B------:R-:W-:Y:S02]  /*2d70*/  @!P0 LOP3.LUT R0, R0, 0x7f00, RZ, 0xc0, !PT ;  /* 0x00007f0000008812 */ /* 0x000fe400078ec0ff */
[----:B------:R-:W-:Y:S02]  /*2d80*/  @P0 LOP3.LUT R2, R2, 0x70000000, RZ, 0xfc, !PT ;  /* 0x7000000002020812 */ /* 0x000fe400078efcff */
[----:B------:R-:W-:-:S03]  /*2d90*/  @!P0 LOP3.LUT R0, R0, 0x3f000000, RZ, 0xfc, !PT ;  /* 0x3f00000000008812 */ /* 0x000fc600078efcff */
[----:B------:R-:W-:Y:S02]  /*2da0*/  @P0 FMUL.FTZ R2, R2, 1.9259299443872358531e-34 ;  /* 0x0780000002020820 */ /* 0x000fe40000410000 */
[----:B------:R-:W-:-:S05]  /*2db0*/  @!P0 FADD.FTZ R2, R0, -0.5 ;  /* 0xbf00000000028421 */ /* 0x000fca0000010000 */
[----:B------:R-:W-:-:S05]  /*2dc0*/  LOP3.LUT R2, R2, 0x80000000, R3, 0xf8, !PT ;  /* 0x8000000002027812 */ /* 0x000fca00078ef803 */
[----:B------:R-:W-:-:S06]  /*2dd0*/  FMUL.FTZ R2, R2, 1 ;  /* 0x3f80000002027820 */ /* 0x000fcc0000410000 */
[----:B------:R-:W0:Y:S01]  /*2de0*/  F2F.F64.F32 R2, R2 ;  /* 0x0000000200027310 */ /* 0x000e220000201800 */
[----:B------:R-:W-:Y:S05]  /*2df0*/  BRA `(.L_x_2721) ;  /* 0x0000000400cc7947 */ /* 0x000fea0003800000 */
.L_x_2731:
[----:B------:R-:W2:Y:S02]  /*2e00*/  LDG.E.U16 R0, desc[UR36][R16.64] ;  /* 0x0000002410007981 */ /* 0x000ea4000c1e1500 */
[----:B--2---:R-:W-:-:S04]  /*2e10*/  IMAD.U32 R0, R0, 0x10000, RZ ;  /* 0x0001000000007824 */ /* 0x004fc800078e00ff */
[----:B------:R-:W-:-:S04]  /*2e20*/  FMUL.FTZ R0, R0, 1 ;  /* 0x3f80000000007820 */ /* 0x000fc80000410000 */
[----:B------:R0:W2:Y:S01]  /*2e30*/  F2F.F64.F32 R2, R0 ;  /* 0x0000000000027310 */ /* 0x0000a20000201800 */
[----:B------:R-:W-:Y:S05]  /*2e40*/  BRA `(.L_x_2721) ;  /* 0x0000000400b87947 */ /* 0x000fea0003800000 */
.L_x_2728:
        /* <DEDUP_REMOVED lines=9> */
[----:B--2---:R-:W0:Y:S01]  /*2ee0*/  I2F.F64.U16 R2, R2 ;  /* 0x0000000200027312 */ /* 0x004e220000101800 */
[----:B------:R-:W-:Y:S05]  /*2ef0*/  BRA `(.L_x_2721) ;  /* 0x00000004008c7947 */ /* 0x000fea0003800000 */
.L_x_2735:
[----:B------:R-:W2:Y:S01]  /*2f00*/  LDG.E.U8 R2, desc[UR36][R16.64] ;  /* 0x0000002410027981 */ /* 0x000ea2000c1e1100 */
[----:B------:R-:W-:Y:S01]  /*2f10*/  BSSY B0, `(.L_x_2736) ;  /* 0x0000018000007945 */ /* 0x000fe20003800000 */
        /* <DEDUP_REMOVED lines=15> */
[----:B------:R-:W-:Y:S01]  /*3010*/  IADD3 R0, R0, 0x1d, -R3 ;  /* 0x0000001d00007810 */ /* 0x000fe20007ffe803 */
[----:B------:R-:W-:-:S05]  /*3020*/  VIADD R5, R3, 0xffffffe4 ;  /* 0xffffffe403057836 */ /* 0x000fca0000000000 */
[----:B------:R-:W-:-:S04]  /*3030*/  SHF.L.U32 R5, R2, R5, RZ ;  /* 0x0000000502057219 */ /* 0x000fc800000006ff */
[----:B------:R-:W-:-:S07]  /*3040*/  LOP3.LUT R2, R5, 0x7, RZ, 0xc0, !PT ;  /* 0x0000000705027812 */ /* 0x000fce00078ec0ff */
.L_x_2739:
[----:B------:R-:W-:Y:S05]  /*3050*/  BSYNC B1 ;  /* 0x0000000000017941 */ /* 0x000fea0003800000 */
.L_x_2738:
[----:B------:R-:W-:Y:S02]  /*3060*/  LEA R3, R0, 0x3b800000, 0x17 ;  /* 0x3b80000000037811 */ /* 0x000fe400078eb8ff */
[----:B------:R-:W-:-:S04]  /*3070*/  SHF.L.U32 R0, R2, 0x14, RZ ;  /* 0x0000001402007819 */ /* 0x000fc800000006ff */
[----:B------:R-:W-:-:S07]  /*3080*/  LOP3.LUT R0, R3, R0, R4, 0xfe, !PT ;  /* 0x0000000003007212 */ /* 0x000fce00078efe04 */
.L_x_2737:
[----:B------:R-:W-:Y:S05]  /*3090*/  BSYNC B0 ;  /* 0x0000000000007941 */ /* 0x000fea0003800000 */
.L_x_2736:
[----:B------:R-:W-:-:S04]  /*30a0*/  FMUL.FTZ R0, R0, 1 ;  /* 0x3f80000000007820 */ /* 0x000fc80000410000 */
[----:B------:R0:W2:Y:S01]  /*30b0*/  F2F.F64.F32 R2, R0 ;  /* 0x0000000000027310 */ /* 0x0000a20000201800 */
[----:B------:R-:W-:Y:S05]  /*30c0*/  BRA `(.L_x_2721) ;  /* 0x0000000400187947 */ /* 0x000fea0003800000 */
.L_x_2734:
        /* <DEDUP_REMOVED lines=21> */
.L_x_2743:
[----:B------:R-:W-:Y:S05]  /*3220*/  BSYNC B1 ;  /* 0x0000000000017941 */ /* 0x000fea0003800000 */
.L_x_2742:
[----:B------:R-:W-:Y:S01]  /*3230*/  LEA R3, R0, 0x37800000, 0x17 ;  /* 0x3780000000037811 */ /* 0x000fe200078eb8ff */
[----:B------:R-:W-:-:S05]  /*3240*/  IMAD.SHL.U32 R0, R2, 0x200000, RZ ;  /* 0x0020000002007824 */ /* 0x000fca00078e00ff */
[----:B------:R-:W-:-:S07]  /*3250*/  LOP3.LUT R0, R3, R0, R4, 0xfe, !PT ;  /* 0x0000000003007212 */ /* 0x000fce00078efe04 */
.L_x_2741:
[----:B------:R-:W-:Y:S05]  /*3260*/  BSYNC B0 ;  /* 0x0000000000007941 */ /* 0x000fea0003800000 */
.L_x_2740:
[----:B------:R-:W-:-:S04]  /*3270*/  FMUL.FTZ R0, R0, 1 ;  /* 0x3f80000000007820 */ /* 0x000fc80000410000 */
[----:B------:R0:W2:Y:S01]  /*3280*/  F2F.F64.F32 R2, R0 ;  /* 0x0000000000027310 */ /* 0x0000a20000201800 */
[----:B------:R-:W-:Y:S05]  /*3290*/  BRA `(.L_x_2721) ;  /* 0x0000000000a47947 */ /* 0x000fea0003800000 */
.L_x_2733:
        /* <DEDUP_REMOVED lines=8> */
[----:B------:R-:W-:Y:S01]  /*3320*/  HFMA2.MMA R0, -RZ, RZ, 3.814697265625e-06, 0 ;  /* 0x00400000ff007435 */ /* 0x000fe200000001ff */
[----:B--2---:R-:W-:-:S13]  /*3330*/  ISETP.NE.AND P0, PT, R16, RZ, PT ;  /* 0x000000ff1000720c */ /* 0x004fda0003f05270 */
[----:B------:R-:W-:Y:S05]  /*3340*/  @!P0 BRA `(.L_x_2747) ;  /* 0x00000000000c8947 */ /* 0x000fea0003800000 */
[----:B------:R-:W-:-:S13]  /*3350*/  ISETP.NE.AND P0, PT, R16, 0xff, PT ;  /* 0x000000ff1000780c */ /* 0x000fda0003f05270 */
[----:B------:R-:W-:Y:S02]  /*3360*/  @!P0 IMAD.MOV.U32 R0, RZ, RZ, 0x7f800001 ;  /* 0x7f800001ff008424 */ /* 0x000fe400078e00ff */
[----:B------:R-:W-:-:S07]  /*3370*/  @P0 IMAD.SHL.U32 R0, R16, 0x800000, RZ ;  /* 0x0080000010000824 */ /* 0x000fce00078e00ff */
.L_x_2747:
[----:B------:R-:W-:Y:S05]  /*3380*/  BSYNC B0 ;  /* 0x0000000000007941 */ /* 0x000fea0003800000 */
.L_x_2746:
[----:B------:R-:W-:-:S04]  /*3390*/  FMUL.FTZ R0, R0, 1 ;  /* 0x3f80000000007820 */ /* 0x000fc80000410000 */
[----:B------:R0:W2:Y:S01]  /*33a0*/  F2F.F64.F32 R2, R0 ;  /* 0x0000000000027310 */ /* 0x0000a20000201800 */
[----:B------:R-:W-:Y:S05]  /*33b0*/  BRA `(.L_x_2721) ;  /* 0x00000000005c7947 */ /* 0x000fea0003800000 */
.L_x_2720:
        /* <DEDUP_REMOVED lines=8> */
[----:B------:R-:W-:Y:S01]  /*3440*/  IMAD.U32 R6, RZ, RZ, UR4 ;  /* 0x00000004ff067e24 */ /* 0x000fe2000f8e00ff */
[----:B------:R-:W-:Y:S01]  /*3450*/  MOV R7, UR5 ;  /* 0x0000000500077c02 */ /* 0x000fe20008000f00 */
[----:B------:R-:W-:-:S02]  /*3460*/  IMAD.U32 R10, RZ, RZ, UR6 ;  /* 0x00000006ff0a7e24 */ /* 0x000fc4000f8e00ff */
[----:B------:R-:W-:Y:S02]  /*3470*/  IMAD.U32 R11, RZ, RZ, UR7 ;  /* 0x00000007ff0b7e24 */ /* 0x000fe4000f8e00ff */
[----:B------:R-:W-:Y:S02]  /*3480*/  IMAD.MOV.U32 R12, RZ, RZ, 0x1 ;  /* 0x00000001ff0c7424 */ /* 0x000fe400078e00ff */
[----:B0-----:R-:W-:-:S07]  /*3490*/  IMAD.MOV.U32 R13, RZ, RZ, RZ ;  /* 0x000000ffff0d7224 */ /* 0x001fce00078e00ff */
[----:B------:R-:W-:-:S07]  /*34a0*/  LEPC R20, `(.L_x_2748) ;  /* 0x000000001014794e */ /* 0x000fce0000000000 */
[----:B-123-5:R-:W-:Y:S05]  /*34b0*/  CALL.ABS.NOINC R2 ;  /* 0x0000000002007343 */ /* 0x02efea0003c00000 */
.L_x_2748:
[----:B------:R-:W-:Y:S01]  /*34c0*/  CS2R R2, SRZ ;  /* 0x0000000000027805 */ /* 0x000fe2000001ff00 */
[----:B------:R-:W-:Y:S06]  /*34d0*/  BRA `(.L_x_2721) ;  /* 0x0000000000147947 */ /* 0x000fec0003800000 */
.L_x_2745:
[----:B------:R-:W2:Y:S02]  /*34e0*/  LDG.E.64 R2, desc[UR36][R16.64] ;  /* 0x0000002410027981 */ /* 0x000ea4000c1e1b00 */
[----:B--2---:R-:W0:Y:S01]  /*34f0*/  I2F.F64.U64 R2, R2 ;  /* 0x0000000200027312 */ /* 0x004e220000301800 */
[----:B------:R-:W-:Y:S05]  /*3500*/  BRA `(.L_x_2721) ;  /* 0x0000000000087947 */ /* 0x000fea0003800000 */
.L_x_2744:
[----:B------:R-:W2:Y:S02]  /*3510*/  LDG.E R2, desc[UR36][R16.64] ;  /* 0x0000002410027981 */ /* 0x000ea4000c1e1900 */
[----:B--2---:R-:W0:Y:S02]  /*3520*/  I2F.F64.U32 R2, R2 ;  /* 0x0000000200027312 */ /* 0x004e240000201800 */
.L_x_2721:
[----:B------:R-:W-:Y:S02]  /*3530*/  ULDC.U8 UR4, c[0x0][0x490] ;  /* 0x0001240000047ab9 */ /* 0x000fe40000000000 */
[----:B------:R-:W-:-:S13]  /*3540*/  ISETP.NE.AND P0, PT, RZ, UR4, PT ;  /* 0x00000004ff007c0c */ /* 0x000fda000bf05270 */
[----:B------:R-:W-:Y:S05]  /*3550*/  @!P0 BRA `(.L_x_2749) ;  /* 0x0000000000148947 */ /* 0x000fea0003800000 */
[----:B0-2-45:R-:W-:Y:S01]  /*3560*/  MOV R22, R2 ;  /* 0x0000000200167202 */ /* 0x035fe20000000f00 */
[----:B------:R-:W-:Y:S01]  /*3570*/  IMAD.MOV.U32 R23, RZ, RZ, R3 ;  /* 0x000000ffff177224 */ /* 0x000fe200078e0003 */
[----:B------:R-:W-:-:S07]  /*3580*/  MOV R83, 0x35a0 ;  /* 0x000035a000537802 */ /* 0x000fce0000000f00 */
[----:B-1-3--:R-:W-:Y:S05]  /*3590*/  CALL.REL.NOINC `($_ZN2at6native18elementwise_kernelILi128ELi4EZNS0_15gpu_kernel_implIN48_GLOBAL__N__08322988_15_IGammaKernel_cu_cb51a28d10CalcIgammaIdEEEEvRNS_18TensorIteratorBaseERKT_EUliE_EEviT1_$_ZN46_INTERNAL_08322988_15_IGammaKernel_cu_cb51a28d48_GLOBAL__N__08322988_15_IGammaKernel_cu_cb51a28d12calc_igammacIdEET_S2_S2_) ;  /* 0x000002a000907944 */ /* 0x00afea0003c00000 */
[----:B------:R-:W-:Y:S05]  /*35a0*/  BRA `(.L_x_2750) ;  /* 0x0000000000087947 */ /* 0x000fea0003800000 */
.L_x_2749:
[----:B------:R-:W-:-:S07]  /*35b0*/  MOV R87, 0x35d0 ;  /* 0x000035d000577802 */ /* 0x000fce0000000f00 */
[----:B012345:R-:W-:Y:S05]  /*35c0*/  CALL.REL.NOINC `($_ZN2at6native18elementwise_kernelILi128ELi4EZNS0_15gpu_kernel_implIN48_GLOBAL__N__08322988_15_IGammaKernel_cu_cb51a28d10CalcIgammaIdEEEEvRNS_18TensorIteratorBaseERKT_EUliE_EEviT1_$_ZN46_INTERNAL_08322988_15_IGammaKernel_cu_cb51a28d48_GLOBAL__N__08322988_15_IGammaKernel_cu_cb51a28d11calc_igammaIdEET_S2_S2_) ;  /* 0x000000e400347944 */ /* 0x03ffea0003c00000 */
.L_x_2750:
        /* <DEDUP_REMOVED lines=12> */
[----:B------:R-:W0:Y:S02]  /*3690*/  F2I.F64.TRUNC R5, R4 ;  /* 0x0000000400057311 */ /* 0x000e24000030d100 */
[----:B0-----:R0:W-:Y:S01]  /*36a0*/  STG.E.U8 desc[UR36][R84.64], R5 ;  /* 0x0000000554007986 */ /* 0x0011e2000c101124 */
[----:B------:R-:W-:Y:S05]  /*36b0*/  BRA `(.L_x_2756) ;  /* 0x0000001000087947 */ /* 0x000fea0003800000 */
.L_x_2754:
[----:B------:R-:W0:Y:S02]  /*36c0*/  F2I.S64.F64.TRUNC R4, R4 ;  /* 0x0000000400047311 */ /* 0x000e24000030d900 */
[----:B0-----:R-:W-:-:S05]  /*36d0*/  IMAD.MOV.U32 R3, RZ, RZ, R4 ;  /* 0x000000ffff037224 */ /* 0x001fca00078e0004 */
[----:B------:R0:W-:Y:S01]  /*36e0*/  STG.E.U8 desc[UR36][R84.64], R3 ;  /* 0x0000000354007986 */ /* 0x0001e2000c101124 */
[----:B------:R-:W-:Y:S05]  /*36f0*/  BRA `(.L_x_2756) ;  /* 0x0000000c00f87947 */ /* 0x000fea0003800000 */
.L_x_2753:
[----:B------:R-:W-:-:S13]  /*3700*/  ISETP.NE.AND P0, PT, R0, 0x2, PT ;  /* 0x000000020000780c */ /* 0x000fda0003f05270 */
[----:B------:R-:W-:Y:S05]  /*3710*/  @!P0 BRA `(.L_x_2757) ;  /* 0x0000000000288947 */ /* 0x000fea0003800000 */
[----:B------:R-:W-:-:S13]  /*3720*/  ISETP.NE.AND P0, PT, R0, 0x3, PT ;  /* 0x000000030000780c */ /* 0x000fda0003f05270 */
[----:B------:R-:W-:Y:S05]  /*3730*/  @!P0 BRA `(.L_x_2758) ;  /* 0x0000000000148947 */ /* 0x000fea0003800000 */
[----:B------:R-:W-:-:S13]  /*3740*/  ISETP.NE.AND P0, PT, R0, 0x4, PT ;  /* 0x000000040000780c */ /* 0x000fda0003f05270 */
[----:B------:R-:W-:Y:S05]  /*3750*/  @P0 BRA `(.L_x_2755) ;  /* 0x0000000c00880947 */ /* 0x000fea0003800000 */
[----:B------:R-:W0:Y:S02]  /*3760*/  F2I.S64.F64.TRUNC R4, R4 ;  /* 0x0000000400047311 */ /* 0x000e24000030d900 */
[----:B0-----:R0:W-:Y:S01]  /*3770*/  STG.E.64 desc[UR36][R84.64], R4 ;  /* 0x0000000454007986 */ /* 0x0011e2000c101b24 */
[----:B------:R-:W-:Y:S05]  /*3780*/  BRA `(.L_x_2756) ;  /* 0x0000000c00d47947 */ /* 0x000fea0003800000 */
.L_x_2758:
[----:B------:R-:W0:Y:S02]  /*3790*/  F2I.F64.TRUNC R5, R4 ;  /* 0x0000000400057311 */ /* 0x000e24000030d100 */
[----:B0-----:R0:W-:Y:S01]  /*37a0*/  STG.E desc[UR36][R84.64], R5 ;  /* 0x0000000554007986 */ /* 0x0011e2000c101924 */
[----:B------:R-:W-:Y:S05]  /*37b0*/  BRA `(.L_x_2756) ;  /* 0x0000000c00c87947 */ /* 0x000fea0003800000 */
.L_x_2757:
[----:B------:R-:W0:Y:S02]  /*37c0*/  F2I.F64.TRUNC R5, R4 ;  /* 0x0000000400057311 */ /* 0x000e24000030d100 */
[----:B0-----:R0:W-:Y:S01]  /*37d0*/  STG.E.U16 desc[UR36][R84.64], R5 ;  /* 0x0000000554007986 */ /* 0x0011e2000c101524 */
[----:B------:R-:W-:Y:S05]  /*37e0*/  BRA `(.L_x_2756) ;  /* 0x0000000c00bc7947 */ /* 0x000fea0003800000 */
.L_x_2752:
[----:B------:R-:W-:-:S13]  /*37f0*/  ISETP.GT.AND P0, PT, R0, 0x6, PT ;  /* 0x000000060000780c */ /* 0x000fda0003f04270 */
[----:B------:R-:W-:Y:S05]  /*3800*/  @P0 BRA `(.L_x_2759) ;  /* 0x00000000004c0947 */ /* 0x000fea0003800000 */
[----:B------:R-:W-:-:S13]  /*3810*/  ISETP.NE.AND P0, PT, R0, 0x5, PT ;  /* 0x000000050000780c */ /* 0x000fda0003f05270 */
[----:B------:R-:W-:Y:S05]  /*3820*/  @!P0 BRA `(.L_x_2760) ;  /* 0x0000000000248947 */ /* 0x000fea0003800000 */
[----:B------:R-:W-:-:S13]  /*3830*/  ISETP.NE.AND P0, PT, R0, 0x6, PT ;  /* 0x000000060000780c */ /* 0x000fda0003f05270 */
[----:B------:R-:W-:Y:S05]  /*3840*/  @P0 BRA `(.L_x_2755) ;  /* 0x0000000c004c0947 */ /* 0x000fea0003800000 */
[----:B------:R-:W-:Y:S01]  /*3850*/  UMOV UR4, 0xf0000000 ;  /* 0xf000000000047882 */ /* 0x000fe20000000000 */
[----:B------:R-:W-:Y:S01]  /*3860*/  UMOV UR5, 0x380fffff ;  /* 0x380fffff00057882 */ /* 0x000fe20000000000 */
[----:B------:R-:W0:Y:S01]  /*3870*/  F2F.F32.F64 R3, R4 ;  /* 0x0000000400037310 */ /* 0x000e220000301000 */
[----:B------:R-:W-:-:S14]  /*3880*/  DSETP.GEU.AND P0, PT, |R4|, UR4, PT ;  /* 0x0000000404007e2a */ /* 0x000fdc000bf0e200 */
[----:B0-----:R-:W-:-:S05]  /*3890*/  @!P0 FMUL R3, R3, 1.175494350822287508e-38 ;  /* 0x0080000003038820 */ /* 0x001fca0000400000 */
[----:B------:R1:W-:Y:S01]  /*38a0*/  STG.E desc[UR36][R84.64], R3 ;  /* 0x0000000354007986 */ /* 0x0003e2000c101924 */
[----:B------:R-:W-:Y:S05]  /*38b0*/  BRA `(.L_x_2756) ;  /* 0x0000000c00887947 */ /* 0x000fea0003800000 */
.L_x_2760:
[----:B------:R-:W-:Y:S01]  /*38c0*/  UMOV UR4, 0xf0000000 ;  /* 0xf000000000047882 */ /* 0x000fe20000000000 */
[----:B------:R-:W-:Y:S01]  /*38d0*/  UMOV UR5, 0x380fffff ;  /* 0x380fffff00057882 */ /* 0x000fe20000000000 */
[----:B------:R-:W0:Y:S01]  /*38e0*/  F2F.F32.F64 R0, R4 ;  /* 0x0000000400007310 */ /* 0x000e220000301000 */
[----:B------:R-:W-:-:S14]  /*38f0*/  DSETP.GEU.AND P0, PT, |R4|, UR4, PT ;  /* 0x0000000404007e2a */ /* 0x000fdc000bf0e200 */
[----:B0-----:R-:W-:-:S05]  /*3900*/  @!P0 FMUL R0, R0, 1.175494350822287508e-38 ;  /* 0x0080000000008820 */ /* 0x001fca0000400000 */
[----:B------:R-:W-:-:S05]  /*3910*/  F2FP.F16.F32.PACK_AB R0, RZ, R0 ;  /* 0x00000000ff00723e */ /* 0x000fca00000000ff */
[----:B------:R0:W-:Y:S01]  /*3920*/  STG.E.U16 desc[UR36][R84.64], R0 ;  /* 0x0000000054007986 */ /* 0x0001e2000c101524 */
[----:B------:R-:W-:Y:S05]  /*3930*/  BRA `(.L_x_2756) ;  /* 0x0000000c00687947 */ /* 0x000fea0003800000 */
.L_x_2759:
[----:B------:R-:W-:-:S13]  /*3940*/  ISETP.NE.AND P0, PT, R0, 0x7, PT ;  /* 0x000000070000780c */ /* 0x000fda0003f05270 */
[----:B------:R-:W-:Y:S05]  /*3950*/  @!P0 BRA `(.L_x_2761) ;  /* 0x0000000000548947 */ /* 0x000fea0003800000 */
[----:B------:R-:W-:-:S13]  /*3960*/  ISETP.NE.AND P0, PT, R0, 0x8, PT ;  /* 0x000000080000780c */ /* 0x000fda0003f05270 */
[----:B------:R-:W-:Y:S05]  /*3970*/  @!P0 BRA `(.L_x_2762) ;  /* 0x0000000000288947 */ /* 0x000fea0003800000 */
[----:B------:R-:W-:-:S13]  /*3980*/  ISETP.NE.AND P0, PT, R0, 0x9, PT ;  /* 0x000000090000780c */ /* 0x000fda0003f05270 */
[----:B------:R-:W-:Y:S05]  /*3990*/  @P0 BRA `(.L_x_2755) ;  /* 0x0000000800f80947 */ /* 0x000fea0003800000 */
[----:B------:R-:W-:Y:S01]  /*39a0*/  UMOV UR4, 0xf0000000 ;  /* 0xf000000000047882 */ /* 0x000fe20000000000 */
[----:B------:R-:W-:Y:S01]  /*39b0*/  UMOV UR5, 0x380fffff ;  /* 0x380fffff00057882 */ /* 0x000fe20000000000 */
[----:B------:R-:W0:Y:S01]  /*39c0*/  F2F.F32.F64 R2, R4 ;  /* 0x0000000400027310 */ /* 0x000e220000301000 */
[----:B------:R-:W-:Y:S01]  /*39d0*/  DSETP.GEU.AND P0, PT, |R4|, UR4, PT ;  /* 0x0000000404007e2a */ /* 0x000fe2000bf0e200 */
[----:B------:R-:W-:-:S13]  /*39e0*/  MOV R3, RZ ;  /* 0x000000ff00037202 */ /* 0x000fda0000000f00 */
[----:B0-----:R-:W-:-:S05]  /*39f0*/  @!P0 FMUL R2, R2, 1.175494350822287508e-38 ;  /* 0x0080000002028820 */ /* 0x001fca0000400000 */
[----:B------:R3:W-:Y:S01]  /*3a00*/  STG.E.64 desc[UR36][R84.64], R2 ;  /* 0x0000000254007986 */ /* 0x0007e2000c101b24 */
[----:B------:R-:W-:Y:S05]  /*3a10*/  BRA `(.L_x_2756) ;  /* 0x0000000c00307947 */ /* 0x000fea0003800000 */
.L_x_2762:
[----:B------:R-:W-:Y:S01]  /*3a20*/  UMOV UR4, 0xf0000000 ;  /* 0xf000000000047882 */ /* 0x000fe20000000000 */
[----:B------:R-:W-:Y:S01]  /*3a30*/  UMOV UR5, 0x380fffff ;  /* 0x380fffff00057882 */ /* 0x000fe20000000000 */
[----:B------:R-:W0:Y:S01]  /*3a40*/  F2F.F32.F64 R0, R4 ;  /* 0x0000000400007310 */ /* 0x000e220000301000 */
[----:B------:R-:W-:-:S14]  /*3a50*/  DSETP.GEU.AND P0, PT, |R4|, UR4, PT ;  /* 0x0000000404007e2a */ /* 0x000fdc000bf0e200 */
[----:B0-----:R-:W-:-:S05]  /*3a60*/  @!P0 FMUL R0, R0, 1.175494350822287508e-38 ;  /* 0x0080000000008820 */ /* 0x001fca0000400000 */
[----:B------:R-:W-:-:S04]  /*3a70*/  F2FP.F16.F32.PACK_AB R3, RZ, R0 ;  /* 0x00000000ff03723e */ /* 0x000fc800000000ff */
[----:B------:R-:W-:-:S05]  /*3a80*/  PRMT R3, R3, 0x5410, RZ ;  /* 0x0000541003037816 */ /* 0x000fca00000000ff */
[----:B------:R2:W-:Y:S01]  /*3a90*/  STG.E desc[UR36][R84.64], R3 ;  /* 0x0000000354007986 */ /* 0x0005e2000c101924 */
[----:B------:R-:W-:Y:S05]  /*3aa0*/  BRA `(.L_x_2756) ;  /* 0x0000000c000c7947 */ /* 0x000fea0003800000 */
.L_x_2761:
[----:B------:R4:W-:Y:S01]  /*3ab0*/  STG.E.64 desc[UR36][R84.64], R4 ;  /* 0x0000000454007986 */ /* 0x0009e2000c101b24 */
[----:B------:R-:W-:Y:S05]  /*3ac0*/  BRA `(.L_x_2756) ;  /* 0x0000000c00047947 */ /* 0x000fea0003800000 */
.L_x_2751:
        /* <DEDUP_REMOVED lines=8> */
[----:B------:R-:W-:-:S06]  /*3b50*/  DSETP.NEU.AND P0, PT, R4, RZ, PT ;  /* 0x000000ff0400722a */ /* 0x000fcc0003f0d000 */
[----:B------:R-:W-:-:S05]  /*3b60*/  SEL R3, RZ, 0x1, !P0 ;  /* 0x00000001ff037807 */ /* 0x000fca0004000000 */
[----:B------:R0:W-:Y:S01]  /*3b70*/  STG.E.U8 desc[UR36][R84.64], R3 ;  /* 0x0000000354007986 */ /* 0x0001e2000c101124 */
[----:B------:R-:W-:Y:S05]  /*3b80*/  BRA `(.L_x_2756) ;  /* 0x0000000800d47947 */ /* 0x000fea0003800000 */
.L_x_2765:
[----:B------:R-:W-:-:S05]  /*3b90*/  CS2R R6, SRZ ;  /* 0x0000000000067805 */ /* 0x000fca000001ff00 */
[----:B------:R0:W-:Y:S01]  /*3ba0*/  STG.E.128 desc[UR36][R84.64], R4 ;  /* 0x0000000454007986 */ /* 0x0001e2000c101d24 */
[----:B------:R-:W-:Y:S05]  /*3bb0*/  BRA `(.L_x_2756) ;  /* 0x0000000800c87947 */ /* 0x000fea0003800000 */
.L_x_2764:
        /* <DEDUP_REMOVED lines=10> */
[----:B------:R-:W-:-:S13]  /*3c60*/  BSSY B0, `(.L_x_2768) ;  /* 0x000000f000007945 */ /* 0x000fda0003800000 */
[----:B0-----:R-:W-:-:S05]  /*3c70*/  @!P0 FMUL R7, R7, 1.175494350822287508e-38 ;  /* 0x0080000007078820 */ /* 0x001fca0000400000 */
[C---:B------:R-:W-:Y:S02]  /*3c80*/  LOP3.LUT R2, R7.reuse, 0x7fffffff, RZ, 0xc0, !PT ;  /* 0x7fffffff07027812 */ /* 0x040fe400078ec0ff */
        /* <DEDUP_REMOVED lines=10> */
[----:B------:R-:W-:Y:S01]  /*3d30*/  @P0 SHF.R.U32.HI R0, RZ, 0x14, R0 ;  /* 0x00000014ff000819 */ /* 0x000fe20000011600 */
[----:B------:R-:W-:-:S07]  /*3d40*/  @!P0 VIADD R0, R2, 0xb9800000 ;  /* 0xb980000002008836 */ /* 0x000fce0000000000 */
.L_x_2769:
[----:B------:R-:W-:Y:S05]  /*3d50*/  BSYNC B0 ;  /* 0x0000000000007941 */ /* 0x000fea0003800000 */
.L_x_2768:
[----:B------:R-:W-:-:S05]  /*3d60*/  LOP3.LUT R3, R0, R3, RZ, 0xfc, !PT ;  /* 0x0000000300037212 */ /* 0x000fca00078efcff */
[----:B------:R0:W-:Y:S01]  /*3d70*/  STG.E.U8 desc[UR36][R84.64], R3 ;  /* 0x0000000354007986 */ /* 0x0001e2000c101124 */
[----:B------:R-:W-:Y:S05]  /*3d80*/  BRA `(.L_x_2756) ;  /* 0x0000000800547947 */ /* 0x000fea0003800000 */
.L_x_2767:
[----:B------:R-:W-:Y:S01]  /*3d90*/  UMOV UR4, 0xf0000000 ;  /* 0xf000000000047882 */ /* 0x000fe20000000000 */
[----:B------:R-:W-:Y:S01]  /*3da0*/  UMOV UR5, 0x380fffff ;  /* 0x380fffff00057882 */ /* 0x000fe20000000000 */
[----:B------:R-:W0:Y:S01]  /*3db0*/  F2F.F32.F64 R3, R4 ;  /* 0x0000000400037310 */ /* 0x000e220000301000 */
[----:B------:R-:W-:Y:S01]  /*3dc0*/  DSETP.GEU.AND P0, PT, |R4|, UR4, PT ;  /* 0x0000000404007e2a */ /* 0x000fe2000bf0e200 */
[----:B------:R-:W-:-:S13]  /*3dd0*/  BSSY B0, `(.L_x_2770) ;  /* 0x0000010000007945 */ /* 0x000fda0003800000 */
[----:B0-----:R-:W-:-:S05]  /*3de0*/  @!P0 FMUL R3, R3, 1.175494350822287508e-38 ;  /* 0x0080000003038820 */ /* 0x001fca0000400000 */
[----:B------:R-:W-:-:S04]  /*3df0*/  LOP3.LUT R2, R3, 0x7fffffff, RZ, 0xc0, !PT ;  /* 0x7fffffff03027812 */ /* 0x000fc800078ec0ff */
[----:B------:R-:W-:-:S13]  /*3e00*/  ISETP.GT.U32.AND P0, PT, R2, 0x477fffff, PT ;  /* 0x477fffff0200780c */ /* 0x000fda0003f04070 */
[----:B------:R-:W-:Y:S05]  /*3e10*/  @P0 BRA `(.L_x_2771) ;  /* 0x0000000000200947 */ /* 0x000fea0003800000 */
[----:B------:R-:W-:-:S13]  /*3e20*/  ISETP.GE.U32.AND P0, PT, R2, 0x38800000, PT ;  /* 0x388000000200780c */ /* 0x000fda0003f06070 */
[----:B------:R-:W-:Y:S01]  /*3e30*/  @P0 SHF.R.U32.HI R0, RZ, 0x15, R3 ;  /* 0x00000015ff000819 */ /* 0x000fe20000011603 */
[----:B------:R-:W-:-:S03]  /*3e40*/  @!P0 FADD.FTZ R2, R2, 128 ;  /* 0x4300000002028421 */ /* 0x000fc60000010000 */
[----:B------:R-:W-:-:S04]  /*3e50*/  @P0 LOP3.LUT R0, R0, 0x1, RZ, 0xc0, !PT ;  /* 0x0000000100000812 */ /* 0x000fc800078ec0ff */
[----:B------:R-:W-:-:S04]  /*3e60*/  @P0 IADD3 R0, R3, 0x80fffff, R0 ;  /* 0x080fffff03000810 */ /* 0x000fc80007ffe000 */
[----:B------:R-:W-:Y:S02]  /*3e70*/  @P0 SHF.R.U32.HI R0, RZ, 0x15, R0 ;  /* 0x00000015ff000819 */ /* 0x000fe40000011600 */
[----:B------:R-:W-:Y:S01]  /*3e80*/  @!P0 IADD3 R0, R2, -0x43000000, RZ ;  /* 0xbd00000002008810 */ /* 0x000fe20007ffe0ff */
[----:B------:R-:W-:Y:S06]  /*3e90*/  BRA `(.L_x_2772) ;  /* 0x00000000000c7947 */ /* 0x000fec0003800000 */
.L_x_2771:
[----:B------:R-:W-:Y:S01]  /*3ea0*/  IMAD.MOV.U32 R0, RZ, RZ, 0x7f ;  /* 0x0000007fff007424 */ /* 0x000fe200078e00ff */
[----:B------:R-:W-:-:S04]  /*3eb0*/  ISETP.GT.U32.AND P0, PT, R2, 0x7f800000, PT ;  /* 0x7f8000000200780c */ /* 0x000fc80003f04070 */
[----:B------:R-:W-:-:S09]  /*3ec0*/  SEL R0, R0, 0x7c, P0 ;  /* 0x0000007c00007807 */ /* 0x000fd20000000000 */
.L_x_2772:
[----:B------:R-:W-:Y:S05]  /*3ed0*/  BSYNC B0 ;  /* 0x0000000000007941 */ /* 0x000fea0003800000 */
.L_x_2770:
[----:B------:R-:W-:-:S04]  /*3ee0*/  LOP3.LUT R2, R3, 0x80000000, RZ, 0xc0, !PT ;  /* 0x8000000003027812 */ /* 0x000fc800078ec0ff */
[----:B------:R-:W-:-:S04]  /*3ef0*/  SHF.R.U32.HI R3, RZ, 0x18, R2 ;  /* 0x00000018ff037819 */ /* 0x000fc80000011602 */
[----:B------:R-:W-:-:S05]  /*3f00*/  LOP3.LUT R3, R0, R3, RZ, 0xfc, !PT ;  /* 0x0000000300037212 */ /* 0x000fca00078efcff */
[----:B------:R0:W-:Y:S01]  /*3f10*/  STG.E.U8 desc[UR36][R84.64], R3 ;  /* 0x0000000354007986 */ /* 0x0001e2000c101124 */
[----:B------:R-:W-:Y:S05]  /*3f20*/  BRA `(.L_x_2756) ;  /* 0x0000000400ec7947 */ /* 0x000fea0003800000 */
.L_x_2766:
[----:B------:R-:W-:Y:S01]  /*3f30*/  UMOV UR4, 0xf0000000 ;  /* 0xf000000000047882 */ /* 0x000fe20000000000 */
[----:B------:R-:W-:Y:S01]  /*3f40*/  UMOV UR5, 0x380fffff ;  /* 0x380fffff00057882 */ /* 0x000fe20000000000 */
[----:B------:R-:W0:Y:S01]  /*3f50*/  F2F.F32.F64 R0, R4 ;  /* 0x0000000400007310 */ /* 0x000e220000301000 */
[----:B------:R-:W-:-:S14]  /*3f60*/  DSETP.GEU.AND P0, PT, |R4|, UR4, PT ;  /* 0x0000000404007e2a */ /* 0x000fdc000bf0e200 */
[----:B0-----:R-:W-:-:S05]  /*3f70*/  @!P0 FMUL R0, R0, 1.175494350822287508e-38 ;  /* 0x0080000000008820 */ /* 0x001fca0000400000 */
[----:B------:R-:W-:-:S05]  /*3f80*/  F2FP.BF16.F32.PACK_AB R0, RZ, R0 ;  /* 0x00000000ff00723e */ /* 0x000fca00000010ff */
[----:B------:R0:W-:Y:S01]  /*3f90*/  STG.E.U16 desc[UR36][R84.64], R0 ;  /* 0x0000000054007986 */ /* 0x0001e2000c101524 */
[----:B------:R-:W-:Y:S05]  /*3fa0*/  BRA `(.L_x_2756) ;  /* 0x0000000400cc7947 */ /* 0x000fea0003800000 */
.L_x_2763:
        /* <DEDUP_REMOVED lines=8> */
[----:B------:R-:W0:Y:S02]  /*4030*/  F2I.U32.F64.TRUNC R5, R4 ;  /* 0x0000000400057311 */ /* 0x000e24000030d000 */
[----:B0-----:R0:W-:Y:S01]  /*4040*/  STG.E.U16 desc[UR36][R84.64], R5 ;  /* 0x0000000554007986 */ /* 0x0011e2000c101524 */
[----:B------:R-:W-:Y:S05]  /*4050*/  BRA `(.L_x_2756) ;  /* 0x0000000400a07947 */ /* 0x000fea0003800000 */
.L_x_2775:
[----:B------:R-:W-:Y:S01]  /*4060*/  UMOV UR4, 0xf0000000 ;  /* 0xf000000000047882 */ /* 0x000fe20000000000 */
[----:B------:R-:W-:Y:S01]  /*4070*/  UMOV UR5, 0x380fffff ;  /* 0x380fffff00057882 */ /* 0x000fe20000000000 */
[----:B------:R-:W0:Y:S01]  /*4080*/  F2F.F32.F64 R3, R4 ;  /* 0x0000000400037310 */ /* 0x000e220000301000 */
[----:B------:R-:W-:Y:S01]  /*4090*/  DSETP.GEU.AND P0, PT, |R4|, UR4, PT ;  /* 0x0000000404007e2a */ /* 0x000fe2000bf0e200 */
[----:B------:R-:W-:Y:S01]  /*40a0*/  BSSY B0, `(.L_x_2776) ;  /* 0x0000015000007945 */ /* 0x000fe20003800000 */
[----:B------:R-:W-:-:S12]  /*40b0*/  IMAD.MOV.U32 R42, RZ, RZ, 0x80 ;  /* 0x00000080ff2a7424 */ /* 0x000fd800078e00ff */
[----:B0-----:R-:W-:-:S05]  /*40c0*/  @!P0 FMUL R3, R3, 1.175494350822287508e-38 ;  /* 0x0080000003038820 */ /* 0x001fca0000400000 */
[----:B------:R-:W-:-:S04]  /*40d0*/  LOP3.LUT R2, R3, 0x7fffffff, RZ, 0xc0, !PT ;  /* 0x7fffffff03027812 */ /* 0x000fc800078ec0ff */
        /* <DEDUP_REMOVED lines=13> */
.L_x_2778:
[----:B------:R-:W-:-:S04]  /*41b0*/  LOP3.LUT R2, R3, 0x80000000, RZ, 0xc0, !PT ;  /* 0x8000000003027812 */ /* 0x000fc800078ec0ff */
[----:B------:R-:W-:-:S04]  /*41c0*/  SHF.R.U32.HI R3, RZ, 0x18, R2 ;  /* 0x00000018ff037819 */ /* 0x000fc80000011602 */
[----:B------:R-:W-:-:S04]  /*41d0*/  LOP3.LUT R0, R0, R3, RZ, 0xfc, !PT ;  /* 0x0000000300007212 */ /* 0x000fc800078efcff */
[----:B------:R-:W-:-:S07]  /*41e0*/  PRMT R42, R0, 0x7610, R42 ;  /* 0x00007610002a7816 */ /* 0x000fce000000002a */
.L_x_2777:
[----:B------:R-:W-:Y:S05]  /*41f0*/  BSYNC B0 ;  /* 0x0000000000007941 */ /* 0x000fea0003800000 */
.L_x_2776:
[----:B------:R0:W-:Y:S01]  /*4200*/  STG.E.U8 desc[UR36][R84.64], R42 ;  /* 0x0000002a54007986 */ /* 0x0001e2000c101124 */
[----:B------:R-:W-:Y:S05]  /*4210*/  BRA `(.L_x_2756) ;  /* 0x0000000400307947 */ /* 0x000fea0003800000 */
.L_x_2774:
[----:B------:R-:W-:Y:S01]  /*4220*/  UMOV UR4, 0xf0000000 ;  /* 0xf000000000047882 */ /* 0x000fe20000000000 */
[----:B------:R-:W-:Y:S01]  /*4230*/  UMOV UR5, 0x380fffff ;  /* 0x380fffff00057882 */ /* 0x000fe20000000000 */
[----:B------:R-:W0:Y:S01]  /*4240*/  F2F.F32.F64 R3, R4 ;  /* 0x0000000400037310 */ /* 0x000e220000301000 */
[----:B------:R-:W-:Y:S01]  /*4250*/  DSETP.GEU.AND P0, PT, |R4|, UR4, PT ;  /* 0x0000000404007e2a */ /* 0x000fe2000bf0e200 */
[----:B------:R-:W-:Y:S01]  /*4260*/  BSSY B0, `(.L_x_2779) ;  /* 0x0000015000007945 */ /* 0x000fe20003800000 */
[----:B------:R-:W-:-:S12]  /*4270*/  MOV R42, 0x80 ;  /* 0x00000080002a7802 */ /* 0x000fd80000000f00 */
        /* <DEDUP_REMOVED lines=15> */
.L_x_2781:
[----:B------:R-:W-:-:S04]  /*4370*/  LOP3.LUT R2, R3, 0x80000000, RZ, 0xc0, !PT ;  /* 0x8000000003027812 */ /* 0x000fc800078ec0ff */
[----:B------:R-:W-:-:S04]  /*4380*/  SHF.R.U32.HI R3, RZ, 0x18, R2 ;  /* 0x00000018ff037819 */ /* 0x000fc80000011602 */
[----:B------:R-:W-:-:S04]  /*4390*/  LOP3.LUT R0, R0, R3, RZ, 0xfc, !PT ;  /* 0x0000000300007212 */ /* 0x000fc800078efcff */
[----:B------:R-:W-:-:S07]  /*43a0*/  PRMT R42, R0, 0x7610, R42 ;  /* 0x00007610002a7816 */ /* 0x000fce000000002a */
.L_x_2780:
[----:B------:R-:W-:Y:S05]  /*43b0*/  BSYNC B0 ;  /* 0x0000000000007941 */ /* 0x000fea0003800000 */
.L_x_2779:
[----:B------:R0:W-:Y:S01]  /*43c0*/  STG.E.U8 desc[UR36][R84.64], R42 ;  /* 0x0000002a54007986 */ /* 0x0001e2000c101124 */
[----:B------:R-:W-:Y:S05]  /*43d0*/  BRA `(.L_x_2756) ;  /* 0x0000000000c07947 */ /* 0x000fea0003800000 */
.L_x_2773:
        /* <DEDUP_REMOVED lines=11> */
[----:B------:R-:W-:-:S04]  /*4490*/  SHF.R.U32.HI R2, RZ, 0x17, R6 ;  /* 0x00000017ff027819 */ /* 0x000fc80000011606 */
[----:B------:R-:W-:-:S04]  /*44a0*/  LOP3.LUT R3, R2, 0xff, RZ, 0xc0, !PT ;  /* 0x000000ff02037812 */ /* 0x000fc800078ec0ff */
[----:B------:R-:W-:-:S13]  /*44b0*/  ISETP.NE.AND P2, PT, R3, 0xff, PT ;  /* 0x000000ff0300780c */ /* 0x000fda0003f45270 */
[--C-:B------:R-:W-:Y:S02]  /*44c0*/  @P2 SHF.R.U32.HI R0, RZ, 0x16, R6.reuse ;  /* 0x00000016ff002819 */ /* 0x100fe40000011606 */
[----:B------:R-:W-:Y:S01]  /*44d0*/  @P2 LOP3.LUT P0, RZ, R3, 0x3fffff, R6, 0xf8, !PT ;  /* 0x003fffff03ff2812 */ /* 0x000fe2000780f806 */
[----:B------:R-:W-:Y:S01]  /*44e0*/  IMAD.MOV.U32 R3, RZ, RZ, 0xff ;  /* 0x000000ffff037424 */ /* 0x000fe200078e00ff */
        /* <DEDUP_REMOVED lines=9> */
.L_x_2755:
        /* <DEDUP_REMOVED lines=16> */
.L_x_2784:
[----:B------:R-:W-:Y:S05]  /*4680*/  BRA `(.L_x_2756) ;  /* 0x0000000000147947 */ /* 0x000fea0003800000 */
.L_x_2783:
[----:B------:R-:W0:Y:S02]  /*4690*/  F2I.U64.F64.TRUNC R4, R4 ;  /* 0x0000000400047311 */ /* 0x000e24000030d800 */
[----:B0-----:R0:W-:Y:S01]  /*46a0*/  STG.E.64 desc[UR36][R84.64], R4 ;  /* 0x0000000454007986 */ /* 0x0011e2000c101b24 */
[----:B------:R-:W-:Y:S05]  /*46b0*/  BRA `(.L_x_2756) ;  /* 0x0000000000087947 */ /* 0x000fea0003800000 */
.L_x_2782:
[----:B------:R-:W0:Y:S02]  /*46c0*/  F2I.U32.F64.TRUNC R5, R4 ;  /* 0x0000000400057311 */ /* 0x000e24000030d000 */
[----:B0-----:R0:W-:Y:S02]  /*46d0*/  STG.E desc[UR36][R84.64], R5 ;  /* 0x0000000554007986 */ /* 0x0011e4000c101924 */
.L_x_2756:
[----:B------:R-:W-:-:S05]  /*46e0*/  IMAD R86, R89, 0x200, R88 ;  /* 0x0000020059567824 */ /* 0x000fca00078e0258 */
[----:B------:R-:W-:-:S07]  /*46f0*/  IADD3 R86, R86, 0x80, RZ ;  /* 0x0000008056567810 */ /* 0x000fce0007ffe0ff */
.L_x_2681:
[----:B------:R-:W-:Y:S05]  /*4700*/  BSYNC B6 ;  /* 0x0000000000067941 */ /* 0x000fea0003800000 */
.L_x_2680:
[----:B------:R-:W-:Y:S01]  /*4710*/  ULDC UR4, c[0x0][0x210] ;  /* 0x0000840000047ab9 */ /* 0x000fe20000000800 */
[----:B------:R-:W-:Y:S01]  /*4720*/  BSSY B6, `(.L_x_2785) ;  /* 0x0000467000067945 */ /* 0x000fe20003800000 */
[----:B------:R-:W-:-:S13]  /*4730*/  ISETP.GE.AND P0, PT, R86, UR4, PT ;  /* 0x0000000456007c0c */ /* 0x000fda000bf06270 */
[----:B------:R-:W-:Y:S05]  /*4740*/  @P0 BRA `(.L_x_2786) ;  /* 0x0000004400900947 */ /* 0x000fea0003800000 */
[----:B0-----:R-:W0:Y:S01]  /*4750*/  LDC R6, c[0x0][0x218] ;  /* 0x00008600ff067b82 */ /* 0x001e220000000800 */
[----:B------:R-:W-:Y:S01]  /*4760*/  IMAD.MOV.U32 R16, RZ, RZ, RZ ;  /* 0x000000ffff107224 */ /* 0x000fe200078e00ff */
[----:B-1234-:R-:W-:Y:S01]  /*4770*/  MOV R84, RZ ;  /* 0x000000ff00547202 */ /* 0x01efe20000000f00 */
[----:B------:R-:W-:Y:S01]  /*4780*/  IMAD.MOV.U32 R0, RZ, RZ, RZ ;  /* 0x000000ffff007224 */ /* 0x000fe200078e00ff */
[----:B0-----:R-:W-:-:S13]  /*4790*/  ISETP.NE.AND P0, PT, R6, RZ, PT ;  /* 0x000000ff0600720c */ /* 0x001fda0003f05270 */
[----:B------:R-:W-:Y:S05]  /*47a0*/  @!P0 BRA `(.L_x_2787) ;  /* 0x0000001400748947 */ /* 0x000fea0003800000 */
[----:B------:R-:W-:Y:S01]  /*47b0*/  IMAD.MOV.U32 R2, RZ, RZ, RZ ;  /* 0x000000ffff027224 */ /* 0x000fe200078e00ff */
[----:B------:R-:W-:Y:S01]  /*47c0*/  ULDC.64 UR4, c[0x0][0x220] ;  /* 0x0000880000047ab9 */ /* 0x000fe20000000a00 */
[----:B------:R-:W-:Y:S01]  /*47d0*/  IMAD.MOV.U32 R3, RZ, RZ, R86 ;  /* 0x000000ffff037224 */ /* 0x000fe200078e0056 */
        /* <DEDUP_REMOVED lines=346> */
.L_x_2787:
[----:B------:R-:W0:Y:S01]  /*5d80*/  LDC.U8 R5, c[0x0][0x492] ;  /* 0x00012480ff057b82 */ /* 0x000e220000000000 */
[----:B------:R-:W-:Y:S01]  /*5d90*/  ULDC.64 UR4, c[0x0][0x478] ;  /* 0x00011e0000047ab9 */ /* 0x000fe20000000a00 */
[----:B------:R-:W-:Y:S01]  /*5da0*/  ULDC.64 UR6, c[0x0][0x480] ;  /* 0x0001200000067ab9 */ /* 0x000fe20000000a00 */
[----:B------:R-:W-:Y:S02]  /*5db0*/  IADD3 R84, P0, R84, UR4, RZ ;  /* 0x0000000454547c10 */ /* 0x000fe4000ff1e0ff */
[----:B------:R-:W-:-:S03]  /*5dc0*/  IADD3 R2, P1, R0, UR6, RZ ;  /* 0x0000000600027c10 */ /* 0x000fc6000ff3e0ff */
[----:B------:R-:W-:Y:S02]  /*5dd0*/  IMAD.X R85, RZ, RZ, UR5, P0 ;  /* 0x00000005ff557e24 */ /* 0x000fe400080e06ff */
[----:B------:R-:W-:Y:S01]  /*5de0*/  IMAD.X R3, RZ, RZ, UR7, P1 ;  /* 0x00000007ff037e24 */ /* 0x000fe200088e06ff */
        /* <DEDUP_REMOVED lines=14> */
.L_x_2791:
[----:B------:R-:W2:Y:S02]  /*5ed0*/  LDG.E.U8 R2, desc[UR36][R2.64] ;  /* 0x0000002402027981 */ /* 0x000ea4000c1e1100 */
[----:B--2---:R0:W1:Y:S01]  /*5ee0*/  I2F.F64.U16 R18, R2 ;  /* 0x0000000200127312 */ /* 0x0040620000101800 */
[----:B------:R-:W-:Y:S05]  /*5ef0*/  BRA `(.L_x_2793) ;  /* 0x0000000c00707947 */ /* 0x000fea0003800000 */
.L_x_2790:
[----:B------:R-:W-:-:S13]  /*5f00*/  ISETP.NE.AND P0, PT, R4, 0x2, PT ;  /* 0x000000020400780c */ /* 0x000fda0003f05270 */
[----:B------:R-:W-:Y:S05]  /*5f10*/  @!P0 BRA `(.L_x_2794) ;  /* 0x0000000000288947 */ /* 0x000fea0003800000 */
[----:B------:R-:W-:-:S13]  /*5f20*/  ISETP.NE.AND P0, PT, R4, 0x3, PT ;  /* 0x000000030400780c */ /* 0x000fda0003f05270 */
[----:B------:R-:W-:Y:S05]  /*5f30*/  @!P0 BRA `(.L_x_2795) ;  /* 0x0000000000148947 */ /* 0x000fea0003800000 */
[----:B------:R-:W-:-:S13]  /*5f40*/  ISETP.NE.AND P0, PT, R4, 0x4, PT ;  /* 0x000000040400780c */ /* 0x000fda0003f05270 */
[----:B------:R-:W-:Y:S05]  /*5f50*/  @P0 BRA `(.L_x_2792) ;  /* 0x0000000800fc0947 */ /* 0x000fea0003800000 */
[----:B------:R-:W2:Y:S02]  /*5f60*/  LDG.E.64 R18, desc[UR36][R2.64] ;  /* 0x0000002402127981 */ /* 0x000ea4000c1e1b00 */
[----:B--2---:R-:W2:Y:S01]  /*5f70*/  I2F.F64.S64 R18, R18 ;  /* 0x0000001200127312 */ /* 0x004ea20000301c00 */
[----:B------:R-:W-:Y:S05]  /*5f80*/  BRA `(.L_x_2793) ;  /* 0x0000000c004c7947 */ /* 0x000fea0003800000 */
.L_x_2795:
[----:B------:R-:W2:Y:S02]  /*5f90*/  LDG.E R2, desc[UR36][R2.64] ;  /* 0x0000002402027981 */ /* 0x000ea4000c1e1900 */
[----:B--2---:R3:W4:Y:S01]  /*5fa0*/  I2F.F64 R18, R2 ;  /* 0x0000000200127312 */ /* 0x0047220000201c00 */
[----:B------:R-:W-:Y:S05]  /*5fb0*/  BRA `(.L_x_2793) ;  /* 0x0000000c00407947 */ /* 0x000fea0003800000 */
.L_x_2794:
[----:B------:R-:W2:Y:S02]  /*5fc0*/  LDG.E.U16 R2, desc[UR36][R2.64] ;  /* 0x0000002402027981 */ /* 0x000ea4000c1e1500 */
[----:B--2---:R0:W1:Y:S01]  /*5fd0*/  I2F.F64.S16 R18, R2 ;  /* 0x0000000200127312 */ /* 0x0040620000101c00 */
[----:B------:R-:W-:Y:S05]  /*5fe0*/  BRA `(.L_x_2793) ;  /* 0x0000000c00347947 */ /* 0x000fea0003800000 */
.L_x_2789:
        /* <DEDUP_REMOVED lines=10> */
.L_x_2797:
[----:B------:R-:W2:Y:S02]  /*6090*/  LDG.E.U16 R0, desc[UR36][R2.64] ;  /* 0x0000002402007981 */ /* 0x000ea4000c1e1500 */
[----:B--2---:R-:W-:-:S05]  /*60a0*/  HADD2.F32 R0, -RZ, R0.H0_H0 ;  /* 0x20000000ff007230 */ /* 0x004fca0000004100 */
[----:B------:R-:W-:-:S04]  /*60b0*/  FMUL.FTZ R0, R0, 1 ;  /* 0x3f80000000007820 */ /* 0x000fc80000410000 */
[----:B------:R0:W1:Y:S01]  /*60c0*/  F2F.F64.F32 R18, R0 ;  /* 0x0000000000127310 */ /* 0x0000620000201800 */
[----:B------:R-:W-:Y:S05]  /*60d0*/  BRA `(.L_x_2793) ;  /* 0x0000000800f87947 */ /* 0x000fea0003800000 */
.L_x_2796:
        /* <DEDUP_REMOVED lines=10> */
.L_x_2799:
[----:B------:R-:W2:Y:S02]  /*6180*/  LDG.E.U16 R2, desc[UR36][R2.64] ;  /* 0x0000002402027981 */ /* 0x000ea4000c1e1500 */
[----:B--2---:R-:W-:-:S05]  /*6190*/  HADD2.F32 R0, -RZ, R2.H0_H0 ;  /* 0x20000002ff007230 */ /* 0x004fca0000004100 */
[----:B------:R-:W-:-:S04]  /*61a0*/  FMUL.FTZ R0, R0, 1 ;  /* 0x3f80000000007820 */ /* 0x000fc80000410000 */
[----:B------:R0:W1:Y:S01]  /*61b0*/  F2F.F64.F32 R18, R0 ;  /* 0x0000000000127310 */ /* 0x0000620000201800 */
[----:B------:R-:W-:Y:S05]  /*61c0*/  BRA `(.L_x_2793) ;  /* 0x0000000800bc7947 */ /* 0x000fea0003800000 */
.L_x_2798:
[----:B------:R0:W5:Y:S01]  /*61d0*/  LDG.E.64 R18, desc[UR36][R2.64] ;  /* 0x0000002402127981 */ /* 0x000162000c1e1b00 */
[----:B------:R-:W-:Y:S05]  /*61e0*/  BRA `(.L_x_2793) ;  /* 0x0000000800b47947 */ /* 0x000fea0003800000 */
.L_x_2788:
        /* <DEDUP_REMOVED lines=13> */
.L_x_2802:
[----:B------:R0:W5:Y:S01]  /*62c0*/  LDG.E.64 R18, desc[UR36][R2.64] ;  /* 0x0000002402127981 */ /* 0x000162000c1e1b00 */
[----:B------:R-:W-:Y:S05]  /*62d0*/  BRA `(.L_x_2793) ;  /* 0x0000000800787947 */ /* 0x000fea0003800000 */
.L_x_2801:
        /* <DEDUP_REMOVED lines=11> */
[C---:B------:R-:W-:Y:S02]  /*6390*/  VIADD R6, R4.reuse, 0x1000000 ;  /* 0x0100000004067836 */ /* 0x040fe40000000000 */
        /* <DEDUP_REMOVED lines=16> */
.L_x_2804:
[----:B------:R-:W2:Y:S02]  /*64a0*/  LDG.E.U8 R2, desc[UR36][R2.64] ;  /* 0x0000002402027981 */ /* 0x000ea4000c1e1100 */
[C---:B--2---:R-:W-:Y:S02]  /*64b0*/  SHF.L.U32 R0, R2.reuse, 0x19, RZ ;  /* 0x0000001902007819 */ /* 0x044fe400000006ff */
[----:B------:R-:W-:Y:S02]  /*64c0*/  SHF.L.U32 R5, R2, 0x18, RZ ;  /* 0x0000001802057819 */ /* 0x000fe400000006ff */
[----:B------:R-:W-:-:S13]  /*64d0*/  ISETP.GE.U32.AND P0, PT, R0, 0x8000000, PT ;  /* 0x080000000000780c */ /* 0x000fda0003f06070 */
[C---:B------:R-:W-:Y:S02]  /*64e0*/  @!P0 IMAD.SHL.U32 R0, R2.reuse, 0x100, RZ ;  /* 0x0000010002008824 */ /* 0x040fe400078e00ff */
[----:B------:R-:W-:-:S03]  /*64f0*/  @P0 IMAD.SHL.U32 R4, R2, 0x200000, RZ ;  /* 0x0020000002040824 */ /* 0x000fc600078e00ff */
        /* <DEDUP_REMOVED lines=9> */
.L_x_2803:
[----:B------:R-:W2:Y:S02]  /*6590*/  LDG.E.U16 R0, desc[UR36][R2.64] ;  /* 0x0000002402007981 */ /* 0x000ea4000c1e1500 */
[----:B--2---:R-:W-:-:S04]  /*65a0*/  IMAD.U32 R0, R0, 0x10000, RZ ;  /* 0x0001000000007824 */ /* 0x004fc800078e00ff */
[----:B------:R-:W-:-:S04]  /*65b0*/  FMUL.FTZ R0, R0, 1 ;  /* 0x3f80000000007820 */ /* 0x000fc80000410000 */
[----:B------:R0:W1:Y:S01]  /*65c0*/  F2F.F64.F32 R18, R0 ;  /* 0x0000000000127310 */ /* 0x0000620000201800 */
[----:B------:R-:W-:Y:S05]  /*65d0*/  BRA `(.L_x_2793) ;  /* 0x0000000400b87947 */ /* 0x000fea0003800000 */
.L_x_2800:
        /* <DEDUP_REMOVED lines=11> */
.L_x_2807:
        /* <DEDUP_REMOVED lines=21> */
.L_x_2811:
[----:B------:R-:W-:Y:S05]  /*67e0*/  BSYNC B1 ;  /* 0x0000000000017941 */ /* 0x000fea0003800000 */
.L_x_2810:
[----:B------:R-:W-:Y:S02]  /*67f0*/  LEA R3, R0, 0x3b800000, 0x17 ;  /* 0x3b80000000037811 */ /* 0x000fe400078eb8ff */
[----:B------:R-:W-:-:S04]  /*6800*/  SHF.L.U32 R0, R2, 0x14, RZ ;  /* 0x0000001402007819 */ /* 0x000fc800000006ff */
[----:B------:R-:W-:-:S07]  /*6810*/  LOP3.LUT R0, R3, R0, R4, 0xfe, !PT ;  /* 0x0000000003007212 */ /* 0x000fce00078efe04 */
.L_x_2809:
[----:B------:R-:W-:Y:S05]  /*6820*/  BSYNC B0 ;  /* 0x0000000000007941 */ /* 0x000fea0003800000 */
.L_x_2808:
[----:B------:R-:W-:-:S04]  /*6830*/  FMUL.FTZ R0, R0, 1 ;  /* 0x3f80000000007820 */ /* 0x000fc80000410000 */
[----:B------:R0:W1:Y:S01]  /*6840*/  F2F.F64.F32 R18, R0 ;  /* 0x0000000000127310 */ /* 0x0000620000201800 */
[----:B------:R-:W-:Y:S05]  /*6850*/  BRA `(.L_x_2793) ;  /* 0x0000000400187947 */ /* 0x000fea0003800000 */
.L_x_2806:
        /* <DEDUP_REMOVED lines=21> */
.L_x_2815:
[----:B------:R-:W-:Y:S05]  /*69b0*/  BSYNC B1 ;  /* 0x0000000000017941 */ /* 0x000fea0003800000 */
.L_x_2814:
[----:B------:R-:W-:Y:S01]  /*69c0*/  LEA R3, R0, 0x37800000, 0x17 ;  /* 0x3780000000037811 */ /* 0x000fe200078eb8ff */
[----:B------:R-:W-:-:S05]  /*69d0*/  IMAD.SHL.U32 R0, R2, 0x200000, RZ ;  /* 0x0020000002007824 */ /* 0x000fca00078e00ff */
[----:B------:R-:W-:-:S07]  /*69e0*/  LOP3.LUT R0, R3, R0, R4, 0xfe, !PT ;  /* 0x0000000003007212 */ /* 0x000fce00078efe04 */
.L_x_2813:
[----:B------:R-:W-:Y:S05]  /*69f0*/  BSYNC B0 ;  /* 0x0000000000007941 */ /* 0x000fea0003800000 */
.L_x_2812:
[----:B------:R-:W-:-:S04]  /*6a00*/  FMUL.FTZ R0, R0, 1 ;  /* 0x3f80000000007820 */ /* 0x000fc80000410000 */
[----:B------:R0:W1:Y:S01]  /*6a10*/  F2F.F64.F32 R18, R0 ;  /* 0x0000000000127310 */ /* 0x0000620000201800 */
[----:B------:R-:W-:Y:S05]  /*6a20*/  BRA `(.L_x_2793) ;  /* 0x0000000000a47947 */ /* 0x000fea0003800000 */
.L_x_2805:
        /* <DEDUP_REMOVED lines=14> */
.L_x_2819:
[----:B------:R-:W-:Y:S05]  /*6b10*/  BSYNC B0 ;  /* 0x0000000000007941 */ /* 0x000fea0003800000 */
.L_x_2818:
[----:B------:R-:W-:-:S04]  /*6b20*/  FMUL.FTZ R0, R0, 1 ;  /* 0x3f80000000007820 */ /* 0x000fc80000410000 */
[----:B------:R0:W1:Y:S01]  /*6b30*/  F2F.F64.F32 R18, R0 ;  /* 0x0000000000127310 */ /* 0x0000620000201800 */
[----:B------:R-:W-:Y:S05]  /*6b40*/  BRA `(.L_x_2793) ;  /* 0x00000000005c7947 */ /* 0x000fea0003800000 */
.L_x_2792:
        /* <DEDUP_REMOVED lines=16> */
.L_x_2820:
[----:B------:R-:W-:Y:S01]  /*6c50*/  CS2R R18, SRZ ;  /* 0x0000000000127805 */ /* 0x000fe2000001ff00 */
[----:B------:R-:W-:Y:S06]  /*6c60*/  BRA `(.L_x_2793) ;  /* 0x0000000000147947 */ /* 0x000fec0003800000 */
.L_x_2817:
[----:B------:R-:W2:Y:S02]  /*6c70*/  LDG.E.64 R18, desc[UR36][R2.64] ;  /* 0x0000002402127981 */ /* 0x000ea4000c1e1b00 */
[----:B--2---:R-:W0:Y:S01]  /*6c80*/  I2F.F64.U64 R18, R18 ;  /* 0x0000001200127312 */ /* 0x004e220000301800 */
[----:B------:R-:W-:Y:S05]  /*6c90*/  BRA `(.L_x_2793) ;  /* 0x0000000000087947 */ /* 0x000fea0003800000 */
.L_x_2816:
[----:B------:R-:W2:Y:S02]  /*6ca0*/  LDG.E R2, desc[UR36][R2.64] ;  /* 0x0000002402027981 */ /* 0x000ea4000c1e1900 */
[----:B--2---:R0:W1:Y:S02]  /*6cb0*/  I2F.F64.U32 R18, R2 ;  /* 0x0000000200127312 */ /* 0x0040640000201800 */
.L_x_2793:
[----:B0--3--:R-:W0:Y:S01]  /*6cc0*/  LDC.U8 R2, c[0x0][0x493] ;  /* 0x000124c0ff027b82 */ /* 0x009e220000000000 */
[----:B------:R-:W-:Y:S02]  /*6cd0*/  ULDC.64 UR4, c[0x0][0x488] ;  /* 0x0001220000047ab9 */ /* 0x000fe40000000a00 */
[----:B------:R-:W-:-:S04]  /*6ce0*/  IADD3 R16, P0, R16, UR4, RZ ;  /* 0x0000000410107c10 */ /* 0x000fc8000ff1e0ff */
        /* <DEDUP_REMOVED lines=13> */
[----:B---3--:R-:W3:Y:S01]  /*6dc0*/  I2F.F64.S16 R2, R2 ;  /* 0x0000000200027312 */ /* 0x008ee20000101c00 */
[----:B------:R-:W-:Y:S05]  /*6dd0*/  BRA `(.L_x_2826) ;  /* 0x0000000c007c7947 */ /* 0x000fea0003800000 */
.L_x_2824:
[----:B------:R-:W3:Y:S02]  /*6de0*/  LDG.E.U8 R2, desc[UR36][R16.64] ;  /* 0x0000002410027981 */ /* 0x000ee4000c1e1100 */
[----:B---3--:R-:W0:Y:S01]  /*6df0*/  I2F.F64.U16 R2, R2 ;  /* 0x0000000200027312 */ /* 0x008e220000101800 */
[----:B------:R-:W-:Y:S05]  /*6e00*/  BRA `(.L_x_2826) ;  /* 0x0000000c00707947 */ /* 0x000fea0003800000 */
.L_x_2823:
[----:B------:R-:W-:-:S13]  /*6e10*/  ISETP.NE.AND P0, PT, R0, 0x2, PT ;  /* 0x000000020000780c */ /* 0x000fda0003f05270 */
[----:B------:R-:W-:Y:S05]  /*6e20*/  @!P0 BRA `(.L_x_2827) ;  /* 0x0000000000288947 */ /* 0x000fea0003800000 */
[----:B------:R-:W-:-:S13]  /*6e30*/  ISETP.NE.AND P0, PT, R0, 0x3, PT ;  /* 0x000000030000780c */ /* 0x000fda0003f05270 */
[----:B------:R-:W-:Y:S05]  /*6e40*/  @!P0 BRA `(.L_x_2828) ;  /* 0x0000000000148947 */ /* 0x000fea0003800000 */
[----:B------:R-:W-:-:S13]  /*6e50*/  ISETP.NE.AND P0, PT, R0, 0x4, PT ;  /* 0x000000040000780c */ /* 0x000fda0003f05270 */
[----:B------:R-:W-:Y:S05]  /*6e60*/  @P0 BRA `(.L_x_2825) ;  /* 0x0000000800fc0947 */ /* 0x000fea0003800000 */
[----:B------:R-:W3:Y:S02]  /*6e70*/  LDG.E.64 R2, desc[UR36][R16.64] ;  /* 0x0000002410027981 */ /* 0x000ee4000c1e1b00 */
[----:B---3--:R-:W0:Y:S01]  /*6e80*/  I2F.F64.S64 R2, R2 ;  /* 0x0000000200027312 */ /* 0x008e220000301c00 */
[----:B------:R-:W-:Y:S05]  /*6e90*/  BRA `(.L_x_2826) ;  /* 0x0000000c004c7947 */ /* 0x000fea0003800000 */
.L_x_2828:
[----:B------:R-:W3:Y:S02]  /*6ea0*/  LDG.E R2, desc[UR36][R16.64] ;  /* 0x0000002410027981 */ /* 0x000ee4000c1e1900 */
[----:B---3--:R-:W0:Y:S01]  /*6eb0*/  I2F.F64 R2, R2 ;  /* 0x0000000200027312 */ /* 0x008e220000201c00 */
[----:B------:R-:W-:Y:S05]  /*6ec0*/  BRA `(.L_x_2826) ;  /* 0x0000000c00407947 */ /* 0x000fea0003800000 */
.L_x_2827:
[----:B------:R-:W3:Y:S02]  /*6ed0*/  LDG.E.U16 R2, desc[UR36][R16.64] ;  /* 0x0000002410027981 */ /* 0x000ee4000c1e1500 */
[----:B---3--:R-:W0:Y:S01]  /*6ee0*/  I2F.F64.S16 R2, R2 ;  /* 0x0000000200027312 */ /* 0x008e220000101c00 */
[----:B------:R-:W-:Y:S05]  /*6ef0*/  BRA `(.L_x_2826) ;  /* 0x0000000c00347947 */ /* 0x000fea0003800000 */
.L_x_2822:
[----:B------:R-:W-:-:S13]  /*6f00*/  ISETP.GT.AND P0, PT, R0, 0x6, PT ;  /* 0x000000060000780c */ /* 0x000fda0003f04270 */
[----:B------:R-:W-:Y:S05]  /*6f10*/  @P0 BRA `(.L_x_2829) ;  /* 0x0000000000340947 */ /* 0x000fea0003800000 */
[----:B------:R-:W-:-:S13]  /*6f20*/  ISETP.NE.AND P0, PT, R0, 0x5, PT ;  /* 0x000000050000780c */ /* 0x000fda0003f05270 */
[----:B------:R-:W-:Y:S05]  /*6f30*/  @!P0 BRA `(.L_x_2830) ;  /* 0x0000000000188947 */ /* 0x000fea0003800000 */
[----:B------:R-:W-:-:S13]  /*6f40*/  ISETP.NE.AND P0, PT, R0, 0x6, PT ;  /* 0x000000060000780c */ /* 0x000fda0003f05270 */
[----:B------:R-:W-:Y:S05]  /*6f50*/  @P0 BRA `(.L_x_2825) ;  /* 0x0000000800c00947 */ /* 0x000fea0003800000 */
[----:B------:R-:W3:Y:S02]  /*6f60*/  LDG.E R2, desc[UR36][R16.64] ;  /* 0x0000002410027981 */ /* 0x000ee4000c1e1900 */
[----:B---3--:R-:W-:-:S06]  /*6f70*/  FMUL.FTZ R2, R2, 1 ;  /* 0x3f80000002027820 */ /* 0x008fcc0000410000 */
[----:B------:R-:W0:Y:S01]  /*6f80*/  F2F.F64.F32 R2, R2 ;  /* 0x0000000200027310 */ /* 0x000e220000201800 */
[----:B------:R-:W-:Y:S05]  /*6f90*/  BRA `(.L_x_2826) ;  /* 0x0000000c000c7947 */ /* 0x000fea0003800000 */
.L_x_2830:
[----:B------:R-:W3:Y:S02]  /*6fa0*/  LDG.E.U16 R0, desc[UR36][R16.64] ;  /* 0x0000002410007981 */ /* 0x000ee4000c1e1500 */
[----:B---3--:R-:W-:-:S05]  /*6fb0*/  HADD2.F32 R0, -RZ, R0.H0_H0 ;  /* 0x20000000ff007230 */ /* 0x008fca0000004100 */
[----:B------:R-:W-:-:S04]  /*6fc0*/  FMUL.FTZ R0, R0, 1 ;  /* 0x3f80000000007820 */ /* 0x000fc80000410000 */
[----:B------:R0:W3:Y:S01]  /*6fd0*/  F2F.F64.F32 R2, R0 ;  /* 0x0000000000027310 */ /* 0x0000e20000201800 */
[----:B------:R-:W-:Y:S05]  /*6fe0*/  BRA `(.L_x_2826) ;  /* 0x0000000800f87947 */ /* 0x000fea0003800000 */
.L_x_2829:
[----:B------:R-:W-:-:S13]  /*6ff0*/  ISETP.NE.AND P0, PT, R0, 0x7, PT ;  /* 0x000000070000780c */ /* 0x000fda0003f05270 */
[----:B------:R-:W-:Y:S05]  /*7000*/  @!P0 BRA `(.L_x_2831) ;  /* 0x0000000000348947 */ /* 0x000fea0003800000 */
        /* <DEDUP_REMOVED lines=8> */
.L_x_2832:
[----:B------:R-:W3:Y:S02]  /*7090*/  LDG.E.U16 R16, desc[UR36][R16.64] ;  /* 0x0000002410107981 */ /* 0x000ee4000c1e1500 */
[----:B---3--:R-:W-:-:S05]  /*70a0*/  HADD2.F32 R0, -RZ, R16.H0_H0 ;  /* 0x20000010ff007230 */ /* 0x008fca0000004100 */
[----:B------:R-:W-:-:S04]  /*70b0*/  FMUL.FTZ R0, R0, 1 ;  /* 0x3f80000000007820 */ /* 0x000fc80000410000 */
[----:B------:R0:W3:Y:S01]  /*70c0*/  F2F.F64.F32 R2, R0 ;  /* 0x0000000000027310 */ /* 0x0000e20000201800 */
[----:B------:R-:W-:Y:S05]  /*70d0*/  BRA `(.L_x_2826) ;  /* 0x0000000800bc7947 */ /* 0x000fea0003800000 */
.L_x_2831:
[----:B------:R0:W5:Y:S01]  /*70e0*/  LDG.E.64 R2, desc[UR36][R16.64] ;  /* 0x0000002410027981 */ /* 0x000162000c1e1b00 */
[----:B------:R-:W-:Y:S05]  /*70f0*/  BRA `(.L_x_2826) ;  /* 0x0000000800b47947 */ /* 0x000fea0003800000 */
.L_x_2821:
        /* <DEDUP_REMOVED lines=8> */
[----:B------:R-:W3:Y:S01]  /*7180*/  LDG.E.U8 R16, desc[UR36][R16.64] ;  /* 0x0000002410107981 */ /* 0x000ee2000c1e1100 */
[----:B------:R-:W-:Y:S01]  /*7190*/  IMAD.MOV.U32 R2, RZ, RZ, RZ ;  /* 0x000000ffff027224 */ /* 0x000fe200078e00ff */
[----:B---3--:R-:W-:-:S04]  /*71a0*/  ISETP.NE.AND P0, PT, R16, RZ, PT ;  /* 0x000000ff1000720c */ /* 0x008fc80003f05270 */
[----:B------:R-:W-:Y:S01]  /*71b0*/  FSEL R3, RZ, 1.875, !P0 ;  /* 0x3ff00000ff037808 */ /* 0x000fe20004000000 */
[----:B------:R-:W-:Y:S08]  /*71c0*/  BRA `(.L_x_2826) ;  /* 0x0000000800807947 */ /* 0x000ff00003800000 */
.L_x_2835:
[----:B------:R0:W5:Y:S01]  /*71d0*/  LDG.E.64 R2, desc[UR36][R16.64] ;  /* 0x0000002410027981 */ /* 0x000162000c1e1b00 */
[----:B------:R-:W-:Y:S05]  /*71e0*/  BRA `(.L_x_2826) ;  /* 0x0000000800787947 */ /* 0x000fea0003800000 */
.L_x_2834:
        /* <DEDUP_REMOVED lines=11> */
[----:B------:R-:W-:-:S05]  /*72a0*/  VIADD R4, R2, 0x1000000 ;  /* 0x0100000002047836 */ /* 0x000fca0000000000 */
[----:B------:R-:W-:Y:S02]  /*72b0*/  SHF.R.S32.HI R4, RZ, 0x8, R4 ;  /* 0x00000008ff047819 */ /* 0x000fe40000011404 */
[----:B0-----:R-:W-:-:S04]  /*72c0*/  IADD3 R3, -R3, 0x1f, RZ ;  /* 0x0000001f03037810 */ /* 0x001fc80007ffe1ff */
[C---:B------:R-:W-:Y:S02]  /*72d0*/  ISETP.GT.U32.AND P0, PT, R3.reuse, 0x4, PT ;  /* 0x000000040300780c */ /* 0x040fe40003f04070 */
[----:B------:R-:W-:-:S04]  /*72e0*/  IADD3 R3, R3, -0x4, RZ ;  /* 0xfffffffc03037810 */ /* 0x000fc80007ffe0ff */
[----:B------:R-:W-:-:S04]  /*72f0*/  SEL R3, R3, RZ, P0 ;  /* 0x000000ff03037207 */ /* 0x000fc80000000000 */
[C---:B------:R-:W-:Y:S01]  /*7300*/  SHF.L.U32 R5, R2.reuse, R3, RZ ;  /* 0x0000000302057219 */ /* 0x040fe200000006ff */
[----:B------:R-:W-:Y:S01]  /*7310*/  IMAD R6, R3, R6, 0x3c000000 ;  /* 0x3c00000003067424 */ /* 0x000fe200078e0206 */
[----:B------:R-:W-:-:S04]  /*7320*/  IADD3 R3, R2, -0x1, RZ ;  /* 0xffffffff02037810 */ /* 0x000fc80007ffe0ff */
        /* <DEDUP_REMOVED lines=8> */
.L_x_2837:
[----:B------:R-:W3:Y:S02]  /*73b0*/  LDG.E.U8 R3, desc[UR36][R16.64] ;  /* 0x0000002410037981 */ /* 0x000ee4000c1e1100 */
[----:B---3--:R-:W-:-:S05]  /*73c0*/  IMAD.SHL.U32 R0, R3, 0x2000000, RZ ;  /* 0x0200000003007824 */ /* 0x008fca00078e00ff */
        /* <DEDUP_REMOVED lines=13> */
.L_x_2836:
[----:B------:R-:W3:Y:S02]  /*74a0*/  LDG.E.U16 R0, desc[UR36][R16.64] ;  /* 0x0000002410007981 */ /* 0x000ee4000c1e1500 */
[----:B---3--:R-:W-:-:S04]  /*74b0*/  IMAD.U32 R0, R0, 0x10000, RZ ;  /* 0x0001000000007824 */ /* 0x008fc800078e00ff */
[----:B------:R-:W-:-:S04]  /*74c0*/  FMUL.FTZ R0, R0, 1 ;  /* 0x3f80000000007820 */ /* 0x000fc80000410000 */
[----:B------:R0:W3:Y:S01]  /*74d0*/  F2F.F64.F32 R2, R0 ;  /* 0x0000000000027310 */ /* 0x0000e20000201800 */
[----:B------:R-:W-:Y:S05]  /*74e0*/  BRA `(.L_x_2826) ;  /* 0x0000000400b87947 */ /* 0x000fea0003800000 */
.L_x_2833:
        /* <DEDUP_REMOVED lines=9> */
[----:B---3--:R-:W0:Y:S01]  /*7580*/  I2F.F64.U16 R2, R2 ;  /* 0x0000000200027312 */ /* 0x008e220000101800 */
[----:B------:R-:W-:Y:S05]  /*7590*/  BRA `(.L_x_2826) ;  /* 0x00000004008c7947 */ /* 0x000fea0003800000 */
.L_x_2840:
[----:B------:R-:W3:Y:S01]  /*75a0*/  LDG.E.U8 R2, desc[UR36][R16.64] ;  /* 0x0000002410027981 */ /* 0x000ee2000c1e1100 */
[----:B------:R-:W-:Y:S01]  /*75b0*/  BSSY B0, `(.L_x_2841) ;  /* 0x0000018000007945 */ /* 0x000fe20003800000 */
[----:B------:R-:W-:Y:S02]  /*75c0*/  MOV R0, RZ ;  /* 0x000000ff00007202 */ /* 0x000fe40000000f00 */
        /* <DEDUP_REMOVED lines=18> */
.L_x_2844:
[----:B------:R-:W-:Y:S05]  /*76f0*/  BSYNC B1 ;  /* 0x0000000000017941 */ /* 0x000fea0003800000 */
.L_x_2843:
[----:B------:R-:W-:Y:S01]  /*7700*/  LEA R3, R0, 0x3b800000, 0x17 ;  /* 0x3b80000000037811 */ /* 0x000fe200078eb8ff */
[----:B------:R-:W-:-:S05]  /*7710*/  IMAD.SHL.U32 R0, R2, 0x100000, RZ ;  /* 0x0010000002007824 */ /* 0x000fca00078e00ff */
[----:B------:R-:W-:-:S07]  /*7720*/  LOP3.LUT R0, R3, R0, R4, 0xfe, !PT ;  /* 0x0000000003007212 */ /* 0x000fce00078efe04 */
.L_x_2842:
[----:B------:R-:W-:Y:S05]  /*7730*/  BSYNC B0 ;  /* 0x0000000000007941 */ /* 0x000fea0003800000 */
.L_x_2841:
[----:B------:R-:W-:-:S04]  /*7740*/  FMUL.FTZ R0, R0, 1 ;  /* 0x3f80000000007820 */ /* 0x000fc80000410000 */
[----:B------:R0:W3:Y:S01]  /*7750*/  F2F.F64.F32 R2, R0 ;  /* 0x0000000000027310 */ /* 0x0000e20000201800 */
[----:B------:R-:W-:Y:S05]  /*7760*/  BRA `(.L_x_2826) ;  /* 0x0000000400187947 */ /* 0x000fea0003800000 */
.L_x_2839:
[----:B------:R-:W3:Y:S01]  /*7770*/  LDG.E.U8 R2, desc[UR36][R16.64] ;  /* 0x0000002410027981 */ /* 0x000ee2000c1e1100 */
[----:B------:R-:W-:Y:S01]  /*7780*/  BSSY B0, `(.L_x_2845) ;  /* 0x0000018000007945 */ /* 0x000fe20003800000 */
        /* <DEDUP_REMOVED lines=19> */
.L_x_2848:
[----:B------:R-:W-:Y:S05]  /*78c0*/  BSYNC B1 ;  /* 0x0000000000017941 */ /* 0x000fea0003800000 */
.L_x_2847:
[----:B------:R-:W-:Y:S02]  /*78d0*/  LEA R3, R0, 0x37800000, 0x17 ;  /* 0x3780000000037811 */ /* 0x000fe400078eb8ff */
[----:B------:R-:W-:-:S04]  /*78e0*/  SHF.L.U32 R0, R2, 0x15, RZ ;  /* 0x0000001502007819 */ /* 0x000fc800000006ff */
[----:B------:R-:W-:-:S07]  /*78f0*/  LOP3.LUT R0, R3, R0, R4, 0xfe, !PT ;  /* 0x0000000003007212 */ /* 0x000fce00078efe04 */
.L_x_2846:
[----:B------:R-:W-:Y:S05]  /*7900*/  BSYNC B0 ;  /* 0x0000000000007941 */ /* 0x000fea0003800000 */
.L_x_2845:
[----:B------:R-:W-:-:S04]  /*7910*/  FMUL.FTZ R0, R0, 1 ;  /* 0x3f80000000007820 */ /* 0x000fc80000410000 */
[----:B------:R0:W3:Y:S01]  /*7920*/  F2F.F64.F32 R2, R0 ;  /* 0x0000000000027310 */ /* 0x0000e20000201800 */
[----:B------:R-:W-:Y:S05]  /*7930*/  BRA `(.L_x_2826) ;  /* 0x0000000000a47947 */ /* 0x000fea0003800000 */
.L_x_2838:
[----:B------:R-:W-:-:S13]  /*7940*/  ISETP.NE.AND P0, PT, R0, 0x1c, PT ;  /* 0x0000001c0000780c */ /* 0x000fda0003f05270 */
[----:B------:R-:W-:Y:S05]  /*7950*/  @!P0 BRA `(.L_x_2849) ;  /* 0x0000000000948947 */ /* 0x000fea0003800000 */
[----:B------:R-:W-:-:S13]  /*7960*/  ISETP.NE.AND P0, PT, R0, 0x1d, PT ;  /* 0x0000001d0000780c */ /* 0x000fda0003f05270 */
[----:B------:R-:W-:Y:S05]  /*7970*/  @!P0 BRA `(.L_x_2850) ;  /* 0x0000000000808947 */ /* 0x000fea0003800000 */
[----:B------:R-:W-:-:S13]  /*7980*/  ISETP.NE.AND P0, PT, R0, 0x2c, PT ;  /* 0x0000002c0000780c */ /* 0x000fda0003f05270 */
[----:B------:R-:W-:Y:S05]  /*7990*/  @P0 BRA `(.L_x_2825) ;  /* 0x0000000000300947 */ /* 0x000fea0003800000 */
[----:B------:R-:W3:Y:S01]  /*79a0*/  LDG.E.U8 R16, desc[UR36][R16.64] ;  /* 0x0000002410107981 */ /* 0x000ee2000c1e1100 */
[----:B------:R-:W-:Y:S01]  /*79b0*/  BSSY B0, `(.L_x_2851) ;  /* 0x0000007000007945 */ /* 0x000fe20003800000 */
[----:B------:R-:W-:Y:S01]  /*79c0*/  IMAD.MOV.U32 R0, RZ, RZ, 0x400000 ;  /* 0x00400000ff007424 */ /* 0x000fe200078e00ff */
[----:B---3--:R-:W-:-:S13]  /*79d0*/  ISETP.NE.AND P0, PT, R16, RZ, PT ;  /* 0x000000ff1000720c */ /* 0x008fda0003f05270 */
[----:B------:R-:W-:Y:S05]  /*79e0*/  @!P0 BRA `(.L_x_2852) ;  /* 0x00000000000c8947 */ /* 0x000fea0003800000 */
[----:B------:R-:W-:-:S13]  /*79f0*/  ISETP.NE.AND P0, PT, R16, 0xff, PT ;  /* 0x000000ff1000780c */ /* 0x000fda0003f05270 */
[----:B------:R-:W-:Y:S01]  /*7a00*/  @!P0 IMAD.MOV.U32 R0, RZ, RZ, 0x7f800001 ;  /* 0x7f800001ff008424 */ /* 0x000fe200078e00ff */
[----:B------:R-:W-:-:S07]  /*7a10*/  @P0 SHF.L.U32 R0, R16, 0x17, RZ ;  /* 0x0000001710000819 */ /* 0x000fce00000006ff */
.L_x_2852:
[----:B------:R-:W-:Y:S05]  /*7a20*/  BSYNC B0 ;  /* 0x0000000000007941 */ /* 0x000fea0003800000 */
.L_x_2851:
[----:B------:R-:W-:-:S04]  /*7a30*/  FMUL.FTZ R0, R0, 1 ;  /* 0x3f80000000007820 */ /* 0x000fc80000410000 */
[----:B------:R0:W3:Y:S01]  /*7a40*/  F2F.F64.F32 R2, R0 ;  /* 0x0000000000027310 */ /* 0x0000e20000201800 */
[----:B------:R-:W-:Y:S05]  /*7a50*/  BRA `(.L_x_2826) ;  /* 0x00000000005c7947 */ /* 0x000fea0003800000 */
.L_x_2825:
[----:B------:R-:W-:Y:S01]  /*7a60*/  MOV R0, 0x0 ;  /* 0x0000000000007802 */ /* 0x000fe20000000f00 */
[----:B------:R-:W-:Y:S01]  /*7a70*/  ULDC.64 UR4, c[0x4][0x108] ;  /* 0x0100420000047ab9 */ /* 0x000fe20000000a00 */
[----:B------:R-:W-:Y:S01]  /*7a80*/  ULDC.64 UR6, c[0x4][0x8] ;  /* 0x0100020000067ab9 */ /* 0x000fe20000000a00 */
[----:B------:R-:W-:Y:S01]  /*7a90*/  IMAD.U32 R4, RZ, RZ, UR4 ;  /* 0x00000004ff047e24 */ /* 0x000fe2000f8e00ff */
[----:B------:R0:W3:Y:S01]  /*7aa0*/  LDC.64 R2, c[0x4][R0] ;  /* 0x0100000000027b82 */ /* 0x0000e20000000a00 */
[----:B------:R-:W-:Y:S01]  /*7ab0*/  IMAD.U32 R5, RZ, RZ, UR5 ;  /* 0x00000005ff057e24 */ /* 0x000fe2000f8e00ff */
[----:B------:R-:W-:Y:S01]  /*7ac0*/  ULDC.64 UR4, c[0x4][0x110] ;  /* 0x0100440000047ab9 */ /* 0x000fe20000000a00 */
[----:B------:R-:W-:Y:S01]  /*7ad0*/  HFMA2.MMA R13, -RZ, RZ, 0, 0 ;  /* 0x00000000ff0d7435 */ /* 0x000fe200000001ff */
[----:B------:R-:W-:Y:S01]  /*7ae0*/  MOV R6, UR4 ;  /* 0x0000000400067c02 */ /* 0x000fe20008000f00 */
[----:B------:R-:W-:Y:S01]  /*7af0*/  IMAD.U32 R7, RZ, RZ, UR5 ;  /* 0x00000005ff077e24 */ /* 0x000fe2000f8e00ff */
[----:B------:R-:W-:Y:S01]  /*7b00*/  MOV R11, UR7 ;  /* 0x00000007000b7c02 */ /* 0x000fe20008000f00 */
[----:B------:R-:W-:-:S02]  /*7b10*/  IMAD.U32 R10, RZ, RZ, UR6 ;  /* 0x00000006ff0a7e24 */ /* 0x000fc4000f8e00ff */
[----:B------:R-:W-:Y:S02]  /*7b20*/  IMAD.MOV.U32 R8, RZ, RZ, 0x4e ;  /* 0x0000004eff087424 */ /* 0x000fe400078e00ff */
[----:B0-----:R-:W-:-:S07]  /*7b30*/  IMAD.MOV.U32 R12, RZ, RZ, 0x1 ;  /* 0x00000001ff0c7424 */ /* 0x001fce00078e00ff */
[----:B------:R-:W-:-:S07]  /*7b40*/  LEPC R20, `(.L_x_2853) ;  /* 0x000000001014794e */ /* 0x000fce0000000000 */
[----:B-12345:R-:W-:Y:S05]  /*7b50*/  CALL.ABS.NOINC R2 ;  /* 0x0000000002007343 */ /* 0x03efea0003c00000 */
.L_x_2853:
[----:B------:R-:W-:Y:S01]  /*7b60*/  CS2R R2, SRZ ;  /* 0x0000000000027805 */ /* 0x000fe2000001ff00 */
[----:B------:R-:W-:Y:S06]  /*7b70*/  BRA `(.L_x_2826) ;  /* 0x0000000000147947 */ /* 0x000fec0003800000 */
.L_x_2850:
[----:B------:R-:W3:Y:S02]  /*7b80*/  LDG.E.64 R2, desc[UR36][R16.64] ;  /* 0x0000002410027981 */ /* 0x000ee4000c1e1b00 */
[----:B---3--:R-:W0:Y:S01]  /*7b90*/  I2F.F64.U64 R2, R2 ;  /* 0x0000000200027312 */ /* 0x008e220000301800 */
[----:B------:R-:W-:Y:S05]  /*7ba0*/  BRA `(.L_x_2826) ;  /* 0x0000000000087947 */ /* 0x000fea0003800000 */
.L_x_2849:
[----:B------:R-:W3:Y:S02]  /*7bb0*/  LDG.E R2, desc[UR36][R16.64] ;  /* 0x0000002410027981 */ /* 0x000ee4000c1e1900 */
[----:B---3--:R-:W0:Y:S02]  /*7bc0*/  I2F.F64.U32 R2, R2 ;  /* 0x0000000200027312 */ /* 0x008e240000201800 */
.L_x_2826:
[----:B------:R-:W-:Y:S02]  /*7bd0*/  ULDC.U8 UR4, c[0x0][0x490] ;  /* 0x0001240000047ab9 */ /* 0x000fe40000000000 */
[----:B------:R-:W-:-:S13]  /*7be0*/  ISETP.NE.AND P0, PT, RZ, UR4, PT ;  /* 0x00000004ff007c0c */ /* 0x000fda000bf05270 */
[----:B------:R-:W-:Y:S05]  /*7bf0*/  @!P0 BRA `(.L_x_2854) ;  /* 0x0000000000148947 */ /* 0x000fea0003800000 */
[----:B0--3-5:R-:W-:Y:S01]  /*7c00*/  IMAD.MOV.U32 R22, RZ, RZ, R2 ;  /* 0x000000ffff167224 */ /* 0x029fe200078e0002 */
[----:B------:R-:W-:Y:S01]  /*7c10*/  MOV R83, 0x7c40 ;  /* 0x00007c4000537802 */ /* 0x000fe20000000f00 */
[----:B------:R-:W-:-:S07]  /*7c20*/  IMAD.MOV.U32 R23, RZ, RZ, R3 ;  /* 0x000000ffff177224 */ /* 0x000fce00078e0003 */
[----:B-12-4-:R-:W-:Y:S05]  /*7c30*/  CALL.REL.NOINC `($_ZN2at6native18elementwise_kernelILi128ELi4EZNS0_15gpu_kernel_implIN48_GLOBAL__N__08322988_15_IGammaKernel_cu_cb51a28d10CalcIgammaIdEEEEvRNS_18TensorIteratorBaseERKT_EUliE_EEviT1_$_ZN46_INTERNAL_08322988_15_IGammaKernel_cu_cb51a28d48_GLOBAL__N__08322988_15_IGammaKernel_cu_cb51a28d12calc_igammacIdEET_S2_S2_) ;  /* 0x0000025800e87944 */ /* 0x016fea0003c00000 */
[----:B------:R-:W-:Y:S05]  /*7c40*/  BRA `(.L_x_2855) ;  /* 0x0000000000087947 */ /* 0x000fea0003800000 */
.L_x_2854:
[----:B------:R-:W-:-:S07]  /*7c50*/  MOV R87, 0x7c70 ;  /* 0x00007c7000577802 */ /* 0x000fce0000000f00 */
[----:B012345:R-:W-:Y:S05]  /*7c60*/  CALL.REL.NOINC `($_ZN2at6native18elementwise_kernelILi128ELi4EZNS0_15gpu_kernel_implIN48_GLOBAL__N__08322988_15_IGammaKernel_cu_cb51a28d10CalcIgammaIdEEEEvRNS_18TensorIteratorBaseERKT_EUliE_EEviT1_$_ZN46_INTERNAL_08322988_15_IGammaKernel_cu_cb51a28d48_GLOBAL__N__08322988_15_IGammaKernel_cu_cb51a28d11calc_igammaIdEET_S2_S2_) ;  /* 0x0000009c008c7944 */ /* 0x03ffea0003c00000 */
.L_x_2855:
        /* <DEDUP_REMOVED lines=15> */
.L_x_2859:
[----:B------:R-:W0:Y:S02]  /*7d60*/  F2I.S64.F64.TRUNC R4, R4 ;  /* 0x0000000400047311 */ /* 0x000e24000030d900 */
[----:B0-----:R-:W-:-:S05]  /*7d70*/  MOV R3, R4 ;  /* 0x0000000400037202 */ /* 0x001fca0000000f00 */
[----:B------:R0:W-:Y:S01]  /*7d80*/  STG.E.U8 desc[UR36][R84.64], R3 ;  /* 0x0000000354007986 */ /* 0x0001e2000c101124 */
[----:B------:R-:W-:Y:S05]  /*7d90*/  BRA `(.L_x_2861) ;  /* 0x0000000c00f87947 */ /* 0x000fea0003800000 */
.L_x_2858:
        /* <DEDUP_REMOVED lines=9> */
.L_x_2863:
[----:B------:R-:W0:Y:S02]  /*7e30*/  F2I.F64.TRUNC R5, R4 ;  /* 0x0000000400057311 */ /* 0x000e24000030d100 */
[----:B0-----:R0:W-:Y:S01]  /*7e40*/  STG.E desc[UR36][R84.64], R5 ;  /* 0x0000000554007986 */ /* 0x0011e2000c101924 */
[----:B------:R-:W-:Y:S05]  /*7e50*/  BRA `(.L_x_2861) ;  /* 0x0000000c00c87947 */ /* 0x000fea0003800000 */
.L_x_2862:
[----:B------:R-:W0:Y:S02]  /*7e60*/  F2I.F64.TRUNC R5, R4 ;  /* 0x0000000400057311 */ /* 0x000e24000030d100 */
[----:B0-----:R0:W-:Y:S01]  /*7e70*/  STG.E.U16 desc[UR36][R84.64], R5 ;  /* 0x0000000554007986 */ /* 0x0011e2000c101524 */
[----:B------:R-:W-:Y:S05]  /*7e80*/  BRA `(.L_x_2861) ;  /* 0x0000000c00bc7947 */ /* 0x000fea0003800000 */
.L_x_2857:
        /* <DEDUP_REMOVED lines=13> */
.L_x_2865:
        /* <DEDUP_REMOVED lines=8> */
.L_x_2864:
        /* <DEDUP_REMOVED lines=10> */
[----:B------:R-:W-:-:S13]  /*8080*/  IMAD.MOV.U32 R3, RZ, RZ, RZ ;  /* 0x000000ffff037224 */ /* 0x000fda00078e00ff */
[----:B0-----:R-:W-:-:S05]  /*8090*/  @!P0 FMUL R2, R2, 1.175494350822287508e-38 ;  /* 0x0080000002028820 */ /* 0x001fca0000400000 */
[----:B------:R0:W-:Y:S01]  /*80a0*/  STG.E.64 desc[UR36][R84.64], R2 ;  /* 0x0000000254007986 */ /* 0x0001e2000c101b24 */
[----:B------:R-:W-:Y:S05]  /*80b0*/  BRA `(.L_x_2861) ;  /* 0x0000000c00307947 */ /* 0x000fea0003800000 */
.L_x_2867:
        /* <DEDUP_REMOVED lines=9> */
.L_x_2866:
[----:B------:R0:W-:Y:S01]  /*8150*/  STG.E.64 desc[UR36][R84.64], R4 ;  /* 0x0000000454007986 */ /* 0x0001e2000c101b24 */
[----:B------:R-:W-:Y:S05]  /*8160*/  BRA `(.L_x_2861) ;  /* 0x0000000c00047947 */ /* 0x000fea0003800000 */
.L_x_2856:
        /* <DEDUP_REMOVED lines=12> */
.L_x_2870:
[----:B------:R-:W-:-:S05]  /*8230*/  CS2R R6, SRZ ;  /* 0x0000000000067805 */ /* 0x000fca000001ff00 */
[----:B------:R0:W-:Y:S01]  /*8240*/  STG.E.128 desc[UR36][R84.64], R4 ;  /* 0x0000000454007986 */ /* 0x0001e2000c101d24 */
[----:B------:R-:W-:Y:S05]  /*8250*/  BRA `(.L_x_2861) ;  /* 0x0000000800c87947 */ /* 0x000fea0003800000 */
.L_x_2869:
        /* <DEDUP_REMOVED lines=25> */
.L_x_2874:
[----:B------:R-:W-:Y:S05]  /*83f0*/  BSYNC B0 ;  /* 0x0000000000007941 */ /* 0x000fea0003800000 */
.L_x_2873:
[----:B------:R-:W-:-:S05]  /*8400*/  LOP3.LUT R3, R0, R3, RZ, 0xfc, !PT ;  /* 0x0000000300037212 */ /* 0x000fca00078efcff */
[----:B------:R0:W-:Y:S01]  /*8410*/  STG.E.U8 desc[UR36][R84.64], R3 ;  /* 0x0000000354007986 */ /* 0x0001e2000c101124 */
[----:B------:R-:W-:Y:S05]  /*8420*/  BRA `(.L_x_2861) ;  /* 0x0000000800547947 */ /* 0x000fea0003800000 */
.L_x_2872:
        /* <DEDUP_REMOVED lines=17> */
.L_x_2876:
[----:B------:R-:W-:Y:S01]  /*8540*/  IMAD.MOV.U32 R0, RZ, RZ, 0x7f ;  /* 0x0000007fff007424 */ /* 0x000fe200078e00ff */
[----:B------:R-:W-:-:S04]  /*8550*/  ISETP.GT.U32.AND P0, PT, R2, 0x7f800000, PT ;  /* 0x7f8000000200780c */ /* 0x000fc80003f04070 */
[----:B------:R-:W-:-:S09]  /*8560*/  SEL R0, R0, 0x7c, P0 ;  /* 0x0000007c00007807 */ /* 0x000fd20000000000 */
.L_x_2877:
[----:B------:R-:W-:Y:S05]  /*8570*/  BSYNC B0 ;  /* 0x0000000000007941 */ /* 0x000fea0003800000 */
.L_x_2875:
[----:B------:R-:W-:-:S04]  /*8580*/  LOP3.LUT R2, R3, 0x80000000, RZ, 0xc0, !PT ;  /* 0x8000000003027812 */ /* 0x000fc800078ec0ff */
[----:B------:R-:W-:-:S04]  /*8590*/  SHF.R.U32.HI R3, RZ, 0x18, R2 ;  /* 0x00000018ff037819 */ /* 0x000fc80000011602 */
[----:B------:R-:W-:-:S05]  /*85a0*/  LOP3.LUT R3, R0, R3, RZ, 0xfc, !PT ;  /* 0x0000000300037212 */ /* 0x000fca00078efcff */
[----:B------:R0:W-:Y:S01]  /*85b0*/  STG.E.U8 desc[UR36][R84.64], R3 ;  /* 0x0000000354007986 */ /* 0x0001e2000c101124 */
[----:B------:R-:W-:Y:S05]  /*85c0*/  BRA `(.L_x_2861) ;  /* 0x0000000400ec7947 */ /* 0x000fea0003800000 */
.L_x_2871:
        /* <DEDUP_REMOVED lines=8> */
.L_x_2868:
        /* <DEDUP_REMOVED lines=11> */
.L_x_2880:
        /* <DEDUP_REMOVED lines=21> */
.L_x_2883:
[----:B------:R-:W-:-:S04]  /*8850*/  LOP3.LUT R2, R3, 0x80000000, RZ, 0xc0, !PT ;  /* 0x8000000003027812 */ /* 0x000fc800078ec0ff */
[----:B------:R-:W-:-:S04]  /*8860*/  SHF.R.U32.HI R3, RZ, 0x18, R2 ;  /* 0x00000018ff037819 */ /* 0x000fc80000011602 */
[----:B------:R-:W-:-:S04]  /*8870*/  LOP3.LUT R0, R0, R3, RZ, 0xfc, !PT ;  /* 0x0000000300007212 */ /* 0x000fc800078efcff */
[----:B------:R-:W-:-:S07]  /*8880*/  PRMT R42, R0, 0x7610, R42 ;  /* 0x00007610002a7816 */ /* 0x000fce000000002a */
.L_x_2882:
[----:B------:R-:W-:Y:S05]  /*8890*/  BSYNC B0 ;  /* 0x0000000000007941 */ /* 0x000fea0003800000 */
.L_x_2881:
[----:B------:R3:W-:Y:S01]  /*88a0*/  STG.E.U8 desc[UR36][R84.64], R42 ;  /* 0x0000002a54007986 */ /* 0x0007e2000c101124 */
[----:B------:R-:W-:Y:S05]  /*88b0*/  BRA `(.L_x_2861) ;  /* 0x0000000400307947 */ /* 0x000fea0003800000 */
.L_x_2879:
        /* <DEDUP_REMOVED lines=21> */
.L_x_2886:
[----:B------:R-:W-:-:S04]  /*8a10*/  LOP3.LUT R2, R3, 0x80000000, RZ, 0xc0, !PT ;  /* 0x8000000003027812 */ /* 0x000fc800078ec0ff */
[----:B------:R-:W-:-:S04]  /*8a20*/  SHF.R.U32.HI R3, RZ, 0x18, R2 ;  /* 0x00000018ff037819 */ /* 0x000fc80000011602 */
[----:B------:R-:W-:-:S04]  /*8a30*/  LOP3.LUT R0, R0, R3, RZ, 0xfc, !PT ;  /* 0x0000000300007212 */ /* 0x000fc800078efcff */
[----:B------:R-:W-:-:S07]  /*8a40*/  PRMT R42, R0, 0x7610, R42 ;  /* 0x00007610002a7816 */ /* 0x000fce000000002a */
.L_x_2885:
[----:B------:R-:W-:Y:S05]  /*8a50*/  BSYNC B0 ;  /* 0x0000000000007941 */ /* 0x000fea0003800000 */
.L_x_2884:
[----:B------:R0:W-:Y:S01]  /*8a60*/  STG.E.U8 desc[UR36][R84.64], R42 ;  /* 0x0000002a54007986 */ /* 0x0001e2000c101124 */
[----:B------:R-:W-:Y:S05]  /*8a70*/  BRA `(.L_x_2861) ;  /* 0x0000000000c07947 */ /* 0x000fea0003800000 */
.L_x_2878:
        /* <DEDUP_REMOVED lines=22> */
[----:B------:R-:W-:-:S04]  /*8be0*/  @!P0 IMAD.MOV R0, RZ, RZ, R2 ;  /* 0x000000ffff008224 */ /* 0x000fc800078e0202 */
[----:B------:R-:W-:-:S05]  /*8bf0*/  @P2 IMAD.MOV.U32 R3, RZ, RZ, R0 ;  /* 0x000000ffff032224 */ /* 0x000fca00078e0000 */
[----:B------:R1:W-:Y:S01]  /*8c00*/  STG.E.U8 desc[UR36][R84.64], R3 ;  /* 0x0000000354007986 */ /* 0x0003e2000c101124 */
[----:B------:R-:W-:Y:S05]  /*8c10*/  BRA `(.L_x_2861) ;  /* 0x0000000000587947 */ /* 0x000fea0003800000 */
.L_x_2860:
        /* <DEDUP_REMOVED lines=16> */
.L_x_2889:
[----:B------:R-:W-:Y:S05]  /*8d20*/  BRA `(.L_x_2861) ;  /* 0x0000000000147947 */ /* 0x000fea0003800000 */
.L_x_2888:
[----:B------:R-:W0:Y:S02]  /*8d30*/  F2I.U64.F64.TRUNC R4, R4 ;  /* 0x0000000400047311 */ /* 0x000e24000030d800 */
[----:B0-----:R2:W-:Y:S01]  /*8d40*/  STG.E.64 desc[UR36][R84.64], R4 ;  /* 0x0000000454007986 */ /* 0x0015e2000c101b24 */
[----:B------:R-:W-:Y:S05]  /*8d50*/  BRA `(.L_x_2861) ;  /* 0x0000000000087947 */ /* 0x000fea0003800000 */
.L_x_2887:
[----:B------:R-:W0:Y:S02]  /*8d60*/  F2I.U32.F64.TRUNC R5, R4 ;  /* 0x0000000400057311 */ /* 0x000e24000030d000 */
[----:B0-----:R0:W-:Y:S02]  /*8d70*/  STG.E desc[UR36][R84.64], R5 ;  /* 0x0000000554007986 */ /* 0x0011e4000c101924 */
.L_x_2861:
[----:B------:R-:W-:-:S07]  /*8d80*/  IADD3 R86, R86, 0x80, RZ ;  /* 0x0000008056567810 */ /* 0x000fce0007ffe0ff */
.L_x_2786:
[----:B------:R-:W-:Y:S05]  /*8d90*/  BSYNC B6 ;  /* 0x0000000000067941 */ /* 0x000fea0003800000 */
.L_x_2785:
        /* <DEDUP_REMOVED lines=359> */
.L_x_2892:
        /* <DEDUP_REMOVED lines=21> */
.L_x_2896:
[----:B------:R-:W2:Y:S02]  /*a560*/  LDG.E.U8 R2, desc[UR36][R2.64] ;  /* 0x0000002402027981 */ /* 0x000ea4000c1e1100 */
[----:B--2---:R0:W1:Y:S01]  /*a570*/  I2F.F64.U16 R18, R2 ;  /* 0x0000000200127312 */ /* 0x0040620000101800 */
[----:B------:R-:W-:Y:S05]  /*a580*/  BRA `(.L_x_2898) ;  /* 0x0000000c00707947 */ /* 0x000fea0003800000 */
.L_x_2895:
        /* <DEDUP_REMOVED lines=9> */
.L_x_2900:
[----:B------:R-:W2:Y:S02]  /*a620*/  LDG.E R2, desc[UR36][R2.64] ;  /* 0x0000002402027981 */ /* 0x000ea4000c1e1900 */
[----:B--2---:R0:W1:Y:S01]  /*a630*/  I2F.F64 R18, R2 ;  /* 0x0000000200127312 */ /* 0x0040620000201c00 */
[----:B------:R-:W-:Y:S05]  /*a640*/  BRA `(.L_x_2898) ;  /* 0x0000000c00407947 */ /* 0x000fea0003800000 */
.L_x_2899:
[----:B------:R-:W2:Y:S02]  /*a650*/  LDG.E.U16 R2, desc[UR36][R2.64] ;  /* 0x0000002402027981 */ /* 0x000ea4000c1e1500 */
[----:B--2---:R0:W1:Y:S01]  /*a660*/  I2F.F64.S16 R18, R2 ;  /* 0x0000000200127312 */ /* 0x0040620000101c00 */
[----:B------:R-:W-:Y:S05]  /*a670*/  BRA `(.L_x_2898) ;  /* 0x0000000c00347947 */ /* 0x000fea0003800000 */
.L_x_2894:
        /* <DEDUP_REMOVED lines=10> */
.L_x_2902:
[----:B------:R-:W2:Y:S02]  /*a720*/  LDG.E.U16 R0, desc[UR36][R2.64] ;  /* 0x0000002402007981 */ /* 0x000ea4000c1e1500 */
[----:B--2---:R-:W-:-:S05]  /*a730*/  HADD2.F32 R0, -RZ, R0.H0_H0 ;  /* 0x20000000ff007230 */ /* 0x004fca0000004100 */
[----:B------:R-:W-:-:S04]  /*a740*/  FMUL.FTZ R0, R0, 1 ;  /* 0x3f80000000007820 */ /* 0x000fc80000410000 */
[----:B------:R0:W1:Y:S01]  /*a750*/  F2F.F64.F32 R18, R0 ;  /* 0x0000000000127310 */ /* 0x0000620000201800 */
[----:B------:R-:W-:Y:S05]  /*a760*/  BRA `(.L_x_2898) ;  /* 0x0000000800f87947 */ /* 0x000fea0003800000 */
.L_x_2901:
        /* <DEDUP_REMOVED lines=10> */
.L_x_2904:
[----:B------:R-:W2:Y:S02]  /*a810*/  LDG.E.U16 R2, desc[UR36][R2.64] ;  /* 0x0000002402027981 */ /* 0x000ea4000c1e1500 */
[----:B--2---:R-:W-:-:S05]  /*a820*/  HADD2.F32 R0, -RZ, R2.H0_H0 ;  /* 0x20000002ff007230 */ /* 0x004fca0000004100 */
[----:B------:R-:W-:-:S04]  /*a830*/  FMUL.FTZ R0, R0, 1 ;  /* 0x3f80000000007820 */ /* 0x000fc80000410000 */
[----:B------:R0:W1:Y:S01]  /*a840*/  F2F.F64.F32 R18, R0 ;  /* 0x0000000000127310 */ /* 0x0000620000201800 */
[----:B------:R-:W-:Y:S05]  /*a850*/  BRA `(.L_x_2898) ;  /* 0x0000000800bc7947 */ /* 0x000fea0003800000 */
.L_x_2903:
[----:B------:R0:W5:Y:S01]  /*a860*/  LDG.E.64 R18, desc[UR36][R2.64] ;  /* 0x0000002402127981 */ /* 0x000162000c1e1b00 */
[----:B------:R-:W-:Y:S05]  /*a870*/  BRA `(.L_x_2898) ;  /* 0x0000000800b47947 */ /* 0x000fea0003800000 */
.L_x_2893:
        /* <DEDUP_REMOVED lines=13> */
.L_x_2907:
[----:B------:R0:W5:Y:S01]  /*a950*/  LDG.E.64 R18, desc[UR36][R2.64] ;  /* 0x0000002402127981 */ /* 0x000162000c1e1b00 */
[----:B------:R-:W-:Y:S05]  /*a960*/  BRA `(.L_x_2898) ;  /* 0x0000000800787947 */ /* 0x000fea0003800000 */
.L_x_2906:
        /* <DEDUP_REMOVED lines=28> */
.L_x_2909:
        /* <DEDUP_REMOVED lines=15> */
.L_x_2908:
[----:B------:R-:W2:Y:S02]  /*ac20*/  LDG.E.U16 R0, desc[UR36][R2.64] ;  /* 0x0000002402007981 */ /* 0x000ea4000c1e1500 */
[----:B--2---:R-:W-:-:S04]  /*ac30*/  IMAD.U32 R0, R0, 0x10000, RZ ;  /* 0x0001000000007824 */ /* 0x004fc800078e00ff */
[----:B------:R-:W-:-:S04]  /*ac40*/  FMUL.FTZ R0, R0, 1 ;  /* 0x3f80000000007820 */ /* 0x000fc80000410000 */
[----:B------:R0:W1:Y:S01]  /*ac50*/  F2F.F64.F32 R18, R0 ;  /* 0x0000000000127310 */ /* 0x0000620000201800 */
[----:B------:R-:W-:Y:S05]  /*ac60*/  BRA `(.L_x_2898) ;  /* 0x0000000400b87947 */ /* 0x000fea0003800000 */
.L_x_2905:
        /* <DEDUP_REMOVED lines=9> */
[----:B--2---:R2:W3:Y:S01]  /*ad00*/  I2F.F64.U16 R18, R2 ;  /* 0x0000000200127312 */ /* 0x0044e20000101800 */
[----:B------:R-:W-:Y:S05]  /*ad10*/  BRA `(.L_x_2898) ;  /* 0x00000004008c7947 */ /* 0x000fea0003800000 */
.L_x_2912:
        /* <DEDUP_REMOVED lines=21> */
.L_x_2916:
[----:B------:R-:W-:Y:S05]  /*ae70*/  BSYNC B1 ;  /* 0x0000000000017941 */ /* 0x000fea0003800000 */
.L_x_2915:
[----:B------:R-:W-:Y:S02]  /*ae80*/  LEA R3, R0, 0x3b800000, 0x17 ;  /* 0x3b80000000037811 */ /* 0x000fe400078eb8ff */
[----:B------:R-:W-:-:S04]  /*ae90*/  SHF.L.U32 R0, R2, 0x14, RZ ;  /* 0x0000001402007819 */ /* 0x000fc800000006ff */
[----:B------:R-:W-:-:S07]  /*aea0*/  LOP3.LUT R0, R3, R0, R4, 0xfe, !PT ;  /* 0x0000000003007212 */ /* 0x000fce00078efe04 */
.L_x_2914:
[----:B------:R-:W-:Y:S05]  /*aeb0*/  BSYNC B0 ;  /* 0x0000000000007941 */ /* 0x000fea0003800000 */
.L_x_2913:
[----:B------:R-:W-:-:S04]  /*aec0*/  FMUL.FTZ R0, R0, 1 ;  /* 0x3f80000000007820 */ /* 0x000fc80000410000 */
[----:B------:R4:W0:Y:S01]  /*aed0*/  F2F.F64.F32 R18, R0 ;  /* 0x0000000000127310 */ /* 0x0008220000201800 */
[----:B------:R-:W-:Y:S05]  /*aee0*/  BRA `(.L_x_2898) ;  /* 0x0000000400187947 */ /* 0x000fea0003800000 */
.L_x_2911:
        /* <DEDUP_REMOVED lines=21> */
.L_x_2920:
[----:B------:R-:W-:Y:S05]  /*b040*/  BSYNC B1 ;  /* 0x0000000000017941 */ /* 0x000fea0003800000 */
.L_x_2919:
[----:B------:R-:W-:Y:S01]  /*b050*/  LEA R3, R0, 0x37800000, 0x17 ;  /* 0x3780000000037811 */ /* 0x000fe200078eb8ff */
[----:B------:R-:W-:-:S05]  /*b060*/  IMAD.SHL.U32 R0, R2, 0x200000, RZ ;  /* 0x0020000002007824 */ /* 0x000fca00078e00ff */
[----:B------:R-:W-:-:S07]  /*b070*/  LOP3.LUT R0, R3, R0, R4, 0xfe, !PT ;  /* 0x0000000003007212 */ /* 0x000fce00078efe04 */
.L_x_2918:
[----:B------:R-:W-:Y:S05]  /*b080*/  BSYNC B0 ;  /* 0x0000000000007941 */ /* 0x000fea0003800000 */
.L_x_2917:
[----:B------:R-:W-:-:S04]  /*b090*/  FMUL.FTZ R0, R0, 1 ;  /* 0x3f80000000007820 */ /* 0x000fc80000410000 */
[----:B------:R0:W1:Y:S01]  /*b0a0*/  F2F.F64.F32 R18, R0 ;  /* 0x0000000000127310 */ /* 0x0000620000201800 */
[----:B------:R-:W-:Y:S05]  /*b0b0*/  BRA `(.L_x_2898) ;  /* 0x0000000000a47947 */ /* 0x000fea0003800000 */
.L_x_2910:
        /* <DEDUP_REMOVED lines=14> */
.L_x_2924:
[----:B------:R-:W-:Y:S05]  /*b1a0*/  BSYNC B0 ;  /* 0x0000000000007941 */ /* 0x000fea0003800000 */
.L_x_2923:
[----:B------:R-:W-:-:S04]  /*b1b0*/  FMUL.FTZ R0, R0, 1 ;  /* 0x3f80000000007820 */ /* 0x000fc80000410000 */
[----:B------:R0:W1:Y:S01]  /*b1c0*/  F2F.F64.F32 R18, R0 ;  /* 0x0000000000127310 */ /* 0x0000620000201800 */
[----:B------:R-:W-:Y:S05]  /*b1d0*/  BRA `(.L_x_2898) ;  /* 0x00000000005c7947 */ /* 0x000fea0003800000 */
.L_x_2897:
        /* <DEDUP_REMOVED lines=16> */
.L_x_2925:
[----:B------:R-:W-:Y:S01]  /*b2e0*/  CS2R R18, SRZ ;  /* 0x0000000000127805 */ /* 0x000fe2000001ff00 */
[----:B------:R-:W-:Y:S06]  /*b2f0*/  BRA `(.L_x_2898) ;  /* 0x0000000000147947 */ /* 0x000fec0003800000 */
.L_x_2922:
[----:B------:R-:W2:Y:S02]  /*b300*/  LDG.E.64 R18, desc[UR36][R2.64] ;  /* 0x0000002402127981 */ /* 0x000ea4000c1e1b00 */
[----:B--2---:R-:W0:Y:S01]  /*b310*/  I2F.F64.U64 R18, R18 ;  /* 0x0000001200127312 */ /* 0x004e220000301800 */
[----:B------:R-:W-:Y:S05]  /*b320*/  BRA `(.L_x_2898) ;  /* 0x0000000000087947 */ /* 0x000fea0003800000 */
.L_x_2921:
[----:B------:R-:W2:Y:S02]  /*b330*/  LDG.E R2, desc[UR36][R2.64] ;  /* 0x0000002402027981 */ /* 0x000ea4000c1e1900 */
[----:B--2---:R0:W1:Y:S02]  /*b340*/  I2F.F64.U32 R18, R2 ;  /* 0x0000000200127312 */ /* 0x0040640000201800 */
.L_x_2898:
[----:B0-2---:R-:W4:Y:S01]  /*b350*/  LDC.U8 R2, c[0x0][0x493] ;  /* 0x000124c0ff027b82 */ /* 0x005f220000000000 */
[----:B------:R-:W-:Y:S02]  /*b360*/  ULDC.64 UR4, c[0x0][0x488] ;  /* 0x0001220000047ab9 */ /* 0x000fe40000000a00 */
[----:B------:R-:W-:-:S04]  /*b370*/  IADD3 R16, P0, R16, UR4, RZ ;  /* 0x0000000410107c10 */ /* 0x000fc8000ff1e0ff */
        /* <DEDUP_REMOVED lines=15> */
.L_x_2929:
[----:B------:R-:W2:Y:S02]  /*b470*/  LDG.E.U8 R2, desc[UR36][R16.64] ;  /* 0x0000002410027981 */ /* 0x000ea4000c1e1100 */
[----:B--2---:R-:W0:Y:S01]  /*b480*/  I2F.F64.U16 R2, R2 ;  /* 0x0000000200027312 */ /* 0x004e220000101800 */
[----:B------:R-:W-:Y:S05]  /*b490*/  BRA `(.L_x_2931) ;  /* 0x0000000c00707947 */ /* 0x000fea0003800000 */
.L_x_2928:
        /* <DEDUP_REMOVED lines=9> */
.L_x_2933:
[----:B------:R-:W2:Y:S02]  /*b530*/  LDG.E R2, desc[UR36][R16.64] ;  /* 0x0000002410027981 */ /* 0x000ea4000c1e1900 */
[----:B--2---:R-:W0:Y:S01]  /*b540*/  I2F.F64 R2, R2 ;  /* 0x0000000200027312 */ /* 0x004e220000201c00 */
[----:B------:R-:W-:Y:S05]  /*b550*/  BRA `(.L_x_2931) ;  /* 0x0000000c00407947 */ /* 0x000fea0003800000 */
.L_x_2932:
[----:B------:R-:W2:Y:S02]  /*b560*/  LDG.E.U16 R2, desc[UR36][R16.64] ;  /* 0x0000002410027981 */ /* 0x000ea4000c1e1500 */
[----:B--2---:R-:W0:Y:S01]  /*b570*/  I2F.F64.S16 R2, R2 ;  /* 0x0000000200027312 */ /* 0x004e220000101c00 */
[----:B------:R-:W-:Y:S05]  /*b580*/  BRA `(.L_x_2931) ;  /* 0x0000000c00347947 */ /* 0x000fea0003800000 */
.L_x_2927:
        /* <DEDUP_REMOVED lines=10> */
.L_x_2935:
[----:B------:R-:W2:Y:S02]  /*b630*/  LDG.E.U16 R0, desc[UR36][R16.64] ;  /* 0x0000002410007981 */ /* 0x000ea4000c1e1500 */
[----:B--2---:R-:W-:-:S05]  /*b640*/  HADD2.F32 R0, -RZ, R0.H0_H0 ;  /* 0x20000000ff007230 */ /* 0x004fca0000004100 */
[----:B------:R-:W-:-:S04]  /*b650*/  FMUL.FTZ R0, R0, 1 ;  /* 0x3f80000000007820 */ /* 0x000fc80000410000 */
[----:B------:R0:W2:Y:S01]  /*b660*/  F2F.F64.F32 R2, R0 ;  /* 0x0000000000027310 */ /* 0x0000a20000201800 */
[----:B------:R-:W-:Y:S05]  /*b670*/  BRA `(.L_x_2931) ;  /* 0x0000000800f87947 */ /* 0x000fea0003800000 */
.L_x_2934:
        /* <DEDUP_REMOVED lines=8> */
[----:B------:R-:W2:Y:S01]  /*b700*/  F2F.F64.F32 R2, R2 ;  /* 0x0000000200027310 */ /* 0x000ea20000201800 */
[----:B------:R-:W-:Y:S05]  /*b710*/  BRA `(.L_x_2931) ;  /* 0x0000000800d07947 */ /* 0x000fea0003800000 */
.L_x_2937:
[----:B------:R-:W2:Y:S02]  /*b720*/  LDG.E.U16 R16, desc[UR36][R16.64] ;  /* 0x0000002410107981 */ /* 0x000ea4000c1e1500 */
[----:B--2---:R-:W-:-:S05]  /*b730*/  HADD2.F32 R0, -RZ, R16.H0_H0 ;  /* 0x20000010ff007230 */ /* 0x004fca0000004100 */
[----:B------:R-:W-:-:S04]  /*b740*/  FMUL.FTZ R0, R0, 1 ;  /* 0x3f80000000007820 */ /* 0x000fc80000410000 */
[----:B------:R4:W0:Y:S01]  /*b750*/  F2F.F64.F32 R2, R0 ;  /* 0x0000000000027310 */ /* 0x0008220000201800 */
[----:B------:R-:W-:Y:S05]  /*b760*/  BRA `(.L_x_2931) ;  /* 0x0000000800bc7947 */ /* 0x000fea0003800000 */
.L_x_2936:
[----:B------:R0:W5:Y:S01]  /*b770*/  LDG.E.64 R2, desc[UR36][R16.64] ;  /* 0x0000002410027981 */ /* 0x000162000c1e1b00 */
[----:B------:R-:W-:Y:S05]  /*b780*/  BRA `(.L_x_2931) ;  /* 0x0000000800b47947 */ /* 0x000fea0003800000 */
.L_x_2926:
        /* <DEDUP_REMOVED lines=13> */
.L_x_2940:
[----:B------:R0:W5:Y:S01]  /*b860*/  LDG.E.64 R2, desc[UR36][R16.64] ;  /* 0x0000002410027981 */ /* 0x000162000c1e1b00 */
[----:B------:R-:W-:Y:S05]  /*b870*/  BRA `(.L_x_2931) ;  /* 0x0000000800787947 */ /* 0x000fea0003800000 */
.L_x_2939:
        /* <DEDUP_REMOVED lines=28> */
.L_x_2942:
[----:B------:R-:W2:Y:S02]  /*ba40*/  LDG.E.U8 R3, desc[UR36][R16.64] ;  /* 0x0000002410037981 */ /* 0x000ea4000c1e1100 */
[----:B--2---:R-:W-:-:S05]  /*ba50*/  IMAD.SHL.U32 R0, R3, 0x2000000, RZ ;  /* 0x0200000003007824 */ /* 0x004fca00078e00ff */
        /* <DEDUP_REMOVED lines=13> */
.L_x_2941:
[----:B------:R-:W2:Y:S02]  /*bb30*/  LDG.E.U16 R0, desc[UR36][R16.64] ;  /* 0x0000002410007981 */ /* 0x000ea4000c1e1500 */
[----:B--2---:R-:W-:-:S04]  /*bb40*/  IMAD.U32 R0, R0, 0x10000, RZ ;  /* 0x0001000000007824 */ /* 0x004fc800078e00ff */
[----:B------:R-:W-:-:S04]  /*bb50*/  FMUL.FTZ R0, R0, 1 ;  /* 0x3f80000000007820 */ /* 0x000fc80000410000 */
[----:B------:R0:W2:Y:S01]  /*bb60*/  F2F.F64.F32 R2, R0 ;  /* 0x0000000000027310 */ /* 0x0000a20000201800 */
[----:B------:R-:W-:Y:S05]  /*bb70*/  BRA `(.L_x_2931) ;  /* 0x0000000400b87947 */ /* 0x000fea0003800000 */
.L_x_2938:
        /* <DEDUP_REMOVED lines=11> */
.L_x_2945:
        /* <DEDUP_REMOVED lines=21> */
.L_x_2949:
[----:B------:R-:W-:Y:S05]  /*bd80*/  BSYNC B1 ;  /* 0x0000000000017941 */ /* 0x000fea0003800000 */
.L_x_2948:
[----:B------:R-:W-:Y:S01]  /*bd90*/  LEA R3, R0, 0x3b800000, 0x17 ;  /* 0x3b80000000037811 */ /* 0x000fe200078eb8ff */
[----:B------:R-:W-:-:S05]  /*bda0*/  IMAD.SHL.U32 R0, R2, 0x100000, RZ ;  /* 0x0010000002007824 */ /* 0x000fca00078e00ff */
[----:B------:R-:W-:-:S07]  /*bdb0*/  LOP3.LUT R0, R3, R0, R4, 0xfe, !PT ;  /* 0x0000000003007212 */ /* 0x000fce00078efe04 */
.L_x_2947:
[----:B------:R-:W-:Y:S05]  /*bdc0*/  BSYNC B0 ;  /* 0x0000000000007941 */ /* 0x000fea0003800000 */
.L_x_2946:
[----:B------:R-:W-:-:S04]  /*bdd0*/  FMUL.FTZ R0, R0, 1 ;  /* 0x3f80000000007820 */ /* 0x000fc80000410000 */
[----:B------:R0:W2:Y:S01]  /*bde0*/  F2F.F64.F32 R2, R0 ;  /* 0x0000000000027310 */ /* 0x0000a20000201800 */
[----:B------:R-:W-:Y:S05]  /*bdf0*/  BRA `(.L_x_2931) ;  /* 0x0000000400187947 */ /* 0x000fea0003800000 */
.L_x_2944:
        /* <DEDUP_REMOVED lines=21> */
.L_x_2953:
[----:B------:R-:W-:Y:S05]  /*bf50*/  BSYNC B1 ;  /* 0x0000000000017941 */ /* 0x000fea0003800000 */
.L_x_2952:
[----:B------:R-:W-:Y:S02]  /*bf60*/  LEA R3, R0, 0x37800000, 0x17 ;  /* 0x3780000000037811 */ /* 0x000fe400078eb8ff */
[----:B------:R-:W-:-:S04]  /*bf70*/  SHF.L.U32 R0, R2, 0x15, RZ ;  /* 0x0000001502007819 */ /* 0x000fc800000006ff */
[----:B------:R-:W-:-:S07]  /*bf80*/  LOP3.LUT R0, R3, R0, R4, 0xfe, !PT ;  /* 0x0000000003007212 */ /* 0x000fce00078efe04 */
.L_x_2951:
[----:B------:R-:W-:Y:S05]  /*bf90*/  BSYNC B0 ;  /* 0x0000000000007941 */ /* 0x000fea0003800000 */
.L_x_2950:
[----:B------:R-:W-:-:S04]  /*bfa0*/  FMUL.FTZ R0, R0, 1 ;  /* 0x3f80000000007820 */ /* 0x000fc80000410000 */
[----:B------:R0:W2:Y:S01]  /*bfb0*/  F2F.F64.F32 R2, R0 ;  /* 0x0000000000027310 */ /* 0x0000a20000201800 */
[----:B------:R-:W-:Y:S05]  /*bfc0*/  BRA `(.L_x_2931) ;  /* 0x0000000000a47947 */ /* 0x000fea0003800000 */
.L_x_2943:
        /* <DEDUP_REMOVED lines=12> */
[----:B------:R-:W-:Y:S01]  /*c090*/  @!P0 IMAD.MOV.U32 R0, RZ, RZ, 0x7f800001 ;  /* 0x7f800001ff008424 */ /* 0x000fe200078e00ff */
[----:B------:R-:W-:-:S07]  /*c0a0*/  @P0 SHF.L.U32 R0, R16, 0x17, RZ ;  /* 0x0000001710000819 */ /* 0x000fce00000006ff */
.L_x_2957:
[----:B------:R-:W-:Y:S05]  /*c0b0*/  BSYNC B0 ;  /* 0x0000000000007941 */ /* 0x000fea0003800000 */
.L_x_2956:
[----:B------:R-:W-:-:S04]  /*c0c0*/  FMUL.FTZ R0, R0, 1 ;  /* 0x3f80000000007820 */ /* 0x000fc80000410000 */
[----:B------:R0:W2:Y:S01]  /*c0d0*/  F2F.F64.F32 R2, R0 ;  /* 0x0000000000027310 */ /* 0x0000a20000201800 */
[----:B------:R-:W-:Y:S05]  /*c0e0*/  BRA `(.L_x_2931) ;  /* 0x00000000005c7947 */ /* 0x000fea0003800000 */
.L_x_2930:
[----:B------:R-:W-:Y:S01]  /*c0f0*/  MOV R0, 0x0 ;  /* 0x0000000000007802 */ /* 0x000fe20000000f00 */
[----:B------:R-:W-:Y:S01]  /*c100*/  ULDC.64 UR4, c[0x4][0x108] ;  /* 0x0100420000047ab9 */ /* 0x000fe20000000a00 */
[----:B------:R-:W-:Y:S01]  /*c110*/  ULDC.64 UR6, c[0x4][0x8] ;  /* 0x0100020000067ab9 */ /* 0x000fe20000000a00 */
[----:B------:R-:W-:Y:S01]  /*c120*/  IMAD.U32 R4, RZ, RZ, UR4 ;  /* 0x00000004ff047e24 */ /* 0x000fe2000f8e00ff */
[----:B------:R0:W2:Y:S01]  /*c130*/  LDC.64 R2, c[0x4][R0] ;  /* 0x0100000000027b82 */ /* 0x0000a20000000a00 */
        /* <DEDUP_REMOVED lines=10> */
[----:B-123-5:R-:W-:Y:S05]  /*c1e0*/  CALL.ABS.NOINC R2 ;  /* 0x0000000002007343 */ /* 0x02efea0003c00000 */
.L_x_2958:
[----:B------:R-:W-:Y:S01]  /*c1f0*/  CS2R R2, SRZ ;  /* 0x0000000000027805 */ /* 0x000fe2000001ff00 */
[----:B------:R-:W-:Y:S06]  /*c200*/  BRA `(.L_x_2931) ;  /* 0x0000000000147947 */ /* 0x000fec0003800000 */
.L_x_2955:
[----:B------:R-:W2:Y:S02]  /*c210*/  LDG.E.64 R2, desc[UR36][R16.64] ;  /* 0x0000002410027981 */ /* 0x000ea4000c1e1b00 */
[----:B--2---:R-:W0:Y:S01]  /*c220*/  I2F.F64.U64 R2, R2 ;  /* 0x0000000200027312 */ /* 0x004e220000301800 */
[----:B------:R-:W-:Y:S05]  /*c230*/  BRA `(.L_x_2931) ;  /* 0x0000000000087947 */ /* 0x000fea0003800000 */
.L_x_2954:
[----:B------:R-:W2:Y:S02]  /*c240*/  LDG.E R2, desc[UR36][R16.64] ;  /* 0x0000002410027981 */ /* 0x000ea4000c1e1900 */
[----:B--2---:R-:W0:Y:S02]  /*c250*/  I2F.F64.U32 R2, R2 ;  /* 0x0000000200027312 */ /* 0x004e240000201800 */
.L_x_2931:
[----:B------:R-:W-:Y:S02]  /*c260*/  ULDC.U8 UR4, c[0x0][0x490] ;  /* 0x0001240000047ab9 */ /* 0x000fe40000000000 */
[----:B------:R-:W-:-:S13]  /*c270*/  ISETP.NE.AND P0, PT, RZ, UR4, PT ;  /* 0x00000004ff007c0c */ /* 0x000fda000bf05270 */
[----:B------:R-:W-:Y:S05]  /*c280*/  @!P0 BRA `(.L_x_2959) ;  /* 0x0000000000148947 */ /* 0x000fea0003800000 */
[----:B0-2--5:R-:W-:Y:S01]  /*c290*/  IMAD.MOV.U32 R22, RZ, RZ, R2 ;  /* 0x000000ffff167224 */ /* 0x025fe200078e0002 */
[----:B------:R-:W-:Y:S01]  /*c2a0*/  MOV R83, 0xc2d0 ;  /* 0x0000c2d000537802 */ /* 0x000fe20000000f00 */
[----:B------:R-:W-:-:S07]  /*c2b0*/  IMAD.MOV.U32 R23, RZ, RZ, R3 ;  /* 0x000000ffff177224 */ /* 0x000fce00078e0003 */
[----:B-1-34-:R-:W-:Y:S05]  /*c2c0*/  CALL.REL.NOINC `($_ZN2at6native18elementwise_kernelILi128ELi4EZNS0_15gpu_kernel_implIN48_GLOBAL__N__08322988_15_IGammaKernel_cu_cb51a28d10CalcIgammaIdEEEEvRNS_18TensorIteratorBaseERKT_EUliE_EEviT1_$_ZN46_INTERNAL_08322988_15_IGammaKernel_cu_cb51a28d48_GLOBAL__N__08322988_15_IGammaKernel_cu_cb51a28d12calc_igammacIdEET_S2_S2_) ;  /* 0x0000021400447944 */ /* 0x01afea0003c00000 */
[----:B------:R-:W-:Y:S05]  /*c2d0*/  BRA `(.L_x_2960) ;  /* 0x0000000000087947 */ /* 0x000fea0003800000 */
.L_x_2959:
[----:B------:R-:W-:-:S07]  /*c2e0*/  MOV R87, 0xc300 ;  /* 0x0000c30000577802 */ /* 0x000fce0000000f00 */
[----:B012345:R-:W-:Y:S05]  /*c2f0*/  CALL.REL.NOINC `($_ZN2at6native18elementwise_kernelILi128ELi4EZNS0_15gpu_kernel_implIN48_GLOBAL__N__08322988_15_IGammaKernel_cu_cb51a28d10CalcIgammaIdEEEEvRNS_18TensorIteratorBaseERKT_EUliE_EEviT1_$_ZN46_INTERNAL_08322988_15_IGammaKernel_cu_cb51a28d48_GLOBAL__N__08322988_15_IGammaKernel_cu_cb51a28d11calc_igammaIdEET_S2_S2_) ;  /* 0x0000005400e87944 */ /* 0x03ffea0003c00000 */
.L_x_2960:
        /* <DEDUP_REMOVED lines=15> */
.L_x_2964:
[----:B------:R-:W0:Y:S02]  /*c3f0*/  F2I.S64.F64.TRUNC R4, R4 ;  /* 0x0000000400047311 */ /* 0x000e24000030d900 */
[----:B0-----:R-:W-:-:S05]  /*c400*/  MOV R3, R4 ;  /* 0x0000000400037202 */ /* 0x001fca0000000f00 */
[----:B------:R0:W-:Y:S01]  /*c410*/  STG.E.U8 desc[UR36][R84.64], R3 ;  /* 0x0000000354007986 */ /* 0x0001e2000c101124 */
[----:B------:R-:W-:Y:S05]  /*c420*/  BRA `(.L_x_2966) ;  /* 0x0000000c00f87947 */ /* 0x000fea0003800000 */
.L_x_2963:
        /* <DEDUP_REMOVED lines=9> */
.L_x_2968:
[----:B------:R-:W0:Y:S02]  /*c4c0*/  F2I.F64.TRUNC R5, R4 ;  /* 0x0000000400057311 */ /* 0x000e24000030d100 */
[----:B0-----:R0:W-:Y:S01]  /*c4d0*/  STG.E desc[UR36][R84.64], R5 ;  /* 0x0000000554007986 */ /* 0x0011e2000c101924 */
[----:B------:R-:W-:Y:S05]  /*c4e0*/  BRA `(.L_x_2966) ;  /* 0x0000000c00c87947 */ /* 0x000fea0003800000 */
.L_x_2967:
[----:B------:R-:W0:Y:S02]  /*c4f0*/  F2I.F64.TRUNC R5, R4 ;  /* 0x0000000400057311 */ /* 0x000e24000030d100 */
[----:B0-----:R0:W-:Y:S01]  /*c500*/  STG.E.U16 desc[UR36][R84.64], R5 ;  /* 0x0000000554007986 */ /* 0x0011e2000c101524 */
[----:B------:R-:W-:Y:S05]  /*c510*/  BRA `(.L_x_2966) ;  /* 0x0000000c00bc7947 */ /* 0x000fea0003800000 */
.L_x_2962:
        /* <DEDUP_REMOVED lines=13> */
.L_x_2970:
        /* <DEDUP_REMOVED lines=8> */
.L_x_2969:
        /* <DEDUP_REMOVED lines=14> */
.L_x_2972:
        /* <DEDUP_REMOVED lines=9> */
.L_x_2971:
[----:B------:R4:W-:Y:S01]  /*c7e0*/  STG.E.64 desc[UR36][R84.64], R4 ;  /* 0x0000000454007986 */ /* 0x0009e2000c101b24 */
[----:B------:R-:W-:Y:S05]  /*c7f0*/  BRA `(.L_x_2966) ;  /* 0x0000000c00047947 */ /* 0x000fea0003800000 */
.L_x_2961:
        /* <DEDUP_REMOVED lines=12> */
.L_x_2975:
[----:B------:R-:W-:-:S05]  /*c8c0*/  CS2R R6, SRZ ;  /* 0x0000000000067805 */ /* 0x000fca000001ff00 */
[----:B------:R0:W-:Y:S01]  /*c8d0*/  STG.E.128 desc[UR36][R84.64], R4 ;  /* 0x0000000454007986 */ /* 0x0001e2000c101d24 */
[----:B------:R-:W-:Y:S05]  /*c8e0*/  BRA `(.L_x_2966) ;  /* 0x0000000800c87947 */ /* 0x000fea0003800000 */
.L_x_2974:
        /* <DEDUP_REMOVED lines=25> */
.L_x_2979:
[----:B------:R-:W-:Y:S05]  /*ca80*/  BSYNC B0 ;  /* 0x0000000000007941 */ /* 0x000fea0003800000 */
.L_x_2978:
[----:B------:R-:W-:-:S05]  /*ca90*/  LOP3.LUT R3, R0, R3, RZ, 0xfc, !PT ;  /* 0x0000000300037212 */ /* 0x000fca00078efcff */
[----:B------:R0:W-:Y:S01]  /*caa0*/  STG.E.U8 desc[UR36][R84.64], R3 ;  /* 0x0000000354007986 */ /* 0x0001e2000c101124 */
[----:B------:R-:W-:Y:S05]  /*cab0*/  BRA `(.L_x_2966) ;  /* 0x0000000800547947 */ /* 0x000fea0003800000 */
.L_x_2977:
        /* <DEDUP_REMOVED lines=17> */
.L_x_2981:
[----:B------:R-:W-:Y:S01]  /*cbd0*/  IMAD.MOV.U32 R0, RZ, RZ, 0x7f ;  /* 0x0000007fff007424 */ /* 0x000fe200078e00ff */
[----:B------:R-:W-:-:S04]  /*cbe0*/  ISETP.GT.U32.AND P0, PT, R2, 0x7f800000, PT ;  /* 0x7f8000000200780c */ /* 0x000fc80003f04070 */
[----:B------:R-:W-:-:S09]  /*cbf0*/  SEL R0, R0, 0x7c, P0 ;  /* 0x0000007c00007807 */ /* 0x000fd20000000000 */
.L_x_2982:
[----:B------:R-:W-:Y:S05]  /*cc00*/  BSYNC B0 ;  /* 0x0000000000007941 */ /* 0x000fea0003800000 */
.L_x_2980:
[----:B------:R-:W-:-:S04]  /*cc10*/  LOP3.LUT R2, R3, 0x80000000, RZ, 0xc0, !PT ;  /* 0x8000000003027812 */ /* 0x000fc800078ec0ff */
[----:B------:R-:W-:-:S04]  /*cc20*/  SHF.R.U32.HI R3, RZ, 0x18, R2 ;  /* 0x00000018ff037819 */ /* 0x000fc80000011602 */
[----:B------:R-:W-:-:S05]  /*cc30*/  LOP3.LUT R3, R0, R3, RZ, 0xfc, !PT ;  /* 0x0000000300037212 */ /* 0x000fca00078efcff */
[----:B------:R0:W-:Y:S01]  /*cc40*/  STG.E.U8 desc[UR36][R84.64], R3 ;  /* 0x0000000354007986 */ /* 0x0001e2000c101124 */
[----:B------:R-:W-:Y:S05]  /*cc50*/  BRA `(.L_x_2966) ;  /* 0x0000000400ec7947 */ /* 0x000fea0003800000 */
.L_x_2976:
        /* <DEDUP_REMOVED lines=8> */
.L_x_2973:
        /* <DEDUP_REMOVED lines=11> */
.L_x_2985:
        /* <DEDUP_REMOVED lines=21> */
.L_x_2988:
[----:B------:R-:W-:-:S04]  /*cee0*/  LOP3.LUT R2, R3, 0x80000000, RZ, 0xc0, !PT ;  /* 0x8000000003027812 */ /* 0x000fc800078ec0ff */
[----:B------:R-:W-:-:S04]  /*cef0*/  SHF.R.U32.HI R3, RZ, 0x18, R2 ;  /* 0x00000018ff037819 */ /* 0x000fc80000011602 */
[----:B------:R-:W-:-:S04]  /*cf00*/  LOP3.LUT R0, R0, R3, RZ, 0xfc, !PT ;  /* 0x0000000300007212 */ /* 0x000fc800078efcff */
[----:B------:R-:W-:-:S07]  /*cf10*/  PRMT R42, R0, 0x7610, R42 ;  /* 0x00007610002a7816 */ /* 0x000fce000000002a */
.L_x_2987:
[----:B------:R-:W-:Y:S05]  /*cf20*/  BSYNC B0 ;  /* 0x0000000000007941 */ /* 0x000fea0003800000 */
.L_x_2986:
[----:B------:R0:W-:Y:S01]  /*cf30*/  STG.E.U8 desc[UR36][R84.64], R42 ;  /* 0x0000002a54007986 */ /* 0x0001e2000c101124 */
[----:B------:R-:W-:Y:S05]  /*cf40*/  BRA `(.L_x_2966) ;  /* 0x0000000400307947 */ /* 0x000fea0003800000 */
.L_x_2984:
        /* <DEDUP_REMOVED lines=21> */
.L_x_2991:
[----:B------:R-:W-:-:S04]  /*d0a0*/  LOP3.LUT R2, R3, 0x80000000, RZ, 0xc0, !PT ;  /* 0x8000000003027812 */ /* 0x000fc800078ec0ff */
[----:B------:R-:W-:-:S04]  /*d0b0*/  SHF.R.U32.HI R3, RZ, 0x18, R2 ;  /* 0x00000018ff037819 */ /* 0x000fc80000011602 */
[----:B------:R-:W-:-:S04]  /*d0c0*/  LOP3.LUT R0, R0, R3, RZ, 0xfc, !PT ;  /* 0x0000000300007212 */ /* 0x000fc800078efcff */
[----:B------:R-:W-:-:S07]  /*d0d0*/  PRMT R42, R0, 0x7610, R42 ;  /* 0x00007610002a7816 */ /* 0x000fce000000002a */
.L_x_2990:
[----:B------:R-:W-:Y:S05]  /*d0e0*/  BSYNC B0 ;  /* 0x0000000000007941 */ /* 0x000fea0003800000 */
.L_x_2989:
[----:B------:R0:W-:Y:S01]  /*d0f0*/  STG.E.U8 desc[UR36][R84.64], R42 ;  /* 0x0000002a54007986 */ /* 0x0001e2000c101124 */
[----:B------:R-:W-:Y:S05]  /*d100*/  BRA `(.L_x_2966) ;  /* 0x0000000000c07947 */ /* 0x000fea0003800000 */
.L_x_2983:
        /* <DEDUP_REMOVED lines=26> */
.L_x_2965:
        /* <DEDUP_REMOVED lines=16> */
.L_x_2994:
[----:B------:R-:W-:Y:S05]  /*d3b0*/  BRA `(.L_x_2966) ;  /* 0x0000000000147947 */ /* 0x000fea0003800000 */
.L_x_2993:
[----:B------:R-:W0:Y:S02]  /*d3c0*/  F2I.U64.F64.TRUNC R4, R4 ;  /* 0x0000000400047311 */ /* 0x000e24000030d800 */
[----:B0-----:R0:W-:Y:S01]  /*d3d0*/  STG.E.64 desc[UR36][R84.64], R4 ;  /* 0x0000000454007986 */ /* 0x0011e2000c101b24 */
[----:B------:R-:W-:Y:S05]  /*d3e0*/  BRA `(.L_x_2966) ;  /* 0x0000000000087947 */ /* 0x000fea0003800000 */
.L_x_2992:
[----:B------:R-:W0:Y:S02]  /*d3f0*/  F2I.U32.F64.TRUNC R5, R4 ;  /* 0x0000000400057311 */ /* 0x000e24000030d000 */
[----:B0-----:R0:W-:Y:S02]  /*d400*/  STG.E desc[UR36][R84.64], R5 ;  /* 0x0000000554007986 */ /* 0x0011e4000c101924 */
.L_x_2966:
[----:B------:R-:W-:-:S07]  /*d410*/  IADD3 R86, R86, 0x80, RZ ;  /* 0x0000008056567810 */ /* 0x000fce0007ffe0ff */
.L_x_2891:
[----:B------:R-:W-:Y:S05]  /*d420*/  BSYNC B6 ;  /* 0x0000000000067941 */ /* 0x000fea0003800000 */
.L_x_2890:
[----:B------:R-:W-:Y:S02]  /*d430*/  ULDC UR4, c[0x0][0x210] ;  /* 0x0000840000047ab9 */ /* 0x000fe40000000800 */
[----:B------:R-:W-:-:S13]  /*d440*/  ISETP.GE.AND P0, PT, R86, UR4, PT ;  /* 0x0000000456007c0c */ /* 0x000fda000bf06270 */
[----:B------:R-:W-:Y:S05]  /*d450*/  @P0 EXIT ;  /* 0x000000000000094d */ /* 0x000fea0003800000 */
        /* <DEDUP_REMOVED lines=355> */
.L_x_2995:
        /* <DEDUP_REMOVED lines=21> */
.L_x_2999:
[----:B------:R-:W2:Y:S02]  /*ebe0*/  LDG.E.U8 R2, desc[UR36][R2.64] ;  /* 0x0000002402027981 */ /* 0x000ea4000c1e1100 */
[----:B--2---:R0:W1:Y:S01]  /*ebf0*/  I2F.F64.U16 R18, R2 ;  /* 0x0000000200127312 */ /* 0x0040620000101800 */
[----:B------:R-:W-:Y:S05]  /*ec00*/  BRA `(.L_x_3001) ;  /* 0x0000000c00707947 */ /* 0x000fea0003800000 */
.L_x_2998:
        /* <DEDUP_REMOVED lines=9> */
.L_x_3003:
[----:B------:R-:W2:Y:S02]  /*eca0*/  LDG.E R2, desc[UR36][R2.64] ;  /* 0x0000002402027981 */ /* 0x000ea4000c1e1900 */
[----:B--2---:R0:W1:Y:S01]  /*ecb0*/  I2F.F64 R18, R2 ;  /* 0x0000000200127312 */ /* 0x0040620000201c00 */
[----:B------:R-:W-:Y:S05]  /*ecc0*/  BRA `(.L_x_3001) ;  /* 0x0000000c00407947 */ /* 0x000fea0003800000 */
.L_x_3002:
[----:B------:R-:W2:Y:S02]  /*ecd0*/  LDG.E.U16 R2, desc[UR36][R2.64] ;  /* 0x0000002402027981 */ /* 0x000ea4000c1e1500 */
[----:B--2---:R0:W1:Y:S01]  /*ece0*/  I2F.F64.S16 R18, R2 ;  /* 0x0000000200127312 */ /* 0x0040620000101c00 */
[----:B------:R-:W-:Y:S05]  /*ecf0*/  BRA `(.L_x_3001) ;  /* 0x0000000c00347947 */ /* 0x000fea0003800000 */
.L_x_2997:
        /* <DEDUP_REMOVED lines=10> */
.L_x_3005:
[----:B------:R-:W2:Y:S02]  /*eda0*/  LDG.E.U16 R0, desc[UR36][R2.64] ;  /* 0x0000002402007981 */ /* 0x000ea4000c1e1500 */
[----:B--2---:R-:W-:-:S05]  /*edb0*/  HADD2.F32 R0, -RZ, R0.H0_H0 ;  /* 0x20000000ff007230 */ /* 0x004fca0000004100 */
[----:B------:R-:W-:-:S04]  /*edc0*/  FMUL.FTZ R0, R0, 1 ;  /* 0x3f80000000007820 */ /* 0x000fc80000410000 */
[----:B------:R0:W1:Y:S01]  /*edd0*/  F2F.F64.F32 R18, R0 ;  /* 0x0000000000127310 */ /* 0x0000620000201800 */
[----:B------:R-:W-:Y:S05]  /*ede0*/  BRA `(.L_x_3001) ;  /* 0x0000000800f87947 */ /* 0x000fea0003800000 */
.L_x_3004:
        /* <DEDUP_REMOVED lines=10> */
.L_x_3007:
[----:B------:R-:W2:Y:S02]  /*ee90*/  LDG.E.U16 R2, desc[UR36][R2.64] ;  /* 0x0000002402027981 */ /* 0x000ea4000c1e1500 */
[----:B--2---:R-:W-:-:S05]  /*eea0*/  HADD2.F32 R0, -RZ, R2.H0_H0 ;  /* 0x20000002ff007230 */ /* 0x004fca0000004100 */
[----:B------:R-:W-:-:S04]  /*eeb0*/  FMUL.FTZ R0, R0, 1 ;  /* 0x3f80000000007820 */ /* 0x000fc80000410000 */
[----:B------:R0:W1:Y:S01]  /*eec0*/  F2F.F64.F32 R18, R0 ;  /* 0x0000000000127310 */ /* 0x0000620000201800 */
[----:B------:R-:W-:Y:S05]  /*eed0*/  BRA `(.L_x_3001) ;  /* 0x0000000800bc7947 */ /* 0x000fea0003800000 */
.L_x_3006:
[----:B------:R0:W5:Y:S01]  /*eee0*/  LDG.E.64 R18, desc[UR36][R2.64] ;  /* 0x0000002402127981 */ /* 0x000162000c1e1b00 */
[----:B------:R-:W-:Y:S05]  /*eef0*/  BRA `(.L_x_3001) ;  /* 0x0000000800b47947 */ /* 0x000fea0003800000 */
.L_x_2996:
        /* <DEDUP_REMOVED lines=13> */
.L_x_3010:
[----:B------:R0:W5:Y:S01]  /*efd0*/  LDG.E.64 R18, desc[UR36][R2.64] ;  /* 0x0000002402127981 */ /* 0x000162000c1e1b00 */
[----:B------:R-:W-:Y:S05]  /*efe0*/  BRA `(.L_x_3001) ;  /* 0x0000000800787947 */ /* 0x000fea0003800000 */
.L_x_3009:
        /* <DEDUP_REMOVED lines=28> */
.L_x_3012:
        /* <DEDUP_REMOVED lines=15> */
.L_x_3011:
[----:B------:R-:W2:Y:S02]  /*f2a0*/  LDG.E.U16 R0, desc[UR36][R2.64] ;  /* 0x0000002402007981 */ /* 0x000ea4000c1e1500 */
[----:B--2---:R-:W-:-:S04]  /*f2b0*/  IMAD.U32 R0, R0, 0x10000, RZ ;  /* 0x0001000000007824 */ /* 0x004fc800078e00ff */
[----:B------:R-:W-:-:S04]  /*f2c0*/  FMUL.FTZ R0, R0, 1 ;  /* 0x3f80000000007820 */ /* 0x000fc80000410000 */
[----:B------:R0:W1:Y:S01]  /*f2d0*/  F2F.F64.F32 R18, R0 ;  /* 0x0000000000127310 */ /* 0x0000620000201800 */
[----:B------:R-:W-:Y:S05]  /*f2e0*/  BRA `(.L_x_3001) ;  /* 0x0000000400b87947 */ /* 0x000fea0003800000 */
.L_x_3008:
        /* <DEDUP_REMOVED lines=11> */
.L_x_3015:
        /* <DEDUP_REMOVED lines=21> */
.L_x_3019:
[----:B------:R-:W-:Y:S05]  /*f4f0*/  BSYNC B1 ;  /* 0x0000000000017941 */ /* 0x000fea0003800000 */
.L_x_3018:
[----:B------:R-:W-:Y:S02]  /*f500*/  LEA R3, R0, 0x3b800000, 0x17 ;  /* 0x3b80000000037811 */ /* 0x000fe400078eb8ff */
[----:B------:R-:W-:-:S04]  /*f510*/  SHF.L.U32 R0, R2, 0x14, RZ ;  /* 0x0000001402007819 */ /* 0x000fc800000006ff */
[----:B------:R-:W-:-:S07]  /*f520*/  LOP3.LUT R0, R3, R0, R4, 0xfe, !PT ;  /* 0x0000000003007212 */ /* 0x000fce00078efe04 */
.L_x_3017:
[----:B------:R-:W-:Y:S05]  /*f530*/  BSYNC B0 ;  /* 0x0000000000007941 */ /* 0x000fea0003800000 */
.L_x_3016:
[----:B------:R-:W-:-:S04]  /*f540*/  FMUL.FTZ R0, R0, 1 ;  /* 0x3f80000000007820 */ /* 0x000fc80000410000 */
[----:B------:R2:W3:Y:S01]  /*f550*/  F2F.F64.F32 R18, R0 ;  /* 0x0000000000127310 */ /* 0x0004e20000201800 */
[----:B------:R-:W-:Y:S05]  /*f560*/  BRA `(.L_x_3001) ;  /* 0x0000000400187947 */ /* 0x000fea0003800000 */
.L_x_3014:
        /* <DEDUP_REMOVED lines=21> */
.L_x_3023:
[----:B------:R-:W-:Y:S05]  /*f6c0*/  BSYNC B1 ;  /* 0x0000000000017941 */ /* 0x000fea0003800000 */
.L_x_3022:
[----:B------:R-:W-:Y:S01]  /*f6d0*/  LEA R3, R0, 0x37800000, 0x17 ;  /* 0x3780000000037811 */ /* 0x000fe200078eb8ff */
[----:B------:R-:W-:-:S05]  /*f6e0*/  IMAD.SHL.U32 R0, R2, 0x200000, RZ ;  /* 0x0020000002007824 */ /* 0x000fca00078e00ff */
[----:B------:R-:W-:-:S07]  /*f6f0*/  LOP3.LUT R0, R3, R0, R4, 0xfe, !PT ;  /* 0x0000000003007212 */ /* 0x000fce00078efe04 */
.L_x_3021:
[----:B------:R-:W-:Y:S05]  /*f700*/  BSYNC B0 ;  /* 0x0000000000007941 */ /* 0x000fea0003800000 */
.L_x_3020:
[----:B------:R-:W-:-:S04]  /*f710*/  FMUL.FTZ R0, R0, 1 ;  /* 0x3f80000000007820 */ /* 0x000fc80000410000 */
[----:B------:R4:W0:Y:S01]  /*f720*/  F2F.F64.F32 R18, R0 ;  /* 0x0000000000127310 */ /* 0x0008220000201800 */
[----:B------:R-:W-:Y:S05]  /*f730*/  BRA `(.L_x_3001) ;  /* 0x0000000000a47947 */ /* 0x000fea0003800000 */
.L_x_3013:
        /* <DEDUP_REMOVED lines=14> */
.L_x_3027:
[----:B------:R-:W-:Y:S05]  /*f820*/  BSYNC B0 ;  /* 0x0000000000007941 */ /* 0x000fea0003800000 */
.L_x_3026:
[----:B------:R-:W-:-:S04]  /*f830*/  FMUL.FTZ R0, R0, 1 ;  /* 0x3f80000000007820 */ /* 0x000fc80000410000 */
[----:B------:R0:W1:Y:S01]  /*f840*/  F2F.F64.F32 R18, R0 ;  /* 0x0000000000127310 */ /* 0x0000620000201800 */
[----:B------:R-:W-:Y:S05]  /*f850*/  BRA `(.L_x_3001) ;  /* 0x00000000005c7947 */ /* 0x000fea0003800000 */
.L_x_3000:
        /* <DEDUP_REMOVED lines=16> */
.L_x_3028:
[----:B------:R-:W-:Y:S01]  /*f960*/  CS2R R18, SRZ ;  /* 0x0000000000127805 */ /* 0x000fe2000001ff00 */
[----:B------:R-:W-:Y:S06]  /*f970*/  BRA `(.L_x_3001) ;  /* 0x0000000000147947 */ /* 0x000fec0003800000 */
.L_x_3025:
[----:B------:R-:W2:Y:S02]  /*f980*/  LDG.E.64 R18, desc[UR36][R2.64] ;  /* 0x0000002402127981 */ /* 0x000ea4000c1e1b00 */
[----:B--2---:R-:W0:Y:S01]  /*f990*/  I2F.F64.U64 R18, R18 ;  /* 0x0000001200127312 */ /* 0x004e220000301800 */
[----:B------:R-:W-:Y:S05]  /*f9a0*/  BRA `(.L_x_3001) ;  /* 0x0000000000087947 */ /* 0x000fea0003800000 */
.L_x_3024:
[----:B------:R-:W2:Y:S02]  /*f9b0*/  LDG.E R2, desc[UR36][R2.64] ;  /* 0x0000002402027981 */ /* 0x000ea4000c1e1900 */
[----:B--2---:R0:W1:Y:S02]  /*f9c0*/  I2F.F64.U32 R18, R2 ;  /* 0x0000000200127312 */ /* 0x0040640000201800 */
.L_x_3001:
[----:B0-----:R-:W2:Y:S01]  /*f9d0*/  LDC.U8 R2, c[0x0][0x493] ;  /* 0x000124c0ff027b82 */ /* 0x001ea20000000000 */
[----:B------:R-:W-:Y:S02]  /*f9e0*/  ULDC.64 UR4, c[0x0][0x488] ;  /* 0x0001220000047ab9 */ /* 0x000fe40000000a00 */
[----:B------:R-:W-:-:S04]  /*f9f0*/  IADD3 R16, P0, R16, UR4, RZ ;  /* 0x0000000410107c10 */ /* 0x000fc8000ff1e0ff */
[----:B------:R-:W-:Y:S02]  /*fa00*/  IADD3.X R17, RZ, UR5, RZ, P0, !PT ;  /* 0x00000005ff117c10 */ /* 0x000fe400087fe4ff */
        /* <DEDUP_REMOVED lines=14> */
.L_x_3032:
[----:B------:R-:W2:Y:S02]  /*faf0*/  LDG.E.U8 R2, desc[UR36][R16.64] ;  /* 0x0000002410027981 */ /* 0x000ea4000c1e1100 */
[----:B--2---:R-:W0:Y:S01]  /*fb00*/  I2F.F64.U16 R2, R2 ;  /* 0x0000000200027312 */ /* 0x004e220000101800 */
[----:B------:R-:W-:Y:S05]  /*fb10*/  BRA `(.L_x_3034) ;  /* 0x0000000c00707947 */ /* 0x000fea0003800000 */
.L_x_3031:
        /* <DEDUP_REMOVED lines=9> */
.L_x_3036:
[----:B------:R-:W2:Y:S02]  /*fbb0*/  LDG.E R2, desc[UR36][R16.64] ;  /* 0x0000002410027981 */ /* 0x000ea4000c1e1900 */
[----:B--2---:R-:W2:Y:S01]  /*fbc0*/  I2F.F64 R2, R2 ;  /* 0x0000000200027312 */ /* 0x004ea20000201c00 */
[----:B------:R-:W-:Y:S05]  /*fbd0*/  BRA `(.L_x_3034) ;  /* 0x0000000c00407947 */ /* 0x000fea0003800000 */
.L_x_3035:
[----:B------:R-:W2:Y:S02]  /*fbe0*/  LDG.E.U16 R2, desc[UR36][R16.64] ;  /* 0x0000002410027981 */ /* 0x000ea4000c1e1500 */
[----:B--2---:R-:W4:Y:S01]  /*fbf0*/  I2F.F64.S16 R2, R2 ;  /* 0x0000000200027312 */ /* 0x004f220000101c00 */
[----:B------:R-:W-:Y:S05]  /*fc00*/  BRA `(.L_x_3034) ;  /* 0x0000000c00347947 */ /* 0x000fea0003800000 */
.L_x_3030:
        /* <DEDUP_REMOVED lines=10> */
.L_x_3038:
[----:B------:R-:W2:Y:S02]  /*fcb0*/  LDG.E.U16 R0, desc[UR36][R16.64] ;  /* 0x0000002410007981 */ /* 0x000ea4000c1e1500 */
[----:B--2---:R-:W-:-:S05]  /*fcc0*/  HADD2.F32 R0, -RZ, R0.H0_H0 ;  /* 0x20000000ff007230 */ /* 0x004fca0000004100 */
[----:B------:R-:W-:-:S04]  /*fcd0*/  FMUL.FTZ R0, R0, 1 ;  /* 0x3f80000000007820 */ /* 0x000fc80000410000 */
[----:B------:R0:W2:Y:S01]  /*fce0*/  F2F.F64.F32 R2, R0 ;  /* 0x0000000000027310 */ /* 0x0000a20000201800 */
[----:B------:R-:W-:Y:S05]  /*fcf0*/  BRA `(.L_x_3034) ;  /* 0x0000000800f87947 */ /* 0x000fea0003800000 */
.L_x_3037:
        /* <DEDUP_REMOVED lines=10> */
.L_x_3040:
[----:B------:R-:W2:Y:S02]  /*fda0*/  LDG.E.U16 R16, desc[UR36][R16.64] ;  /* 0x0000002410107981 */ /* 0x000ea4000c1e1500 */
[----:B--2---:R-:W-:-:S05]  /*fdb0*/  HADD2.F32 R0, -RZ, R16.H0_H0 ;  /* 0x20000010ff007230 */ /* 0x004fca0000004100 */
[----:B------:R-:W-:-:S04]  /*fdc0*/  FMUL.FTZ R0, R0, 1 ;  /* 0x3f80000000007820 */ /* 0x000fc80000410000 */
[----:B------:R0:W2:Y:S01]  /*fdd0*/  F2F.F64.F32 R2, R0 ;  /* 0x0000000000027310 */ /* 0x0000a20000201800 */
[----:B------:R-:W-:Y:S05]  /*fde0*/  BRA `(.L_x_3034) ;  /* 0x0000000800bc7947 */ /* 0x000fea0003800000 */
.L_x_3039:
[----:B------:R0:W5:Y:S01]  /*fdf0*/  LDG.E.64 R2, desc[UR36][R16.64] ;  /* 0x0000002410027981 */ /* 0x000162000c1e1b00 */
[----:B------:R-:W-:Y:S05]  /*fe00*/  BRA `(.L_x_3034) ;  /* 0x0000000800b47947 */ /* 0x000fea0003800000 */
.L_x_3029:
        /* <DEDUP_REMOVED lines=13> */
.L_x_3043:
[----:B------:R0:W5:Y:S01]  /*fee0*/  LDG.E.64 R2, desc[UR36][R16.64] ;  /* 0x0000002410027981 */ /* 0x000162000c1e1b00 */
[----:B------:R-:W-:Y:S05]  /*fef0*/  BRA `(.L_x_3034) ;  /* 0x0000000800787947 */ /* 0x000fea0003800000 */
.L_x_3042:
        /* <DEDUP_REMOVED lines=28> */
.L_x_3045:
        /* <DEDUP_REMOVED lines=15> */
.L_x_3044:
[----:B------:R-:W2:Y:S02]  /*101b0*/  LDG.E.U16 R0, desc[UR36][R16.64] ;  /* 0x0000002410007981 */ /* 0x000ea4000c1e1500 */
[----:B--2---:R-:W-:-:S04]  /*101c0*/  IMAD.U32 R0, R0, 0x10000, RZ ;  /* 0x0001000000007824 */ /* 0x004fc800078e00ff */
[----:B------:R-:W-:-:S04]  /*101d0*/  FMUL.FTZ R0, R0, 1 ;  /* 0x3f80000000007820 */ /* 0x000fc80000410000 */
[----:B------:R0:W2:Y:S01]  /*101e0*/  F2F.F64.F32 R2, R0 ;  /* 0x0000000000027310 */ /* 0x0000a20000201800 */
[----:B------:R-:W-:Y:S05]  /*101f0*/  BRA `(.L_x_3034) ;  /* 0x0000000400b87947 */ /* 0x000fea0003800000 */
.L_x_3041:
        /* <DEDUP_REMOVED lines=11> */
.L_x_3048:
        /* <DEDUP_REMOVED lines=21> */
.L_x_3052:
[----:B------:R-:W-:Y:S05]  /*10400*/  BSYNC B1 ;  /* 0x0000000000017941 */ /* 0x000fea0003800000 */
.L_x_3051:
[----:B------:R-:W-:Y:S01]  /*10410*/  LEA R3, R0, 0x3b800000, 0x17 ;  /* 0x3b80000000037811 */ /* 0x000fe200078eb8ff */
[----:B------:R-:W-:-:S05]  /*10420*/  IMAD.SHL.U32 R0, R2, 0x100000, RZ ;  /* 0x0010000002007824 */ /* 0x000fca00078e00ff */
[----:B------:R-:W-:-:S07]  /*10430*/  LOP3.LUT R0, R3, R0, R4, 0xfe, !PT ;  /* 0x0000000003007212 */ /* 0x000fce00078efe04 */
.L_x_3050:
[----:B------:R-:W-:Y:S05]  /*10440*/  BSYNC B0 ;  /* 0x0000000000007941 */ /* 0x000fea0003800000 */
.L_x_3049:
[----:B------:R-:W-:-:S04]  /*10450*/  FMUL.FTZ R0, R0, 1 ;  /* 0x3f80000000007820 */ /* 0x000fc80000410000 */
[----:B------:R0:W2:Y:S01]  /*10460*/  F2F.F64.F32 R2, R0 ;  /* 0x0000000000027310 */ /* 0x0000a20000201800 */
[----:B------:R-:W-:Y:S05]  /*10470*/  BRA `(.L_x_3034) ;  /* 0x0000000400187947 */ /* 0x000fea0003800000 */
.L_x_3047:
        /* <DEDUP_REMOVED lines=21> */
.L_x_3056:
[----:B------:R-:W-:Y:S05]  /*105d0*/  BSYNC B1 ;  /* 0x0000000000017941 */ /* 0x000fea0003800000 */
.L_x_3055:
[----:B------:R-:W-:Y:S02]  /*105e0*/  LEA R3, R0, 0x37800000, 0x17 ;  /* 0x3780000000037811 */ /* 0x000fe400078eb8ff */
[----:B------:R-:W-:-:S04]  /*105f0*/  SHF.L.U32 R0, R2, 0x15, RZ ;  /* 0x0000001502007819 */ /* 0x000fc800000006ff */
[----:B------:R-:W-:-:S07]  /*10600*/  LOP3.LUT R0, R3, R0, R4, 0xfe, !PT ;  /* 0x0000000003007212 */ /* 0x000fce00078efe04 */
.L_x_3054:
[----:B------:R-:W-:Y:S05]  /*10610*/  BSYNC B0 ;  /* 0x0000000000007941 */ /* 0x000fea0003800000 */
.L_x_3053:
[----:B------:R-:W-:-:S04]  /*10620*/  FMUL.FTZ R0, R0, 1 ;  /* 0x3f80000000007820 */ /* 0x000fc80000410000 */
[----:B------:R0:W2:Y:S01]  /*10630*/  F2F.F64.F32 R2, R0 ;  /* 0x0000000000027310 */ /* 0x0000a20000201800 */
[----:B------:R-:W-:Y:S05]  /*10640*/  BRA `(.L_x_3034) ;  /* 0x0000000000a47947 */ /* 0x000fea0003800000 */
.L_x_3046:
        /* <DEDUP_REMOVED lines=14> */
.L_x_3060:
[----:B------:R-:W-:Y:S05]  /*10730*/  BSYNC B0 ;  /* 0x0000000000007941 */ /* 0x000fea0003800000 */
.L_x_3059:
[----:B------:R-:W-:-:S04]  /*10740*/  FMUL.FTZ R0, R0, 1 ;  /* 0x3f80000000007820 */ /* 0x000fc80000410000 */
[----:B------:R0:W2:Y:S01]  /*10750*/  F2F.F64.F32 R2, R0 ;  /* 0x0000000000027310 */ /* 0x0000a20000201800 */
[----:B------:R-:W-:Y:S05]  /*10760*/  BRA `(.L_x_3034) ;  /* 0x00000000005c7947 */ /* 0x000fea0003800000 */
.L_x_3033:
        /* <DEDUP_REMOVED lines=16> */
.L_x_3061:
[----:B------:R-:W-:Y:S01]  /*10870*/  CS2R R2, SRZ ;  /* 0x0000000000027805 */ /* 0x000fe2000001ff00 */
[----:B------:R-:W-:Y:S06]  /*10880*/  BRA `(.L_x_3034) ;  /* 0x0000000000147947 */ /* 0x000fec0003800000 */
.L_x_3058:
[----:B------:R-:W2:Y:S02]  /*10890*/  LDG.E.64 R2, desc[UR36][R16.64] ;  /* 0x0000002410027981 */ /* 0x000ea4000c1e1b00 */
[----:B--2---:R-:W0:Y:S01]  /*108a0*/  I2F.F64.U64 R2, R2 ;  /* 0x0000000200027312 */ /* 0x004e220000301800 */
[----:B------:R-:W-:Y:S05]  /*108b0*/  BRA `(.L_x_3034) ;  /* 0x0000000000087947 */ /* 0x000fea0003800000 */
.L_x_3057:
[----:B------:R-:W2:Y:S02]  /*108c0*/  LDG.E R2, desc[UR36][R16.64] ;  /* 0x0000002410027981 */ /* 0x000ea4000c1e1900 */
[----:B--2---:R-:W0:Y:S02]  /*108d0*/  I2F.F64.U32 R2, R2 ;  /* 0x0000000200027312 */ /* 0x004e240000201800 */
.L_x_3034:
[----:B------:R-:W-:Y:S02]  /*108e0*/  ULDC.U8 UR4, c[0x0][0x490] ;  /* 0x0001240000047ab9 */ /* 0x000fe40000000000 */
[----:B------:R-:W-:-:S13]  /*108f0*/  ISETP.NE.AND P0, PT, RZ, UR4, PT ;  /* 0x00000004ff007c0c */ /* 0x000fda000bf05270 */
[----:B------:R-:W-:Y:S05]  /*10900*/  @!P0 BRA `(.L_x_3062) ;  /* 0x0000000000148947 */ /* 0x000fea0003800000 */
[----:B0-2-45:R-:W-:Y:S01]  /*10910*/  IMAD.MOV.U32 R22, RZ, RZ, R2 ;  /* 0x000000ffff167224 */ /* 0x035fe200078e0002 */
[----:B------:R-:W-:Y:S01]  /*10920*/  MOV R83, 0x10950 ;  /* 0x0001095000537802 */ /* 0x000fe20000000f00 */
[----:B------:R-:W-:-:S07]  /*10930*/  IMAD.MOV.U32 R23, RZ, RZ, R3 ;  /* 0x000000ffff177224 */ /* 0x000fce00078e0003 */
[----:B-1-3--:R-:W-:Y:S05]  /*10940*/  CALL.REL.NOINC `($_ZN2at6native18elementwise_kernelILi128ELi4EZNS0_15gpu_kernel_implIN48_GLOBAL__N__08322988_15_IGammaKernel_cu_cb51a28d10CalcIgammaIdEEEEvRNS_18TensorIteratorBaseERKT_EUliE_EEviT1_$_ZN46_INTERNAL_08322988_15_IGammaKernel_cu_cb51a28d48_GLOBAL__N__08322988_15_IGammaKernel_cu_cb51a28d12calc_igammacIdEET_S2_S2_) ;  /* 0x000001cc00a47944 */ /* 0x00afea0003c00000 */
[----:B------:R-:W-:Y:S05]  /*10950*/  BRA `(.L_x_3063) ;  /* 0x0000000000087947 */ /* 0x000fea0003800000 */
.L_x_3062:
[----:B------:R-:W-:-:S07]  /*10960*/  MOV R87, 0x10980 ;  /* 0x0001098000577802 */ /* 0x000fce0000000f00 */
[----:B012345:R-:W-:Y:S05]  /*10970*/  CALL.REL.NOINC `($_ZN2at6native18elementwise_kernelILi128ELi4EZNS0_15gpu_kernel_implIN48_GLOBAL__N__08322988_15_IGammaKernel_cu_cb51a28d10CalcIgammaIdEEEEvRNS_18TensorIteratorBaseERKT_EUliE_EEviT1_$_ZN46_INTERNAL_08322988_15_IGammaKernel_cu_cb51a28d48_GLOBAL__N__08322988_15_IGammaKernel_cu_cb51a28d11calc_igammaIdEET_S2_S2_) ;  /* 0x0000001000487944 */ /* 0x03ffea0003c00000 */
.L_x_3063:
        /* <DEDUP_REMOVED lines=13> */
[----:B0-----:R-:W-:Y:S01]  /*10a50*/  STG.E.U8 desc[UR36][R84.64], R5 ;  /* 0x0000000554007986 */ /* 0x001fe2000c101124 */
[----:B------:R-:W-:Y:S05]  /*10a60*/  EXIT ;  /* 0x000000000000794d */ /* 0x000fea0003800000 */
.L_x_3067:
[----:B------:R-:W0:Y:S02]  /*10a70*/  F2I.S64.F64.TRUNC R4, R4 ;  /* 0x0000000400047311 */ /* 0x000e24000030d900 */
[----:B0-----:R-:W-:-:S05]  /*10a80*/  MOV R3, R4 ;  /* 0x0000000400037202 */ /* 0x001fca0000000f00 */
[----:B------:R-:W-:Y:S01]  /*10a90*/  STG.E.U8 desc[UR36][R84.64], R3 ;  /* 0x0000000354007986 */ /* 0x000fe2000c101124 */
[----:B------:R-:W-:Y:S05]  /*10aa0*/  EXIT ;  /* 0x000000000000794d */ /* 0x000fea0003800000 */
.L_x_3066:
[----:B------:R-:W-:-:S13]  /*10ab0*/  ISETP.NE.AND P0, PT, R0, 0x2, PT ;  /* 0x000000020000780c */ /* 0x000fda0003f05270 */
[----:B------:R-:W-:Y:S05]  /*10ac0*/  @!P0 BRA `(.L_x_3069) ;  /* 0x0000000000288947 */ /* 0x000fea0003800000 */
[----:B------:R-:W-:-:S13]  /*10ad0*/  ISETP.NE.AND P0, PT, R0, 0x3, PT ;  /* 0x000000030000780c */ /* 0x000fda0003f05270 */
[----:B------:R-:W-:Y:S05]  /*10ae0*/  @!P0 BRA `(.L_x_3070) ;  /* 0x0000000000148947 */ /* 0x000fea0003800000 */
[----:B------:R-:W-:-:S13]  /*10af0*/  ISETP.NE.AND P0, PT, R0, 0x4, PT ;  /* 0x000000040000780c */ /* 0x000fda0003f05270 */
[----:B------:R-:W-:Y:S05]  /*10b00*/  @P0 BRA `(.L_x_3068) ;  /* 0x0000000c00880947 */ /* 0x000fea0003800000 */
[----:B------:R-:W0:Y:S02]  /*10b10*/  F2I.S64.F64.TRUNC R4, R4 ;  /* 0x0000000400047311 */ /* 0x000e24000030d900 */
[----:B0-----:R-:W-:Y:S01]  /*10b20*/  STG.E.64 desc[UR36][R84.64], R4 ;  /* 0x0000000454007986 */ /* 0x001fe2000c101b24 */
[----:B------:R-:W-:Y:S05]  /*10b30*/  EXIT ;  /* 0x000000000000794d */ /* 0x000fea0003800000 */
.L_x_3070:
[----:B------:R-:W0:Y:S02]  /*10b40*/  F2I.F64.TRUNC R5, R4 ;  /* 0x0000000400057311 */ /* 0x000e24000030d100 */
[----:B0-----:R-:W-:Y:S01]  /*10b50*/  STG.E desc[UR36][R84.64], R5 ;  /* 0x0000000554007986 */ /* 0x001fe2000c101924 */
[----:B------:R-:W-:Y:S05]  /*10b60*/  EXIT ;  /* 0x000000000000794d */ /* 0x000fea0003800000 */
.L_x_3069:
[----:B------:R-:W0:Y:S02]  /*10b70*/  F2I.F64.TRUNC R5, R4 ;  /* 0x0000000400057311 */ /* 0x000e24000030d100 */
[----:B0-----:R-:W-:Y:S01]  /*10b80*/  STG.E.U16 desc[UR36][R84.64], R5 ;  /* 0x0000000554007986 */ /* 0x001fe2000c101524 */
[----:B------:R-:W-:Y:S05]  /*10b90*/  EXIT ;  /* 0x000000000000794d */ /* 0x000fea0003800000 */
.L_x_3065:
        /* <DEDUP_REMOVED lines=11> */
[----:B------:R-:W-:Y:S01]  /*10c50*/  STG.E desc[UR36][R84.64], R3 ;  /* 0x0000000354007986 */ /* 0x000fe2000c101924 */
[----:B------:R-:W-:Y:S05]  /*10c60*/  EXIT ;  /* 0x000000000000794d */ /* 0x000fea0003800000 */
.L_x_3072:
[----:B------:R-:W-:Y:S01]  /*10c70*/  UMOV UR4, 0xf0000000 ;  /* 0xf000000000047882 */ /* 0x000fe20000000000 */
[----:B------:R-:W-:Y:S01]  /*10c80*/  UMOV UR5, 0x380fffff ;  /* 0x380fffff00057882 */ /* 0x000fe20000000000 */
[----:B------:R-:W0:Y:S01]  /*10c90*/  F2F.F32.F64 R0, R4 ;  /* 0x0000000400007310 */ /* 0x000e220000301000 */
[----:B------:R-:W-:-:S14]  /*10ca0*/  DSETP.GEU.AND P0, PT, |R4|, UR4, PT ;  /* 0x0000000404007e2a */ /* 0x000fdc000bf0e200 */
[----:B0-----:R-:W-:-:S05]  /*10cb0*/  @!P0 FMUL R0, R0, 1.175494350822287508e-38 ;  /* 0x0080000000008820 */ /* 0x001fca0000400000 */
[----:B------:R-:W-:-:S05]  /*10cc0*/  F2FP.F16.F32.PACK_AB R0, RZ, R0 ;  /* 0x00000000ff00723e */ /* 0x000fca00000000ff */
[----:B------:R-:W-:Y:S01]  /*10cd0*/  STG.E.U16 desc[UR36][R84.64], R0 ;  /* 0x0000000054007986 */ /* 0x000fe2000c101524 */
[----:B------:R-:W-:Y:S05]  /*10ce0*/  EXIT ;  /* 0x000000000000794d */ /* 0x000fea0003800000 */
.L_x_3071:
        /* <DEDUP_REMOVED lines=12> */
[----:B------:R-:W-:Y:S01]  /*10db0*/  STG.E.64 desc[UR36][R84.64], R2 ;  /* 0x0000000254007986 */ /* 0x000fe2000c101b24 */
[----:B------:R-:W-:Y:S05]  /*10dc0*/  EXIT ;  /* 0x000000000000794d */ /* 0x000fea0003800000 */
.L_x_3074:
[----:B------:R-:W-:Y:S01]  /*10dd0*/  UMOV UR4, 0xf0000000 ;  /* 0xf000000000047882 */ /* 0x000fe20000000000 */
[----:B------:R-:W-:Y:S01]  /*10de0*/  UMOV UR5, 0x380fffff ;  /* 0x380fffff00057882 */ /* 0x000fe20000000000 */
[----:B------:R-:W0:Y:S01]  /*10df0*/  F2F.F32.F64 R0, R4 ;  /* 0x0000000400007310 */ /* 0x000e220000301000 */
[----:B------:R-:W-:-:S14]  /*10e00*/  DSETP.GEU.AND P0, PT, |R4|, UR4, PT ;  /* 0x0000000404007e2a */ /* 0x000fdc000bf0e200 */
[----:B0-----:R-:W-:-:S05]  /*10e10*/  @!P0 FMUL R0, R0, 1.175494350822287508e-38 ;  /* 0x0080000000008820 */ /* 0x001fca0000400000 */
[----:B------:R-:W-:-:S04]  /*10e20*/  F2FP.F16.F32.PACK_AB R3, RZ, R0 ;  /* 0x00000000ff03723e */ /* 0x000fc800000000ff */
[----:B------:R-:W-:-:S05]  /*10e30*/  PRMT R3, R3, 0x5410, RZ ;  /* 0x0000541003037816 */ /* 0x000fca00000000ff */
[----:B------:R-:W-:Y:S01]  /*10e40*/  STG.E desc[UR36][R84.64], R3 ;  /* 0x0000000354007986 */ /* 0x000fe2000c101924 */
[----:B------:R-:W-:Y:S05]  /*10e50*/  EXIT ;  /* 0x000000000000794d */ /* 0x000fea0003800000 */
.L_x_3073:
[----:B------:R-:W-:Y:S01]  /*10e60*/  STG.E.64 desc[UR36][R84.64], R4 ;  /* 0x0000000454007986 */ /* 0x000fe2000c101b24 */
[----:B------:R-:W-:Y:S05]  /*10e70*/  EXIT ;  /* 0x000000000000794d */ /* 0x000fea0003800000 */
.L_x_3064:
        /* <DEDUP_REMOVED lines=10> */
[----:B------:R-:W-:Y:S01]  /*10f20*/  STG.E.U8 desc[UR36][R84.64], R3 ;  /* 0x0000000354007986 */ /* 0x000fe2000c101124 */
[----:B------:R-:W-:Y:S05]  /*10f30*/  EXIT ;  /* 0x000000000000794d */ /* 0x000fea0003800000 */
.L_x_3077:
[----:B------:R-:W-:-:S05]  /*10f40*/  CS2R R6, SRZ ;  /* 0x0000000000067805 */ /* 0x000fca000001ff00 */
[----:B------:R-:W-:Y:S01]  /*10f50*/  STG.E.128 desc[UR36][R84.64], R4 ;  /* 0x0000000454007986 */ /* 0x000fe2000c101d24 */
[----:B------:R-:W-:Y:S05]  /*10f60*/  EXIT ;  /* 0x000000000000794d */ /* 0x000fea0003800000 */
.L_x_3076:
        /* <DEDUP_REMOVED lines=25> */
.L_x_3081:
[----:B------:R-:W-:Y:S05]  /*11100*/  BSYNC B0 ;  /* 0x0000000000007941 */ /* 0x000fea0003800000 */
.L_x_3080:
[----:B------:R-:W-:-:S05]  /*11110*/  LOP3.LUT R3, R0, R3, RZ, 0xfc, !PT ;  /* 0x0000000300037212 */ /* 0x000fca00078efcff */
[----:B------:R-:W-:Y:S01]  /*11120*/  STG.E.U8 desc[UR36][R84.64], R3 ;  /* 0x0000000354007986 */ /* 0x000fe2000c101124 */
[----:B------:R-:W-:Y:S05]  /*11130*/  EXIT ;  /* 0x000000000000794d */ /* 0x000fea0003800000 */
.L_x_3079:
        /* <DEDUP_REMOVED lines=17> */
.L_x_3083:
[----:B------:R-:W-:Y:S01]  /*11250*/  IMAD.MOV.U32 R0, RZ, RZ, 0x7f ;  /* 0x0000007fff007424 */ /* 0x000fe200078e00ff */
[----:B------:R-:W-:-:S04]  /*11260*/  ISETP.GT.U32.AND P0, PT, R2, 0x7f800000, PT ;  /* 0x7f8000000200780c */ /* 0x000fc80003f04070 */
[----:B------:R-:W-:-:S09]  /*11270*/  SEL R0, R0, 0x7c, P0 ;  /* 0x0000007c00007807 */ /* 0x000fd20000000000 */
.L_x_3084:
[----:B------:R-:W-:Y:S05]  /*11280*/  BSYNC B0 ;  /* 0x0000000000007941 */ /* 0x000fea0003800000 */
.L_x_3082:
[----:B------:R-:W-:-:S04]  /*11290*/  LOP3.LUT R2, R3, 0x80000000, RZ, 0xc0, !PT ;  /* 0x8000000003027812 */ /* 0x000fc800078ec0ff */
[----:B------:R-:W-:-:S04]  /*112a0*/  SHF.R.U32.HI R3, RZ, 0x18, R2 ;  /* 0x00000018ff037819 */ /* 0x000fc80000011602 */
[----:B------:R-:W-:-:S05]  /*112b0*/  LOP3.LUT R3, R0, R3, RZ, 0xfc, !PT ;  /* 0x0000000300037212 */ /* 0x000fca00078efcff */
[----:B------:R-:W-:Y:S01]  /*112c0*/  STG.E.U8 desc[UR36][R84.64], R3 ;  /* 0x0000000354007986 */ /* 0x000fe2000c101124 */
[----:B------:R-:W-:Y:S05]  /*112d0*/  EXIT ;  /* 0x000000000000794d */ /* 0x000fea0003800000 */
.L_x_3078:
[----:B------:R-:W-:Y:S01]  /*112e0*/  UMOV UR4, 0xf0000000 ;  /* 0xf000000000047882 */ /* 0x000fe20000000000 */
[----:B------:R-:W-:Y:S01]  /*112f0*/  UMOV UR5, 0x380fffff ;  /* 0x380fffff00057882 */ /* 0x000fe20000000000 */
[----:B------:R-:W0:Y:S01]  /*11300*/  F2F.F32.F64 R0, R4 ;  /* 0x0000000400007310 */ /* 0x000e220000301000 */
[----:B------:R-:W-:-:S14]  /*11310*/  DSETP.GEU.AND P0, PT, |R4|, UR4, PT ;  /* 0x0000000404007e2a */ /* 0x000fdc000bf0e200 */
[----:B0-----:R-:W-:-:S05]  /*11320*/  @!P0 FMUL R0, R0, 1.175494350822287508e-38 ;  /* 0x0080000000008820 */ /* 0x001fca0000400000 */
[----:B------:R-:W-:-:S05]  /*11330*/  F2FP.BF16.F32.PACK_AB R0, RZ, R0 ;  /* 0x00000000ff00723e */ /* 0x000fca00000010ff */
[----:B------:R-:W-:Y:S01]  /*11340*/  STG.E.U16 desc[UR36][R84.64], R0 ;  /* 0x0000000054007986 */ /* 0x000fe2000c101524 */
[----:B------:R-:W-:Y:S05]  /*11350*/  EXIT ;  /* 0x000000000000794d */ /* 0x000fea0003800000 */
.L_x_3075:
        /* <DEDUP_REMOVED lines=9> */
[----:B0-----:R-:W-:Y:S01]  /*113f0*/  STG.E.U16 desc[UR36][R84.64], R5 ;  /* 0x0000000554007986 */ /* 0x001fe2000c101524 */
[----:B------:R-:W-:Y:S05]  /*11400*/  EXIT ;  /* 0x000000000000794d */ /* 0x000fea0003800000 */
.L_x_3087:
        /* <DEDUP_REMOVED lines=21> */
.L_x_3090:
[----:B------:R-:W-:-:S04]  /*11560*/  LOP3.LUT R2, R3, 0x80000000, RZ, 0xc0, !PT ;  /* 0x8000000003027812 */ /* 0x000fc800078ec0ff */
[----:B------:R-:W-:-:S04]  /*11570*/  SHF.R.U32.HI R3, RZ, 0x18, R2 ;  /* 0x00000018ff037819 */ /* 0x000fc80000011602 */
[----:B------:R-:W-:-:S04]  /*11580*/  LOP3.LUT R0, R0, R3, RZ, 0xfc, !PT ;  /* 0x0000000300007212 */ /* 0x000fc800078efcff */
[----:B------:R-:W-:-:S07]  /*11590*/  PRMT R42, R0, 0x7610, R42 ;  /* 0x00007610002a7816 */ /* 0x000fce000000002a */
.L_x_3089:
[----:B------:R-:W-:Y:S05]  /*115a0*/  BSYNC B0 ;  /* 0x0000000000007941 */ /* 0x000fea0003800000 */
.L_x_3088:
[----:B------:R-:W-:Y:S01]  /*115b0*/  STG.E.U8 desc[UR36][R84.64], R42 ;  /* 0x0000002a54007986 */ /* 0x000fe2000c101124 */
[----:B------:R-:W-:Y:S05]  /*115c0*/  EXIT ;  /* 0x000000000000794d */ /* 0x000fea0003800000 */
.L_x_3086:
        /* <DEDUP_REMOVED lines=21> */
.L_x_3093:
[----:B------:R-:W-:-:S04]  /*11720*/  LOP3.LUT R2, R3, 0x80000000, RZ, 0xc0, !PT ;  /* 0x8000000003027812 */ /* 0x000fc800078ec0ff */
[----:B------:R-:W-:-:S04]  /*11730*/  SHF.R.U32.HI R3, RZ, 0x18, R2 ;  /* 0x00000018ff037819 */ /* 0x000fc80000011602 */
[----:B------:R-:W-:-:S04]  /*11740*/  LOP3.LUT R0, R0, R3, RZ, 0xfc, !PT ;  /* 0x0000000300007212 */ /* 0x000fc800078efcff */
[----:B------:R-:W-:-:S07]  /*11750*/  PRMT R42, R0, 0x7610, R42 ;  /* 0x00007610002a7816 */ /* 0x000fce000000002a */
.L_x_3092:
[----:B------:R-:W-:Y:S05]  /*11760*/  BSYNC B0 ;  /* 0x0000000000007941 */ /* 0x000fea0003800000 */
.L_x_3091:
[----:B------:R-:W-:Y:S01]  /*11770*/  STG.E.U8 desc[UR36][R84.64], R42 ;  /* 0x0000002a54007986 */ /* 0x000fe2000c101124 */
[----:B------:R-:W-:Y:S05]  /*11780*/  EXIT ;  /* 0x000000000000794d */ /* 0x000fea0003800000 */
.L_x_3085:
        /* <DEDUP_REMOVED lines=24> */
[----:B------:R-:W-:Y:S01]  /*11910*/  STG.E.U8 desc[UR36][R84.64], R3 ;  /* 0x0000000354007986 */ /* 0x000fe2000c101124 */
[----:B------:R-:W-:Y:S05]  /*11920*/  EXIT ;  /* 0x000000000000794d */ /* 0x000fea0003800000 */
.L_x_3068:
        /* <DEDUP_REMOVED lines=16> */
.L_x_3096:
[----:B------:R-:W-:Y:S05]  /*11a30*/  EXIT ;  /* 0x000000000000794d */ /* 0x000fea0003800000 */
.L_x_3095:
[----:B------:R-:W0:Y:S02]  /*11a40*/  F2I.U64.F64.TRUNC R4, R4 ;  /* 0x0000000400047311 */ /* 0x000e24000030d800 */
[----:B0-----:R-:W-:Y:S01]  /*11a50*/  STG.E.64 desc[UR36][R84.64], R4 ;  /* 0x0000000454007986 */ /* 0x001fe2000c101b24 */
[----:B------:R-:W-:Y:S05]  /*11a60*/  EXIT ;  /* 0x000000000000794d */ /* 0x000fea0003800000 */
.L_x_3094:
[----:B------:R-:W0:Y:S02]  /*11a70*/  F2I.U32.F64.TRUNC R5, R4 ;  /* 0x0000000400057311 */ /* 0x000e24000030d000 */
[----:B0-----:R-:W-:Y:S01]  /*11a80*/  STG.E desc[UR36][R84.64], R5 ;  /* 0x0000000554007986 */ /* 0x001fe2000c101924 */
[----:B------:R-:W-:Y:S05]  /*11a90*/  EXIT ;  /* 0x000000000000794d */ /* 0x000fea0003800000 */
        .type           $_ZN2at6native18elementwise_kernelILi128ELi4EZNS0_15gpu_kernel_implIN48_GLOBAL__N__08322988_15_IGammaKernel_cu_cb51a28d10CalcIgammaIdEEEEvRNS_18TensorIteratorBaseERKT_EUliE_EEviT1_$_ZN46_INTERNAL_08322988_15_IGammaKernel_cu_cb51a28d48_GLOBAL__N__08322988_15_IGammaKernel_cu_cb51a28d11calc_igammaIdEET_S2_S2_,@function
        .size           $_ZN2at6native18elementwise_kernelILi128ELi4EZNS0_15gpu_kernel_implIN48_GLOBAL__N__08322988_15_IGammaKernel_cu_cb51a28d10CalcIgammaIdEEEEvRNS_18TensorIteratorBaseERKT_EUliE_EEviT1_$_ZN46_INTERNAL_08322988_15_IGammaKernel_cu_cb51a28d48_GLOBAL__N__08322988_15_IGammaKernel_cu_cb51a28d11calc_igammaIdEET_S2_S2_,($_ZN2at6native18elementwise_kernelILi128ELi4EZNS0_15gpu_kernel_implIN48_GLOBAL__N__08322988_15_IGammaKernel_cu_cb51a28d10CalcIgammaIdEEEEvRNS_18TensorIteratorBaseERKT_EUliE_EEviT1_$_ZN46_INTERNAL_08322988_15_IGammaKernel_cu_cb51a28d48_GLOBAL__N__08322988_15_IGammaKernel_cu_cb51a28d12calc_igammacIdEET_S2_S2_ - $_ZN2at6native18elementwise_kernelILi128ELi4EZNS0_15gpu_kernel_implIN48_GLOBAL__N__08322988_15_IGammaKernel_cu_cb51a28d10CalcIgammaIdEEEEvRNS_18TensorIteratorBaseERKT_EUliE_EEviT1_$_ZN46_INTERNAL_08322988_15_IGammaKernel_cu_cb51a28d48_GLOBAL__N__08322988_15_IGammaKernel_cu_cb51a28d11calc_igammaIdEET_S2_S2_)
$_ZN2at6native18elementwise_kernelILi128ELi4EZNS0_15gpu_kernel_implIN48_GLOBAL__N__08322988_15_IGammaKernel_cu_cb51a28d10CalcIgammaIdEEEEvRNS_18TensorIteratorBaseERKT_EUliE_EEviT1_$_ZN46_INTERNAL_08322988_15_IGammaKernel_cu_cb51a28d48_GLOBAL__N__08322988_15_IGammaKernel_cu_cb51a28d11calc_igammaIdEET_S2_S2_:
[----:B------:R-:W-:Y:S01]  /*11aa0*/  MOV R22, R2 ;  /* 0x0000000200167202 */ /* 0x000fe20000000f00 */
[----:B------:R-:W-:Y:S01]  /*11ab0*/  IMAD.MOV.U32 R23, RZ, RZ, R3 ;  /* 0x000000ffff177224 */ /* 0x000fe200078e0003 */
[----:B------:R-:W-:Y:S01]  /*11ac0*/  MOV R3, R19 ;  /* 0x0000001300037202 */ /* 0x000fe20000000f00 */
[----:B------:R-:W-:Y:S01]  /*11ad0*/  IMAD.MOV.U32 R2, RZ, RZ, R18 ;  /* 0x000000ffff027224 */ /* 0x000fe200078e0012 */
[----:B------:R-:W-:Y:S01]  /*11ae0*/  BSSY B1, `(.L_x_3097) ;  /* 0x0001bca000017945 */ /* 0x000fe20003800000 */
[----:B------:R-:W-:Y:S02]  /*11af0*/  IMAD.MOV.U32 R6, RZ, RZ, 0x0 ;  /* 0x00000000ff067424 */ /* 0x000fe400078e00ff */
[----:B------:R-:W-:Y:S01]  /*11b00*/  DSETP.GEU.AND P0, PT, R22, RZ, PT ;  /* 0x000000ff1600722a */ /* 0x000fe20003f0e000 */
[----:B------:R-:W-:-:S05]  /*11b10*/  IMAD.MOV.U32 R7, RZ, RZ, 0x7ff80000 ;  /* 0x7ff80000ff077424 */ /* 0x000fca00078e00ff */
[----:B------:R-:W-:-:S14]  /*11b20*/  DSETP.LT.OR P0, PT, R2, RZ, !P0 ;  /* 0x000000ff0200722a */ /* 0x000fdc0004701400 */
[----:B------:R-:W-:Y:S05]  /*11b30*/  @P0 BRA `(.L_x_3098) ;  /* 0x000001bc00100947 */ /* 0x000fea0003800000 */
[----:B------:R-:W-:-:S14]  /*11b40*/  DSETP.NEU.AND P0, PT, R2, RZ, PT ;  /* 0x000000ff0200722a */ /* 0x000fdc0003f0d000 */
[----:B------:R-:W-:Y:S05]  /*11b50*/  @!P0 BRA `(.L_x_3099) ;  /* 0x000001b800f88947 */ /* 0x000fea0003800000 */
[----:B------:R-:W-:Y:S01]  /*11b60*/  DSETP.NEU.AND P0, PT, R22, RZ, PT ;  /* 0x000000ff1600722a */ /* 0x000fe20003f0d000 */
[----:B------:R-:W-:-:S13]  /*11b70*/  CS2R R6, SRZ ;  /* 0x0000000000067805 */ /* 0x000fda000001ff00 */
[----:B------:R-:W-:Y:S05]  /*11b80*/  @!P0 BRA `(.L_x_3098) ;  /* 0x000001b800fc8947 */ /* 0x000fea0003800000 */
[----:B------:R-:W-:-:S14]  /*11b90*/  DSETP.NEU.AND P1, PT, |R2|, +INF , PT ;  /* 0x7ff000000200742a */ /* 0x000fdc0003f2d200 */
[----:B------:R-:W-:Y:S01]  /*11ba0*/  @!P1 DSETP.NEU.AND P0, PT, |R22|, +INF , PT ;  /* 0x7ff000001600942a */ /* 0x000fe20003f0d200 */
[----:B------:R-:W-:-:S05]  /*11bb0*/  @!P1 MOV R6, RZ ;  /* 0x000000ff00069202 */ /* 0x000fca0000000f00 */
[----:B------:R-:W-:Y:S01]  /*11bc0*/  @!P1 FSEL R7, RZ, +QNAN , P0 ;  /* 0x7ff80000ff079808 */ /* 0x000fe20000000000 */
[----:B------:R-:W-:Y:S07]  /*11bd0*/  @!P1 BRA `(.L_x_3098) ;  /* 0x000001b800e89947 */ /* 0x000fee0003800000 */
[----:B------:R-:W-:Y:S01]  /*11be0*/  DSETP.NEU.AND P0, PT, |R22|, +INF , PT ;  /* 0x7ff000001600742a */ /* 0x000fe20003f0d200 */
[----:B------:R-:W-:Y:S02]  /*11bf0*/  IMAD.MOV.U32 R6, RZ, RZ, 0x0 ;  /* 0x00000000ff067424 */ /* 0x000fe400078e00ff */
[----:B------:R-:W-:-:S11]  /*11c00*/  IMAD.MOV.U32 R7, RZ, RZ, 0x3ff00000 ;  /* 0x3ff00000ff077424 */ /* 0x000fd600078e00ff */
[----:B------:R-:W-:Y:S05]  /*11c10*/  @!P0 BRA `(.L_x_3098) ;  /* 0x000001b800d88947 */ /* 0x000fea0003800000 */
[----:B------:R-:W0:Y:S01]  /*11c20*/  MUFU.RCP64H R5, R3 ;  /* 0x0000000300057308 */ /* 0x000e220000001800 */
[----:B------:R-:W-:Y:S01]  /*11c30*/  MOV R4, 0x1 ;  /* 0x0000000100047802 */ /* 0x000fe20000000f00 */
[----:B------:R-:W-:Y:S01]  /*11c40*/  DADD R26, -R2, R22 ;  /* 0x00000000021a7229 */ /* 0x000fe20000000116 */
[----:B------:R-:W-:Y:S01]  /*11c50*/  BSSY B0, `(.L_x_3100) ;  /* 0x0000015000007945 */ /* 0x000fe20003800000 */
[----:B------:R-:W-:-:S06]  /*11c60*/  DADD R24, -RZ, |R2| ;  /* 0x00000000ff187229 */ /* 0x000fcc0000000502 */
[----:B------:R-:W-:Y:S02]  /*11c70*/  DADD R8, -RZ, |R26| ;  /* 0x00000000ff087229 */ /* 0x000fe4000000051a */
[----:B0-----:R-:W-:-:S08]  /*11c80*/  DFMA R6, -R2, R4, 1 ;  /* 0x3ff000000206742b */ /* 0x001fd00000000104 */
[----:B------:R-:W-:Y:S01]  /*11c90*/  FSETP.GEU.AND P1, PT, |R9|, 6.5827683646048100446e-37, PT ;  /* 0x036000000900780b */ /* 0x000fe20003f2e200 */
[----:B------:R-:W-:-:S08]  /*11ca0*/  DFMA R6, R6, R6, R6 ;  /* 0x000000060606722b */ /* 0x000fd00000000006 */
[----:B------:R-:W-:-:S08]  /*11cb0*/  DFMA R6, R4, R6, R4 ;  /* 0x000000060406722b */ /* 0x000fd00000000004 */
[----:B------:R-:W-:-:S08]  /*11cc0*/  DFMA R4, -R2, R6, 1 ;  /* 0x3ff000000204742b */ /* 0x000fd00000000106 */
[----:B------:R-:W-:-:S08]  /*11cd0*/  DFMA R4, R6, R4, R6 ;  /* 0x000000040604722b */ /* 0x000fd00000000006 */
[----:B------:R-:W-:-:S08]  /*11ce0*/  DMUL R28, |R26|, R4 ;  /* 0x000000041a1c7228 */ /* 0x000fd00000000200 */
[----:B------:R-:W-:-:S08]  /*11cf0*/  DFMA R6, -R2, R28, |R26| ;  /* 0x0000001c0206722b */ /* 0x000fd0000000051a */
[----:B------:R-:W-:-:S10]  /*11d00*/  DFMA R28, R4, R6, R28 ;  /* 0x00000006041c722b */ /* 0x000fd4000000001c */
[----:B------:R-:W-:-:S05]  /*11d10*/  FFMA R0, RZ, R3, R29 ;  /* 0x00000003ff007223 */ /* 0x000fca000000001d */
[----:B------:R-:W-:-:S13]  /*11d20*/  FSETP.GT.AND P0, PT, |R0|, 1.469367938527859385e-39, PT ;  /* 0x001000000000780b */ /* 0x000fda0003f04200 */
[----:B------:R-:W-:Y:S05]  /*11d30*/  @P0 BRA P1, `(.L_x_3101) ;  /* 0x0000000000180947 */ /* 0x000fea0000800000 */
[----:B------:R-:W-:Y:S01]  /*11d40*/  IMAD.MOV.U32 R6, RZ, RZ, R2 ;  /* 0x000000ffff067224 */ /* 0x000fe200078e0002 */
[----:B------:R-:W-:Y:S01]  /*11d50*/  MOV R0, 0x11d80 ;  /* 0x00011d8000007802 */ /* 0x000fe20000000f00 */
[----:B------:R-:W-:-:S07]  /*11d60*/  IMAD.MOV.U32 R7, RZ, RZ, R3 ;  /* 0x000000ffff077224 */ /* 0x000fce00078e0003 */
[----:B------:R-:W-:Y:S05]  /*11d70*/  CALL.REL.NOINC `($__internal_15_$__cuda_sm20_div_rn_f64_full) ;  /* 0x0000049400ac7944 */ /* 0x000fea0003c00000 */
[----:B------:R-:W-:Y:S01]  /*11d80*/  MOV R28, R6 ;  /* 0x00000006001c7202 */ /* 0x000fe20000000f00 */
[----:B------:R-:W-:-:S07]  /*11d90*/  IMAD.MOV.U32 R29, RZ, RZ, R7 ;  /* 0x000000ffff1d7224 */ /* 0x000fce00078e0007 */
.L_x_3101:
[----:B------:R-:W-:Y:S05]  /*11da0*/  BSYNC B0 ;  /* 0x0000000000007941 */ /* 0x000fea0003800000 */
.L_x_3100:
[----:B------:R-:W-:Y:S01]  /*11db0*/  DSETP.GEU.AND P4, PT, R2, 200, PT ;  /* 0x406900000200742a */ /* 0x000fe20003f8e000 */
[----:B------:R-:W-:Y:S01]  /*11dc0*/  UMOV UR4, 0x33333333 ;  /* 0x3333333300047882 */ /* 0x000fe20000000000 */
[----:B------:R-:W-:Y:S02]  /*11dd0*/  UMOV UR5, 0x3fd33333 ;  /* 0x3fd3333300057882 */ /* 0x000fe40000000000 */
[----:B------:R-:W-:Y:S02]  /*11de0*/  DSETP.LT.AND P1, PT, R28, UR4, PT ;  /* 0x000000041c007e2a */ /* 0x000fe4000bf21000 */
[----:B------:R-:W-:-:S14]  /*11df0*/  DSETP.GT.AND P0, PT, R2, 20, !P4 ;  /* 0x403400000200742a */ /* 0x000fdc0006704000 */
[----:B------:R-:W-:Y:S05]  /*11e00*/  @P0 BRA P1, `(.L_x_3102) ;  /* 0x0000010000140947 */ /* 0x000fea0000800000 */
[----:B------:R-:W-:Y:S01]  /*11e10*/  DSETP.GT.AND P0, PT, R2, 200, PT ;  /* 0x406900000200742a */ /* 0x000fe20003f04000 */
[----:B------:R-:W-:-:S13]  /*11e20*/  BSSY B0, `(.L_x_3103) ;  /* 0x0000038000007945 */ /* 0x000fda0003800000 */
[----:B------:R-:W-:Y:S05]  /*11e30*/  @!P0 BRA `(.L_x_3104) ;  /* 0x0000000000d88947 */ /* 0x000fea0003800000 */
[----:B------:R-:W0:Y:S01]  /*11e40*/  MUFU.RSQ64H R13, R3 ;  /* 0x00000003000d7308 */ /* 0x000e220000001c00 */
[----:B------:R-:W-:Y:S01]  /*11e50*/  VIADD R12, R3, 0xfcb00000 ;  /* 0xfcb00000030c7836 */ /* 0x000fe20000000000 */
[----:B------:R-:W-:Y:S01]  /*11e60*/  MOV R6, 0x0 ;  /* 0x0000000000067802 */ /* 0x000fe20000000f00 */
[----:B------:R-:W-:Y:S01]  /*11e70*/  IMAD.MOV.U32 R7, RZ, RZ, 0x3fd80000 ;  /* 0x3fd80000ff077424 */ /* 0x000fe200078e00ff */
[----:B------:R-:W-:Y:S02]  /*11e80*/  BSSY B3, `(.L_x_3105) ;  /* 0x0000019000037945 */ /* 0x000fe40003800000 */
[----:B------:R-:W-:Y:S01]  /*11e90*/  ISETP.GE.U32.AND P0, PT, R12, 0x7ca00000, PT ;  /* 0x7ca000000c00780c */ /* 0x000fe20003f06070 */
[----:B0-----:R-:W-:-:S08]  /*11ea0*/  DMUL R4, R12, R12 ;  /* 0x0000000c0c047228 */ /* 0x001fd00000000000 */
        /* <DEDUP_REMOVED lines=10> */
[----:B------:R-:W-:Y:S01]  /*11f50*/  IMAD.MOV.U32 R5, RZ, RZ, R11 ;  /* 0x000000ffff057224 */ /* 0x000fe200078e000b */
[----:B------:R-:W-:Y:S01]  /*11f60*/  MOV R11, R9 ;  /* 0x00000009000b7202 */ /* 0x000fe20000000f00 */
[----:B------:R-:W-:Y:S01]  /*11f70*/  IMAD.MOV.U32 R0, RZ, RZ, R6 ;  /* 0x000000ffff007224 */ /* 0x000fe200078e0006 */
[----:B------:R-:W-:Y:S01]  /*11f80*/  MOV R7, R15 ;  /* 0x0000000f00077202 */ /* 0x000fe20000000f00 */
[----:B------:R-:W-:Y:S01]  /*11f90*/  IMAD.MOV.U32 R4, RZ, RZ, R10 ;  /* 0x000000ffff047224 */ /* 0x000fe200078e000a */
[----:B------:R-:W-:Y:S01]  /*11fa0*/  MOV R10, 0x11ff0 ;  /* 0x00011ff0000a7802 */ /* 0x000fe20000000f00 */
[----:B------:R-:W-:Y:S02]  /*11fb0*/  IMAD.MOV.U32 R8, RZ, RZ, R14 ;  /* 0x000000ffff087224 */ /* 0x000fe400078e000e */
[----:B------:R-:W-:Y:S02]  /*11fc0*/  IMAD.MOV.U32 R6, RZ, RZ, R2 ;  /* 0x000000ffff067224 */ /* 0x000fe400078e0002 */
[----:B------:R-:W-:-:S07]  /*11fd0*/  IMAD.MOV.U32 R9, RZ, RZ, R3 ;  /* 0x000000ffff097224 */ /* 0x000fce00078e0003 */
[----:B------:R-:W-:Y:S05]  /*11fe0*/  CALL.REL.NOINC `($__internal_16_$__cuda_sm20_dsqrt_rn_f64_mediumpath_v1) ;  /* 0x0000049800a47944 */ /* 0x000fea0003c00000 */
[----:B------:R-:W-:Y:S01]  /*11ff0*/  MOV R4, R8 ;  /* 0x0000000800047202 */ /* 0x000fe20000000f00 */
[----:B------:R-:W-:-:S07]  /*12000*/  IMAD.MOV.U32 R5, RZ, RZ, R9 ;  /* 0x000000ffff057224 */ /* 0x000fce00078e0009 */
.L_x_3106:
[----:B------:R-:W-:Y:S05]  /*12010*/  BSYNC B3 ;  /* 0x0000000000037941 */ /* 0x000fea0003800000 */
.L_x_3105:
[----:B------:R-:W0:Y:S01]  /*12020*/  MUFU.RCP64H R7, R5 ;  /* 0x0000000500077308 */ /* 0x000e220000001800 */
[----:B------:R-:W-:Y:S01]  /*12030*/  IMAD.MOV.U32 R6, RZ, RZ, 0x1 ;  /* 0x00000001ff067424 */ /* 0x000fe200078e00ff */
[----:B------:R-:W-:Y:S05]  /*12040*/  BSSY B2, `(.L_x_3107) ;  /* 0x0000012000027945 */ /* 0x000fea0003800000 */
[----:B0-----:R-:W-:-:S08]  /*12050*/  DFMA R8, R6, -R4, 1 ;  /* 0x3ff000000608742b */ /* 0x001fd00000000804 */
[----:B------:R-:W-:-:S08]  /*12060*/  DFMA R8, R8, R8, R8 ;  /* 0x000000080808722b */ /* 0x000fd00000000008 */
[----:B------:R-:W-:-:S08]  /*12070*/  DFMA R8, R6, R8, R6 ;  /* 0x000000080608722b */ /* 0x000fd00000000006 */
[----:B------:R-:W-:-:S08]  /*12080*/  DFMA R6, R8, -R4, 1 ;  /* 0x3ff000000806742b */ /* 0x000fd00000000804 */
[----:B------:R-:W-:-:S08]  /*12090*/  DFMA R6, R8, R6, R8 ;  /* 0x000000060806722b */ /* 0x000fd00000000008 */
[----:B------:R-:W-:-:S08]  /*120a0*/  DMUL R8, R6, 4.5 ;  /* 0x4012000006087828 */ /* 0x000fd00000000000 */
[----:B------:R-:W-:-:S08]  /*120b0*/  DFMA R10, R8, -R4, 4.5 ;  /* 0x40120000080a742b */ /* 0x000fd00000000804 */
[----:B------:R-:W-:-:S10]  /*120c0*/  DFMA R6, R6, R10, R8 ;  /* 0x0000000a0606722b */ /* 0x000fd40000000008 */
[----:B------:R-:W-:-:S05]  /*120d0*/  FFMA R0, RZ, R5, R7 ;  /* 0x00000005ff007223 */ /* 0x000fca0000000007 */
[----:B------:R-:W-:-:S13]  /*120e0*/  FSETP.GT.AND P0, PT, |R0|, 1.469367938527859385e-39, PT ;  /* 0x001000000000780b */ /* 0x000fda0003f04200 */
[----:B------:R-:W-:Y:S05]  /*120f0*/  @P0 BRA `(.L_x_3108) ;  /* 0x0000000000180947 */ /* 0x000fea0003800000 */
[----:B------:R-:W-:Y:S01]  /*12100*/  MOV R6, R4 ;  /* 0x0000000400067202 */ /* 0x000fe20000000f00 */
[----:B------:R-:W-:Y:S01]  /*12110*/  IMAD.MOV.U32 R7, RZ, RZ, R5 ;  /* 0x000000ffff077224 */ /* 0x000fe200078e0005 */
[----:B------:R-:W-:Y:S01]  /*12120*/  MOV R9, 0x40120000 ;  /* 0x4012000000097802 */ /* 0x000fe20000000f00 */
[----:B------:R-:W-:Y:S01]  /*12130*/  IMAD.MOV.U32 R8, RZ, RZ, RZ ;  /* 0x000000ffff087224 */ /* 0x000fe200078e00ff */
[----:B------:R-:W-:-:S07]  /*12140*/  MOV R0, 0x12160 ;  /* 0x0001216000007802 */ /* 0x000fce0000000f00 */
[----:B------:R-:W-:Y:S05]  /*12150*/  CALL.REL.NOINC `($__internal_15_$__cuda_sm20_div_rn_f64_full) ;  /* 0x0000049000b47944 */ /* 0x000fea0003c00000 */
.L_x_3108:
[----:B------:R-:W-:Y:S05]  /*12160*/  BSYNC B2 ;  /* 0x0000000000027941 */ /* 0x000fea0003800000 */
.L_x_3107:
[----:B------:R-:W-:-:S14]  /*12170*/  DSETP.GEU.AND P0, PT, R28, R6, PT ;  /* 0x000000061c00722a */ /* 0x000fdc0003f0e000 */
[----:B------:R-:W-:Y:S05]  /*12180*/  @!P0 BREAK B0 ;  /* 0x0000000000008942 */ /* 0x000fea0003800000 */
[----:B------:R-:W-:Y:S05]  /*12190*/  @!P0 BRA `(.L_x_3109) ;  /* 0x0000004000f88947 */ /* 0x000fea0003800000 */
.L_x_3104:
[----:B------:R-:W-:Y:S05]  /*121a0*/  BSYNC B0 ;  /* 0x0000000000007941 */ /* 0x000fea0003800000 */
.L_x_3103:
[C---:B------:R-:W-:Y:S02]  /*121b0*/  DSETP.GT.AND P0, PT, R22.reuse, R2, PT ;  /* 0x000000021600722a */ /* 0x040fe40003f04000 */
[----:B------:R-:W-:-:S14]  /*121c0*/  DSETP.GT.AND P1, PT, R22, 1, PT ;  /* 0x3ff000001600742a */ /* 0x000fdc0003f24000 */
[----:B------:R-:W-:Y:S05]  /*121d0*/  @P0 BRA P1, `(.L_x_3110) ;  /* 0x0000004000c80947 */ /* 0x000fea0000800000 */
[----:B------:R-:W-:Y:S01]  /*121e0*/  UMOV UR4, 0x9999999a ;  /* 0x9999999a00047882 */ /* 0x000fe20000000000 */
[----:B------:R-:W-:Y:S01]  /*121f0*/  UMOV UR5, 0x3fd99999 ;  /* 0x3fd9999900057882 */ /* 0x000fe20000000000 */
[----:B------:R-:W-:Y:S01]  /*12200*/  DADD R32, R2, -R22 ;  /* 0x0000000002207229 */ /* 0x000fe20000000816 */
[----:B------:R-:W-:Y:S01]  /*12210*/  BSSY B0, `(.L_x_3111) ;  /* 0x00003ee000007945 */ /* 0x000fe20003800000 */
[----:B------:R-:W-:-:S08]  /*12220*/  DMUL R4, R24, UR4 ;  /* 0x0000000418047c28 */ /* 0x000fd00008000000 */
[----:B------:R-:W-:-:S14]  /*12230*/  DSETP.GT.AND P0, PT, |R32|, R4, PT ;  /* 0x000000042000722a */ /* 0x000fdc0003f04200 */
[----:B------:R-:W-:Y:S05]  /*12240*/  @P0 BRA `(.L_x_3112) ;  /* 0x0000002800bc0947 */ /* 0x000fea0003800000 */
[----:B------:R-:W-:Y:S01]  /*12250*/  IMAD.MOV.U32 R10, RZ, RZ, -0x184c2289 ;  /* 0xe7b3dd77ff0a7424 */ /* 0x000fe200078e00ff */
[----:B------:R-:W-:Y:S01]  /*12260*/  MOV R12, 0xe5f3508a ;  /* 0xe5f3508a000c7802 */ /* 0x000fe20000000f00 */
[----:B------:R-:W-:Y:S01]  /*12270*/  IMAD.MOV.U32 R11, RZ, RZ, 0x407c1f1c ;  /* 0x407c1f1cff0b7424 */ /* 0x000fe200078e00ff */
[----:B------:R-:W-:Y:S01]  /*12280*/  MOV R15, 0x40f28df4 ;  /* 0x40f28df4000f7802 */ /* 0x000fe20000000f00 */
[----:B------:R-:W-:Y:S01]  /*12290*/  IMAD.MOV.U32 R13, RZ, RZ, 0x40bb2bff ;  /* 0x40bb2bffff0d7424 */ /* 0x000fe200078e00ff */
[----:B------:R-:W-:Y:S01]  /*122a0*/  MOV R18, 0x13d667e3 ;  /* 0x13d667e300127802 */ /* 0x000fe20000000f00 */
[----:B------:R-:W-:Y:S01]  /*122b0*/  IMAD.MOV.U32 R14, RZ, RZ, -0x4fb522f0 ;  /* 0xb04add10ff0e7424 */ /* 0x000fe200078e00ff */
[----:B------:R0:W-:Y:S01]  /*122c0*/  STL.64 [R1+0x18], R10 ;  /* 0x0000180a01007387 */ /* 0x0001e20000100a00 */
[----:B------:R-:W-:Y:S01]  /*122d0*/  IMAD.MOV.U32 R16, RZ, RZ, 0x3bfd7560 ;  /* 0x3bfd7560ff107424 */ /* 0x000fe200078e00ff */
[----:B------:R-:W-:Y:S01]  /*122e0*/  MOV R21, 0x416bdba1 ;  /* 0x416bdba100157802 */ /* 0x000fe20000000f00 */
[----:B------:R-:W-:Y:S01]  /*122f0*/  IMAD.MOV.U32 R17, RZ, RZ, 0x41225e07 ;  /* 0x41225e07ff117424 */ /* 0x000fe200078e00ff */
[----:B------:R1:W-:Y:S01]  /*12300*/  STL.64 [R1+0x20], R12 ;  /* 0x0000200c01007387 */ /* 0x0003e20000100a00 */
[----:B------:R-:W-:Y:S01]  /*12310*/  IMAD.MOV.U32 R19, RZ, RZ, 0x414a9038 ;  /* 0x414a9038ff137424 */ /* 0x000fe200078e00ff */
[----:B------:R-:W-:Y:S01]  /*12320*/  MOV R31, 0x419cbd69 ;  /* 0x419cbd69001f7802 */ /* 0x000fe20000000f00 */
[----:B------:R-:W-:Y:S01]  /*12330*/  IMAD.MOV.U32 R20, RZ, RZ, 0x42ce50ea ;  /* 0x42ce50eaff147424 */ /* 0x000fe200078e00ff */
[----:B------:R2:W-:Y:S01]  /*12340*/  STL.64 [R1+0x28], R14 ;  /* 0x0000280e01007387 */ /* 0x0005e20000100a00 */
[----:B------:R-:W-:Y:S01]  /*12350*/  IMAD.MOV.U32 R28, RZ, RZ, 0x4a98efce ;  /* 0x4a98efceff1c7424 */ /* 0x000fe200078e00ff */
[----:B------:R-:W-:Y:S01]  /*12360*/  DSETP.GT.AND P0, PT, R24, 1, PT ;  /* 0x3ff000001800742a */ /* 0x000fe20003f04000 */
[----:B------:R-:W-:Y:S01]  /*12370*/  IMAD.MOV.U32 R29, RZ, RZ, 0x4184aa64 ;  /* 0x4184aa64ff1d7424 */ /* 0x000fe200078e00ff */
[----:B0-----:R-:W-:Y:S01]  /*12380*/  MOV R10, 0x0 ;  /* 0x00000000000a7802 */ /* 0x001fe20000000f00 */
[----:B------:R-:W-:Y:S01]  /*12390*/  IMAD.MOV.U32 R11, RZ, RZ, 0x3ff00000 ;  /* 0x3ff00000ff0b7424 */ /* 0x000fe200078e00ff */
[----:B------:R0:W-:Y:S01]  /*123a0*/  STL.64 [R1+0x30], R16 ;  /* 0x0000301001007387 */ /* 0x0001e20000100a00 */
[----:B------:R-:W-:Y:S01]  /*123b0*/  IMAD.MOV.U32 R30, RZ, RZ, -0x80000000 ;  /* 0x80000000ff1e7424 */ /* 0x000fe200078e00ff */
[----:B-1----:R-:W-:Y:S01]  /*123c0*/  MOV R13, 0x40508000 ;  /* 0x40508000000d7802 */ /* 0x002fe20000000f00 */
[----:B------:R-:W-:Y:S01]  /*123d0*/  IMAD.MOV.U32 R12, RZ, RZ, 0x0 ;  /* 0x00000000ff0c7424 */ /* 0x000fe200078e00ff */
[----:B------:R1:W-:Y:S01]  /*123e0*/  STL.64 [R1+0x38], R18 ;  /* 0x0000381201007387 */ /* 0x0003e20000100a00 */
[----:B------:R-:W-:Y:S01]  /*123f0*/  IMAD.MOV.U32 R34, RZ, RZ, 0x0 ;  /* 0x00000000ff227424 */ /* 0x000fe200078e00ff */
[----:B------:R-:W-:Y:S01]  /*12400*/  MOV R6, 0x77f7c44b ;  /* 0x77f7c44b00067802 */ /* 0x000fe20000000f00 */
[----:B--2---:R-:W-:Y:S01]  /*12410*/  IMAD.MOV.U32 R14, RZ, RZ, 0x0 ;  /* 0x00000000ff0e7424 */ /* 0x004fe200078e00ff */
[----:B------:R2:W-:Y:S01]  /*12420*/  STL.64 [R1+0x40], R20 ;  /* 0x0000401401007387 */ /* 0x0005e20000100a00 */
[----:B------:R-:W-:Y:S01]  /*12430*/  IMAD.MOV.U32 R15, RZ, RZ, 0x409e1400 ;  /* 0x409e1400ff0f7424 */ /* 0x000fe200078e00ff */
[----:B------:R-:W-:Y:S01]  /*12440*/  MOV R9, 0x40338519 ;  /* 0x4033851900097802 */ /* 0x000fe20000000f00 */
[----:B------:R-:W-:Y:S01]  /*12450*/  IMAD.MOV.U32 R35, RZ, RZ, 0x418308a8 ;  /* 0x418308a8ff237424 */ /* 0x000fe200078e00ff */
[----:B------:R3:W-:Y:S01]  /*12460*/  STL.64 [R1+0x48], R28 ;  /* 0x0000481c01007387 */ /* 0x0007e20000100a00 */
[----:B0-----:R-:W-:Y:S01]  /*12470*/  MOV R16, 0x0 ;  /* 0x0000000000107802 */ /* 0x001fe20000000f00 */
[----:B------:R-:W-:Y:S01]  /*12480*/  IMAD.MOV.U32 R17, RZ, RZ, 0x40dfe780 ;  /* 0x40dfe780ff117424 */ /* 0x000fe200078e00ff */
[----:B------:R-:W-:Y:S01]  /*12490*/  BSSY B3, `(.L_x_3113) ;  /* 0x0000049000037945 */ /* 0x000fe20003800000 */
[----:B------:R0:W-:Y:S01]  /*124a0*/  STL.64 [R1+0x1388], R10 ;  /* 0x0013880a01007387 */ /* 0x0001e20000100a00 */
[----:B-1----:R-:W-:Y:S01]  /*124b0*/  IMAD.MOV.U32 R18, RZ, RZ, 0x0 ;  /* 0x00000000ff127424 */ /* 0x002fe200078e00ff */
[----:B------:R-:W-:Y:S01]  /*124c0*/  MOV R19, 0x4115d0bc ;  /* 0x4115d0bc00137802 */ /* 0x000fe20000000f00 */
[----:B------:R-:W-:Y:S01]  /*124d0*/  IMAD.MOV.U32 R4, RZ, RZ, 0x6a172145 ;  /* 0x6a172145ff047424 */ /* 0x000fe200078e00ff */
[----:B------:R1:W-:Y:S01]  /*124e0*/  STL.64 [R1+0x1390], R12 ;  /* 0x0013900c01007387 */ /* 0x0003e20000100a00 */
[----:B--2---:R-:W-:Y:S01]  /*124f0*/  IMAD.MOV.U32 R20, RZ, RZ, 0x0 ;  /* 0x00000000ff147424 */ /* 0x004fe200078e00ff */
[----:B------:R-:W-:Y:S01]  /*12500*/  IADD3 R0, R1, 0x1388, RZ ;  /* 0x0000138801007810 */ /* 0x000fe20007ffe0ff */
[----:B------:R-:W-:Y:S01]  /*12510*/  IMAD.MOV.U32 R21, RZ, RZ, 0x41441f7b ;  /* 0x41441f7bff157424 */ /* 0x000fe200078e00ff */
[----:B---3--:R-:W-:Y:S01]  /*12520*/  MOV R28, 0xe0000000 ;  /* 0xe0000000001c7802 */ /* 0x008fe20000000f00 */
[----:B------:R-:W-:Y:S01]  /*12530*/  IMAD.MOV.U32 R29, RZ, RZ, 0x41697171 ;  /* 0x41697171ff1d7424 */ /* 0x000fe200078e00ff */
[----:B------:R-:W-:Y:S01]  /*12540*/  STL.64 [R1+0x1398], R14 ;  /* 0x0013980e01007387 */ /* 0x000fe20000100a00 */
[----:B------:R-:W-:-:S02]  /*12550*/  IMAD.MOV.U32 R5, RZ, RZ, 0x3f78d44d ;  /* 0x3f78d44dff057424 */ /* 0x000fc400078e00ff */
[----:B0-----:R-:W-:Y:S01]  /*12560*/  IMAD.MOV.U32 R10, RZ, RZ, 0x70000000 ;  /* 0x70000000ff0a7424 */ /* 0x001fe200078e00ff */
[----:B------:R-:W-:Y:S01]  /*12570*/  STL.64 [R1+0x13a0], R16 ;  /* 0x0013a01001007387 */ /* 0x000fe20000100a00 */
[----:B------:R-:W-:Y:S01]  /*12580*/  IMAD.MOV.U32 R11, RZ, RZ, 0x41991871 ;  /* 0x41991871ff0b7424 */ /* 0x000fe200078e00ff */
[----:B-1----:R-:W-:Y:S01]  /*12590*/  MOV R12, 0xb0000000 ;  /* 0xb0000000000c7802 */ /* 0x002fe20000000f00 */
[----:B------:R-:W-:Y:S01]  /*125a0*/  IMAD.MOV.U32 R13, RZ, RZ, 0x41a1fda6 ;  /* 0x41a1fda6ff0d7424 */ /* 0x000fe200078e00ff */
[----:B------:R-:W-:Y:S01]  /*125b0*/  STL.64 [R1+0x13a8], R18 ;  /* 0x0013a81201007387 */ /* 0x000fe20000100a00 */
[----:B------:R-:W-:Y:S02]  /*125c0*/  IMAD.MOV.U32 R7, RZ, RZ, 0x3fe0509f ;  /* 0x3fe0509fff077424 */ /* 0x000fe400078e00ff */
[----:B------:R-:W-:Y:S01]  /*125d0*/  IMAD.MOV.U32 R8, RZ, RZ, -0x19c7c7e ;  /* 0xfe638382ff087424 */ /* 0x000fe200078e00ff */
[----:B------:R-:W-:Y:S04]  /*125e0*/  STL.64 [R1+0x13b0], R20 ;  /* 0x0013b01401007387 */ /* 0x000fe80000100a00 */
[----:B------:R-:W-:Y:S04]  /*125f0*/  STL.64 [R1+0x13b8], R28 ;  /* 0x0013b81c01007387 */ /* 0x000fe80000100a00 */
[----:B------:R-:W-:Y:S04]  /*12600*/  STL.64 [R1+0x13c8], R10 ;  /* 0x0013c80a01007387 */ /* 0x000fe80000100a00 */
[----:B------:R-:W-:Y:S04]  /*12610*/  STL.64 [R1+0x13d0], R12 ;  /* 0x0013d00c01007387 */ /* 0x000fe80000100a00 */
[----:B------:R-:W-:Y:S04]  /*12620*/  STL.64 [R1+0x13d8], R30 ;  /* 0x0013d81e01007387 */ /* 0x000fe80000100a00 */
[----:B------:R-:W-:Y:S04]  /*12630*/  STL.64 [R1+0x13e0], R34 ;  /* 0x0013e02201007387 */ /* 0x000fe80000100a00 */
[----:B------:R-:W-:Y:S04]  /*12640*/  STL.64 [R1+0x13e8], RZ ;  /* 0x0013e8ff01007387 */ /* 0x000fe80000100a00 */
[----:B------:R0:W-:Y:S04]  /*12650*/  STL.64 [R1], R4 ;  /* 0x0000000401007387 */ /* 0x0001e80000100a00 */
[----:B------:R1:W-:Y:S04]  /*12660*/  STL.64 [R1+0x8], R6 ;  /* 0x0000080601007387 */ /* 0x0003e80000100a00 */
[----:B------:R2:W-:Y:S01]  /*12670*/  STL.64 [R1+0x10], R8 ;  /* 0x0000100801007387 */ /* 0x0005e20000100a00 */
[----:B0-----:R-:W-:Y:S01]  /*12680*/  MOV R4, 0xed270dce ;  /* 0xed270dce00047802 */ /* 0x001fe20000000f00 */
[----:B------:R-:W-:-:S02]  /*12690*/  IMAD.MOV.U32 R5, RZ, RZ, 0x4194972f ;  /* 0x4194972fff057424 */ /* 0x000fc400078e00ff */
[----:B-1----:R-:W-:Y:S01]  /*126a0*/  IMAD.MOV.U32 R6, RZ, RZ, -0x1388dcfa ;  /* 0xec772306ff067424 */ /* 0x002fe200078e00ff */
[----:B------:R-:W-:Y:S02]  /*126b0*/  MOV R7, 0x4198bf15 ;  /* 0x4198bf1500077802 */ /* 0x000fe40000000f00 */
[----:B------:R0:W-:Y:S01]  /*126c0*/  STL.64 [R1+0x50], R4 ;  /* 0x0000500401007387 */ /* 0x0001e20000100a00 */
[----:B--2---:R-:W-:Y:S02]  /*126d0*/  IMAD.MOV.U32 R8, RZ, RZ, -0x30b135d2 ;  /* 0xcf4eca2eff087424 */ /* 0x004fe400078e00ff */
[----:B------:R-:W-:Y:S01]  /*126e0*/  IMAD.MOV.U32 R9, RZ, RZ, 0x418b2298 ;  /* 0x418b2298ff097424 */ /* 0x000fe200078e00ff */
[----:B------:R1:W-:Y:S04]  /*126f0*/  STL.64 [R1+0x58], R6 ;  /* 0x0000580601007387 */ /* 0x0003e80000100a00 */
[----:B------:R2:W-:Y:S01]  /*12700*/  STL.64 [R1+0x60], R8 ;  /* 0x0000600801007387 */ /* 0x0005e20000100a00 */
[----:B0-----:R-:W-:Y:S01]  /*12710*/  IMAD.MOV.U32 R4, RZ, RZ, -0x70000000 ;  /* 0x90000000ff047424 */ /* 0x001fe200078e00ff */
[----:B------:R-:W-:-:S02]  /*12720*/  MOV R5, 0x4185eeb6 ;  /* 0x4185eeb600057802 */ /* 0x000fc40000000f00 */
[----:B-1----:R-:W-:-:S03]  /*12730*/  MOV R6, 0x6a172145 ;  /* 0x6a17214500067802 */ /* 0x002fc60000000f00 */
[----:B------:R0:W-:Y:S01]  /*12740*/  STL.64 [R1+0x13c0], R4 ;  /* 0x0013c00401007387 */ /* 0x0001e20000100a00 */
[----:B------:R-:W-:Y:S02]  /*12750*/  IMAD.MOV.U32 R7, RZ, RZ, 0x3f78d44d ;  /* 0x3f78d44dff077424 */ /* 0x000fe400078e00ff */
[----:B--2---:R-:W-:Y:S02]  /*12760*/  IMAD.MOV.U32 R9, RZ, RZ, RZ ;  /* 0x000000ffff097224 */ /* 0x004fe400078e00ff */
[----:B------:R-:W-:Y:S02]  /*12770*/  IMAD.MOV.U32 R8, RZ, RZ, 0x1 ;  /* 0x00000001ff087424 */ /* 0x000fe400078e00ff */
[----:B0-----:R-:W-:Y:S01]  /*12780*/  IMAD.MOV.U32 R4, RZ, RZ, R2 ;  /* 0x000000ffff047224 */ /* 0x001fe200078e0002 */
[----:B------:R-:W-:Y:S01]  /*12790*/  MOV R5, R3 ;  /* 0x0000000300057202 */ /* 0x000fe20000000f00 */
[----:B------:R-:W-:Y:S06]  /*127a0*/  @!P0 BRA `(.L_x_3114) ;  /* 0x00000000005c8947 */ /* 0x000fec0003800000 */
[----:B------:R-:W0:Y:S01]  /*127b0*/  MUFU.RCP64H R5, R3 ;  /* 0x0000000300057308 */ /* 0x000e220000001800 */
[----:B------:R-:W-:Y:S01]  /*127c0*/  VIADD R4, R3, 0x300402 ;  /* 0x0030040203047836 */ /* 0x000fe20000000000 */
[----:B------:R-:W-:Y:S04]  /*127d0*/  BSSY B4, `(.L_x_3115) ;  /* 0x0000010000047945 */ /* 0x000fe80003800000 */
[----:B------:R-:W-:Y:S01]  /*127e0*/  FSETP.GEU.AND P0, PT, |R4|, 5.8789094863358348022e-39, PT ;  /* 0x004004020400780b */ /* 0x000fe20003f0e200 */
[----:B0-----:R-:W-:-:S08]  /*127f0*/  DFMA R6, -R2, R4, 1 ;  /* 0x3ff000000206742b */ /* 0x001fd00000000104 */
[----:B------:R-:W-:-:S08]  /*12800*/  DFMA R6, R6, R6, R6 ;  /* 0x000000060606722b */ /* 0x000fd00000000006 */
[----:B------:R-:W-:-:S08]  /*12810*/  DFMA R6, R4, R6, R4 ;  /* 0x000000060406722b */ /* 0x000fd00000000004 */
[----:B------:R-:W-:-:S08]  /*12820*/  DFMA R8, -R2, R6, 1 ;  /* 0x3ff000000208742b */ /* 0x000fd00000000106 */
[----:B------:R-:W-:Y:S01]  /*12830*/  DFMA R4, R6, R8, R6 ;  /* 0x000000080604722b */ /* 0x000fe20000000006 */
[----:B------:R-:W-:Y:S10]  /*12840*/  @P0 BRA `(.L_x_3116) ;  /* 0x0000000000200947 */ /* 0x000ff40003800000 */
[----:B------:R-:W-:Y:S01]  /*12850*/  LOP3.LUT R4, R3, 0x7fffffff, RZ, 0xc0, !PT ;  /* 0x7fffffff03047812 */ /* 0x000fe200078ec0ff */
[----:B------:R-:W-:Y:S01]  /*12860*/  IMAD.MOV.U32 R10, RZ, RZ, R2 ;  /* 0x000000ffff0a7224 */ /* 0x000fe200078e0002 */
[----:B------:R-:W-:Y:S02]  /*12870*/  MOV R11, R3 ;  /* 0x00000003000b7202 */ /* 0x000fe40000000f00 */
[----:B------:R-:W-:Y:S01]  /*12880*/  MOV R12, 0x128b0 ;  /* 0x000128b0000c7802 */ /* 0x000fe20000000f00 */
[----:B------:R-:W-:-:S07]  /*12890*/  VIADD R9, R4, 0xfff00000 ;  /* 0xfff0000004097836 */ /* 0x000fce0000000000 */
[----:B------:R-:W-:Y:S05]  /*128a0*/  CALL.REL.NOINC `($__internal_14_$__cuda_sm20_dblrcp_rn_slowpath_v3) ;  /* 0x0000048800347944 */ /* 0x000fea0003c00000 */
[----:B------:R-:W-:Y:S01]  /*128b0*/  IMAD.MOV.U32 R4, RZ, RZ, R6 ;  /* 0x000000ffff047224 */ /* 0x000fe200078e0006 */
[----:B------:R-:W-:-:S07]  /*128c0*/  MOV R5, R7 ;  /* 0x0000000700057202 */ /* 0x000fce0000000f00 */
.L_x_3116:
[----:B------:R-:W-:Y:S05]  /*128d0*/  BSYNC B4 ;  /* 0x0000000000047941 */ /* 0x000fea0003800000 */
.L_x_3115:
[----:B------:R-:W-:Y:S01]  /*128e0*/  HFMA2.MMA R6, -RZ, RZ, -29.21875, -12.359375 ;  /* 0xcf4eca2eff067435 */ /* 0x000fe200000001ff */
[----:B------:R-:W-:Y:S02]  /*128f0*/  IMAD.MOV.U32 R9, RZ, RZ, 0xc ;  /* 0x0000000cff097424 */ /* 0x000fe400078e00ff */
[----:B------:R-:W-:Y:S02]  /*12900*/  IMAD.MOV.U32 R8, RZ, RZ, -0x1 ;  /* 0xffffffffff087424 */ /* 0x000fe400078e00ff */
[----:B------:R-:W-:-:S07]  /*12910*/  IMAD.MOV.U32 R7, RZ, RZ, 0x418b2298 ;  /* 0x418b2298ff077424 */ /* 0x000fce00078e00ff */
.L_x_3114:
[----:B------:R-:W-:Y:S05]  /*12920*/  BSYNC B3 ;  /* 0x0000000000037941 */ /* 0x000fea0003800000 */
.L_x_3113:
[----:B------:R-:W-:Y:S01]  /*12930*/  DSETP.GT.AND P0, PT, R24, 1, PT ;  /* 0x3ff000001800742a */ /* 0x000fe20003f04000 */
[----:B------:R-:W-:-:S13]  /*12940*/  IMAD.SHL.U32 R65, R8, 0x8, RZ ;  /* 0x0000000808417824 */ /* 0x000fda00078e00ff */
[----:B------:R-:W-:-:S05]  /*12950*/  @P0 IADD3 R0, R1, 0x13e8, RZ ;  /* 0x000013e801000810 */ /* 0x000fca0007ffe0ff */
[----:B------:R-:W-:-:S05]  /*12960*/  IMAD.IADD R0, R0, 0x1, R65 ;  /* 0x0000000100007824 */ /* 0x000fca00078e0241 */
[----:B------:R0:W2:Y:S01]  /*12970*/  LDL.64 R36, [R0] ;  /* 0x0000000000247983 */ /* 0x0000a20000100a00 */
[----:B------:R-:W-:-:S05]  /*12980*/  IMAD.IADD R15, R0, 0x1, R65 ;  /* 0x00000001000f7824 */ /* 0x000fca00078e0241 */
[----:B------:R-:W3:Y:S01]  /*12990*/  LDL.64 R38, [R15] ;  /* 0x000000000f267983 */ /* 0x000ee20000100a00 */
[----:B------:R-:W-:-:S05]  /*129a0*/  IADD3 R10, R15, R65, RZ ;  /* 0x000000410f0a7210 */ /* 0x000fca0007ffe0ff */
[----:B------:R1:W4:Y:S01]  /*129b0*/  LDL.64 R42, [R10] ;  /* 0x000000000a2a7983 */ /* 0x0003220000100a00 */
[----:B------:R-:W-:-:S05]  /*129c0*/  IMAD.IADD R14, R10, 0x1, R65 ;  /* 0x000000010a0e7824 */ /* 0x000fca00078e0241 */
[----:B------:R5:W4:Y:S01]  /*129d0*/  LDL.64 R44, [R14] ;  /* 0x000000000e2c7983 */ /* 0x000b220000100a00 */
[----:B------:R-:W-:-:S05]  /*129e0*/  IMAD.IADD R13, R14, 0x1, R65 ;  /* 0x000000010e0d7824 */ /* 0x000fca00078e0241 */
[----:B------:R-:W4:Y:S01]  /*129f0*/  LDL.64 R40, [R13] ;  /* 0x000000000d287983 */ /* 0x000f220000100a00 */
[----:B------:R-:W-:Y:S01]  /*12a00*/  IADD3 R12, R13, R65, RZ ;  /* 0x000000410d0c7210 */ /* 0x000fe20007ffe0ff */
[----:B0-----:R-:W-:-:S04]  /*12a10*/  IMAD.IADD R0, R9, 0x1, R8 ;  /* 0x0000000109007824 */ /* 0x001fc800078e0208 */
[----:B------:R0:W4:Y:S01]  /*12a20*/  LDL.64 R46, [R12] ;  /* 0x000000000c2e7983 */ /* 0x0001220000100a00 */
[----:B------:R-:W-:Y:S01]  /*12a30*/  IMAD.IADD R11, R12, 0x1, R65 ;  /* 0x000000010c0b7824 */ /* 0x000fe200078e0241 */
[----:B------:R-:W-:-:S04]  /*12a40*/  LEA R0, R0, R1, 0x3 ;  /* 0x0000000100007211 */ /* 0x000fc800078e18ff */
[----:B------:R0:W4:Y:S01]  /*12a50*/  LDL.64 R60, [R11] ;  /* 0x000000000b3c7983 */ /* 0x0001220000100a00 */
[----:B-1----:R-:W-:-:S03]  /*12a60*/  IMAD.IADD R10, R11, 0x1, R65 ;  /* 0x000000010b0a7824 */ /* 0x002fc600078e0241 */
[----:B------:R1:W4:Y:S01]  /*12a70*/  LDL.64 R62, [R0] ;  /* 0x00000000003e7983 */ /* 0x0003220000100a00 */
[----:B-----5:R-:W-:-:S03]  /*12a80*/  IMAD.IADD R14, R65, 0x1, R0 ;  /* 0x00000001410e7824 */ /* 0x020fc600078e0200 */
[----:B------:R5:W4:Y:S01]  /*12a90*/  LDL.64 R56, [R10] ;  /* 0x000000000a387983 */ /* 0x000b220000100a00 */
[----:B------:R-:W-:-:S03]  /*12aa0*/  IADD3 R9, R10, R65, RZ ;  /* 0x000000410a097210 */ /* 0x000fc60007ffe0ff */
[----:B------:R-:W4:Y:S01]  /*12ab0*/  LDL.64 R58, [R14] ;  /* 0x000000000e3a7983 */ /* 0x000f220000100a00 */
[----:B0-----:R-:W-:-:S03]  /*12ac0*/  IMAD.IADD R12, R14, 0x1, R65 ;  /* 0x000000010e0c7824 */ /* 0x001fc600078e0241 */
[----:B------:R0:W4:Y:S01]  /*12ad0*/  LDL.64 R54, [R9] ;  /* 0x0000000009367983 */ /* 0x0001220000100a00 */
[----:B------:R-:W-:-:S03]  /*12ae0*/  IMAD.IADD R8, R9, 0x1, R65 ;  /* 0x0000000109087824 */ /* 0x000fc600078e0241 */
[----:B------:R-:W4:Y:S01]  /*12af0*/  LDL.64 R52, [R12] ;  /* 0x000000000c347983 */ /* 0x000f220000100a00 */
[----:B------:R-:W-:-:S03]  /*12b00*/  IADD3 R11, R12, R65, RZ ;  /* 0x000000410c0b7210 */ /* 0x000fc60007ffe0ff */
[----:B------:R-:W4:Y:S01]  /*12b10*/  LDL.64 R50, [R8] ;  /* 0x0000000008327983 */ /* 0x000f220000100a00 */
[----:B-1----:R-:W-:-:S03]  /*12b20*/  IMAD.IADD R0, R8, 0x1, R65 ;  /* 0x0000000108007824 */ /* 0x002fc600078e0241 */
[----:B------:R-:W4:Y:S01]  /*12b30*/  LDL.64 R48, [R11] ;  /* 0x000000000b307983 */ /* 0x000f220000100a00 */
[--C-:B-----5:R-:W-:Y:S01]  /*12b40*/  IMAD.IADD R10, R11, 0x1, R65.reuse ;  /* 0x000000010b0a7824 */ /* 0x120fe200078e0241 */
[----:B------:R-:W-:Y:S02]  /*12b50*/  IADD3 R34, R0, R65, RZ ;  /* 0x0000004100227210 */ /* 0x000fe40007ffe0ff */
[----:B------:R1:W5:Y:S01]  /*12b60*/  LDL.64 R30, [R0] ;  /* 0x00000000001e7983 */ /* 0x0003620000100a00 */
[----:B0-----:R-:W-:-:S03]  /*12b70*/  IMAD.IADD R9, R10, 0x1, R65 ;  /* 0x000000010a097824 */ /* 0x001fc600078e0241 */
[----:B------:R-:W5:Y:S04]  /*12b80*/  LDL.64 R28, [R10] ;  /* 0x000000000a1c7983 */ /* 0x000f680000100a00 */
[----:B------:R-:W5:Y:S04]  /*12b90*/  LDL.64 R34, [R34] ;  /* 0x0000000022227983 */ /* 0x000f680000100a00 */
[----:B------:R-:W5:Y:S01]  /*12ba0*/  LDL.64 R20, [R9] ;  /* 0x0000000009147983 */ /* 0x000f620000100a00 */
[----:B------:R-:W-:-:S05]  /*12bb0*/  IMAD.IADD R64, R9, 0x1, R65 ;  /* 0x0000000109407824 */ /* 0x000fca00078e0241 */
[----:B------:R0:W5:Y:S01]  /*12bc0*/  LDL.64 R18, [R64] ;  /* 0x0000000040127983 */ /* 0x0001620000100a00 */
[----:B------:R-:W-:-:S05]  /*12bd0*/  IADD3 R68, R64, R65, RZ ;  /* 0x0000004140447210 */ /* 0x000fca0007ffe0ff */
[----:B------:R-:W5:Y:S01]  /*12be0*/  LDL.64 R16, [R68] ;  /* 0x0000000044107983 */ /* 0x000f620000100a00 */
[----:B------:R-:W-:-:S05]  /*12bf0*/  IMAD.IADD R67, R68, 0x1, R65 ;  /* 0x0000000144437824 */ /* 0x000fca00078e0241 */
[----:B------:R-:W5:Y:S01]  /*12c00*/  LDL.64 R14, [R67] ;  /* 0x00000000430e7983 */ /* 0x000f620000100a00 */
[----:B------:R-:W-:-:S05]  /*12c10*/  IMAD.IADD R66, R67, 0x1, R65 ;  /* 0x0000000143427824 */ /* 0x000fca00078e0241 */
[----:B------:R-:W5:Y:S01]  /*12c20*/  LDL.64 R12, [R66] ;  /* 0x00000000420c7983 */ /* 0x000f620000100a00 */
[----:B-1----:R-:W-:-:S05]  /*12c30*/  IADD3 R0, R66, R65, RZ ;  /* 0x0000004142007210 */ /* 0x002fca0007ffe0ff */
[----:B------:R-:W5:Y:S01]  /*12c40*/  LDL.64 R10, [R0] ;  /* 0x00000000000a7983 */ /* 0x000f620000100a00 */
[----:B------:R-:W-:-:S06]  /*12c50*/  IMAD.IADD R8, R0, 0x1, R65 ;  /* 0x0000000100087824 */ /* 0x000fcc00078e0241 */
[----:B------:R-:W5:Y:S01]  /*12c60*/  LDL.64 R8, [R8] ;  /* 0x0000000008087983 */ /* 0x000f620000100a00 */
[----:B------:R-:W-:Y:S01]  /*12c70*/  FSEL R65, RZ, 1.875, P0 ;  /* 0x3ff00000ff417808 */ /* 0x000fe20000000000 */
[----:B0-----:R-:W-:Y:S01]  /*12c80*/  IMAD.MOV.U32 R64, RZ, RZ, RZ ;  /* 0x000000ffff407224 */ /* 0x001fe200078e00ff */
[----:B------:R-:W-:Y:S01]  /*12c90*/  UMOV UR4, 0xb9800000 ;  /* 0xb980000000047882 */ /* 0x000fe20000000000 */
[----:B------:R-:W-:Y:S01]  /*12ca0*/  UMOV UR5, 0x40181945 ;  /* 0x4018194500057882 */ /* 0x000fe20000000000 */
[----:B------:R-:W-:Y:S03]  /*12cb0*/  BSSY B2, `(.L_x_3117) ;  /* 0x000002f000027945 */ /* 0x000fe60003800000 */
[----:B--2---:R-:W-:-:S08]  /*12cc0*/  DFMA R36, R4, R64, R36 ;  /* 0x000000400424722b */ /* 0x004fd00000000024 */
[----:B---3--:R-:W-:-:S08]  /*12cd0*/  DFMA R36, R36, R4, R38 ;  /* 0x000000042424722b */ /* 0x008fd00000000026 */
[----:B----4-:R-:W-:-:S08]  /*12ce0*/  DFMA R36, R36, R4, R42 ;  /* 0x000000042424722b */ /* 0x010fd0000000002a */
[----:B------:R-:W-:-:S08]  /*12cf0*/  DFMA R36, R36, R4, R44 ;  /* 0x000000042424722b */ /* 0x000fd0000000002c */
[----:B------:R-:W-:-:S08]  /*12d00*/  DFMA R36, R36, R4, R40 ;  /* 0x000000042424722b */ /* 0x000fd00000000028 */
[----:B------:R-:W-:Y:S02]  /*12d10*/  DFMA R36, R36, R4, R46 ;  /* 0x000000042424722b */ /* 0x000fe4000000002e */
[----:B------:R-:W-:-:S06]  /*12d20*/  DFMA R6, R4, R6, R62 ;  /* 0x000000060406722b */ /* 0x000fcc000000003e */
[-C--:B------:R-:W-:Y:S02]  /*12d30*/  DFMA R36, R36, R4.reuse, R60 ;  /* 0x000000042424722b */ /* 0x080fe4000000003c */
[----:B------:R-:W-:-:S06]  /*12d40*/  DFMA R6, R6, R4, R58 ;  /* 0x000000040606722b */ /* 0x000fcc000000003a */
[-C--:B------:R-:W-:Y:S02]  /*12d50*/  DFMA R36, R36, R4.reuse, R56 ;  /* 0x000000042424722b */ /* 0x080fe40000000038 */
[----:B------:R-:W-:-:S06]  /*12d60*/  DFMA R6, R6, R4, R52 ;  /* 0x000000040606722b */ /* 0x000fcc0000000034 */
[-C--:B------:R-:W-:Y:S02]  /*12d70*/  DFMA R36, R36, R4.reuse, R54 ;  /* 0x000000042424722b */ /* 0x080fe40000000036 */
[----:B------:R-:W-:-:S06]  /*12d80*/  DFMA R6, R6, R4, R48 ;  /* 0x000000040606722b */ /* 0x000fcc0000000030 */
[-C--:B------:R-:W-:Y:S02]  /*12d90*/  DFMA R36, R36, R4.reuse, R50 ;  /* 0x000000042424722b */ /* 0x080fe40000000032 */
[----:B-----5:R-:W-:Y:S02]  /*12da0*/  DFMA R6, R6, R4, R28 ;  /* 0x000000040606722b */ /* 0x020fe4000000001c */
[----:B------:R-:W-:-:S04]  /*12db0*/  DADD R28, R2, UR4 ;  /* 0x00000004021c7e29 */ /* 0x000fc80008000000 */
[-C--:B------:R-:W-:Y:S02]  /*12dc0*/  DFMA R30, R36, R4.reuse, R30 ;  /* 0x00000004241e722b */ /* 0x080fe4000000001e */
[----:B------:R-:W-:Y:S01]  /*12dd0*/  DFMA R6, R6, R4, R20 ;  /* 0x000000040606722b */ /* 0x000fe20000000014 */
[----:B------:R-:W-:Y:S01]  /*12de0*/  MOV R20, 0x1 ;  /* 0x0000000100147802 */ /* 0x000fe20000000f00 */
[----:B------:R-:W-:-:S04]  /*12df0*/  DADD R28, R28, -0.5 ;  /* 0xbfe000001c1c7429 */ /* 0x000fc80000000000 */
[-C--:B------:R-:W-:Y:S02]  /*12e00*/  DFMA R34, R30, R4.reuse, R34 ;  /* 0x000000041e22722b */ /* 0x080fe40000000022 */
[----:B------:R-:W-:-:S04]  /*12e10*/  DFMA R6, R6, R4, R18 ;  /* 0x000000040606722b */ /* 0x000fc80000000012 */
[----:B------:R-:W0:Y:S04]  /*12e20*/  MUFU.RCP64H R21, R35 ;  /* 0x0000002300157308 */ /* 0x000e280000001800 */
[----:B------:R-:W-:-:S08]  /*12e30*/  DFMA R6, R6, R4, R16 ;  /* 0x000000040606722b */ /* 0x000fd00000000010 */
[----:B------:R-:W-:Y:S02]  /*12e40*/  DFMA R6, R6, R4, R14 ;  /* 0x000000040606722b */ /* 0x000fe4000000000e */
[----:B0-----:R-:W-:-:S06]  /*12e50*/  DFMA R16, -R34, R20, 1 ;  /* 0x3ff000002210742b */ /* 0x001fcc0000000114 */
[----:B------:R-:W-:Y:S02]  /*12e60*/  DFMA R6, R6, R4, R12 ;  /* 0x000000040606722b */ /* 0x000fe4000000000c */
[----:B------:R-:W-:-:S06]  /*12e70*/  DFMA R16, R16, R16, R16 ;  /* 0x000000101010722b */ /* 0x000fcc0000000010 */
[----:B------:R-:W-:Y:S02]  /*12e80*/  DFMA R6, R6, R4, R10 ;  /* 0x000000040606722b */ /* 0x000fe4000000000a */
[----:B------:R-:W-:-:S06]  /*12e90*/  DFMA R16, R20, R16, R20 ;  /* 0x000000101410722b */ /* 0x000fcc0000000014 */
[----:B------:R-:W-:Y:S02]  /*12ea0*/  DFMA R8, R6, R4, R8 ;  /* 0x000000040608722b */ /* 0x000fe40000000008 */
[----:B------:R-:W-:-:S08]  /*12eb0*/  DFMA R10, -R34, R16, 1 ;  /* 0x3ff00000220a742b */ /* 0x000fd00000000110 */
[----:B------:R-:W-:Y:S01]  /*12ec0*/  FSETP.GEU.AND P1, PT, |R9|, 6.5827683646048100446e-37, PT ;  /* 0x036000000900780b */ /* 0x000fe20003f2e200 */
[----:B------:R-:W-:-:S08]  /*12ed0*/  DFMA R10, R16, R10, R16 ;  /* 0x0000000a100a722b */ /* 0x000fd00000000010 */
[----:B------:R-:W-:-:S08]  /*12ee0*/  DMUL R30, R8, R10 ;  /* 0x0000000a081e7228 */ /* 0x000fd00000000000 */
[----:B------:R-:W-:-:S08]  /*12ef0*/  DFMA R4, -R34, R30, R8 ;  /* 0x0000001e2204722b */ /* 0x000fd00000000108 */
        /* <DEDUP_REMOVED lines=10> */
.L_x_3118:
[----:B------:R-:W-:Y:S05]  /*12fa0*/  BSYNC B2 ;  /* 0x0000000000027941 */ /* 0x000fea0003800000 */
.L_x_3117:
[----:B------:R-:W0:Y:S01]  /*12fb0*/  MUFU.RCP64H R5, 2.718280792236328125 ;  /* 0x4005bf0a00057908 */ /* 0x000e220000001800 */
[----:B------:R-:W-:Y:S01]  /*12fc0*/  HFMA2.MMA R9, -RZ, RZ, 2.009765625, -1.759765625 ;  /* 0x4005bf0aff097435 */ /* 0x000fe200000001ff */
[----:B------:R-:W-:Y:S01]  /*12fd0*/  IMAD.MOV.U32 R8, RZ, RZ, -0x74eba897 ;  /* 0x8b145769ff087424 */ /* 0x000fe200078e00ff */
[----:B------:R-:W-:Y:S01]  /*12fe0*/  FSETP.GEU.AND P1, PT, |R29|, 6.5827683646048100446e-37, PT ;  /* 0x036000001d00780b */ /* 0x000fe20003f2e200 */
[----:B------:R-:W-:Y:S01]  /*12ff0*/  IMAD.MOV.U32 R4, RZ, RZ, 0x1 ;  /* 0x00000001ff047424 */ /* 0x000fe200078e00ff */
[----:B------:R-:W-:Y:S05]  /*13000*/  BSSY B2, `(.L_x_3119) ;  /* 0x0000012000027945 */ /* 0x000fea0003800000 */
        /* <DEDUP_REMOVED lines=8> */
[----:B------:R-:W-:-:S05]  /*13090*/  FFMA R0, RZ, 2.0897850990295410156, R7 ;  /* 0x4005bf0aff007823 */ /* 0x000fca0000000007 */
[----:B------:R-:W-:-:S13]  /*130a0*/  FSETP.GT.AND P0, PT, |R0|, 1.469367938527859385e-39, PT ;  /* 0x001000000000780b */ /* 0x000fda0003f04200 */
[----:B------:R-:W-:Y:S05]  /*130b0*/  @P0 BRA P1, `(.L_x_3120) ;  /* 0x0000000000180947 */ /* 0x000fea0000800000 */
[----:B------:R-:W-:Y:S01]  /*130c0*/  IMAD.MOV.U32 R8, RZ, RZ, R28 ;  /* 0x000000ffff087224 */ /* 0x000fe200078e001c */
[----:B------:R-:W-:Y:S01]  /*130d0*/  MOV R9, R29 ;  /* 0x0000001d00097202 */ /* 0x000fe20000000f00 */
[----:B------:R-:W-:Y:S01]  /*130e0*/  IMAD.MOV.U32 R6, RZ, RZ, -0x74eba897 ;  /* 0x8b145769ff067424 */ /* 0x000fe200078e00ff */
[----:B------:R-:W-:Y:S01]  /*130f0*/  MOV R0, 0x13120 ;  /* 0x0001312000007802 */ /* 0x000fe20000000f00 */
[----:B------:R-:W-:-:S07]  /*13100*/  IMAD.MOV.U32 R7, RZ, RZ, 0x4005bf0a ;  /* 0x4005bf0aff077424 */ /* 0x000fce00078e00ff */
[----:B------:R-:W-:Y:S05]  /*13110*/  CALL.REL.NOINC `($__internal_15_$__cuda_sm20_div_rn_f64_full) ;  /* 0x0000048000c47944 */ /* 0x000fea0003c00000 */
.L_x_3120:
[----:B------:R-:W-:Y:S05]  /*13120*/  BSYNC B2 ;  /* 0x0000000000027941 */ /* 0x000fea0003800000 */
.L_x_3119:
[----:B------:R-:W0:Y:S01]  /*13130*/  MUFU.RSQ64H R13, R7 ;  /* 0x00000007000d7308 */ /* 0x000e220000001c00 */
[----:B------:R-:W-:Y:S01]  /*13140*/  IADD3 R12, R7, -0x3500000, RZ ;  /* 0xfcb00000070c7810 */ /* 0x000fe20007ffe0ff */
[----:B------:R-:W-:Y:S01]  /*13150*/  IMAD.MOV.U32 R8, RZ, RZ, 0x0 ;  /* 0x00000000ff087424 */ /* 0x000fe200078e00ff */
[----:B------:R-:W-:Y:S01]  /*13160*/  BSSY B3, `(.L_x_3121) ;  /* 0x0000016000037945 */ /* 0x000fe20003800000 */
[----:B------:R-:W-:Y:S01]  /*13170*/  IMAD.MOV.U32 R9, RZ, RZ, 0x3fd80000 ;  /* 0x3fd80000ff097424 */ /* 0x000fe200078e00ff */
[----:B------:R-:W-:Y:S02]  /*13180*/  ISETP.GE.U32.AND P0, PT, R12, 0x7ca00000, PT ;  /* 0x7ca000000c00780c */ /* 0x000fe40003f06070 */
[----:B0-----:R-:W-:-:S08]  /*13190*/  DMUL R4, R12, R12 ;  /* 0x0000000c0c047228 */ /* 0x001fd00000000000 */
[----:B------:R-:W-:-:S08]  /*131a0*/  DFMA R4, -R4, R6, 1 ;  /* 0x3ff000000404742b */ /* 0x000fd00000000106 */
        /* <DEDUP_REMOVED lines=15> */
[----:B------:R-:W-:-:S07]  /*132a0*/  IMAD.MOV.U32 R5, RZ, RZ, R15 ;  /* 0x000000ffff057224 */ /* 0x000fce00078e000f */
[----:B------:R-:W-:Y:S05]  /*132b0*/  CALL.REL.NOINC `($__internal_16_$__cuda_sm20_dsqrt_rn_f64_mediumpath_v1) ;  /* 0x0000048400f07944 */ /* 0x000fea0003c00000 */
.L_x_3122:
[----:B------:R-:W-:Y:S05]  /*132c0*/  BSYNC B3 ;  /* 0x0000000000037941 */ /* 0x000fea0003800000 */
.L_x_3121:
        /* <DEDUP_REMOVED lines=18> */
[----:B------:R-:W-:Y:S05]  /*133f0*/  CALL.REL.NOINC `($__internal_15_$__cuda_sm20_div_rn_f64_full) ;  /* 0x00000480000c7944 */ /* 0x000fea0003c00000 */
[----:B------:R-:W-:Y:S01]  /*13400*/  IMAD.MOV.U32 R34, RZ, RZ, R6 ;  /* 0x000000ffff227224 */ /* 0x000fe200078e0006 */
[----:B------:R-:W-:-:S07]  /*13410*/  MOV R35, R7 ;  /* 0x0000000700237202 */ /* 0x000fce0000000f00 */
.L_x_3124:
[----:B------:R-:W-:Y:S05]  /*13420*/  BSYNC B2 ;  /* 0x0000000000027941 */ /* 0x000fea0003800000 */
.L_x_3123:
[----:B------:R-:W-:-:S14]  /*13430*/  DSETP.LT.AND P0, PT, R22, 200, PT ;  /* 0x406900001600742a */ /* 0x000fdc0003f01000 */
[----:B------:R-:W-:Y:S05]  /*13440*/  @!P4 BRA P0, `(.L_x_3125) ;  /* 0x0000000c00e8c947 */ /* 0x000fea0000000000 */
[----:B------:R-:W0:Y:S01]  /*13450*/  MUFU.RCP64H R5, R29 ;  /* 0x0000001d00057308 */ /* 0x000e220000001800 */
[----:B------:R-:W-:Y:S01]  /*13460*/  IMAD.MOV.U32 R4, RZ, RZ, 0x1 ;  /* 0x00000001ff047424 */ /* 0x000fe200078e00ff */
[----:B------:R-:W-:Y:S01]  /*13470*/  UMOV UR4, 0xb9800000 ;  /* 0xb980000000047882 */ /* 0x000fe20000000000 */
[----:B------:R-:W-:Y:S01]  /*13480*/  UMOV UR5, 0x40181945 ;  /* 0x4018194500057882 */ /* 0x000fe20000000000 */
[----:B------:R-:W-:Y:S01]  /*13490*/  BSSY B2, `(.L_x_3126) ;  /* 0x0000015000027945 */ /* 0x000fe20003800000 */
[----:B------:R-:W-:-:S08]  /*134a0*/  DADD R26, R26, -UR4 ;  /* 0x800000041a1a7e29 */ /* 0x000fd00008000000 */
[----:B------:R-:W-:Y:S02]  /*134b0*/  DADD R8, R26, 0.5 ;  /* 0x3fe000001a087429 */ /* 0x000fe40000000000 */
[----:B0-----:R-:W-:-:S08]  /*134c0*/  DFMA R6, R4, -R28, 1 ;  /* 0x3ff000000406742b */ /* 0x001fd0000000081c */
[----:B------:R-:W-:Y:S01]  /*134d0*/  FSETP.GEU.AND P1, PT, |R9|, 6.5827683646048100446e-37, PT ;  /* 0x036000000900780b */ /* 0x000fe20003f2e200 */
        /* <DEDUP_REMOVED lines=13> */
[----:B------:R-:W-:Y:S05]  /*135b0*/  CALL.REL.NOINC `($__internal_15_$__cuda_sm20_div_rn_f64_full) ;  /* 0x0000047c009c7944 */ /* 0x000fea0003c00000 */
[----:B------:R-:W-:Y:S02]  /*135c0*/  IMAD.MOV.U32 R24, RZ, RZ, R6 ;  /* 0x000000ffff187224 */ /* 0x000fe400078e0006 */
[----:B------:R-:W-:-:S07]  /*135d0*/  IMAD.MOV.U32 R25, RZ, RZ, R7 ;  /* 0x000000ffff197224 */ /* 0x000fce00078e0007 */
.L_x_3127:
[----:B------:R-:W-:Y:S05]  /*135e0*/  BSYNC B2 ;  /* 0x0000000000027941 */ /* 0x000fea0003800000 */
.L_x_3126:
[C---:B------:R-:W-:Y:S01]  /*135f0*/  FSETP.GEU.FTZ.AND P1, PT, R25.reuse, 1.7916666269302368164, PT ;  /* 0x3fe555551900780b */ /* 0x040fe20003f3e000 */
[----:B------:R-:W-:Y:S01]  /*13600*/  BSSY B2, `(.L_x_3128) ;  /* 0x0000088000027945 */ /* 0x000fe20003800000 */
[----:B------:R-:W-:-:S13]  /*13610*/  FSETP.GT.FTZ.AND P0, PT, R25, -1.6999999284744262695, PT ;  /* 0xbfd999991900780b */ /* 0x000fda0003f14000 */
[----:B------:R-:W-:Y:S05]  /*13620*/  @P0 BRA !P1, `(.L_x_3129) ;  /* 0x0000000400440947 */ /* 0x000fea0004800000 */
[----:B------:R-:W-:Y:S01]  /*13630*/  DADD R4, R24, 1 ;  /* 0x3ff0000018047429 */ /* 0x000fe20000000000 */
[----:B------:R-:W-:-:S09]  /*13640*/  IMAD.MOV.U32 R17, RZ, RZ, -0x3ff ;  /* 0xfffffc01ff117424 */ /* 0x000fd200078e00ff */
[----:B------:R-:W-:Y:S01]  /*13650*/  ISETP.GT.AND P0, PT, R5, 0xfffff, PT ;  /* 0x000fffff0500780c */ /* 0x000fe20003f04270 */
[--C-:B------:R-:W-:Y:S01]  /*13660*/  IMAD.MOV.U32 R7, RZ, RZ, R5.reuse ;  /* 0x000000ffff077224 */ /* 0x100fe200078e0005 */
[----:B------:R-:W-:Y:S01]  /*13670*/  MOV R6, R4 ;  /* 0x0000000400067202 */ /* 0x000fe20000000f00 */
[----:B------:R-:W-:-:S10]  /*13680*/  IMAD.MOV.U32 R0, RZ, RZ, R5 ;  /* 0x000000ffff007224 */ /* 0x000fd400078e0005 */
[----:B------:R-:W-:Y:S01]  /*13690*/  @!P0 DMUL R6, R6, 1.80143985094819840000e+16 ;  /* 0x4350000006068828 */ /* 0x000fe20000000000 */
[----:B------:R-:W-:-:S09]  /*136a0*/  @!P0 MOV R17, 0xfffffbcb ;  /* 0xfffffbcb00118802 */ /* 0x000fd20000000f00 */
[----:B------:R-:W-:Y:S01]  /*136b0*/  @!P0 MOV R0, R7 ;  /* 0x0000000700008202 */ /* 0x000fe20000000f00 */
[----:B------:R-:W-:-:S04]  /*136c0*/  @!P0 IMAD.MOV.U32 R4, RZ, RZ, R6 ;  /* 0x000000ffff048224 */ /* 0x000fc800078e0006 */
[----:B------:R-:W-:-:S05]  /*136d0*/  VIADD R5, R0, 0xffffffff ;  /* 0xffffffff00057836 */ /* 0x000fca0000000000 */
[----:B------:R-:W-:-:S13]  /*136e0*/  ISETP.GE.U32.AND P1, PT, R5, 0x7fefffff, PT ;  /* 0x7fefffff0500780c */ /* 0x000fda0003f26070 */
[----:B------:R-:W-:Y:S01]  /*136f0*/  @P1 IMAD.MOV.U32 R8, RZ, RZ, 0x0 ;  /* 0x00000000ff081424 */ /* 0x000fe200078e00ff */
[----:B------:R-:W-:Y:S02]  /*13700*/  @P1 MOV R9, 0x7ff00000 ;  /* 0x7ff0000000091802 */ /* 0x000fe40000000f00 */
[----:B------:R-:W-:-:S04]  /*13710*/  @P1 FSETP.NEU.FTZ.AND P2, PT, R7, RZ, PT ;  /* 0x000000ff0700120b */ /* 0x000fc80003f5d000 */
[----:B------:R-:W-:-:S10]  /*13720*/  @P1 DFMA R8, R6, R8, +INF ;  /* 0x7ff000000608142b */ /* 0x000fd40000000008 */
[----:B------:R-:W-:Y:S02]  /*13730*/  @P1 FSEL R10, R8, RZ, P2 ;  /* 0x000000ff080a1208 */ /* 0x000fe40001000000 */
[----:B------:R-:W-:Y:S01]  /*13740*/  @P1 FSEL R11, R9, -QNAN , P2 ;  /* 0xfff00000090b1808 */ /* 0x000fe20001000000 */
[----:B------:R-:W-:Y:S06]  /*13750*/  @P1 BRA `(.L_x_3130) ;  /* 0x0000000400c81947 */ /* 0x000fec0003800000 */
[C---:B------:R-:W-:Y:S01]  /*13760*/  LOP3.LUT R5, R0.reuse, 0x800fffff, RZ, 0xc0, !PT ;  /* 0x800fffff00057812 */ /* 0x040fe200078ec0ff */
[----:B------:R-:W-:Y:S01]  /*13770*/  IMAD.MOV.U32 R14, RZ, RZ, -0x748574fc ;  /* 0x8b7a8b04ff0e7424 */ /* 0x000fe200078e00ff */
[----:B------:R-:W-:Y:S01]  /*13780*/  MOV R8, RZ ;  /* 0x000000ff00087202 */ /* 0x000fe20000000f00 */
[----:B------:R-:W-:Y:S01]  /*13790*/  IMAD.MOV.U32 R15, RZ, RZ, 0x3ed0ee25 ;  /* 0x3ed0ee25ff0f7424 */ /* 0x000fe200078e00ff */
[----:B------:R-:W-:Y:S01]  /*137a0*/  LOP3.LUT R5, R5, 0x3ff00000, RZ, 0xfc, !PT ;  /* 0x3ff0000005057812 */ /* 0x000fe200078efcff */
[----:B------:R-:W-:Y:S01]  /*137b0*/  UMOV UR4, 0x3ae80f1e ;  /* 0x3ae80f1e00047882 */ /* 0x000fe20000000000 */
[----:B------:R-:W-:Y:S01]  /*137c0*/  UMOV UR5, 0x3eb1380b ;  /* 0x3eb1380b00057882 */ /* 0x000fe20000000000 */
[----:B------:R-:W-:Y:S01]  /*137d0*/  LEA.HI R17, R0, R17, RZ, 0xc ;  /* 0x0000001100117211 */ /* 0x000fe200078f60ff */
[----:B------:R-:W-:Y:S01]  /*137e0*/  UMOV UR6, 0x80000000 ;  /* 0x8000000000067882 */ /* 0x000fe20000000000 */
[----:B------:R-:W-:Y:S01]  /*137f0*/  ISETP.GE.AND P0, PT, R5, 0x3ff6a09f, PT ;  /* 0x3ff6a09f0500780c */ /* 0x000fe20003f06270 */
[----:B------:R-:W-:-:S12]  /*13800*/  UMOV UR7, 0x43300000 ;  /* 0x4330000000077882 */ /* 0x000fd80000000000 */
[----:B------:R-:W-:Y:S01]  /*13810*/  @P0 VIADD R7, R5, 0xfff00000 ;  /* 0xfff0000005070836 */ /* 0x000fe20000000000 */
[----:B------:R-:W-:-:S03]  /*13820*/  @P0 IADD3 R17, R17, 0x1, RZ ;  /* 0x0000000111110810 */ /* 0x000fc60007ffe0ff */
[----:B------:R-:W-:Y:S01]  /*13830*/  @P0 IMAD.MOV.U32 R5, RZ, RZ, R7 ;  /* 0x000000ffff050224 */ /* 0x000fe200078e0007 */
[----:B------:R-:W-:Y:S01]  /*13840*/  LOP3.LUT R16, R17, 0x80000000, RZ, 0x3c, !PT ;  /* 0x8000000011107812 */ /* 0x000fe200078e3cff */
[----:B------:R-:W-:-:S04]  /*13850*/  IMAD.MOV.U32 R17, RZ, RZ, 0x43300000 ;  /* 0x43300000ff117424 */ /* 0x000fc800078e00ff */
[C---:B------:R-:W-:Y:S02]  /*13860*/  DADD R6, R4.reuse, 1 ;  /* 0x3ff0000004067429 */ /* 0x040fe40000000000 */
[----:B------:R-:W-:Y:S02]  /*13870*/  DADD R4, R4, -1 ;  /* 0xbff0000004047429 */ /* 0x000fe40000000000 */
[----:B------:R-:W-:Y:S01]  /*13880*/  DADD R16, R16, -UR6 ;  /* 0x8000000610107e29 */ /* 0x000fe20008000000 */
[----:B------:R-:W-:Y:S01]  /*13890*/  UMOV UR6, 0xfefa39ef ;  /* 0xfefa39ef00067882 */ /* 0x000fe20000000000 */
[----:B------:R-:W0:Y:S01]  /*138a0*/  MUFU.RCP64H R9, R7 ;  /* 0x0000000700097308 */ /* 0x000e220000001800 */
[----:B------:R-:W-:Y:S01]  /*138b0*/  UMOV UR7, 0x3fe62e42 ;  /* 0x3fe62e4200077882 */ /* 0x000fe20000000000 */
[----:B0-----:R-:W-:-:S08]  /*138c0*/  DFMA R10, -R6, R8, 1 ;  /* 0x3ff00000060a742b */ /* 0x001fd00000000108 */
[----:B------:R-:W-:-:S08]  /*138d0*/  DFMA R10, R10, R10, R10 ;  /* 0x0000000a0a0a722b */ /* 0x000fd0000000000a */
[----:B------:R-:W-:-:S08]  /*138e0*/  DFMA R10, R8, R10, R8 ;  /* 0x0000000a080a722b */ /* 0x000fd00000000008 */
[----:B------:R-:W-:-:S08]  /*138f0*/  DMUL R8, R10, R4 ;  /* 0x000000040a087228 */ /* 0x000fd00000000000 */
[----:B------:R-:W-:-:S08]  /*13900*/  DFMA R8, R10, R4, R8 ;  /* 0x000000040a08722b */ /* 0x000fd00000000008 */
[----:B------:R-:W-:-:S08]  /*13910*/  DMUL R12, R8, R8 ;  /* 0x00000008080c7228 */ /* 0x000fd00000000000 */
[----:B------:R-:W-:Y:S01]  /*13920*/  DFMA R6, R12, UR4, R14 ;  /* 0x000000040c067c2b */ /* 0x000fe2000800000e */
[----:B------:R-:W-:Y:S01]  /*13930*/  UMOV UR4, 0x9f02676f ;  /* 0x9f02676f00047882 */ /* 0x000fe20000000000 */
[----:B------:R-:W-:Y:S01]  /*13940*/  UMOV UR5, 0x3ef3b266 ;  /* 0x3ef3b26600057882 */ /* 0x000fe20000000000 */
[----:B------:R-:W-:-:S05]  /*13950*/  DADD R14, R4, -R8 ;  /* 0x00000000040e7229 */ /* 0x000fca0000000808 */
[----:B------:R-:W-:Y:S01]  /*13960*/  DFMA R6, R12, R6, UR4 ;  /* 0x000000040c067e2b */ /* 0x000fe20008000006 */
[----:B------:R-:W-:Y:S01]  /*13970*/  UMOV UR4, 0xa9ab0956 ;  /* 0xa9ab095600047882 */ /* 0x000fe20000000000 */
[----:B------:R-:W-:Y:S01]  /*13980*/  UMOV UR5, 0x3f1745cb ;  /* 0x3f1745cb00057882 */ /* 0x000fe20000000000 */
[----:B------:R-:W-:-:S05]  /*13990*/  DADD R14, R14, R14 ;  /* 0x000000000e0e7229 */ /* 0x000fca000000000e */
[----:B------:R-:W-:Y:S01]  /*139a0*/  DFMA R6, R12, R6, UR4 ;  /* 0x000000040c067e2b */ /* 0x000fe20008000006 */
[----:B------:R-:W-:Y:S01]  /*139b0*/  UMOV UR4, 0x2d1b5154 ;  /* 0x2d1b515400047882 */ /* 0x000fe20000000000 */
[----:B------:R-:W-:Y:S01]  /*139c0*/  UMOV UR5, 0x3f3c71c7 ;  /* 0x3f3c71c700057882 */ /* 0x000fe20000000000 */
[----:B------:R-:W-:Y:S02]  /*139d0*/  DFMA R14, R4, -R8, R14 ;  /* 0x80000008040e722b */ /* 0x000fe4000000000e */
[----:B------:R-:W-:-:S03]  /*139e0*/  DFMA R4, R16, UR6, R8 ;  /* 0x0000000610047c2b */ /* 0x000fc60008000008 */
[----:B------:R-:W-:Y:S01]  /*139f0*/  DFMA R6, R12, R6, UR4 ;  /* 0x000000040c067e2b */ /* 0x000fe20008000006 */
[----:B------:R-:W-:Y:S01]  /*13a00*/  UMOV UR4, 0x923be72d ;  /* 0x923be72d00047882 */ /* 0x000fe20000000000 */
[----:B------:R-:W-:Y:S01]  /*13a10*/  UMOV UR5, 0x3f624924 ;  /* 0x3f62492400057882 */ /* 0x000fe20000000000 */
[----:B------:R-:W-:Y:S02]  /*13a20*/  DMUL R14, R10, R14 ;  /* 0x0000000e0a0e7228 */ /* 0x000fe40000000000 */
[----:B------:R-:W-:-:S03]  /*13a30*/  DFMA R18, -R16, UR6, R4 ;  /* 0x0000000610127c2b */ /* 0x000fc60008000104 */
[----:B------:R-:W-:Y:S01]  /*13a40*/  DFMA R6, R12, R6, UR4 ;  /* 0x000000040c067e2b */ /* 0x000fe20008000006 */
[----:B------:R-:W-:Y:S01]  /*13a50*/  UMOV UR4, 0x9999a3c4 ;  /* 0x9999a3c400047882 */ /* 0x000fe20000000000 */
[----:B------:R-:W-:-:S03]  /*13a60*/  UMOV UR5, 0x3f899999 ;  /* 0x3f89999900057882 */ /* 0x000fc60000000000 */
[----:B------:R-:W-:-:S03]  /*13a70*/  DADD R18, -R8, R18 ;  /* 0x0000000008127229 */ /* 0x000fc60000000112 */
[----:B------:R-:W-:Y:S01]  /*13a80*/  DFMA R6, R12, R6, UR4 ;  /* 0x000000040c067e2b */ /* 0x000fe20008000006 */
[----:B------:R-:W-:Y:S01]  /*13a90*/  UMOV UR4, 0x55555554 ;  /* 0x5555555400047882 */ /* 0x000fe20000000000 */
[----:B------:R-:W-:-:S06]  /*13aa0*/  UMOV UR5, 0x3fb55555 ;  /* 0x3fb5555500057882 */ /* 0x000fcc0000000000 */
[----:B------:R-:W-:Y:S01]  /*13ab0*/  DFMA R6, R12, R6, UR4 ;  /* 0x000000040c067e2b */ /* 0x000fe20008000006 */
[----:B------:R-:W-:Y:S01]  /*13ac0*/  UMOV UR4, 0x3b39803f ;  /* 0x3b39803f00047882 */ /* 0x000fe20000000000 */
[----:B------:R-:W-:-:S06]  /*13ad0*/  UMOV UR5, 0x3c7abc9e ;  /* 0x3c7abc9e00057882 */ /* 0x000fcc0000000000 */
[----:B------:R-:W-:-:S08]  /*13ae0*/  DMUL R6, R12, R6 ;  /* 0x000000060c067228 */ /* 0x000fd00000000000 */
[----:B------:R-:W-:-:S08]  /*13af0*/  DFMA R6, R8, R6, R14 ;  /* 0x000000060806722b */ /* 0x000fd0000000000e */
[----:B------:R-:W-:-:S08]  /*13b00*/  DADD R6, R6, -R18 ;  /* 0x0000000006067229 */ /* 0x000fd00000000812 */
[----:B------:R-:W-:-:S08]  /*13b10*/  DFMA R6, R16, UR4, R6 ;  /* 0x0000000410067c2b */ /* 0x000fd00008000006 */
[----:B------:R-:W-:Y:S01]  /*13b20*/  DADD R10, R4, R6 ;  /* 0x00000000040a7229 */ /* 0x000fe20000000006 */
[----:B------:R-:W-:Y:S10]  /*13b30*/  BRA `(.L_x_3130) ;  /* 0x0000000000d07947 */ /* 0x000ff40003800000 */
.L_x_3129:
[----:B------:R-:W-:Y:S01]  /*13b40*/  DADD R10, R24, 2 ;  /* 0x40000000180a7429 */ /* 0x000fe20000000000 */
[----:B------:R-:W-:Y:S01]  /*13b50*/  IMAD.MOV.U32 R4, RZ, RZ, 0x1 ;  /* 0x00000001ff047424 */ /* 0x000fe200078e00ff */
[----:B------:R-:W-:Y:S01]  /*13b60*/  FSETP.GEU.AND P1, PT, |R25|, 6.5827683646048100446e-37, PT ;  /* 0x036000001900780b */ /* 0x000fe20003f2e200 */
[----:B------:R-:W-:Y:S03]  /*13b70*/  BSSY B4, `(.L_x_3131) ;  /* 0x0000013000047945 */ /* 0x000fe60003800000 */
[----:B------:R-:W0:Y:S02]  /*13b80*/  MUFU.RCP64H R5, R11 ;  /* 0x0000000b00057308 */ /* 0x000e240000001800 */
[----:B0-----:R-:W-:-:S08]  /*13b90*/  DFMA R6, -R10, R4, 1 ;  /* 0x3ff000000a06742b */ /* 0x001fd00000000104 */
[----:B------:R-:W-:-:S08]  /*13ba0*/  DFMA R6, R6, R6, R6 ;  /* 0x000000060606722b */ /* 0x000fd00000000006 */
[----:B------:R-:W-:-:S08]  /*13bb0*/  DFMA R6, R4, R6, R4 ;  /* 0x000000060406722b */ /* 0x000fd00000000004 */
[----:B------:R-:W-:-:S08]  /*13bc0*/  DFMA R4, -R10, R6, 1 ;  /* 0x3ff000000a04742b */ /* 0x000fd00000000106 */
[----:B------:R-:W-:-:S08]  /*13bd0*/  DFMA R4, R6, R4, R6 ;  /* 0x000000040604722b */ /* 0x000fd00000000006 */
[----:B------:R-:W-:-:S08]  /*13be0*/  DMUL R6, R4, R24 ;  /* 0x0000001804067228 */ /* 0x000fd00000000000 */
[----:B------:R-:W-:-:S08]  /*13bf0*/  DFMA R8, -R10, R6, R24 ;  /* 0x000000060a08722b */ /* 0x000fd00000000118 */
[----:B------:R-:W-:-:S10]  /*13c00*/  DFMA R6, R4, R8, R6 ;  /* 0x000000080406722b */ /* 0x000fd40000000006 */
[----:B------:R-:W-:-:S05]  /*13c10*/  FFMA R0, RZ, R11, R7 ;  /* 0x0000000bff007223 */ /* 0x000fca0000000007 */
[----:B------:R-:W-:-:S13]  /*13c20*/  FSETP.GT.AND P0, PT, |R0|, 1.469367938527859385e-39, PT ;  /* 0x001000000000780b */ /* 0x000fda0003f04200 */
[----:B------:R-:W-:Y:S05]  /*13c30*/  @P0 BRA P1, `(.L_x_3132) ;  /* 0x0000000000180947 */ /* 0x000fea0000800000 */
[----:B------:R-:W-:Y:S01]  /*13c40*/  MOV R6, R10 ;  /* 0x0000000a00067202 */ /* 0x000fe20000000f00 */
[----:B------:R-:W-:Y:S01]  /*13c50*/  IMAD.MOV.U32 R7, RZ, RZ, R11 ;  /* 0x000000ffff077224 */ /* 0x000fe200078e000b */
[----:B------:R-:W-:Y:S01]  /*13c60*/  MOV R9, R25 ;  /* 0x0000001900097202 */ /* 0x000fe20000000f00 */
[----:B------:R-:W-:Y:S01]  /*13c70*/  IMAD.MOV.U32 R8, RZ, RZ, R24 ;  /* 0x000000ffff087224 */ /* 0x000fe200078e0018 */
[----:B------:R-:W-:-:S07]  /*13c80*/  MOV R0, 0x13ca0 ;  /* 0x00013ca000007802 */ /* 0x000fce0000000f00 */
[----:B------:R-:W-:Y:S05]  /*13c90*/  CALL.REL.NOINC `($__internal_15_$__cuda_sm20_div_rn_f64_full) ;  /* 0x0000047400e47944 */ /* 0x000fea0003c00000 */
.L_x_3132:
[----:B------:R-:W-:Y:S05]  /*13ca0*/  BSYNC B4 ;  /* 0x0000000000047941 */ /* 0x000fea0003800000 */
.L_x_3131:
[----:B------:R-:W-:Y:S01]  /*13cb0*/  DMUL R6, R6, R24 ;  /* 0x0000001806067228 */ /* 0x000fe20000000000 */
[----:B------:R-:W-:Y:S01]  /*13cc0*/  IMAD.MOV.U32 R10, RZ, RZ, -0x314d23bc ;  /* 0xceb2dc44ff0a7424 */ /* 0x000fe200078e00ff */
[----:B------:R-:W-:Y:S01]  /*13cd0*/  UMOV UR4, 0x2fbe14b5 ;  /* 0x2fbe14b500047882 */ /* 0x000fe20000000000 */
[----:B------:R-:W-:Y:S01]  /*13ce0*/  IMAD.MOV.U32 R11, RZ, RZ, 0x3ed087ff ;  /* 0x3ed087ffff0b7424 */ /* 0x000fe200078e00ff */
[----:B------:R-:W-:-:S04]  /*13cf0*/  UMOV UR5, 0x3eb372fb ;  /* 0x3eb372fb00057882 */ /* 0x000fc80000000000 */
[----:B------:R-:W-:-:S08]  /*13d00*/  DADD R4, -R6, R24 ;  /* 0x0000000006047229 */ /* 0x000fd00000000118 */
[----:B------:R-:W-:-:S08]  /*13d10*/  DMUL R8, R4, R4 ;  /* 0x0000000404087228 */ /* 0x000fd00000000000 */
        /* <DEDUP_REMOVED lines=19> */
[----:B------:R-:W-:-:S08]  /*13e50*/  DMUL R10, R8, R10 ;  /* 0x0000000a080a7228 */ /* 0x000fd00000000000 */
[----:B------:R-:W-:-:S08]  /*13e60*/  DFMA R10, R4, R10, -R6 ;  /* 0x0000000a040a722b */ /* 0x000fd00000000806 */
[----:B------:R-:W-:-:S11]  /*13e70*/  DADD R10, R10, R24 ;  /* 0x000000000a0a7229 */ /* 0x000fd60000000018 */
.L_x_3130:
[----:B------:R-:W-:Y:S05]  /*13e80*/  BSYNC B2 ;  /* 0x0000000000027941 */ /* 0x000fea0003800000 */
.L_x_3128:
[----:B------:R-:W0:Y:S01]  /*13e90*/  MUFU.RCP64H R5, R29 ;  /* 0x0000001d00057308 */ /* 0x000e220000001800 */
[----:B------:R-:W-:Y:S01]  /*13ea0*/  MOV R4, 0x1 ;  /* 0x0000000100047802 */ /* 0x000fe20000000f00 */
[----:B------:R-:W-:Y:S01]  /*13eb0*/  UMOV UR4, 0xb9800000 ;  /* 0xb980000000047882 */ /* 0x000fe20000000000 */
[----:B------:R-:W-:Y:S01]  /*13ec0*/  UMOV UR5, 0x40161945 ;  /* 0x4016194500057882 */ /* 0x000fe20000000000 */
[----:B------:R-:W-:Y:S01]  /*13ed0*/  BSSY B2, `(.L_x_3133) ;  /* 0x0000013000027945 */ /* 0x000fe20003800000 */
[----:B------:R-:W-:Y:S02]  /*13ee0*/  DMUL R8, R22, -UR4 ;  /* 0x8000000416087c28 */ /* 0x000fe40008000000 */
[----:B------:R-:W-:-:S08]  /*13ef0*/  DADD R24, R10, -R24 ;  /* 0x000000000a187229 */ /* 0x000fd00000000818 */
[----:B------:R-:W-:Y:S01]  /*13f00*/  FSETP.GEU.AND P1, PT, |R9|, 6.5827683646048100446e-37, PT ;  /* 0x036000000900780b */ /* 0x000fe20003f2e200 */
        /* <DEDUP_REMOVED lines=15> */
.L_x_3134:
[----:B------:R-:W-:Y:S05]  /*14000*/  BSYNC B2 ;  /* 0x0000000000027941 */ /* 0x000fea0003800000 */
.L_x_3133:
[----:B------:R-:W-:Y:S01]  /*14010*/  DFMA R24, R2, R24, R6 ;  /* 0x000000180218722b */ /* 0x000fe20000000006 */
        /* <DEDUP_REMOVED lines=43> */
[----:B------:R-:W-:Y:S02]  /*142d0*/  IMAD R31, R8, 0x100000, R5 ;  /* 0x00100000081f7824 */ /* 0x000fe400078e0205 */
        /* <DEDUP_REMOVED lines=11> */
[----:B------:R-:W-:Y:S01]  /*14390*/  @!P0 LEA R7, R6, 0x3ff00000, 0x14 ;  /* 0x3ff0000006078811 */ /* 0x000fe200078ea0ff */
[----:B------:R-:W-:-:S06]  /*143a0*/  @!P0 IMAD.MOV.U32 R6, RZ, RZ, RZ ;  /* 0x000000ffff068224 */ /* 0x000fcc00078e00ff */
[----:B------:R-:W-:-:S11]  /*143b0*/  @!P0 DMUL R30, R4, R6 ;  /* 0x00000006041e8228 */ /* 0x000fd60000000000 */
.L_x_3136:
[----:B------:R-:W-:Y:S05]  /*143c0*/  BSYNC B2 ;  /* 0x0000000000027941 */ /* 0x000fea0003800000 */
.L_x_3135:
[----:B------:R-:W-:Y:S01]  /*143d0*/  DMUL R30, R30, R34 ;  /* 0x000000221e1e7228 */ /* 0x000fe20000000000 */
[----:B------:R-:W-:Y:S10]  /*143e0*/  BRA `(.L_x_3137) ;  /* 0x0000001c00407947 */ /* 0x000ff40003800000 */
.L_x_3125:
[----:B------:R-:W-:Y:S01]  /*143f0*/  MOV R14, 0x652b82fe ;  /* 0x652b82fe000e7802 */ /* 0x000fe20000000f00 */
[----:B------:R-:W-:Y:S01]  /*14400*/  IMAD.MOV.U32 R15, RZ, RZ, 0x3ff71547 ;  /* 0x3ff71547ff0f7424 */ /* 0x000fe200078e00ff */
[----:B------:R-:W-:Y:S01]  /*14410*/  UMOV UR4, 0xfefa39ef ;  /* 0xfefa39ef00047882 */ /* 0x000fe20000000000 */
[----:B------:R-:W-:Y:S01]  /*14420*/  UMOV UR5, 0x3fe62e42 ;  /* 0x3fe62e4200057882 */ /* 0x000fe20000000000 */
[----:B------:R-:W0:Y:S01]  /*14430*/  MUFU.RCP64H R9, R29 ;  /* 0x0000001d00097308 */ /* 0x000e220000001800 */
[----:B------:R-:W-:Y:S01]  /*14440*/  IMAD.MOV.U32 R8, RZ, RZ, 0x1 ;  /* 0x00000001ff087424 */ /* 0x000fe200078e00ff */
[----:B------:R-:W-:Y:S01]  /*14450*/  FSETP.GEU.FTZ.AND P0, PT, |R33|, 4.1917929649353027344, PT ;  /* 0x4086232b2100780b */ /* 0x000fe20003f1e200 */
[----:B------:R-:W-:Y:S01]  /*14460*/  DFMA R14, R32, R14, 6.75539944105574400000e+15 ;  /* 0x43380000200e742b */ /* 0x000fe2000000000e */
[----:B------:R-:W-:Y:S01]  /*14470*/  BSSY B2, `(.L_x_3138) ;  /* 0x000003f000027945 */ /* 0x000fe20003800000 */
[----:B------:R-:W-:-:S06]  /*14480*/  FSETP.GEU.AND P3, PT, |R23|, 6.5827683646048100446e-37, PT ;  /* 0x036000001700780b */ /* 0x000fcc0003f6e200 */
[----:B------:R-:W-:Y:S02]  /*14490*/  DADD R4, R14, -6.75539944105574400000e+15 ;  /* 0xc33800000e047429 */ /* 0x000fe40000000000 */
[----:B0-----:R-:W-:-:S06]  /*144a0*/  DFMA R10, R8, -R28, 1 ;  /* 0x3ff00000080a742b */ /* 0x001fcc000000081c */
[----:B------:R-:W-:Y:S01]  /*144b0*/  DFMA R6, R4, -UR4, R32 ;  /* 0x8000000404067c2b */ /* 0x000fe20008000020 */
[----:B------:R-:W-:Y:S01]  /*144c0*/  UMOV UR4, 0x3b39803f ;  /* 0x3b39803f00047882 */ /* 0x000fe20000000000 */
[----:B------:R-:W-:Y:S01]  /*144d0*/  UMOV UR5, 0x3c7abc9e ;  /* 0x3c7abc9e00057882 */ /* 0x000fe20000000000 */
[----:B------:R-:W-:-:S05]  /*144e0*/  DFMA R10, R10, R10, R10 ;  /* 0x0000000a0a0a722b */ /* 0x000fca000000000a */
[----:B------:R-:W-:Y:S01]  /*144f0*/  DFMA R4, R4, -UR4, R6 ;  /* 0x8000000404047c2b */ /* 0x000fe20008000006 */
[----:B------:R-:W-:Y:S01]  /*14500*/  UMOV UR4, 0x69ce2bdf ;  /* 0x69ce2bdf00047882 */ /* 0x000fe20000000000 */
[----:B------:R-:W-:Y:S01]  /*14510*/  IMAD.MOV.U32 R6, RZ, RZ, -0x35dec16 ;  /* 0xfca213eaff067424 */ /* 0x000fe200078e00ff */
[----:B------:R-:W-:Y:S01]  /*14520*/  MOV R7, 0x3e928af3 ;  /* 0x3e928af300077802 */ /* 0x000fe20000000f00 */
[----:B------:R-:W-:Y:S01]  /*14530*/  UMOV UR5, 0x3e5ade15 ;  /* 0x3e5ade1500057882 */ /* 0x000fe20000000000 */
[----:B------:R-:W-:-:S04]  /*14540*/  DFMA R10, R8, R10, R8 ;  /* 0x0000000a080a722b */ /* 0x000fc80000000008 */
[----:B------:R-:W-:Y:S01]  /*14550*/  DFMA R6, R4, UR4, R6 ;  /* 0x0000000404067c2b */ /* 0x000fe20008000006 */
[----:B------:R-:W-:Y:S01]  /*14560*/  UMOV UR4, 0x62401315 ;  /* 0x6240131500047882 */ /* 0x000fe20000000000 */
[----:B------:R-:W-:Y:S02]  /*14570*/  UMOV UR5, 0x3ec71dee ;  /* 0x3ec71dee00057882 */ /* 0x000fe40000000000 */
[----:B------:R-:W-:-:S04]  /*14580*/  DFMA R8, R10, -R28, 1 ;  /* 0x3ff000000a08742b */ /* 0x000fc8000000081c */
[----:B------:R-:W-:Y:S01]  /*14590*/  DFMA R6, R4, R6, UR4 ;  /* 0x0000000404067e2b */ /* 0x000fe20008000006 */
[----:B------:R-:W-:Y:S01]  /*145a0*/  UMOV UR4, 0x7c89eb71 ;  /* 0x7c89eb7100047882 */ /* 0x000fe20000000000 */
[----:B------:R-:W-:Y:S02]  /*145b0*/  UMOV UR5, 0x3efa0199 ;  /* 0x3efa019900057882 */ /* 0x000fe40000000000 */
[----:B------:R-:W-:-:S04]  /*145c0*/  DFMA R16, R10, R8, R10 ;  /* 0x000000080a10722b */ /* 0x000fc8000000000a */
[----:B------:R-:W-:Y:S01]  /*145d0*/  DFMA R6, R4, R6, UR4 ;  /* 0x0000000404067e2b */ /* 0x000fe20008000006 */
[----:B------:R-:W-:Y:S01]  /*145e0*/  UMOV UR4, 0x14761f65 ;  /* 0x14761f6500047882 */ /* 0x000fe20000000000 */
[----:B------:R-:W-:Y:S02]  /*145f0*/  UMOV UR5, 0x3f2a01a0 ;  /* 0x3f2a01a000057882 */ /* 0x000fe40000000000 */
[----:B------:R-:W-:-:S04]  /*14600*/  DMUL R10, R22, R16 ;  /* 0x00000010160a7228 */ /* 0x000fc80000000000 */
[----:B------:R-:W-:Y:S01]  /*14610*/  DFMA R6, R4, R6, UR4 ;  /* 0x0000000404067e2b */ /* 0x000fe20008000006 */
[----:B------:R-:W-:Y:S01]  /*14620*/  UMOV UR4, 0x1852b7af ;  /* 0x1852b7af00047882 */ /* 0x000fe20000000000 */
[----:B------:R-:W-:Y:S02]  /*14630*/  UMOV UR5, 0x3f56c16c ;  /* 0x3f56c16c00057882 */ /* 0x000fe40000000000 */
[----:B------:R-:W-:-:S04]  /*14640*/  DFMA R12, R10, -R28, R22 ;  /* 0x8000001c0a0c722b */ /* 0x000fc80000000016 */
        /* <DEDUP_REMOVED lines=12> */
[----:B------:R-:W-:Y:S02]  /*14710*/  DFMA R8, R4, R6, UR4 ;  /* 0x0000000404087e2b */ /* 0x000fe40008000006 */
[----:B------:R-:W-:-:S06]  /*14720*/  DFMA R6, R12, R16, R10 ;  /* 0x000000100c06722b */ /* 0x000fcc000000000a */
[----:B------:R-:W-:-:S04]  /*14730*/  DFMA R8, R4, R8, 1 ;  /* 0x3ff000000408742b */ /* 0x000fc80000000008 */
[----:B------:R-:W-:-:S04]  /*14740*/  FFMA R0, RZ, R29, R7 ;  /* 0x0000001dff007223 */ /* 0x000fc80000000007 */
[----:B------:R-:W-:Y:S01]  /*14750*/  DFMA R4, R4, R8, 1 ;  /* 0x3ff000000404742b */ /* 0x000fe20000000008 */
[----:B------:R-:W-:-:S09]  /*14760*/  FSETP.GT.AND P2, PT, |R0|, 1.469367938527859385e-39, PT ;  /* 0x001000000000780b */ /* 0x000fd20003f44200 */
        /* <DEDUP_REMOVED lines=10> */
[----:B------:R-:W-:Y:S02]  /*14810*/  @!P0 IMAD.IADD R8, R14, 0x1, -R9 ;  /* 0x000000010e088824 */ /* 0x000fe400078e0a09 */
[----:B------:R-:W-:-:S03]  /*14820*/  @!P0 IMAD R5, R9, 0x100000, R5 ;  /* 0x0010000009058824 */ /* 0x000fc600078e0205 */
[----:B------:R-:W-:Y:S02]  /*14830*/  @!P0 LEA R9, R8, 0x3ff00000, 0x14 ;  /* 0x3ff0000008098811 */ /* 0x000fe400078ea0ff */
[----:B------:R-:W-:-:S06]  /*14840*/  @!P0 MOV R8, RZ ;  /* 0x000000ff00088202 */ /* 0x000fcc0000000f00 */
[----:B------:R-:W-:-:S11]  /*14850*/  @!P0 DMUL R26, R4, R8 ;  /* 0x00000008041a8228 */ /* 0x000fd60000000000 */
.L_x_3139:
[----:B------:R-:W-:Y:S05]  /*14860*/  BSYNC B2 ;  /* 0x0000000000027941 */ /* 0x000fea0003800000 */
.L_x_3138:
[----:B------:R-:W-:Y:S04]  /*14870*/  BSSY B2, `(.L_x_3140) ;  /* 0x0000008000027945 */ /* 0x000fe80003800000 */
[----:B------:R-:W-:Y:S05]  /*14880*/  @P2 BRA P3, `(.L_x_3141) ;  /* 0x0000000000182947 */ /* 0x000fea0001800000 */
[----:B------:R-:W-:Y:S01]  /*14890*/  IMAD.MOV.U32 R6, RZ, RZ, R28 ;  /* 0x000000ffff067224 */ /* 0x000fe200078e001c */
[----:B------:R-:W-:Y:S01]  /*148a0*/  MOV R8, R22 ;  /* 0x0000001600087202 */ /* 0x000fe20000000f00 */
[----:B------:R-:W-:Y:S01]  /*148b0*/  IMAD.MOV.U32 R7, RZ, RZ, R29 ;  /* 0x000000ffff077224 */ /* 0x000fe200078e001d */
[----:B------:R-:W-:Y:S01]  /*148c0*/  MOV R0, 0x148f0 ;  /* 0x000148f000007802 */ /* 0x000fe20000000f00 */
[----:B------:R-:W-:-:S07]  /*148d0*/  IMAD.MOV.U32 R9, RZ, RZ, R23 ;  /* 0x000000ffff097224 */ /* 0x000fce00078e0017 */
[----:B------:R-:W-:Y:S05]  /*148e0*/  CALL.REL.NOINC `($__internal_15_$__cuda_sm20_div_rn_f64_full) ;  /* 0x0000046800d07944 */ /* 0x000fea0003c00000 */
.L_x_3141:
[----:B------:R-:W-:Y:S05]  /*148f0*/  BSYNC B2 ;  /* 0x0000000000027941 */ /* 0x000fea0003800000 */
.L_x_3140:
[----:B------:R-:W-:Y:S01]  /*14900*/  DADD R4, -RZ, |R6| ;  /* 0x00000000ff047229 */ /* 0x000fe20000000506 */
[----:B------:R-:W-:Y:S01]  /*14910*/  BSSY B2, `(.L_x_3142) ;  /* 0x0000006000027945 */ /* 0x000fe20003800000 */
[----:B------:R-:W-:Y:S01]  /*14920*/  IMAD.MOV.U32 R8, RZ, RZ, R2 ;  /* 0x000000ffff087224 */ /* 0x000fe200078e0002 */
[----:B------:R-:W-:Y:S01]  /*14930*/  MOV R0, 0x14970 ;  /* 0x0001497000007802 */ /* 0x000fe20000000f00 */
[----:B------:R-:W-:-:S06]  /*14940*/  IMAD.MOV.U32 R9, RZ, RZ, R3 ;  /* 0x000000ffff097224 */ /* 0x000fcc00078e0003 */
[----:B------:R-:W-:-:S07]  /*14950*/  MOV R14, R4 ;  /* 0x00000004000e7202 */ /* 0x000fce0000000f00 */
[----:B------:R-:W-:Y:S05]  /*14960*/  CALL.REL.NOINC `($_ZN2at6native18elementwise_kernelILi128ELi4EZNS0_15gpu_kernel_implIN48_GLOBAL__N__08322988_15_IGammaKernel_cu_cb51a28d10CalcIgammaIdEEEEvRNS_18TensorIteratorBaseERKT_EUliE_EEviT1_$__internal_accurate_pow) ;  /* 0x0000047000fc7944 */ /* 0x000fea0003c00000 */
[----:B------:R-:W-:Y:S05]  /*14970*/  BSYNC B2 ;  /* 0x0000000000027941 */ /* 0x000fea0003800000 */
.L_x_3142:
[----:B------:R-:W-:Y:S01]  /*14980*/  DSETP.NEU.AND P0, PT, R6, RZ, PT ;  /* 0x000000ff0600722a */ /* 0x000fe20003f0d000 */
[----:B------:R-:W-:Y:S01]  /*14990*/  LOP3.LUT R0, R3, 0x7ff00000, RZ, 0xc0, !PT ;  /* 0x7ff0000003007812 */ /* 0x000fe200078ec0ff */
[----:B------:R-:W-:Y:S01]  /*149a0*/  BSSY B2, `(.L_x_3143) ;  /* 0x000001f000027945 */ /* 0x000fe20003800000 */
[----:B------:R-:W-:Y:S02]  /*149b0*/  IMAD.MOV.U32 R4, RZ, RZ, R16 ;  /* 0x000000ffff047224 */ /* 0x000fe400078e0010 */
[----:B------:R-:W-:-:S04]  /*149c0*/  LEA.HI R5, R0, 0xfffffc0c, RZ, 0xc ;  /* 0xfffffc0c00057811 */ /* 0x000fc800078f60ff */
[CC--:B------:R-:W-:Y:S02]  /*149d0*/  SHF.L.U64.HI R8, R2.reuse, R5.reuse, R3 ;  /* 0x0000000502087219 */ /* 0x0c0fe40000010203 */
[----:B------:R-:W-:Y:S02]  /*149e0*/  SHF.L.U32 R0, R2, R5, RZ ;  /* 0x0000000502007219 */ /* 0x000fe400000006ff */
[----:B------:R-:W-:Y:S01]  /*149f0*/  MOV R5, R17 ;  /* 0x0000001100057202 */ /* 0x000fe20000000f00 */
[----:B------:R-:W-:Y:S06]  /*14a00*/  @!P0 BRA `(.L_x_3144) ;  /* 0x0000000000448947 */ /* 0x000fec0003800000 */
[----:B------:R-:W-:Y:S02]  /*14a10*/  ISETP.NE.U32.AND P0, PT, R0, RZ, PT ;  /* 0x000000ff0000720c */ /* 0x000fe40003f05070 */
[----:B------:R-:W-:Y:S02]  /*14a20*/  ISETP.GT.AND P2, PT, R7, -0x1, PT ;  /* 0xffffffff0700780c */ /* 0x000fe40003f44270 */
[----:B------:R-:W-:Y:S01]  /*14a30*/  ISETP.NE.AND.EX P0, PT, R8, -0x80000000, PT, P0 ;  /* 0x800000000800780c */ /* 0x000fe20003f05300 */
[----:B------:R-:W-:-:S03]  /*14a40*/  DADD R8, -RZ, -R4 ;  /* 0x00000000ff087229 */ /* 0x000fc60000000904 */
[----:B------:R-:W-:Y:S02]  /*14a50*/  ISETP.LT.AND P1, PT, R7, RZ, !P0 ;  /* 0x000000ff0700720c */ /* 0x000fe40004721270 */
[----:B------:R-:W-:-:S05]  /*14a60*/  PLOP3.LUT P0, PT, P0, PT, PT, 0x8, 0x0 ;  /* 0x000000000000781c */ /* 0x000fca000070e170 */
[----:B------:R-:W-:Y:S02]  /*14a70*/  FSEL R0, R8, R4, P1 ;  /* 0x0000000408007208 */ /* 0x000fe40000800000 */
[----:B------:R-:W-:Y:S01]  /*14a80*/  FSEL R9, R9, R5, P1 ;  /* 0x0000000509097208 */ /* 0x000fe20000800000 */
[----:B------:R-:W-:Y:S06]  /*14a90*/  @P2 BRA `(.L_x_3145) ;  /* 0x00000000003c2947 */ /* 0x000fec0003800000 */
[----:B------:R-:W0:Y:S02]  /*14aa0*/  FRND.F64.TRUNC R4, R2 ;  /* 0x0000000200047313 */ /* 0x000e24000030d800 */
[----:B0-----:R-:W-:Y:S01]  /*14ab0*/  DSETP.NEU.AND P1, PT, R4, R2, PT ;  /* 0x000000020400722a */ /* 0x001fe20003f2d000 */
[----:B------:R-:W-:Y:S02]  /*14ac0*/  IMAD.MOV.U32 R4, RZ, RZ, R0 ;  /* 0x000000ffff047224 */ /* 0x000fe400078e0000 */
[----:B------:R-:W-:-:S11]  /*14ad0*/  IMAD.MOV.U32 R5, RZ, RZ, R9 ;  /* 0x000000ffff057224 */ /* 0x000fd600078e0009 */
[----:B------:R-:W-:Y:S05]  /*14ae0*/  @!P1 BRA `(.L_x_3145) ;  /* 0x0000000000289947 */ /* 0x000fea0003800000 */
[----:B------:R-:W-:Y:S01]  /*14af0*/  MOV R4, 0x0 ;  /* 0x0000000000047802 */ /* 0x000fe20000000f00 */
[----:B------:R-:W-:Y:S01]  /*14b00*/  IMAD.MOV.U32 R5, RZ, RZ, -0x80000 ;  /* 0xfff80000ff057424 */ /* 0x000fe200078e00ff */
[----:B------:R-:W-:Y:S06]  /*14b10*/  BRA `(.L_x_3145) ;  /* 0x00000000001c7947 */ /* 0x000fec0003800000 */
.L_x_3144:
[----:B------:R-:W-:Y:S01]  /*14b20*/  DSETP.NEU.AND P0, PT, R24, 0.5, PT ;  /* 0x3fe000001800742a */ /* 0x000fe20003f0d000 */
[----:B------:R-:W-:Y:S01]  /*14b30*/  ISETP.GE.AND P2, PT, R3, RZ, PT ;  /* 0x000000ff0300720c */ /* 0x000fe20003f46270 */
[----:B------:R-:W-:Y:S01]  /*14b40*/  IMAD.MOV.U32 R4, RZ, RZ, RZ ;  /* 0x000000ffff047224 */ /* 0x000fe200078e00ff */
[----:B------:R-:W-:-:S04]  /*14b50*/  ISETP.EQ.U32.AND P1, PT, R0, RZ, PT ;  /* 0x000000ff0000720c */ /* 0x000fc80003f22070 */
[----:B------:R-:W-:-:S04]  /*14b60*/  ISETP.EQ.AND.EX P0, PT, R8, -0x80000000, P0, P1 ;  /* 0x800000000800780c */ /* 0x000fc80000702310 */
[----:B------:R-:W-:-:S04]  /*14b70*/  SEL R5, R7, RZ, P0 ;  /* 0x000000ff07057207 */ /* 0x000fc80000000000 */
[----:B------:R-:W-:-:S07]  /*14b80*/  @!P2 LOP3.LUT R5, R5, 0x7ff00000, RZ, 0xfc, !PT ;  /* 0x7ff000000505a812 */ /* 0x000fce00078efcff */
.L_x_3145:
[----:B------:R-:W-:Y:S05]  /*14b90*/  BSYNC B2 ;  /* 0x0000000000027941 */ /* 0x000fea0003800000 */
.L_x_3143:
[----:B------:R-:W-:Y:S01]  /*14ba0*/  DADD R8, R2, R6 ;  /* 0x0000000002087229 */ /* 0x000fe20000000006 */
[----:B------:R-:W-:Y:S09]  /*14bb0*/  BSSY B2, `(.L_x_3146) ;  /* 0x0000012000027945 */ /* 0x000ff20003800000 */
[----:B------:R-:W-:-:S04]  /*14bc0*/  LOP3.LUT R8, R9, 0x7ff00000, RZ, 0xc0, !PT ;  /* 0x7ff0000009087812 */ /* 0x000fc800078ec0ff */
[----:B------:R-:W-:-:S13]  /*14bd0*/  ISETP.NE.AND P1, PT, R8, 0x7ff00000, PT ;  /* 0x7ff000000800780c */ /* 0x000fda0003f25270 */
[----:B------:R-:W-:Y:S05]  /*14be0*/  @P1 BRA `(.L_x_3147) ;  /* 0x0000000000381947 */ /* 0x000fea0003800000 */
[----:B------:R-:W-:-:S06]  /*14bf0*/  DSETP.GTU.AND P1, PT, R24, +INF , PT ;  /* 0x7ff000001800742a */ /* 0x000fcc0003f2c000 */
[----:B------:R-:W-:-:S14]  /*14c00*/  DSETP.GTU.OR P1, PT, |R6|, +INF , P1 ;  /* 0x7ff000000600742a */ /* 0x000fdc0000f2c600 */
[----:B------:R-:W-:Y:S05]  /*14c10*/  @P1 BRA `(.L_x_3148) ;  /* 0x0000000000281947 */ /* 0x000fea0003800000 */
[----:B------:R-:W-:-:S14]  /*14c20*/  DSETP.NEU.AND P1, PT, |R6|, +INF , PT ;  /* 0x7ff000000600742a */ /* 0x000fdc0003f2d200 */
[----:B------:R-:W-:Y:S05]  /*14c30*/  @P1 BRA `(.L_x_3147) ;  /* 0x0000000000241947 */ /* 0x000fea0003800000 */
[----:B------:R-:W-:Y:S01]  /*14c40*/  ISETP.LT.AND P0, PT, R7, RZ, P0 ;  /* 0x000000ff0700720c */ /* 0x000fe20000701270 */
[----:B------:R-:W-:Y:S01]  /*14c50*/  IMAD.MOV.U32 R4, RZ, RZ, RZ ;  /* 0x000000ffff047224 */ /* 0x000fe200078e00ff */
[C---:B------:R-:W-:Y:S02]  /*14c60*/  LOP3.LUT R0, R3.reuse, 0x7fffffff, RZ, 0xc0, !PT ;  /* 0x7fffffff03007812 */ /* 0x040fe400078ec0ff */
[----:B------:R-:W-:Y:S02]  /*14c70*/  ISETP.GT.AND P1, PT, R3, -0x1, PT ;  /* 0xffffffff0300780c */ /* 0x000fe40003f24270 */
[----:B------:R-:W-:Y:S02]  /*14c80*/  ISETP.NE.AND P0, PT, R0, 0x3fe00000, P0 ;  /* 0x3fe000000000780c */ /* 0x000fe40000705270 */
[----:B------:R-:W-:-:S11]  /*14c90*/  SEL R5, RZ, 0x7ff00000, !P1 ;  /* 0x7ff00000ff057807 */ /* 0x000fd60004800000 */
[----:B------:R-:W-:Y:S01]  /*14ca0*/  @P0 IADD3 R5, R5, -0x80000000, RZ ;  /* 0x8000000005050810 */ /* 0x000fe20007ffe0ff */
[----:B------:R-:W-:Y:S06]  /*14cb0*/  BRA `(.L_x_3147) ;  /* 0x0000000000047947 */ /* 0x000fec0003800000 */
.L_x_3148:
[----:B------:R-:W-:-:S11]  /*14cc0*/  DADD R4, R2, R6 ;  /* 0x0000000002047229 */ /* 0x000fd60000000006 */
.L_x_3147:
[----:B------:R-:W-:Y:S05]  /*14cd0*/  BSYNC B2 ;  /* 0x0000000000027941 */ /* 0x000fea0003800000 */
.L_x_3146:
[----:B------:R-:W-:-:S06]  /*14ce0*/  DSETP.NEU.AND P0, PT, R6, 1, PT ;  /* 0x3ff000000600742a */ /* 0x000fcc0003f0d000 */
[----:B------:R-:W-:Y:S02]  /*14cf0*/  FSEL R4, R4, RZ, P0 ;  /* 0x000000ff04047208 */ /* 0x000fe40000000000 */
[----:B------:R-:W-:-:S06]  /*14d00*/  FSEL R5, R5, 1.875, P0 ;  /* 0x3ff0000005057808 */ /* 0x000fcc0000000000 */
[----:B------:R-:W-:-:S08]  /*14d10*/  DMUL R26, R26, R4 ;  /* 0x000000041a1a7228 */ /* 0x000fd00000000000 */
[----:B------:R-:W-:Y:S01]  /*14d20*/  DMUL R30, R26, R34 ;  /* 0x000000221a1e7228 */ /* 0x000fe20000000000 */
[----:B------:R-:W-:Y:S10]  /*14d30*/  BRA `(.L_x_3137) ;  /* 0x0000001000ec7947 */ /* 0x000ff40003800000 */
.L_x_3112:
[----:B------:R-:W-:Y:S01]  /*14d40*/  ISETP.GT.AND P0, PT, R23, 0xfffff, PT ;  /* 0x000fffff1700780c */ /* 0x000fe20003f04270 */
[----:B------:R-:W-:Y:S01]  /*14d50*/  IMAD.MOV.U32 R4, RZ, RZ, R22 ;  /* 0x000000ffff047224 */ /* 0x000fe200078e0016 */
[----:B------:R-:W-:Y:S01]  /*14d60*/  MOV R5, R23 ;  /* 0x0000001700057202 */ /* 0x000fe20000000f00 */
[----:B------:R-:W-:Y:S01]  /*14d70*/  IMAD.MOV.U32 R0, RZ, RZ, R23 ;  /* 0x000000ffff007224 */ /* 0x000fe200078e0017 */
[----:B------:R-:W-:Y:S01]  /*14d80*/  BSSY B2, `(.L_x_3149) ;  /* 0x000004f000027945 */ /* 0x000fe20003800000 */
[----:B------:R-:W-:Y:S01]  /*14d90*/  DSETP.GTU.AND P3, PT, R24, +INF , PT ;  /* 0x7ff000001800742a */ /* 0x000fe20003f6c000 */
[----:B------:R-:W-:-:S07]  /*14da0*/  IMAD.MOV.U32 R17, RZ, RZ, -0x3ff ;  /* 0xfffffc01ff117424 */ /* 0x000fce00078e00ff */
[----:B------:R-:W-:Y:S01]  /*14db0*/  @!P0 DMUL R4, R22, 1.80143985094819840000e+16 ;  /* 0x4350000016048828 */ /* 0x000fe20000000000 */
[----:B------:R-:W-:-:S09]  /*14dc0*/  @!P0 MOV R17, 0xfffffbcb ;  /* 0xfffffbcb00118802 */ /* 0x000fd20000000f00 */
[----:B------:R-:W-:-:S05]  /*14dd0*/  @!P0 IMAD.MOV.U32 R0, RZ, RZ, R5 ;  /* 0x000000ffff008224 */ /* 0x000fca00078e0005 */
[----:B------:R-:W-:-:S04]  /*14de0*/  IADD3 R6, R0, -0x1, RZ ;  /* 0xffffffff00067810 */ /* 0x000fc80007ffe0ff */
[----:B------:R-:W-:-:S13]  /*14df0*/  ISETP.GE.U32.AND P1, PT, R6, 0x7fefffff, PT ;  /* 0x7fefffff0600780c */ /* 0x000fda0003f26070 */
[----:B------:R-:W-:Y:S01]  /*14e00*/  @P1 IMAD.MOV.U32 R6, RZ, RZ, 0x0 ;  /* 0x00000000ff061424 */ /* 0x000fe200078e00ff */
[----:B------:R-:W-:Y:S01]  /*14e10*/  @P1 FSETP.NEU.FTZ.AND P2, PT, R5, RZ, PT ;  /* 0x000000ff0500120b */ /* 0x000fe20003f5d000 */
[----:B------:R-:W-:-:S06]  /*14e20*/  @P1 IMAD.MOV.U32 R7, RZ, RZ, 0x7ff00000 ;  /* 0x7ff00000ff071424 */ /* 0x000fcc00078e00ff */
[----:B------:R-:W-:-:S10]  /*14e30*/  @P1 DFMA R6, R4, R6, +INF ;  /* 0x7ff000000406142b */ /* 0x000fd40000000006 */
[----:B------:R-:W-:Y:S02]  /*14e40*/  @P1 FSEL R28, R6, RZ, P2 ;  /* 0x000000ff061c1208 */ /* 0x000fe40001000000 */
[----:B------:R-:W-:Y:S01]  /*14e50*/  MOV R6, R22 ;  /* 0x0000001600067202 */ /* 0x000fe20000000f00 */
[----:B------:R-:W-:Y:S01]  /*14e60*/  @!P0 IMAD.MOV.U32 R6, RZ, RZ, R4 ;  /* 0x000000ffff068224 */ /* 0x000fe200078e0004 */
[----:B------:R-:W-:Y:S01]  /*14e70*/  @P1 FSEL R29, R7, -QNAN , P2 ;  /* 0xfff00000071d1808 */ /* 0x000fe20001000000 */
[----:B------:R-:W-:Y:S06]  /*14e80*/  @P1 BRA `(.L_x_3150) ;  /* 0x0000000000f81947 */ /* 0x000fec0003800000 */
[----:B------:R-:W-:Y:S01]  /*14e90*/  LOP3.LUT R4, R0, 0x800fffff, RZ, 0xc0, !PT ;  /* 0x800fffff00047812 */ /* 0x000fe200078ec0ff */
[----:B------:R-:W-:Y:S01]  /*14ea0*/  IMAD.MOV.U32 R8, RZ, RZ, RZ ;  /* 0x000000ffff087224 */ /* 0x000fe200078e00ff */
[----:B------:R-:W-:Y:S01]  /*14eb0*/  MOV R15, 0x3ed0ee25 ;  /* 0x3ed0ee25000f7802 */ /* 0x000fe20000000f00 */
[----:B------:R-:W-:Y:S01]  /*14ec0*/  IMAD.MOV.U32 R14, RZ, RZ, -0x748574fc ;  /* 0x8b7a8b04ff0e7424 */ /* 0x000fe200078e00ff */
[----:B------:R-:W-:Y:S01]  /*14ed0*/  LOP3.LUT R5, R4, 0x3ff00000, RZ, 0xfc, !PT ;  /* 0x3ff0000004057812 */ /* 0x000fe200078efcff */
[----:B------:R-:W-:Y:S01]  /*14ee0*/  IMAD.MOV.U32 R4, RZ, RZ, R6 ;  /* 0x000000ffff047224 */ /* 0x000fe200078e0006 */
[----:B------:R-:W-:Y:S01]  /*14ef0*/  UMOV UR4, 0x3ae80f1e ;  /* 0x3ae80f1e00047882 */ /* 0x000fe20000000000 */
[----:B------:R-:W-:Y:S01]  /*14f00*/  UMOV UR5, 0x3eb1380b ;  /* 0x3eb1380b00057882 */ /* 0x000fe20000000000 */
[----:B------:R-:W-:Y:S01]  /*14f10*/  ISETP.GE.AND P0, PT, R5, 0x3ff6a09f, PT ;  /* 0x3ff6a09f0500780c */ /* 0x000fe20003f06270 */
[----:B------:R-:W-:Y:S01]  /*14f20*/  UMOV UR6, 0x80000000 ;  /* 0x8000000000067882 */ /* 0x000fe20000000000 */
[----:B------:R-:W-:Y:S01]  /*14f30*/  LEA.HI R17, R0, R17, RZ, 0xc ;  /* 0x0000001100117211 */ /* 0x000fe200078f60ff */
[----:B------:R-:W-:-:S10]  /*14f40*/  UMOV UR7, 0x43300000 ;  /* 0x4330000000077882 */ /* 0x000fd40000000000 */
[----:B------:R-:W-:Y:S02]  /*14f50*/  @P0 VIADD R7, R5, 0xfff00000 ;  /* 0xfff0000005070836 */ /* 0x000fe40000000000 */
[----:B------:R-:W-:-:S03]  /*14f60*/  @P0 VIADD R17, R17, 0x1 ;  /* 0x0000000111110836 */ /* 0x000fc60000000000 */
[----:B------:R-:W-:Y:S02]  /*14f70*/  @P0 MOV R5, R7 ;  /* 0x0000000700050202 */ /* 0x000fe40000000f00 */
[----:B------:R-:W-:Y:S01]  /*14f80*/  LOP3.LUT R16, R17, 0x80000000, RZ, 0x3c, !PT ;  /* 0x8000000011107812 */ /* 0x000fe200078e3cff */
[----:B------:R-:W-:-:S03]  /*14f90*/  IMAD.MOV.U32 R17, RZ, RZ, 0x43300000 ;  /* 0x43300000ff117424 */ /* 0x000fc600078e00ff */
        /* <DEDUP_REMOVED lines=11> */
[----:B------:R-:W-:Y:S02]  /*15050*/  DMUL R12, R8, R8 ;  /* 0x00000008080c7228 */ /* 0x000fe40000000000 */
[----:B------:R-:W-:-:S06]  /*15060*/  DFMA R28, R16, UR6, R8 ;  /* 0x00000006101c7c2b */ /* 0x000fcc0008000008 */
        /* <DEDUP_REMOVED lines=12> */
[----:B------:R-:W-:-:S03]  /*15130*/  DFMA R4, -R16, UR6, R28 ;  /* 0x0000000610047c2b */ /* 0x000fc6000800011c */
[----:B------:R-:W-:Y:S01]  /*15140*/  DFMA R6, R12, R6, UR4 ;  /* 0x000000040c067e2b */ /* 0x000fe20008000006 */
[----:B------:R-:W-:Y:S01]  /*15150*/  UMOV UR4, 0x923be72d ;  /* 0x923be72d00047882 */ /* 0x000fe20000000000 */
[----:B------:R-:W-:Y:S01]  /*15160*/  UMOV UR5, 0x3f624924 ;  /* 0x3f62492400057882 */ /* 0x000fe20000000000 */
[----:B------:R-:W-:Y:S02]  /*15170*/  DMUL R14, R10, R14 ;  /* 0x0000000e0a0e7228 */ /* 0x000fe40000000000 */
[----:B------:R-:W-:-:S03]  /*15180*/  DADD R4, -R8, R4 ;  /* 0x0000000008047229 */ /* 0x000fc60000000104 */
        /* <DEDUP_REMOVED lines=13> */
[----:B------:R-:W-:-:S11]  /*15260*/  DADD R28, R28, R4 ;  /* 0x000000001c1c7229 */ /* 0x000fd60000000004 */
.L_x_3150:
[----:B------:R-:W-:Y:S05]  /*15270*/  BSYNC B2 ;  /* 0x0000000000027941 */ /* 0x000fea0003800000 */
.L_x_3149:
[----:B------:R-:W-:Y:S04]  /*15280*/  BSSY B5, `(.L_x_3151) ;  /* 0x00000a6000057945 */ /* 0x000fe80003800000 */
[----:B------:R-:W-:Y:S05]  /*15290*/  @P3 BRA `(.L_x_3152) ;  /* 0x00000008008c3947 */ /* 0x000fea0003800000 */
[----:B------:R-:W-:Y:S01]  /*152a0*/  MOV R26, R24 ;  /* 0x00000018001a7202 */ /* 0x000fe20000000f00 */
[----:B------:R-:W-:Y:S01]  /*152b0*/  IMAD.MOV.U32 R27, RZ, RZ, R25 ;  /* 0x000000ffff1b7224 */ /* 0x000fe200078e0019 */
[----:B------:R-:W-:-:S07]  /*152c0*/  MOV R34, 0x152e0 ;  /* 0x000152e000227802 */ /* 0x000fce0000000f00 */
[----:B------:R-:W-:Y:S05]  /*152d0*/  CALL.REL.NOINC `($_ZN2at6native18elementwise_kernelILi128ELi4EZNS0_15gpu_kernel_implIN48_GLOBAL__N__08322988_15_IGammaKernel_cu_cb51a28d10CalcIgammaIdEEEEvRNS_18TensorIteratorBaseERKT_EUliE_EEviT1_$__internal_lgamma_pos) ;  /* 0x0000047400647944 */ /* 0x000fea0003c00000 */
[----:B------:R-:W-:Y:S01]  /*152e0*/  ISETP.GT.AND P0, PT, R3, -0x1, PT ;  /* 0xffffffff0300780c */ /* 0x000fe20003f04270 */
[----:B------:R-:W-:Y:S01]  /*152f0*/  IMAD.MOV.U32 R4, RZ, RZ, R26 ;  /* 0x000000ffff047224 */ /* 0x000fe200078e001a */
[----:B------:R-:W-:-:S11]  /*15300*/  MOV R5, R27 ;  /* 0x0000001b00057202 */ /* 0x000fd60000000f00 */
[----:B------:R-:W-:Y:S05]  /*15310*/  @P0 BRA `(.L_x_3153) ;  /* 0x0000000800700947 */ /* 0x000fea0003800000 */
[----:B------:R-:W0:Y:S02]  /*15320*/  FRND.F64.TRUNC R4, R24 ;  /* 0x0000001800047313 */ /* 0x000e24000030d800 */
[----:B0-----:R-:W-:Y:S01]  /*15330*/  DSETP.NEU.AND P0, PT, R24, R4, PT ;  /* 0x000000041800722a */ /* 0x001fe20003f0d000 */
[----:B------:R-:W-:Y:S02]  /*15340*/  IMAD.MOV.U32 R4, RZ, RZ, 0x0 ;  /* 0x00000000ff047424 */ /* 0x000fe400078e00ff */
[----:B------:R-:W-:-:S11]  /*15350*/  IMAD.MOV.U32 R5, RZ, RZ, 0x7ff00000 ;  /* 0x7ff00000ff057424 */ /* 0x000fd600078e00ff */
[----:B------:R-:W-:Y:S05]  /*15360*/  @!P0 BRA `(.L_x_3153) ;  /* 0x00000008005c8947 */ /* 0x000fea0003800000 */
[----:B------:R-:W-:Y:S01]  /*15370*/  ISETP.GE.AND P4, PT, R25, 0x3c000000, PT ;  /* 0x3c0000001900780c */ /* 0x000fe20003f86270 */
[----:B------:R-:W-:Y:S01]  /*15380*/  BSSY B2, `(.L_x_3154) ;  /* 0x000003f000027945 */ /* 0x000fe20003800000 */
[----:B------:R-:W-:-:S11]  /*15390*/  MOV R0, R25 ;  /* 0x0000001900007202 */ /* 0x000fd60000000f00 */
[----:B------:R-:W-:Y:S05]  /*153a0*/  @!P4 BRA `(.L_x_3155) ;  /* 0x0000000000f0c947 */ /* 0x000fea0003800000 */
[----:B------:R-:W-:Y:S01]  /*153b0*/  VIADD R9, R0, 0x100000 ;  /* 0x0010000000097836 */ /* 0x000fe20000000000 */
[----:B------:R-:W0:Y:S01]  /*153c0*/  LDC.64 R14, c[0x4][0x118] ;  /* 0x01004600ff0e7b82 */ /* 0x000e220000000a00 */
[----:B------:R-:W-:Y:S01]  /*153d0*/  IMAD.MOV.U32 R8, RZ, RZ, R24 ;  /* 0x000000ffff087224 */ /* 0x000fe200078e0018 */
[----:B------:R-:W-:-:S03]  /*153e0*/  ULDC.64 UR4, c[0x0][0x208] ;  /* 0x0000820000047ab9 */ /* 0x000fc60000000a00 */
[----:B------:R-:W1:Y:S02]  /*153f0*/  F2I.S64.F64 R30, R8 ;  /* 0x00000008001e7311 */ /* 0x000e640000301900 */
[----:B-1----:R-:W-:-:S04]  /*15400*/  SHF.L.U32 R0, R30, 0x3, RZ ;  /* 0x000000031e007819 */ /* 0x002fc800000006ff */
[----:B------:R-:W-:-:S05]  /*15410*/  LOP3.LUT R5, R0, 0x8, RZ, 0xc0, !PT ;  /* 0x0000000800057812 */ /* 0x000fca00078ec0ff */
[----:B0-----:R-:W-:-:S05]  /*15420*/  IMAD.WIDE.U32 R14, R5, 0x8, R14 ;  /* 0x00000008050e7825 */ /* 0x001fca00078e000e */
[----:B------:R-:W2:Y:S04]  /*15430*/  LDG.E.128.CONSTANT R16, desc[UR4][R14.64] ;  /* 0x000000040e107981 */ /* 0x000ea8000c1e9d00 */
[----:B------:R-:W3:Y:S04]  /*15440*/  LDG.E.128.CONSTANT R32, desc[UR4][R14.64+0x10] ;  /* 0x000010040e207981 */ /* 0x000ee8000c1e9d00 */
[----:B------:R-:W4:Y:S01]  /*15450*/  LDG.E.128.CONSTANT R4, desc[UR4][R14.64+0x20] ;  /* 0x000020040e047981 */ /* 0x000f22000c1e9d00 */
[----:B------:R-:W0:Y:S01]  /*15460*/  FRND.F64 R10, R8 ;  /* 0x00000008000a7313 */ /* 0x000e220000301800 */
[----:B------:R-:W-:Y:S01]  /*15470*/  UMOV UR4, 0x33145c07 ;  /* 0x33145c0700047882 */ /* 0x000fe20000000000 */
[----:B------:R-:W-:Y:S01]  /*15480*/  UMOV UR5, 0x3ca1a626 ;  /* 0x3ca1a62600057882 */ /* 0x000fe20000000000 */
[----:B------:R-:W-:Y:S01]  /*15490*/  IMAD.MOV.U32 R0, RZ, RZ, 0x3de5db65 ;  /* 0x3de5db65ff007424 */ /* 0x000fe200078e00ff */
[C---:B------:R-:W-:Y:S01]  /*154a0*/  LOP3.LUT P0, RZ, R30.reuse, 0x1, RZ, 0xc0, !PT ;  /* 0x000000011eff7812 */ /* 0x040fe2000780c0ff */
[----:B------:R-:W-:Y:S01]  /*154b0*/  BSSY B4, `(.L_x_3156) ;  /* 0x0000028000047945 */ /* 0x000fe20003800000 */
[----:B------:R-:W-:Y:S01]  /*154c0*/  LOP3.LUT P1, RZ, R30, 0x2, RZ, 0xc0, !PT ;  /* 0x000000021eff7812 */ /* 0x000fe2000782c0ff */
[----:B0-----:R-:W-:-:S08]  /*154d0*/  DFMA R10, -R10, 0.5, R24 ;  /* 0x3fe000000a0a782b */ /* 0x001fd00000000118 */
[----:B------:R-:W-:Y:S01]  /*154e0*/  DMUL R12, R10, UR4 ;  /* 0x000000040a0c7c28 */ /* 0x000fe20008000000 */
[----:B------:R-:W-:Y:S01]  /*154f0*/  UMOV UR4, 0x54442d18 ;  /* 0x54442d1800047882 */ /* 0x000fe20000000000 */
[----:B------:R-:W-:-:S06]  /*15500*/  UMOV UR5, 0x400921fb ;  /* 0x400921fb00057882 */ /* 0x000fcc0000000000 */
[----:B------:R-:W-:Y:S01]  /*15510*/  DFMA R12, R10, UR4, R12 ;  /* 0x000000040a0c7c2b */ /* 0x000fe2000800000c */
[----:B------:R-:W-:Y:S01]  /*15520*/  IMAD.MOV.U32 R10, RZ, RZ, 0x79785eba ;  /* 0x79785ebaff0a7424 */ /* 0x000fe200078e00ff */
[----:B------:R-:W-:-:S04]  /*15530*/  FSEL R11, R0, -0.082518599927425384521, !P0 ;  /* 0xbda8ff83000b7808 */ /* 0x000fc80004000000 */
[----:B------:R-:W-:Y:S02]  /*15540*/  FSEL R10, -R10, 4.2945490664224492434e-19, !P0 ;  /* 0x20fd81640a0a7808 */ /* 0x000fe40004000100 */
[----:B------:R-:W-:-:S08]  /*15550*/  DMUL R20, R12, R12 ;  /* 0x0000000c0c147228 */ /* 0x000fd00000000000 */
[----:B--2---:R-:W-:-:S08]  /*15560*/  DFMA R16, R20, R10, R16 ;  /* 0x0000000a1410722b */ /* 0x004fd00000000010 */
[----:B------:R-:W-:-:S08]  /*15570*/  DFMA R16, R20, R16, R18 ;  /* 0x000000101410722b */ /* 0x000fd00000000012 */
[----:B---3--:R-:W-:-:S08]  /*15580*/  DFMA R16, R20, R16, R32 ;  /* 0x000000101410722b */ /* 0x008fd00000000020 */
[----:B------:R-:W-:-:S08]  /*15590*/  DFMA R16, R20, R16, R34 ;  /* 0x000000101410722b */ /* 0x000fd00000000022 */
[----:B----4-:R-:W-:-:S08]  /*155a0*/  DFMA R4, R20, R16, R4 ;  /* 0x000000101404722b */ /* 0x010fd00000000004 */
[----:B------:R-:W-:-:S08]  /*155b0*/  DFMA R4, R20, R4, R6 ;  /* 0x000000041404722b */ /* 0x000fd00000000006 */
[-C--:B------:R-:W-:Y:S02]  /*155c0*/  DFMA R12, R12, R4.reuse, R12 ;  /* 0x000000040c0c722b */ /* 0x080fe4000000000c */
[----:B------:R-:W-:Y:S01]  /*155d0*/  @P0 DFMA R12, R20, R4, 1 ;  /* 0x3ff00000140c042b */ /* 0x000fe20000000004 */
[----:B------:R-:W-:-:S07]  /*155e0*/  MOV R4, 0x1 ;  /* 0x0000000100047802 */ /* 0x000fce0000000f00 */
[----:B------:R-:W-:-:S08]  /*155f0*/  @P1 DFMA R12, R12, -1, RZ ;  /* 0xbff000000c0c182b */ /* 0x000fd000000000ff */
[----:B------:R-:W-:-:S06]  /*15600*/  DMUL R12, R24, |R12| ;  /* 0x4000000c180c7228 */ /* 0x000fcc0000000000 */
[----:B------:R-:W0:Y:S02]  /*15610*/  MUFU.RCP64H R5, R13 ;  /* 0x0000000d00057308 */ /* 0x000e240000001800 */
[----:B0-----:R-:W-:-:S08]  /*15620*/  DFMA R6, -R12, R4, 1 ;  /* 0x3ff000000c06742b */ /* 0x001fd00000000104 */
[----:B------:R-:W-:-:S08]  /*15630*/  DFMA R6, R6, R6, R6 ;  /* 0x000000060606722b */ /* 0x000fd00000000006 */
[----:B------:R-:W-:-:S08]  /*15640*/  DFMA R6, R4, R6, R4 ;  /* 0x000000060406722b */ /* 0x000fd00000000004 */
[----:B------:R-:W-:-:S08]  /*15650*/  DFMA R4, -R12, R6, 1 ;  /* 0x3ff000000c04742b */ /* 0x000fd00000000106 */
[----:B------:R-:W-:-:S08]  /*15660*/  DFMA R4, R6, R4, R6 ;  /* 0x000000040604722b */ /* 0x000fd00000000006 */
[----:B------:R-:W-:-:S08]  /*15670*/  DMUL R6, R4, UR4 ;  /* 0x0000000404067c28 */ /* 0x000fd00008000000 */
[----:B------:R-:W-:-:S08]  /*15680*/  DFMA R8, -R12, R6, UR4 ;  /* 0x000000040c087e2b */ /* 0x000fd00008000106 */
[----:B------:R-:W-:-:S10]  /*15690*/  DFMA R6, R4, R8, R6 ;  /* 0x000000080406722b */ /* 0x000fd40000000006 */
[----:B------:R-:W-:-:S05]  /*156a0*/  FFMA R0, RZ, R13, R7 ;  /* 0x0000000dff007223 */ /* 0x000fca0000000007 */
[----:B------:R-:W-:-:S13]  /*156b0*/  FSETP.GT.AND P0, PT, |R0|, 1.469367938527859385e-39, PT ;  /* 0x001000000000780b */ /* 0x000fda0003f04200 */
[----:B------:R-:W-:Y:S05]  /*156c0*/  @P0 BRA `(.L_x_3157) ;  /* 0x0000000000180947 */ /* 0x000fea0003800000 */
[----:B------:R-:W-:Y:S01]  /*156d0*/  IMAD.MOV.U32 R6, RZ, RZ, R12 ;  /* 0x000000ffff067224 */ /* 0x000fe200078e000c */
[----:B------:R-:W-:Y:S01]  /*156e0*/  MOV R8, 0x54442d18 ;  /* 0x54442d1800087802 */ /* 0x000fe20000000f00 */
[----:B------:R-:W-:Y:S01]  /*156f0*/  IMAD.MOV.U32 R7, RZ, RZ, R13 ;  /* 0x000000ffff077224 */ /* 0x000fe200078e000d */
[----:B------:R-:W-:Y:S01]  /*15700*/  MOV R0, 0x15730 ;  /* 0x0001573000007802 */ /* 0x000fe20000000f00 */
[----:B------:R-:W-:-:S07]  /*15710*/  IMAD.MOV.U32 R9, RZ, RZ, 0x400921fb ;  /* 0x400921fbff097424 */ /* 0x000fce00078e00ff */
[----:B------:R-:W-:Y:S05]  /*15720*/  CALL.REL.NOINC `($__internal_15_$__cuda_sm20_div_rn_f64_full) ;  /* 0x0000045c00407944 */ /* 0x000fea0003c00000 */
.L_x_3157:
[----:B------:R-:W-:Y:S05]  /*15730*/  BSYNC B4 ;  /* 0x0000000000047941 */ /* 0x000fea0003800000 */
.L_x_3156:
[--C-:B------:R-:W-:Y:S01]  /*15740*/  IMAD.MOV.U32 R0, RZ, RZ, R7.reuse ;  /* 0x000000ffff007224 */ /* 0x100fe200078e0007 */
[----:B------:R-:W-:Y:S01]  /*15750*/  MOV R24, R6 ;  /* 0x0000000600187202 */ /* 0x000fe20000000f00 */
[----:B------:R-:W-:-:S07]  /*15760*/  IMAD.MOV.U32 R25, RZ, RZ, R7 ;  /* 0x000000ffff197224 */ /* 0x000fce00078e0007 */
.L_x_3155:
[----:B------:R-:W-:Y:S05]  /*15770*/  BSYNC B2 ;  /* 0x0000000000027941 */ /* 0x000fea0003800000 */
.L_x_3154:
[----:B------:R-:W-:Y:S01]  /*15780*/  ISETP.GT.AND P0, PT, R0, 0xfffff, PT ;  /* 0x000fffff0000780c */ /* 0x000fe20003f04270 */
[----:B------:R-:W-:Y:S01]  /*15790*/  IMAD.MOV.U32 R6, RZ, RZ, R24 ;  /* 0x000000ffff067224 */ /* 0x000fe200078e0018 */
[----:B------:R-:W-:Y:S01]  /*157a0*/  BSSY B2, `(.L_x_3158) ;  /* 0x000004d000027945 */ /* 0x000fe20003800000 */
[----:B------:R-:W-:-:S10]  /*157b0*/  IMAD.MOV.U32 R17, RZ, RZ, -0x3ff ;  /* 0xfffffc01ff117424 */ /* 0x000fd400078e00ff */
        /* <DEDUP_REMOVED lines=75> */
.L_x_3159:
[----:B------:R-:W-:Y:S05]  /*15c70*/  BSYNC B2 ;  /* 0x0000000000027941 */ /* 0x000fea0003800000 */
.L_x_3158:
[--C-:B------:R-:W-:Y:S02]  /*15c80*/  DADD R26, -R26, R4.reuse ;  /* 0x000000001a1a7229 */ /* 0x100fe40000000104 */
[----:B------:R-:W-:-:S10]  /*15c90*/  DADD R4, -RZ, -R4 ;  /* 0x00000000ff047229 */ /* 0x000fd40000000904 */
[----:B------:R-:W-:Y:S02]  /*15ca0*/  FSEL R4, R4, R26, !P4 ;  /* 0x0000001a04047208 */ /* 0x000fe40006000000 */
[----:B------:R-:W-:Y:S01]  /*15cb0*/  FSEL R5, R5, R27, !P4 ;  /* 0x0000001b05057208 */ /* 0x000fe20006000000 */
[----:B------:R-:W-:Y:S06]  /*15cc0*/  BRA `(.L_x_3153) ;  /* 0x0000000000047947 */ /* 0x000fec0003800000 */
.L_x_3152:
[----:B------:R-:W-:-:S11]  /*15cd0*/  DADD R4, R2, R2 ;  /* 0x0000000002047229 */ /* 0x000fd60000000002 */
.L_x_3153:
[----:B------:R-:W-:Y:S05]  /*15ce0*/  BSYNC B5 ;  /* 0x0000000000057941 */ /* 0x000fea0003800000 */
.L_x_3151:
[----:B------:R-:W-:Y:S01]  /*15cf0*/  DFMA R28, R2, R28, -R22 ;  /* 0x0000001c021c722b */ /* 0x000fe20000000816 */
[----:B------:R-:W-:Y:S01]  /*15d00*/  UMOV UR4, 0xfefa39ef ;  /* 0xfefa39ef00047882 */ /* 0x000fe20000000000 */
[----:B------:R-:W-:Y:S01]  /*15d10*/  UMOV UR5, 0x40862e42 ;  /* 0x40862e4200057882 */ /* 0x000fe20000000000 */
[----:B------:R-:W-:-:S05]  /*15d20*/  CS2R R30, SRZ ;  /* 0x00000000001e7805 */ /* 0x000fca000001ff00 */
[----:B------:R-:W-:-:S08]  /*15d30*/  DADD R28, R28, -R4 ;  /* 0x000000001c1c7229 */ /* 0x000fd00000000804 */
[----:B------:R-:W-:-:S14]  /*15d40*/  DSETP.GEU.AND P0, PT, R28, -UR4, PT ;  /* 0x800000041c007e2a */ /* 0x000fdc000bf0e000 */
[----:B------:R-:W-:Y:S05]  /*15d50*/  @!P0 BRA `(.L_x_3137) ;  /* 0x0000000000e48947 */ /* 0x000fea0003800000 */
[----:B------:R-:W-:Y:S01]  /*15d60*/  MOV R8, 0x652b82fe ;  /* 0x652b82fe00087802 */ /* 0x000fe20000000f00 */
[----:B------:R-:W-:Y:S01]  /*15d70*/  IMAD.MOV.U32 R9, RZ, RZ, 0x3ff71547 ;  /* 0x3ff71547ff097424 */ /* 0x000fe200078e00ff */
[----:B------:R-:W-:Y:S01]  /*15d80*/  UMOV UR4, 0xfefa39ef ;  /* 0xfefa39ef00047882 */ /* 0x000fe20000000000 */
[----:B------:R-:W-:Y:S01]  /*15d90*/  UMOV UR5, 0x3fe62e42 ;  /* 0x3fe62e4200057882 */ /* 0x000fe20000000000 */
[----:B------:R-:W-:-:S03]  /*15da0*/  FSETP.GEU.FTZ.AND P0, PT, |R29|, 4.1917929649353027344, PT ;  /* 0x4086232b1d00780b */ /* 0x000fc60003f1e200 */
[----:B------:R-:W-:-:S08]  /*15db0*/  DFMA R8, R28, R8, 6.75539944105574400000e+15 ;  /* 0x433800001c08742b */ /* 0x000fd00000000008 */
        /* <DEDUP_REMOVED lines=51> */
.L_x_3137:
[----:B------:R-:W-:Y:S05]  /*160f0*/  BSYNC B0 ;  /* 0x0000000000007941 */ /* 0x000fea0003800000 */
.L_x_3111:
[----:B------:R-:W-:Y:S01]  /*16100*/  DSETP.NEU.AND P0, PT, R30, RZ, PT ;  /* 0x000000ff1e00722a */ /* 0x000fe20003f0d000 */
[----:B------:R-:W-:-:S13]  /*16110*/  CS2R R6, SRZ ;  /* 0x0000000000067805 */ /* 0x000fda000001ff00 */
[----:B------:R-:W-:Y:S05]  /*16120*/  @!P0 BRA `(.L_x_3098) ;  /* 0x0000017400948947 */ /* 0x000fea0003800000 */
[----:B------:R-:W-:Y:S01]  /*16130*/  BSSY B0, `(.L_x_3160) ;  /* 0x0000026000007945 */ /* 0x000fe20003800000 */
[----:B------:R-:W-:Y:S01]  /*16140*/  MOV R32, RZ ;  /* 0x000000ff00207202 */ /* 0x000fe20000000f00 */
[----:B------:R-:W-:Y:S01]  /*16150*/  IMAD.MOV.U32 R24, RZ, RZ, 0x0 ;  /* 0x00000000ff187424 */ /* 0x000fe200078e00ff */
[----:B------:R-:W-:Y:S01]  /*16160*/  MOV R26, R2 ;  /* 0x00000002001a7202 */ /* 0x000fe20000000f00 */
[----:B------:R-:W-:Y:S01]  /*16170*/  IMAD.MOV.U32 R25, RZ, RZ, 0x3ff00000 ;  /* 0x3ff00000ff197424 */ /* 0x000fe200078e00ff */
[----:B------:R-:W-:Y:S01]  /*16180*/  MOV R29, 0x3ff00000 ;  /* 0x3ff00000001d7802 */ /* 0x000fe20000000f00 */
[----:B------:R-:W-:Y:S02]  /*16190*/  IMAD.MOV.U32 R27, RZ, RZ, R3 ;  /* 0x000000ffff1b7224 */ /* 0x000fe400078e0003 */
[----:B------:R-:W-:-:S07]  /*161a0*/  IMAD.MOV.U32 R28, RZ, RZ, 0x0 ;  /* 0x00000000ff1c7424 */ /* 0x000fce00078e00ff */
.L_x_3163:
        /* <DEDUP_REMOVED lines=17> */
[----:B------:R-:W-:Y:S01]  /*162c0*/  MOV R7, R27 ;  /* 0x0000001b00077202 */ /* 0x000fe20000000f00 */
[----:B------:R-:W-:Y:S01]  /*162d0*/  IMAD.MOV.U32 R8, RZ, RZ, R22 ;  /* 0x000000ffff087224 */ /* 0x000fe200078e0016 */
[----:B------:R-:W-:Y:S01]  /*162e0*/  MOV R0, 0x16310 ;  /* 0x0001631000007802 */ /* 0x000fe20000000f00 */
[----:B------:R-:W-:-:S07]  /*162f0*/  IMAD.MOV.U32 R9, RZ, RZ, R23 ;  /* 0x000000ffff097224 */ /* 0x000fce00078e0017 */
[----:B------:R-:W-:Y:S05]  /*16300*/  CALL.REL.NOINC `($__internal_15_$__cuda_sm20_div_rn_f64_full) ;  /* 0x0000045000487944 */ /* 0x000fea0003c00000 */
.L_x_3162:
[----:B------:R-:W-:Y:S05]  /*16310*/  BSYNC B2 ;  /* 0x0000000000027941 */ /* 0x000fea0003800000 */
.L_x_3161:
[----:B------:R-:W-:Y:S01]  /*16320*/  DMUL R24, R6, R24 ;  /* 0x0000001806187228 */ /* 0x000fe20000000000 */
[----:B------:R-:W-:-:S04]  /*16330*/  IADD3 R32, R32, 0x1, RZ ;  /* 0x0000000120207810 */ /* 0x000fc80007ffe0ff */
[----:B------:R-:W-:-:S03]  /*16340*/  ISETP.GE.U32.AND P0, PT, R32, 0x7d0, PT ;  /* 0x000007d02000780c */ /* 0x000fc60003f06070 */
[----:B------:R-:W-:-:S08]  /*16350*/  DADD R28, R24, R28 ;  /* 0x00000000181c7229 */ /* 0x000fd0000000001c */
[----:B------:R-:W-:-:S08]  /*16360*/  DMUL R4, R28, 1.1102230246251565404e-16 ;  /* 0x3ca000001c047828 */ /* 0x000fd00000000000 */
[----:B------:R-:W-:-:S14]  /*16370*/  DSETP.GTU.AND P1, PT, R24, R4, PT ;  /* 0x000000041800722a */ /* 0x000fdc0003f2c000 */
[----:B------:R-:W-:Y:S05]  /*16380*/  @!P0 BRA P1, `(.L_x_3163) ;  /* 0xfffffffc00888947 */ /* 0x000fea000083ffff */
[----:B------:R-:W-:Y:S05]  /*16390*/  BSYNC B0 ;  /* 0x0000000000007941 */ /* 0x000fea0003800000 */
.L_x_3160:
[----:B------:R-:W0:Y:S01]  /*163a0*/  MUFU.RCP64H R5, R3 ;  /* 0x0000000300057308 */ /* 0x000e220000001800 */
[----:B------:R-:W-:Y:S01]  /*163b0*/  IMAD.MOV.U32 R4, RZ, RZ, 0x1 ;  /* 0x00000001ff047424 */ /* 0x000fe200078e00ff */
[----:B------:R-:W-:Y:S01]  /*163c0*/  DMUL R8, R28, R30 ;  /* 0x0000001e1c087228 */ /* 0x000fe20000000000 */
[----:B------:R-:W-:Y:S09]  /*163d0*/  BSSY B0, `(.L_x_3164) ;  /* 0x0000011000007945 */ /* 0x000ff20003800000 */
[----:B------:R-:W-:Y:S01]  /*163e0*/  FSETP.GEU.AND P1, PT, |R9|, 6.5827683646048100446e-37, PT ;  /* 0x036000000900780b */ /* 0x000fe20003f2e200 */
        /* <DEDUP_REMOVED lines=15> */
.L_x_3165:
[----:B------:R-:W-:Y:S05]  /*164e0*/  BSYNC B0 ;  /* 0x0000000000007941 */ /* 0x000fea0003800000 */
.L_x_3164:
[----:B------:R-:W-:Y:S05]  /*164f0*/  BRA `(.L_x_3098) ;  /* 0x0000017000a07947 */ /* 0x000fea0003800000 */
.L_x_3110:
[----:B------:R-:W-:Y:S01]  /*16500*/  IMAD.MOV.U32 R19, RZ, RZ, R3 ;  /* 0x000000ffff137224 */ /* 0x000fe200078e0003 */
[----:B------:R-:W-:Y:S01]  /*16510*/  MOV R83, 0x16540 ;  /* 0x0001654000537802 */ /* 0x000fe20000000f00 */
[----:B------:R-:W-:-:S07]  /*16520*/  IMAD.MOV.U32 R18, RZ, RZ, R2 ;  /* 0x000000ffff127224 */ /* 0x000fce00078e0002 */
[----:B------:R-:W-:Y:S05]  /*16530*/  CALL.REL.NOINC `($_ZN2at6native18elementwise_kernelILi128ELi4EZNS0_15gpu_kernel_implIN48_GLOBAL__N__08322988_15_IGammaKernel_cu_cb51a28d10CalcIgammaIdEEEEvRNS_18TensorIteratorBaseERKT_EUliE_EEviT1_$_ZN46_INTERNAL_08322988_15_IGammaKernel_cu_cb51a28d48_GLOBAL__N__08322988_15_IGammaKernel_cu_cb51a28d12calc_igammacIdEET_S2_S2_) ;  /* 0x0000017000a87944 */ /* 0x000fea0003c00000 */
[----:B------:R-:W-:Y:S01]  /*16540*/  MOV R6, R4 ;  /* 0x0000000400067202 */ /* 0x000fe20000000f00 */
[----:B------:R-:W-:-:S06]  /*16550*/  IMAD.MOV.U32 R7, RZ, RZ, R5 ;  /* 0x000000ffff077224 */ /* 0x000fcc00078e0005 */
[----:B------:R-:W-:Y:S01]  /*16560*/  DADD R6, -R6, 1 ;  /* 0x3ff0000006067429 */ /* 0x000fe20000000100 */
[----:B------:R-:W-:Y:S10]  /*16570*/  BRA `(.L_x_3098) ;  /* 0x0000017000807947 */ /* 0x000ff40003800000 */
.L_x_3109:
[----:B------:R-:W-:Y:S01]  /*16580*/  IMAD.MOV.U32 R4, RZ, RZ, 0x55555555 ;  /* 0x55555555ff047424 */ /* 0x000fe200078e00ff */
[----:B------:R-:W-:Y:S01]  /*16590*/  MOV R5, 0xbfd55555 ;  /* 0xbfd5555500057802 */ /* 0x000fe20000000f00 */
[----:B------:R-:W-:Y:S01]  /*165a0*/  IMAD.MOV.U32 R6, RZ, RZ, 0x55555555 ;  /* 0x55555555ff067424 */ /* 0x000fe200078e00ff */
[----:B------:R-:W-:Y:S01]  /*165b0*/  MOV R8, 0xc901e574 ;  /* 0xc901e57400087802 */ /* 0x000fe20000000f00 */
[----:B------:R-:W-:Y:S01]  /*165c0*/  IMAD.MOV.U32 R7, RZ, RZ, 0x3fb55555 ;  /* 0x3fb55555ff077424 */ /* 0x000fe200078e00ff */
[----:B------:R-:W-:Y:S01]  /*165d0*/  MOV R11, 0x3f52f684 ;  /* 0x3f52f684000b7802 */ /* 0x000fe20000000f00 */
[----:B------:R-:W-:Y:S01]  /*165e0*/  IMAD.MOV.U32 R9, RZ, RZ, -0x4071a8c6 ;  /* 0xbf8e573aff097424 */ /* 0x000fe200078e00ff */
[----:B------:R0:W-:Y:S01]  /*165f0*/  STL.64 [R1], R4 ;  /* 0x0000000401007387 */ /* 0x0001e20000100a00 */
[----:B------:R-:W-:Y:S01]  /*16600*/  IMAD.MOV.U32 R10, RZ, RZ, -0x425ed098 ;  /* 0xbda12f68ff0a7424 */ /* 0x000fe200078e00ff */
[----:B------:R-:W-:Y:S01]  /*16610*/  MOV R14, 0xfec7273b ;  /* 0xfec7273b000e7802 */ /* 0x000fe20000000f00 */
[----:B------:R-:W-:Y:S01]  /*16620*/  IMAD.MOV.U32 R12, RZ, RZ, -0x5aa938cc ;  /* 0xa556c734ff0c7424 */ /* 0x000fe200078e00ff */
[----:B------:R1:W-:Y:S01]  /*16630*/  STL.64 [R1+0x8], R6 ;  /* 0x0000080601007387 */ /* 0x0003e20000100a00 */
[----:B------:R-:W-:Y:S01]  /*16640*/  IMAD.MOV.U32 R13, RZ, RZ, 0x3f371de3 ;  /* 0x3f371de3ff0d7424 */ /* 0x000fe200078e00ff */
[----:B------:R-:W-:Y:S01]  /*16650*/  MOV R17, 0x3f048c58 ;  /* 0x3f048c5800117802 */ /* 0x000fe20000000f00 */
[----:B------:R-:W-:Y:S01]  /*16660*/  IMAD.MOV.U32 R15, RZ, RZ, -0x40d891fa ;  /* 0xbf276e06ff0f7424 */ /* 0x000fe200078e00ff */
[----:B------:R2:W-:Y:S01]  /*16670*/  STL.64 [R1+0x10], R8 ;  /* 0x0000100801007387 */ /* 0x0005e20000100a00 */
[----:B------:R-:W-:Y:S01]  /*16680*/  IMAD.MOV.U32 R16, RZ, RZ, -0x6d08327d ;  /* 0x92f7cd83ff107424 */ /* 0x000fe200078e00ff */
[----:B------:R-:W-:Y:S01]  /*16690*/  MOV R21, 0x3e46097d ;  /* 0x3e46097d00157802 */ /* 0x000fe20000000f00 */
[----:B------:R-:W-:Y:S01]  /*166a0*/  IMAD.MOV.U32 R18, RZ, RZ, 0x652afc2 ;  /* 0x0652afc2ff127424 */ /* 0x000fe200078e00ff */
[----:B0-----:R-:W-:Y:S01]  /*166b0*/  MOV R4, 0xf594c6b5 ;  /* 0xf594c6b500047802 */ /* 0x001fe20000000f00 */
[----:B------:R-:W-:Y:S01]  /*166c0*/  IMAD.MOV.U32 R5, RZ, RZ, -0x4140e4de ;  /* 0xbebf1b22ff057424 */ /* 0x000fe200078e00ff */
[----:B------:R0:W-:Y:S01]  /*166d0*/  STL.64 [R1+0x18], R10 ;  /* 0x0000180a01007387 */ /* 0x0001e20000100a00 */
[----:B------:R-:W-:Y:S01]  /*166e0*/  IMAD.MOV.U32 R19, RZ, RZ, -0x413daac9 ;  /* 0xbec25537ff137424 */ /* 0x000fe200078e00ff */
[----:B-1----:R-:W-:Y:S01]  /*166f0*/  MOV R7, 0x3eabd6d2 ;  /* 0x3eabd6d200077802 */ /* 0x002fe20000000f00 */
[----:B------:R-:W-:Y:S01]  /*16700*/  IMAD.MOV.U32 R6, RZ, RZ, 0x1e4b4109 ;  /* 0x1e4b4109ff067424 */ /* 0x000fe200078e00ff */
[----:B------:R1:W-:Y:S01]  /*16710*/  STL.64 [R1+0x20], R12 ;  /* 0x0000200c01007387 */ /* 0x0003e20000100a00 */
[----:B------:R-:W-:Y:S01]  /*16720*/  IMAD.MOV.U32 R20, RZ, RZ, 0x55c37c1c ;  /* 0x55c37c1cff147424 */ /* 0x000fe200078e00ff */
[----:B------:R-:W3:Y:S01]  /*16730*/  MUFU.RCP64H R25, R3 ;  /* 0x0000000300197308 */ /* 0x000ee20000001800 */
[----:B--2---:R-:W-:Y:S01]  /*16740*/  IMAD.MOV.U32 R8, RZ, RZ, -0x5d2fb9a4 ;  /* 0xa2d0465cff087424 */ /* 0x004fe200078e00ff */
[----:B------:R2:W-:Y:S01]  /*16750*/  STL.64 [R1+0x40], R4 ;  /* 0x0000400401007387 */ /* 0x0005e20000100a00 */
[----:B------:R-:W-:Y:S01]  /*16760*/  IMAD.MOV.U32 R9, RZ, RZ, -0x41784a07 ;  /* 0xbe87b5f9ff097424 */ /* 0x000fe200078e00ff */
[----:B------:R-:W-:Y:S01]  /*16770*/  FSETP.GEU.AND P1, PT, |R27|, 6.5827683646048100446e-37, PT ;  /* 0x036000001b00780b */ /* 0x000fe20003f2e200 */
[----:B------:R-:W-:Y:S01]  /*16780*/  IMAD.MOV.U32 R24, RZ, RZ, 0x1 ;  /* 0x00000001ff187424 */ /* 0x000fe200078e00ff */
[----:B0-----:R-:W-:Y:S01]  /*16790*/  MOV R10, 0xeb7f0d9f ;  /* 0xeb7f0d9f000a7802 */ /* 0x001fe20000000f00 */
[----:B------:R-:W-:Y:S01]  /*167a0*/  IMAD.MOV.U32 R11, RZ, RZ, 0x3e3ccf5c ;  /* 0x3e3ccf5cff0b7424 */ /* 0x000fe200078e00ff */
[----:B------:R0:W-:Y:S01]  /*167b0*/  STL.64 [R1+0x48], R6 ;  /* 0x0000480601007387 */ /* 0x0001e20000100a00 */
[----:B------:R-:W-:Y:S01]  /*167c0*/  BSSY B2, `(.L_x_3166) ;  /* 0x0000746000027945 */ /* 0x000fe20003800000 */
[----:B-1----:R-:W-:-:S02]  /*167d0*/  IMAD.MOV.U32 R12, RZ, RZ, 0x7c7a2faa ;  /* 0x7c7a2faaff0c7424 */ /* 0x002fc400078e00ff */
[----:B------:R-:W-:Y:S01]  /*167e0*/  IMAD.MOV.U32 R13, RZ, RZ, -0x41cd2de7 ;  /* 0xbe32d219ff0d7424 */ /* 0x000fe200078e00ff */
[----:B------:R1:W-:Y:S01]  /*167f0*/  STL.64 [R1+0x50], R8 ;  /* 0x0000500801007387 */ /* 0x0003e20000100a00 */
[----:B--2---:R-:W-:Y:S02]  /*16800*/  IMAD.MOV.U32 R4, RZ, RZ, -0x78cbfbd8 ;  /* 0x87340428ff047424 */ /* 0x004fe400078e00ff */
[----:B------:R-:W-:Y:S01]  /*16810*/  IMAD.MOV.U32 R5, RZ, RZ, -0x422ff8f6 ;  /* 0xbdd0070aff057424 */ /* 0x000fe200078e00ff */
[----:B------:R2:W-:Y:S01]  /*16820*/  STL.64 [R1+0x58], R10 ;  /* 0x0000580a01007387 */ /* 0x0005e20000100a00 */
[----:B---3--:R-:W-:Y:S01]  /*16830*/  DFMA R28, -R2, R24, 1 ;  /* 0x3ff00000021c742b */ /* 0x008fe20000000118 */
[----:B0-----:R-:W-:Y:S01]  /*16840*/  IMAD.MOV.U32 R6, RZ, RZ, 0x1fd754a ;  /* 0x01fd754aff067424 */ /* 0x001fe200078e00ff */
[----:B------:R-:W-:Y:S01]  /*16850*/  MOV R7, 0xbd961ca7 ;  /* 0xbd961ca700077802 */ /* 0x000fe20000000f00 */
[----:B------:R0:W-:Y:S01]  /*16860*/  STL.64 [R1+0x68], R12 ;  /* 0x0000680c01007387 */ /* 0x0001e20000100a00 */
[----:B-1----:R-:W-:-:S03]  /*16870*/  IMAD.MOV.U32 R8, RZ, RZ, 0x8f5eec2 ;  /* 0x08f5eec2ff087424 */ /* 0x002fc600078e00ff */
        /* <DEDUP_REMOVED lines=8> */
[----:B-1----:R-:W-:Y:S01]  /*16900*/  IMAD.MOV.U32 R4, RZ, RZ, 0x4d71a27c ;  /* 0x4d71a27cff047424 */ /* 0x002fe200078e00ff */
[----:B------:R-:W-:-:S02]  /*16910*/  MOV R5, 0xbce1ca91 ;  /* 0xbce1ca9100057802 */ /* 0x000fc40000000f00 */
[----:B------:R1:W-:Y:S01]  /*16920*/  STL.64 [R1+0xa0], R10 ;  /* 0x0000a00a01007387 */ /* 0x0003e20000100a00 */
[----:B--2---:R-:W-:Y:S01]  /*16930*/  MOV R6, 0x1c71c71c ;  /* 0x1c71c71c00067802 */ /* 0x004fe20000000f00 */
[----:B------:R-:W-:Y:S02]  /*16940*/  IMAD.MOV.U32 R7, RZ, RZ, -0x40938e39 ;  /* 0xbf6c71c7ff077424 */ /* 0x000fe400078e00ff */
[----:B------:R2:W-:Y:S01]  /*16950*/  STL.64 [R1+0xa8], R12 ;  /* 0x0000a80c01007387 */ /* 0x0005e20000100a00 */
[----:B0-----:R-:W-:-:S03]  /*16960*/  IMAD.MOV.U32 R8, RZ, RZ, 0x6f09e723 ;  /* 0x6f09e723ff087424 */ /* 0x001fc600078e00ff */
[----:B------:R0:W-:Y:S01]  /*16970*/  STL.64 [R1+0xc0], R4 ;  /* 0x0000c00401007387 */ /* 0x0001e20000100a00 */
[----:B------:R-:W-:Y:S01]  /*16980*/  IMAD.MOV.U32 R9, RZ, RZ, -0x40afc6b1 ;  /* 0xbf50394fff097424 */ /* 0x000fe200078e00ff */
[----:B-1----:R-:W-:Y:S01]  /*16990*/  MOV R10, 0x40e53dbc ;  /* 0x40e53dbc000a7802 */ /* 0x002fe20000000f00 */
        /* <DEDUP_REMOVED lines=10> */
[----:B------:R-:W-:Y:S02]  /*16a40*/  IMAD.MOV.U32 R7, RZ, RZ, 0x3e33f592 ;  /* 0x3e33f592ff077424 */ /* 0x000fe400078e00ff */
[----:B--2---:R-:W-:Y:S01]  /*16a50*/  IMAD.MOV.U32 R8, RZ, RZ, 0xcba8aee ;  /* 0x0cba8aeeff087424 */ /* 0x004fe200078e00ff */
[----:B------:R-:W-:Y:S01]  /*16a60*/  MOV R9, 0xbe6ee23d ;  /* 0xbe6ee23d00097802 */ /* 0x000fe20000000f00 */
[----:B------:R2:W-:Y:S01]  /*16a70*/  STL.64 [R1+0x108], R4 ;  /* 0x0001080401007387 */ /* 0x0005e20000100a00 */
[----:B0-----:R-:W-:Y:S01]  /*16a80*/  MOV R10, 0xca3a377b ;  /* 0xca3a377b000a7802 */ /* 0x001fe20000000f00 */
[----:B------:R-:W-:Y:S02]  /*16a90*/  IMAD.MOV.U32 R11, RZ, RZ, -0x424cb605 ;  /* 0xbdb349fbff0b7424 */ /* 0x000fe400078e00ff */
[----:B------:R0:W-:Y:S01]  /*16aa0*/  STL.64 [R1+0x28], R14 ;  /* 0x0000280e01007387 */ /* 0x0001e20000100a00 */
[----:B-1----:R-:W-:Y:S01]  /*16ab0*/  IMAD.MOV.U32 R12, RZ, RZ, -0x3008c2a8 ;  /* 0xcff73d58ff0c7424 */ /* 0x002fe200078e00ff */
        /* <DEDUP_REMOVED lines=8> */
[----:B-1----:R-:W-:Y:S02]  /*16b40*/  IMAD.MOV.U32 R6, RZ, RZ, -0x3aabf15e ;  /* 0xc5540ea2ff067424 */ /* 0x002fe400078e00ff */
[----:B------:R-:W-:Y:S01]  /*16b50*/  IMAD.MOV.U32 R7, RZ, RZ, 0x3d9f8041 ;  /* 0x3d9f8041ff077424 */ /* 0x000fe200078e00ff */
[----:B------:R1:W-:Y:S01]  /*16b60*/  STL.64 [R1+0x38], R18 ;  /* 0x0000381201007387 */ /* 0x0003e20000100a00 */
[----:B--2---:R-:W-:Y:S01]  /*16b70*/  MOV R8, 0xfab4608b ;  /* 0xfab4608b00087802 */ /* 0x004fe20000000f00 */
[----:B------:R-:W-:-:S02]  /*16b80*/  IMAD.MOV.U32 R9, RZ, RZ, -0x4276330e ;  /* 0xbd89ccf2ff097424 */ /* 0x000fc400078e00ff */
[----:B------:R2:W-:Y:S01]  /*16b90*/  STL.64 [R1+0x130], R10 ;  /* 0x0001300a01007387 */ /* 0x0005e20000100a00 */
[----:B0-----:R-:W-:Y:S01]  /*16ba0*/  IMAD.MOV.U32 R16, RZ, RZ, 0x6edf2b0c ;  /* 0x6edf2b0cff107424 */ /* 0x001fe200078e00ff */
[----:B------:R-:W-:Y:S02]  /*16bb0*/  MOV R17, 0xbdbc0d9b ;  /* 0xbdbc0d9b00117802 */ /* 0x000fe40000000f00 */
[----:B------:R0:W-:Y:S01]  /*16bc0*/  STL.64 [R1+0x138], R12 ;  /* 0x0001380c01007387 */ /* 0x0001e20000100a00 */
[----:B-1----:R-:W-:-:S03]  /*16bd0*/  MOV R18, 0x5c463659 ;  /* 0x5c46365900127802 */ /* 0x002fc60000000f00 */
[----:B------:R1:W-:Y:S01]  /*16be0*/  STL.64 [R1+0x148], R4 ;  /* 0x0001480401007387 */ /* 0x0003e20000100a00 */
[----:B------:R-:W-:-:S03]  /*16bf0*/  IMAD.MOV.U32 R19, RZ, RZ, 0x3dbac947 ;  /* 0x3dbac947ff137424 */ /* 0x000fc600078e00ff */
[----:B------:R3:W-:Y:S01]  /*16c00*/  STL.64 [R1+0x70], R14 ;  /* 0x0000700e01007387 */ /* 0x0007e20000100a00 */
[----:B--2---:R-:W-:Y:S02]  /*16c10*/  IMAD.MOV.U32 R10, RZ, RZ, 0x5dcd1851 ;  /* 0x5dcd1851ff0a7424 */ /* 0x004fe400078e00ff */
[----:B------:R-:W-:Y:S01]  /*16c20*/  IMAD.MOV.U32 R11, RZ, RZ, -0x4350c486 ;  /* 0xbcaf3b7aff0b7424 */ /* 0x000fe200078e00ff */
[----:B0-----:R-:W-:Y:S01]  /*16c30*/  MOV R13, 0x3d16d8a9 ;  /* 0x3d16d8a9000d7802 */ /* 0x001fe20000000f00 */
[----:B------:R-:W-:Y:S01]  /*16c40*/  IMAD.MOV.U32 R12, RZ, RZ, -0x10a3e7d9 ;  /* 0xef5c1827ff0c7424 */ /* 0x000fe200078e00ff */
[----:B------:R0:W-:Y:S01]  /*16c50*/  STL.64 [R1+0x158], R6 ;  /* 0x0001580601007387 */ /* 0x0001e20000100a00 */
[----:B-1----:R-:W-:Y:S02]  /*16c60*/  IMAD.MOV.U32 R4, RZ, RZ, 0x783db2a2 ;  /* 0x783db2a2ff047424 */ /* 0x002fe400078e00ff */
[----:B------:R-:W-:Y:S01]  /*16c70*/  IMAD.MOV.U32 R5, RZ, RZ, -0x430d64fd ;  /* 0xbcf29b03ff057424 */ /* 0x000fe200078e00ff */
[----:B------:R1:W-:Y:S01]  /*16c80*/  STL.64 [R1+0x160], R8 ;  /* 0x0001600801007387 */ /* 0x0003e20000100a00 */
[----:B---3--:R-:W-:Y:S01]  /*16c90*/  MOV R14, 0x7950ad7b ;  /* 0x7950ad7b000e7802 */ /* 0x008fe20000000f00 */
[----:B------:R-:W-:-:S02]  /*16ca0*/  IMAD.MOV.U32 R15, RZ, RZ, -0x433d7c02 ;  /* 0xbcc283feff0f7424 */ /* 0x000fc400078e00ff */
[----:B------:R2:W-:Y:S01]  /*16cb0*/  STL.64 [R1+0x60], R20 ;  /* 0x0000601401007387 */ /* 0x0005e20000100a00 */
[----:B0-----:R-:W-:Y:S01]  /*16cc0*/  IMAD.MOV.U32 R6, RZ, RZ, -0x71254b38 ;  /* 0x8edab4c8ff067424 */ /* 0x001fe200078e00ff */
[----:B------:R-:W-:Y:S02]  /*16cd0*/  MOV R7, 0xbf65f726 ;  /* 0xbf65f72600077802 */ /* 0x000fe40000000f00 */
[----:B------:R0:W-:Y:S01]  /*16ce0*/  STL.64 [R1+0x78], R16 ;  /* 0x0000781001007387 */ /* 0x0001e20000100a00 */
[----:B-1----:R-:W-:Y:S01]  /*16cf0*/  MOV R8, 0xa88f4696 ;  /* 0xa88f469600087802 */ /* 0x002fe20000000f00 */
[----:B------:R-:W-:Y:S02]  /*16d00*/  IMAD.MOV.U32 R9, RZ, RZ, 0x3ec0db20 ;  /* 0x3ec0db20ff097424 */ /* 0x000fe400078e00ff */
[----:B------:R1:W-:Y:S01]  /*16d10*/  STL.64 [R1+0x88], R18 ;  /* 0x0000881201007387 */ /* 0x0003e20000100a00 */
[----:B--2---:R-:W-:-:S03]  /*16d20*/  IMAD.MOV.U32 R20, RZ, RZ, -0x3bc965c4 ;  /* 0xc4369a3cff147424 */ /* 0x004fc600078e00ff */
[----:B------:R2:W-:Y:S01]  /*16d30*/  STL.64 [R1+0x170], R10 ;  /* 0x0001700a01007387 */ /* 0x0005e20000100a00 */
[----:B------:R-:W-:Y:S02]  /*16d40*/  IMAD.MOV.U32 R21, RZ, RZ, 0x3d20104f ;  /* 0x3d20104fff157424 */ /* 0x000fe400078e00ff */
[----:B0-----:R-:W-:Y:S01]  /*16d50*/  IMAD.MOV.U32 R16, RZ, RZ, -0x36fe1a8c ;  /* 0xc901e574ff107424 */ /* 0x001fe200078e00ff */
[----:B------:R0:W-:Y:S01]  /*16d60*/  STL.64 [R1+0x180], R12 ;  /* 0x0001800c01007387 */ /* 0x0001e20000100a00 */
[----:B------:R-:W-:-:S03]  /*16d70*/  IMAD.MOV.U32 R17, RZ, RZ, -0x40a1a8c6 ;  /* 0xbf5e573aff117424 */ /* 0x000fc600078e00ff */
[----:B------:R3:W-:Y:S01]  /*16d80*/  STL.64 [R1+0x188], R4 ;  /* 0x0001880401007387 */ /* 0x0007e20000100a00 */
[----:B-1----:R-:W-:Y:S01]  /*16d90*/  IMAD.MOV.U32 R18, RZ, RZ, 0x6b015ac0 ;  /* 0x6b015ac0ff127424 */ /* 0x002fe200078e00ff */
[----:B------:R-:W-:Y:S02]  /*16da0*/  MOV R19, 0x3f65ac05 ;  /* 0x3f65ac0500137802 */ /* 0x000fe40000000f00 */
[----:B------:R1:W-:Y:S01]  /*16db0*/  STL.64 [R1+0xb8], R14 ;  /* 0x0000b80e01007387 */ /* 0x0003e20000100a00 */
[----:B--2---:R-:W-:Y:S01]  /*16dc0*/  IMAD.MOV.U32 R10, RZ, RZ, -0x55e56cd ;  /* 0xfaa1a933ff0a7424 */ /* 0x004fe200078e00ff */
[----:B------:R-:W-:Y:S02]  /*16dd0*/  MOV R11, 0xbf1c253e ;  /* 0xbf1c253e000b7802 */ /* 0x000fe40000000f00 */
[----:B0-----:R-:W-:Y:S01]  /*16de0*/  MOV R12, 0x5890f2c3 ;  /* 0x5890f2c3000c7802 */ /* 0x001fe20000000f00 */
[----:B------:R-:W-:Y:S01]  /*16df0*/  IMAD.MOV.U32 R13, RZ, RZ, -0x41153d30 ;  /* 0xbeeac2d0ff0d7424 */ /* 0x000fe200078e00ff */
[----:B------:R0:W-:Y:S01]  /*16e00*/  STL.64 [R1+0x198], R6 ;  /* 0x0001980601007387 */ /* 0x0001e20000100a00 */
[----:B---3--:R-:W-:-:S02]  /*16e10*/  IMAD.MOV.U32 R4, RZ, RZ, 0x29663936 ;  /* 0x29663936ff047424 */ /* 0x008fc400078e00ff */
[----:B------:R-:W-:Y:S01]  /*16e20*/  IMAD.MOV.U32 R5, RZ, RZ, 0x3eb70589 ;  /* 0x3eb70589ff057424 */ /* 0x000fe200078e00ff */
[----:B------:R2:W-:Y:S01]  /*16e30*/  STL.64 [R1+0x1a8], R8 ;  /* 0x0001a80801007387 */ /* 0x0005e20000100a00 */
[----:B-1----:R-:W-:Y:S02]  /*16e40*/  IMAD.MOV.U32 R14, RZ, RZ, -0x1761a510 ;  /* 0xe89e5af0ff0e7424 */ /* 0x002fe400078e00ff */
[----:B------:R-:W-:Y:S01]  /*16e50*/  IMAD.MOV.U32 R15, RZ, RZ, -0x410d05b6 ;  /* 0xbef2fa4aff0f7424 */ /* 0x000fe200078e00ff */
[----:B------:R1:W-:Y:S01]  /*16e60*/  STL.64 [R1+0xb0], R20 ;  /* 0x0000b01401007387 */ /* 0x0003e20000100a00 */
[----:B0-----:R-:W-:Y:S01]  /*16e70*/  MOV R6, 0x5171911 ;  /* 0x0517191100067802 */ /* 0x001fe20000000f00 */
[----:B------:R-:W-:Y:S02]  /*16e80*/  IMAD.MOV.U32 R7, RZ, RZ, -0x415add35 ;  /* 0xbea522cbff077424 */ /* 0x000fe400078e00ff */
[----:B------:R0:W-:Y:S01]  /*16e90*/  STL.64 [R1+0xc8], R16 ;  /* 0x0000c81001007387 */ /* 0x0001e20000100a00 */
[----:B--2---:R-:W-:-:S03]  /*16ea0*/  IMAD.MOV.U32 R8, RZ, RZ, 0xe740a6c ;  /* 0x0e740a6cff087424 */ /* 0x004fc600078e00ff */
[----:B------:R2:W-:Y:S01]  /*16eb0*/  STL.64 [R1+0xd8], R18 ;  /* 0x0000d81201007387 */ /* 0x0005e20000100a00 */
[----:B------:R-:W-:Y:S01]  /*16ec0*/  IMAD.MOV.U32 R9, RZ, RZ, -0x4213db43 ;  /* 0xbdec24bdff097424 */ /* 0x000fe200078e00ff */
[----:B-1----:R-:W-:Y:S02]  /*16ed0*/  MOV R20, 0xabd6b83e ;  /* 0xabd6b83e00147802 */ /* 0x002fe40000000f00 */
[----:B------:R1:W-:Y:S01]  /*16ee0*/  STL.64 [R1+0x1b0], R10 ;  /* 0x0001b00a01007387 */ /* 0x0003e20000100a00 */
[----:B------:R-:W-:-:S03]  /*16ef0*/  IMAD.MOV.U32 R21, RZ, RZ, 0x3ee00a9c ;  /* 0x3ee00a9cff157424 */ /* 0x000fc600078e00ff */
[----:B------:R3:W-:Y:S01]  /*16f00*/  STL.64 [R1+0x1c0], R12 ;  /* 0x0001c00c01007387 */ /* 0x0007e20000100a00 */
[----:B0-----:R-:W-:Y:S01]  /*16f10*/  MOV R16, 0xcde3f847 ;  /* 0xcde3f84700107802 */ /* 0x001fe20000000f00 */
[----:B------:R-:W-:Y:S02]  /*16f20*/  IMAD.MOV.U32 R17, RZ, RZ, 0x3e8280f2 ;  /* 0x3e8280f2ff117424 */ /* 0x000fe400078e00ff */
[----:B------:R0:W-:Y:S01]  /*16f30*/  STL.64 [R1+0x1d0], R4 ;  /* 0x0001d00401007387 */ /* 0x0001e20000100a00 */
[----:B--2---:R-:W-:Y:S02]  /*16f40*/  IMAD.MOV.U32 R18, RZ, RZ, 0x30de114c ;  /* 0x30de114cff127424 */ /* 0x004fe400078e00ff */
[----:B------:R-:W-:Y:S01]  /*16f50*/  IMAD.MOV.U32 R19, RZ, RZ, 0x3e49aa7a ;  /* 0x3e49aa7aff137424 */ /* 0x000fe200078e00ff */
[----:B------:R2:W-:Y:S01]  /*16f60*/  STL.64 [R1+0xf8], R14 ;  /* 0x0000f80e01007387 */ /* 0x0005e20000100a00 */
[----:B-1----:R-:W-:Y:S01]  /*16f70*/  IMAD.MOV.U32 R10, RZ, RZ, 0x55e25360 ;  /* 0x55e25360ff0a7424 */ /* 0x002fe200078e00ff */
[----:B------:R-:W-:Y:S01]  /*16f80*/  MOV R11, 0x3e3ac0d4 ;  /* 0x3e3ac0d4000b7802 */ /* 0x000fe20000000f00 */
[----:B---3--:R-:W-:Y:S01]  /*16f90*/  IMAD.MOV.U32 R12, RZ, RZ, 0x29460138 ;  /* 0x29460138ff0c7424 */ /* 0x008fe200078e00ff */
[----:B------:R1:W-:Y:S01]  /*16fa0*/  STL.64 [R1+0x1d8], R6 ;  /* 0x0001d80601007387 */ /* 0x0003e20000100a00 */
[----:B------:R-:W-:-:S02]  /*16fb0*/  IMAD.MOV.U32 R13, RZ, RZ, -0x41e883a8 ;  /* 0xbe177c58ff0d7424 */ /* 0x000fc400078e00ff */
[----:B0-----:R-:W-:Y:S01]  /*16fc0*/  IMAD.MOV.U32 R4, RZ, RZ, 0x6c188672 ;  /* 0x6c188672ff047424 */ /* 0x001fe200078e00ff */
[----:B------:R-:W-:Y:S01]  /*16fd0*/  MOV R5, 0x3de1b105 ;  /* 0x3de1b10500057802 */ /* 0x000fe20000000f00 */
[----:B------:R0:W-:Y:S01]  /*16fe0*/  STL.64 [R1+0x1e8], R8 ;  /* 0x0001e80801007387 */ /* 0x0001e20000100a00 */
[----:B--2---:R-:W-:Y:S02]  /*16ff0*/  IMAD.MOV.U32 R14, RZ, RZ, 0x4bf3c34e ;  /* 0x4bf3c34eff0e7424 */ /* 0x004fe400078e00ff */
[----:B------:R-:W-:Y:S01]  /*17000*/  IMAD.MOV.U32 R15, RZ, RZ, 0x3dfc9b43 ;  /* 0x3dfc9b43ff0f7424 */ /* 0x000fe200078e00ff */
[----:B------:R2:W-:Y:S01]  /*17010*/  STL.64 [R1+0x100], R20 ;  /* 0x0001001401007387 */ /* 0x0005e20000100a00 */
[----:B-1----:R-:W-:Y:S01]  /*17020*/  MOV R6, 0x34225759 ;  /* 0x3422575900067802 */ /* 0x002fe20000000f00 */
[----:B------:R-:W-:Y:S02]  /*17030*/  IMAD.MOV.U32 R7, RZ, RZ, 0x3daa55da ;  /* 0x3daa55daff077424 */ /* 0x000fe400078e00ff */
[----:B------:R1:W-:Y:S01]  /*17040*/  STL.64 [R1+0x118], R16 ;  /* 0x0001181001007387 */ /* 0x0003e20000100a00 */
[----:B0-----:R-:W-:Y:S01]  /*17050*/  IMAD.MOV.U32 R8, RZ, RZ, 0x309d6007 ;  /* 0x309d6007ff087424 */ /* 0x001fe200078e00ff */
[----:B------:R-:W-:-:S02]  /*17060*/  MOV R9, 0xbcf2c681 ;  /* 0xbcf2c68100097802 */ /* 0x000fc40000000f00 */
[----:B------:R0:W-:Y:S01]  /*17070*/  STL.64 [R1+0x128], R18 ;  /* 0x0001281201007387 */ /* 0x0001e20000100a00 */
[----:B--2---:R-:W-:-:S03]  /*17080*/  IMAD.MOV.U32 R20, RZ, RZ, -0x5b992462 ;  /* 0xa466db9eff147424 */ /* 0x004fc600078e00ff */
[----:B------:R2:W-:Y:S01]  /*17090*/  STL.64 [R1+0x1f8], R10 ;  /* 0x0001f80a01007387 */ /* 0x0005e20000100a00 */
[----:B------:R-:W-:Y:S01]  /*170a0*/  MOV R21, 0x3d3113e3 ;  /* 0x3d3113e300157802 */ /* 0x000fe20000000f00 */
[----:B-1----:R-:W-:Y:S02]  /*170b0*/  IMAD.MOV.U32 R16, RZ, RZ, 0xa10cd82 ;  /* 0x0a10cd82ff107424 */ /* 0x002fe400078e00ff */
[----:B------:R1:W-:Y:S01]  /*170c0*/  STL.64 [R1+0x200], R12 ;  /* 0x0002000c01007387 */ /* 0x0003e20000100a00 */
[----:B------:R-:W-:-:S03]  /*170d0*/  MOV R17, 0x3d651958 ;  /* 0x3d65195800117802 */ /* 0x000fc60000000f00 */
[----:B------:R3:W-:Y:S01]  /*170e0*/  STL.64 [R1+0x210], R4 ;  /* 0x0002100401007387 */ /* 0x0007e20000100a00 */
[----:B0-----:R-:W-:Y:S01]  /*170f0*/  MOV R18, 0x448455ea ;  /* 0x448455ea00127802 */ /* 0x001fe20000000f00 */
[----:B------:R-:W-:Y:S02]  /*17100*/  IMAD.MOV.U32 R19, RZ, RZ, -0x42d3f975 ;  /* 0xbd2c068bff137424 */ /* 0x000fe400078e00ff */
[----:B------:R0:W-:Y:S01]  /*17110*/  STL.64 [R1+0x140], R14 ;  /* 0x0001400e01007387 */ /* 0x0001e20000100a00 */
[----:B--2---:R-:W-:Y:S01]  /*17120*/  MOV R10, 0x56b95f3b ;  /* 0x56b95f3b000a7802 */ /* 0x004fe20000000f00 */
[----:B------:R-:W-:Y:S02]  /*17130*/  IMAD.MOV.U32 R11, RZ, RZ, 0x3d60675f ;  /* 0x3d60675fff0b7424 */ /* 0x000fe400078e00ff */
[----:B-1----:R-:W-:Y:S01]  /*17140*/  IMAD.MOV.U32 R12, RZ, RZ, 0x2a398b8f ;  /* 0x2a398b8fff0c7424 */ /* 0x002fe200078e00ff */
[----:B------:R1:W-:Y:S01]  /*17150*/  STL.64 [R1+0x220], R6 ;  /* 0x0002200601007387 */ /* 0x0003e20000100a00 */
[----:B------:R-:W-:Y:S01]  /*17160*/  IMAD.MOV.U32 R13, RZ, RZ, 0x3c75d3b4 ;  /* 0x3c75d3b4ff0d7424 */ /* 0x000fe200078e00ff */
[----:B---3--:R-:W-:Y:S01]  /*17170*/  MOV R4, 0x637bc2b8 ;  /* 0x637bc2b800047802 */ /* 0x008fe20000000f00 */
[----:B------:R-:W-:Y:S01]  /*17180*/  IMAD.MOV.U32 R5, RZ, RZ, 0x3d03f2fe ;  /* 0x3d03f2feff057424 */ /* 0x000fe200078e00ff */
[----:B------:R2:W-:Y:S01]  /*17190*/  STL.64 [R1+0x228], R8 ;  /* 0x0002280801007387 */ /* 0x0005e20000100a00 */
[----:B0-----:R-:W-:Y:S01]  /*171a0*/  MOV R14, 0x3b990ee6 ;  /* 0x3b990ee6000e7802 */ /* 0x001fe20000000f00 */
[----:B------:R-:W-:-:S02]  /*171b0*/  IMAD.MOV.U32 R15, RZ, RZ, 0x3f70ee64 ;  /* 0x3f70ee64ff0f7424 */ /* 0x000fc400078e00ff */
[----:B------:R0:W-:Y:S01]  /*171c0*/  STL.64 [R1+0x150], R20 ;  /* 0x0001501401007387 */ /* 0x0001e20000100a00 */
[----:B-1----:R-:W-:-:S03]  /*171d0*/  IMAD.MOV.U32 R6, RZ, RZ, 0x465fa859 ;  /* 0x465fa859ff067424 */ /* 0x002fc600078e00ff */
[----:B------:R1:W-:Y:S01]  /*171e0*/  STL.64 [R1+0x168], R16 ;  /* 0x0001681001007387 */ /* 0x0003e20000100a00 */
[----:B------:R-:W-:Y:S02]  /*171f0*/  IMAD.MOV.U32 R7, RZ, RZ, 0x3f2e13ce ;  /* 0x3f2e13ceff077424 */ /* 0x000fe400078e00ff */
[----:B--2---:R-:W-:Y:S01]  /*17200*/  IMAD.MOV.U32 R8, RZ, RZ, 0x5bf2d984 ;  /* 0x5bf2d984ff087424 */ /* 0x004fe200078e00ff */
[----:B------:R-:W-:Y:S01]  /*17210*/  MOV R9, 0x3f318b9b ;  /* 0x3f318b9b00097802 */ /* 0x000fe20000000f00 */
[----:B------:R2:W-:Y:S01]  /*17220*/  STL.64 [R1+0x178], R18 ;  /* 0x0001781201007387 */ /* 0x0005e20000100a00 */
[----:B0-----:R-:W-:-:S03]  /*17230*/  IMAD.MOV.U32 R20, RZ, RZ, -0x3291620 ;  /* 0xfcd6e9e0ff147424 */ /* 0x001fc600078e00ff */
[----:B------:R0:W-:Y:S01]  /*17240*/  STL.64 [R1+0x238], R10 ;  /* 0x0002380a01007387 */ /* 0x0001e20000100a00 */
[----:B------:R-:W-:Y:S02]  /*17250*/  IMAD.MOV.U32 R21, RZ, RZ, 0x3f4948b0 ;  /* 0x3f4948b0ff157424 */ /* 0x000fe400078e00ff */
[----:B-1----:R-:W-:Y:S01]  /*17260*/  IMAD.MOV.U32 R16, RZ, RZ, -0x250b01ad ;  /* 0xdaf4fe53ff107424 */ /* 0x002fe200078e00ff */
[----:B------:R1:W-:Y:S01]  /*17270*/  STL.64 [R1+0x248], R12 ;  /* 0x0002480c01007387 */ /* 0x0003e20000100a00 */
[----:B------:R-:W-:-:S03]  /*17280*/  IMAD.MOV.U32 R17, RZ, RZ, 0x3f0bbf43 ;  /* 0x3f0bbf43ff117424 */ /* 0x000fc600078e00ff */
[----:B------:R3:W-:Y:S01]  /*17290*/  STL.64 [R1+0x250], R4 ;  /* 0x0002500401007387 */ /* 0x0007e20000100a00 */
[----:B--2---:R-:W-:Y:S01]  /*172a0*/  IMAD.MOV.U32 R18, RZ, RZ, -0x51c6eae3 ;  /* 0xae39151dff127424 */ /* 0x004fe200078e00ff */
[----:B------:R-:W-:Y:S02]  /*172b0*/  MOV R19, 0x3e626154 ;  /* 0x3e62615400137802 */ /* 0x000fe40000000f00 */
[----:B------:R2:W-:Y:S01]  /*172c0*/  STL.64 [R1+0x190], R14 ;  /* 0x0001900e01007387 */ /* 0x0005e20000100a00 */
[----:B0-----:R-:W-:Y:S02]  /*172d0*/  IMAD.MOV.U32 R10, RZ, RZ, -0x5d64a263 ;  /* 0xa29b5d9dff0a7424 */ /* 0x001fe400078e00ff */
[----:B------:R-:W-:Y:S01]  /*172e0*/  IMAD.MOV.U32 R11, RZ, RZ, -0x40ec2d5d ;  /* 0xbf13d2a3ff0b7424 */ /* 0x000fe200078e00ff */
[----:B-1----:R-:W-:Y:S01]  /*172f0*/  MOV R13, 0x3ee73df4 ;  /* 0x3ee73df4000d7802 */ /* 0x002fe20000000f00 */
[----:B------:R-:W-:Y:S01]  /*17300*/  IMAD.MOV.U32 R12, RZ, RZ, 0x62204ef4 ;  /* 0x62204ef4ff0c7424 */ /* 0x000fe200078e00ff */
[----:B------:R0:W-:Y:S01]  /*17310*/  STL.64 [R1+0x260], R6 ;  /* 0x0002600601007387 */ /* 0x0001e20000100a00 */
[----:B---3--:R-:W-:Y:S01]  /*17320*/  MOV R4, 0x1539310e ;  /* 0x1539310e00047802 */ /* 0x008fe20000000f00 */
        /* <DEDUP_REMOVED lines=8> */
[----:B-1----:R-:W-:Y:S01]  /*173b0*/  MOV R8, 0xef4c4dc7 ;  /* 0xef4c4dc700087802 */ /* 0x002fe20000000f00 */
[----:B------:R-:W-:-:S02]  /*173c0*/  IMAD.MOV.U32 R9, RZ, RZ, 0x3e75bde8 ;  /* 0x3e75bde8ff097424 */ /* 0x000fc400078e00ff */
[----:B------:R1:W-:Y:S01]  /*173d0*/  STL.64 [R1+0x1c8], R18 ;  /* 0x0001c81201007387 */ /* 0x0003e20000100a00 */
[----:B--2---:R-:W-:Y:S01]  /*173e0*/  MOV R20, 0x43a46f5d ;  /* 0x43a46f5d00147802 */ /* 0x004fe20000000f00 */
[----:B------:R-:W-:Y:S02]  /*173f0*/  IMAD.MOV.U32 R21, RZ, RZ, -0x41b1bc8d ;  /* 0xbe4e4373ff157424 */ /* 0x000fe400078e00ff */
[----:B------:R2:W-:Y:S04]  /*17400*/  STL.64 [R1+0x278], R10 ;  /* 0x0002780a01007387 */ /* 0x0005e80000100a00 */
[----:B------:R3:W-:Y:S01]  /*17410*/  STL.64 [R1+0x288], R12 ;  /* 0x0002880c01007387 */ /* 0x0007e20000100a00 */
[----:B0-----:R-:W-:Y:S01]  /*17420*/  MOV R16, 0x74f638bb ;  /* 0x74f638bb00107802 */ /* 0x001fe20000000f00 */
[----:B------:R-:W-:-:S02]  /*17430*/  IMAD.MOV.U32 R17, RZ, RZ, 0x3d709627 ;  /* 0x3d709627ff117424 */ /* 0x000fc400078e00ff */
[----:B------:R0:W-:Y:S01]  /*17440*/  STL.64 [R1+0x298], R4 ;  /* 0x0002980401007387 */ /* 0x0001e20000100a00 */
[----:B-1----:R-:W-:Y:S02]  /*17450*/  IMAD.MOV.U32 R18, RZ, RZ, -0x2439ec8f ;  /* 0xdbc61371ff127424 */ /* 0x002fe400078e00ff */
[----:B------:R-:W-:Y:S01]  /*17460*/  IMAD.MOV.U32 R19, RZ, RZ, -0x42316888 ;  /* 0xbdce9778ff137424 */ /* 0x000fe200078e00ff */
[----:B------:R1:W-:Y:S01]  /*17470*/  STL.64 [R1+0x1e0], R14 ;  /* 0x0001e00e01007387 */ /* 0x0003e20000100a00 */
[----:B--2---:R-:W-:Y:S02]  /*17480*/  IMAD.MOV.U32 R10, RZ, RZ, 0xdd501eb ;  /* 0x0dd501ebff0a7424 */ /* 0x004fe400078e00ff */
[----:B------:R-:W-:Y:S01]  /*17490*/  IMAD.MOV.U32 R11, RZ, RZ, 0x3d850c3f ;  /* 0x3d850c3fff0b7424 */ /* 0x000fe200078e00ff */
[----:B---3--:R-:W-:Y:S01]  /*174a0*/  MOV R12, 0x39794ba9 ;  /* 0x39794ba9000c7802 */ /* 0x008fe20000000f00 */
[----:B------:R-:W-:Y:S01]  /*174b0*/  IMAD.MOV.U32 R13, RZ, RZ, 0x3e21b66a ;  /* 0x3e21b66aff0d7424 */ /* 0x000fe200078e00ff */
[----:B------:R2:W-:Y:S01]  /*174c0*/  STL.64 [R1+0x2a0], R6 ;  /* 0x0002a00601007387 */ /* 0x0005e20000100a00 */
[----:B0-----:R-:W-:-:S02]  /*174d0*/  IMAD.MOV.U32 R4, RZ, RZ, 0x465daec1 ;  /* 0x465daec1ff047424 */ /* 0x001fc400078e00ff */
[----:B------:R-:W-:Y:S01]  /*174e0*/  IMAD.MOV.U32 R5, RZ, RZ, 0x3ded9b15 ;  /* 0x3ded9b15ff057424 */ /* 0x000fe200078e00ff */
[----:B------:R0:W-:Y:S01]  /*174f0*/  STL.64 [R1+0x2b0], R8 ;  /* 0x0002b00801007387 */ /* 0x0001e20000100a00 */
[----:B-1----:R-:W-:Y:S02]  /*17500*/  IMAD.MOV.U32 R14, RZ, RZ, -0x9a39112 ;  /* 0xf65c6eeeff0e7424 */ /* 0x002fe400078e00ff */
[----:B------:R-:W-:Y:S01]  /*17510*/  IMAD.MOV.U32 R15, RZ, RZ, -0x428cc0c7 ;  /* 0xbd733f39ff0f7424 */ /* 0x000fe200078e00ff */
[----:B------:R1:W-:Y:S01]  /*17520*/  STL.64 [R1+0x1f0], R20 ;  /* 0x0001f01401007387 */ /* 0x0003e20000100a00 */
[----:B--2---:R-:W-:Y:S01]  /*17530*/  IMAD.MOV.U32 R6, RZ, RZ, -0x26b2acc5 ;  /* 0xd94d533bff067424 */ /* 0x004fe200078e00ff */
[----:B------:R-:W-:Y:S02]  /*17540*/  MOV R7, 0xbdb812d3 ;  /* 0xbdb812d300077802 */ /* 0x000fe40000000f00 */
[----:B------:R2:W-:Y:S01]  /*17550*/  STL.64 [R1+0x208], R16 ;  /* 0x0002081001007387 */ /* 0x0005e20000100a00 */
[----:B0-----:R-:W-:-:S03]  /*17560*/  IMAD.MOV.U32 R8, RZ, RZ, -0x583e5998 ;  /* 0xa7c1a668ff087424 */ /* 0x001fc600078e00ff */
[----:B------:R0:W-:Y:S01]  /*17570*/  STL.64 [R1+0x218], R18 ;  /* 0x0002181201007387 */ /* 0x0001e20000100a00 */
[----:B------:R-:W-:Y:S02]  /*17580*/  IMAD.MOV.U32 R9, RZ, RZ, 0x3da587d7 ;  /* 0x3da587d7ff097424 */ /* 0x000fe400078e00ff */
[----:B-1----:R-:W-:Y:S01]  /*17590*/  IMAD.MOV.U32 R20, RZ, RZ, -0x7d4ffe18 ;  /* 0x82b001e8ff147424 */ /* 0x002fe200078e00ff */
[----:B------:R1:W-:Y:S01]  /*175a0*/  STL.64 [R1+0x2c0], R10 ;  /* 0x0002c00a01007387 */ /* 0x0003e20000100a00 */
[----:B------:R-:W-:-:S03]  /*175b0*/  MOV R21, 0xbd3be161 ;  /* 0xbd3be16100157802 */ /* 0x000fc60000000f00 */
[----:B------:R3:W-:Y:S01]  /*175c0*/  STL.64 [R1+0x2c8], R12 ;  /* 0x0002c80c01007387 */ /* 0x0007e20000100a00 */
[----:B--2---:R-:W-:Y:S01]  /*175d0*/  IMAD.MOV.U32 R16, RZ, RZ, 0x3b34e2b6 ;  /* 0x3b34e2b6ff107424 */ /* 0x004fe200078e00ff */
[----:B------:R-:W-:Y:S02]  /*175e0*/  MOV R17, 0x3f4547d9 ;  /* 0x3f4547d900117802 */ /* 0x000fe40000000f00 */
[----:B------:R2:W-:Y:S01]  /*175f0*/  STL.64 [R1+0x2d8], R4 ;  /* 0x0002d80401007387 */ /* 0x0005e20000100a00 */
[----:B0-----:R-:W-:Y:S01]  /*17600*/  MOV R18, 0x88b7ca00 ;  /* 0x88b7ca0000127802 */ /* 0x001fe20000000f00 */
[----:B------:R-:W-:Y:S02]  /*17610*/  IMAD.MOV.U32 R19, RZ, RZ, -0x40c1404f ;  /* 0xbf3ebfb1ff137424 */ /* 0x000fe400078e00ff */
[----:B------:R0:W-:Y:S01]  /*17620*/  STL.64 [R1+0x230], R14 ;  /* 0x0002300e01007387 */ /* 0x0001e20000100a00 */
[----:B-1----:R-:W-:Y:S01]  /*17630*/  IMAD.MOV.U32 R10, RZ, RZ, -0x2455cbbd ;  /* 0xdbaa3443ff0a7424 */ /* 0x002fe200078e00ff */
[----:B------:R-:W-:-:S02]  /*17640*/  MOV R11, 0x3c91e54c ;  /* 0x3c91e54c000b7802 */ /* 0x000fc40000000f00 */
[----:B---3--:R-:W-:Y:S01]  /*17650*/  MOV R12, 0xd36b49dc ;  /* 0xd36b49dc000c7802 */ /* 0x008fe20000000f00 */
[----:B------:R-:W-:Y:S01]  /*17660*/  IMAD.MOV.U32 R13, RZ, RZ, -0x42c5b272 ;  /* 0xbd3a4d8eff0d7424 */ /* 0x000fe200078e00ff */
[----:B------:R1:W-:Y:S01]  /*17670*/  STL.64 [R1+0x2e8], R6 ;  /* 0x0002e80601007387 */ /* 0x0003e20000100a00 */
[----:B--2---:R-:W-:Y:S01]  /*17680*/  IMAD.MOV.U32 R4, RZ, RZ, -0x72302230 ;  /* 0x8dcfddd0ff047424 */ /* 0x004fe200078e00ff */
        /* <DEDUP_REMOVED lines=8> */
[----:B--2---:R-:W-:Y:S02]  /*17710*/  IMAD.MOV.U32 R8, RZ, RZ, -0x1e210630 ;  /* 0xe1def9d0ff087424 */ /* 0x004fe400078e00ff */
[----:B------:R-:W-:Y:S01]  /*17720*/  IMAD.MOV.U32 R9, RZ, RZ, -0x414770d6 ;  /* 0xbeb88f2aff097424 */ /* 0x000fe200078e00ff */
[----:B------:R2:W-:Y:S01]  /*17730*/  STL.64 [R1+0x268], R18 ;  /* 0x0002681201007387 */ /* 0x0005e20000100a00 */
[----:B0-----:R-:W-:Y:S02]  /*17740*/  IMAD.MOV.U32 R20, RZ, RZ, 0x27b3f020 ;  /* 0x27b3f020ff147424 */ /* 0x001fe400078e00ff */
[----:B------:R-:W-:Y:S01]  /*17750*/  IMAD.MOV.U32 R21, RZ, RZ, -0x41283291 ;  /* 0xbed7cd6fff157424 */ /* 0x000fe200078e00ff */
[----:B------:R0:W-:Y:S01]  /*17760*/  STL.64 [R1+0x300], R10 ;  /* 0x0003000a01007387 */ /* 0x0001e20000100a00 */
[----:B-1----:R-:W-:-:S03]  /*17770*/  IMAD.MOV.U32 R16, RZ, RZ, -0x410111 ;  /* 0xffbefeefff107424 */ /* 0x002fc600078e00ff */
[----:B------:R1:W-:Y:S01]  /*17780*/  STL.64 [R1+0x310], R12 ;  /* 0x0003100c01007387 */ /* 0x0003e20000100a00 */
[----:B------:R-:W-:-:S03]  /*17790*/  IMAD.MOV.U32 R17, RZ, RZ, -0x41793d24 ;  /* 0xbe86c2dcff117424 */ /* 0x000fc600078e00ff */
[----:B------:R3:W-:Y:S01]  /*177a0*/  STL.64 [R1+0x318], R4 ;  /* 0x0003180401007387 */ /* 0x0007e20000100a00 */
[----:B--2---:R-:W-:Y:S01]  /*177b0*/  IMAD.MOV.U32 R18, RZ, RZ, -0x12e96cd9 ;  /* 0xed169327ff127424 */ /* 0x004fe200078e00ff */
[----:B------:R-:W-:Y:S02]  /*177c0*/  MOV R19, 0xbe54853c ;  /* 0xbe54853c00137802 */ /* 0x000fe40000000f00 */
[----:B------:R2:W-:Y:S01]  /*177d0*/  STL.64 [R1+0x280], R14 ;  /* 0x0002800e01007387 */ /* 0x0005e20000100a00 */
[----:B0-----:R-:W-:Y:S01]  /*177e0*/  MOV R10, 0xb48ce058 ;  /* 0xb48ce058000a7802 */ /* 0x001fe20000000f00 */
[----:B------:R-:W-:Y:S02]  /*177f0*/  IMAD.MOV.U32 R11, RZ, RZ, 0x3f116908 ;  /* 0x3f116908ff0b7424 */ /* 0x000fe400078e00ff */
[----:B-1----:R-:W-:Y:S01]  /*17800*/  IMAD.MOV.U32 R12, RZ, RZ, 0x2846e81 ;  /* 0x02846e81ff0c7424 */ /* 0x002fe200078e00ff */
[----:B------:R0:W-:Y:S01]  /*17810*/  STL.64 [R1+0x328], R6 ;  /* 0x0003280601007387 */ /* 0x0001e20000100a00 */
[----:B------:R-:W-:-:S02]  /*17820*/  IMAD.MOV.U32 R13, RZ, RZ, 0x3ee7db4c ;  /* 0x3ee7db4cff0d7424 */ /* 0x000fc400078e00ff */
[----:B---3--:R-:W-:Y:S01]  /*17830*/  IMAD.MOV.U32 R4, RZ, RZ, 0x74985d3f ;  /* 0x74985d3fff047424 */ /* 0x008fe200078e00ff */
[----:B------:R-:W-:Y:S01]  /*17840*/  MOV R5, 0xbebc71c0 ;  /* 0xbebc71c000057802 */ /* 0x000fe20000000f00 */
[----:B------:R1:W-:Y:S01]  /*17850*/  STL.64 [R1+0x338], R8 ;  /* 0x0003380801007387 */ /* 0x0003e20000100a00 */
[----:B--2---:R-:W-:Y:S01]  /*17860*/  IMAD.MOV.U32 R14, RZ, RZ, 0x3b2491f0 ;  /* 0x3b2491f0ff0e7424 */ /* 0x004fe200078e00ff */
[----:B------:R-:W-:Y:S02]  /*17870*/  MOV R15, 0xbe1040c5 ;  /* 0xbe1040c5000f7802 */ /* 0x000fe40000000f00 */
[----:B------:R2:W-:Y:S01]  /*17880*/  STL.64 [R1+0x290], R20 ;  /* 0x0002901401007387 */ /* 0x0005e20000100a00 */
[----:B0-----:R-:W-:-:S03]  /*17890*/  IMAD.MOV.U32 R6, RZ, RZ, -0x60f6e9b4 ;  /* 0x9f09164cff067424 */ /* 0x001fc600078e00ff */
[----:B------:R0:W-:Y:S01]  /*178a0*/  STL.64 [R1+0x2a8], R16 ;  /* 0x0002a81001007387 */ /* 0x0001e20000100a00 */
[----:B------:R-:W-:Y:S02]  /*178b0*/  IMAD.MOV.U32 R7, RZ, RZ, 0x3eade37d ;  /* 0x3eade37dff077424 */ /* 0x000fe400078e00ff */
[----:B-1----:R-:W-:Y:S01]  /*178c0*/  IMAD.MOV.U32 R8, RZ, RZ, 0x5bab6ada ;  /* 0x5bab6adaff087424 */ /* 0x002fe200078e00ff */
[----:B------:R-:W-:Y:S01]  /*178d0*/  MOV R9, 0x3dc04151 ;  /* 0x3dc0415100097802 */ /* 0x000fe20000000f00 */
[----:B------:R1:W-:Y:S01]  /*178e0*/  STL.64 [R1+0x2b8], R18 ;  /* 0x0002b81201007387 */ /* 0x0003e20000100a00 */
[----:B--2---:R-:W-:Y:S01]  /*178f0*/  MOV R20, 0x7e1c9d1f ;  /* 0x7e1c9d1f00147802 */ /* 0x004fe20000000f00 */
[----:B------:R-:W-:Y:S02]  /*17900*/  IMAD.MOV.U32 R21, RZ, RZ, -0x42f0b9fb ;  /* 0xbd0f4605ff157424 */ /* 0x000fe400078e00ff */
[----:B------:R2:W-:Y:S01]  /*17910*/  STL.64 [R1+0x340], R10 ;  /* 0x0003400a01007387 */ /* 0x0005e20000100a00 */
[----:B0-----:R-:W-:Y:S01]  /*17920*/  MOV R16, 0xdf2eb8b6 ;  /* 0xdf2eb8b600107802 */ /* 0x001fe20000000f00 */
[----:B------:R-:W-:-:S02]  /*17930*/  IMAD.MOV.U32 R17, RZ, RZ, -0x427cd717 ;  /* 0xbd8328e9ff117424 */ /* 0x000fc400078e00ff */
[----:B------:R0:W-:Y:S04]  /*17940*/  STL.64 [R1+0x350], R12 ;  /* 0x0003500c01007387 */ /* 0x0001e80000100a00 */
[----:B------:R3:W-:Y:S01]  /*17950*/  STL.64 [R1+0x360], R4 ;  /* 0x0003600401007387 */ /* 0x0007e20000100a00 */
[----:B-1----:R-:W-:Y:S02]  /*17960*/  IMAD.MOV.U32 R18, RZ, RZ, 0x46a086e5 ;  /* 0x46a086e5ff127424 */ /* 0x002fe400078e00ff */
[----:B------:R-:W-:Y:S01]  /*17970*/  IMAD.MOV.U32 R19, RZ, RZ, 0x3d4def3f ;  /* 0x3d4def3fff137424 */ /* 0x000fe200078e00ff */
[----:B------:R1:W-:Y:S01]  /*17980*/  STL.64 [R1+0x2d0], R14 ;  /* 0x0002d00e01007387 */ /* 0x0003e20000100a00 */
[----:B--2---:R-:W-:Y:S01]  /*17990*/  MOV R10, 0x49f4e3be ;  /* 0x49f4e3be000a7802 */ /* 0x004fe20000000f00 */
[----:B------:R-:W-:-:S02]  /*179a0*/  IMAD.MOV.U32 R11, RZ, RZ, -0x41b1871c ;  /* 0xbe4e78e4ff0b7424 */ /* 0x000fc400078e00ff */
[----:B0-----:R-:W-:Y:S01]  /*179b0*/  IMAD.MOV.U32 R12, RZ, RZ, 0x1a8b7696 ;  /* 0x1a8b7696ff0c7424 */ /* 0x001fe200078e00ff */
[----:B------:R-:W-:Y:S01]  /*179c0*/  MOV R13, 0x3e2d9a9f ;  /* 0x3e2d9a9f000d7802 */ /* 0x000fe20000000f00 */
[----:B------:R0:W-:Y:S01]  /*179d0*/  STL.64 [R1+0x368], R6 ;  /* 0x0003680601007387 */ /* 0x0001e20000100a00 */
[----:B---3--:R-:W-:Y:S01]  /*179e0*/  MOV R4, 0x12618752 ;  /* 0x1261875200047802 */ /* 0x008fe20000000f00 */
[----:B------:R-:W-:Y:S02]  /*179f0*/  IMAD.MOV.U32 R5, RZ, RZ, -0x4204eb0e ;  /* 0xbdfb14f2ff057424 */ /* 0x000fe400078e00ff */
[----:B------:R2:W-:Y:S01]  /*17a00*/  STL.64 [R1+0x378], R8 ;  /* 0x0003780801007387 */ /* 0x0005e20000100a00 */
[----:B-1----:R-:W-:Y:S02]  /*17a10*/  IMAD.MOV.U32 R14, RZ, RZ, 0x2da7bf9 ;  /* 0x02da7bf9ff0e7424 */ /* 0x002fe400078e00ff */
[----:B------:R-:W-:Y:S01]  /*17a20*/  IMAD.MOV.U32 R15, RZ, RZ, -0x40b3c1f5 ;  /* 0xbf4c3e0bff0f7424 */ /* 0x000fe200078e00ff */
[----:B------:R1:W-:Y:S01]  /*17a30*/  STL.64 [R1+0x2e0], R20 ;  /* 0x0002e01401007387 */ /* 0x0003e20000100a00 */
[----:B0-----:R-:W-:-:S03]  /*17a40*/  IMAD.MOV.U32 R6, RZ, RZ, -0x3a1dd552 ;  /* 0xc5e22aaeff067424 */ /* 0x001fc600078e00ff */
[----:B------:R0:W-:Y:S01]  /*17a50*/  STL.64 [R1+0x2f8], R16 ;  /* 0x0002f81001007387 */ /* 0x0001e20000100a00 */
[----:B------:R-:W-:Y:S01]  /*17a60*/  IMAD.MOV.U32 R7, RZ, RZ, -0x42380d06 ;  /* 0xbdc7f2faff077424 */ /* 0x000fe200078e00ff */
[----:B--2---:R-:W-:Y:S01]  /*17a70*/  MOV R8, 0x90f49aab ;  /* 0x90f49aab00087802 */ /* 0x004fe20000000f00 */
[----:B------:R-:W-:Y:S01]  /*17a80*/  IMAD.MOV.U32 R9, RZ, RZ, 0x3cd70880 ;  /* 0x3cd70880ff097424 */ /* 0x000fe200078e00ff */
[----:B------:R2:W-:Y:S01]  /*17a90*/  STL.64 [R1+0x308], R18 ;  /* 0x0003081201007387 */ /* 0x0005e20000100a00 */
[----:B-1----:R-:W-:-:S03]  /*17aa0*/  IMAD.MOV.U32 R20, RZ, RZ, -0x7a5bdc86 ;  /* 0x85a4237aff147424 */ /* 0x002fc600078e00ff */
[----:B------:R1:W-:Y:S01]  /*17ab0*/  STL.64 [R1+0x388], R10 ;  /* 0x0003880a01007387 */ /* 0x0003e20000100a00 */
[----:B------:R-:W-:Y:S01]  /*17ac0*/  MOV R21, 0xbf33999a ;  /* 0xbf33999a00157802 */ /* 0x000fe20000000f00 */
[----:B0-----:R-:W-:Y:S02]  /*17ad0*/  IMAD.MOV.U32 R16, RZ, RZ, -0x26fd4353 ;  /* 0xd902bcadff107424 */ /* 0x001fe400078e00ff */
[----:B------:R0:W-:Y:S01]  /*17ae0*/  STL.64 [R1+0x390], R12 ;  /* 0x0003900c01007387 */ /* 0x0001e20000100a00 */
[----:B------:R-:W-:-:S03]  /*17af0*/  MOV R17, 0xbf04ce3f ;  /* 0xbf04ce3f00117802 */ /* 0x000fc60000000f00 */
[----:B------:R3:W-:Y:S01]  /*17b00*/  STL.64 [R1+0x3a0], R4 ;  /* 0x0003a00401007387 */ /* 0x0007e20000100a00 */
[----:B--2---:R-:W-:Y:S01]  /*17b10*/  MOV R18, 0x5b7cb45e ;  /* 0x5b7cb45e00127802 */ /* 0x004fe20000000f00 */
[----:B------:R-:W-:Y:S02]  /*17b20*/  IMAD.MOV.U32 R19, RZ, RZ, 0x3df13b3c ;  /* 0x3df13b3cff137424 */ /* 0x000fe400078e00ff */
[----:B------:R2:W-:Y:S01]  /*17b30*/  STL.64 [R1+0x320], R14 ;  /* 0x0003200e01007387 */ /* 0x0005e20000100a00 */
[----:B-1----:R-:W-:Y:S02]  /*17b40*/  IMAD.MOV.U32 R10, RZ, RZ, 0x3cc20208 ;  /* 0x3cc20208ff0a7424 */ /* 0x002fe400078e00ff */
[----:B------:R-:W-:Y:S01]  /*17b50*/  IMAD.MOV.U32 R11, RZ, RZ, -0x427d1854 ;  /* 0xbd82e7acff0b7424 */ /* 0x000fe200078e00ff */
[----:B0-----:R-:W-:Y:S01]  /*17b60*/  MOV R13, 0xbc5d3b49 ;  /* 0xbc5d3b49000d7802 */ /* 0x001fe20000000f00 */
[----:B------:R-:W-:Y:S01]  /*17b70*/  IMAD.MOV.U32 R12, RZ, RZ, -0x4602deae ;  /* 0xb9fd2152ff0c7424 */ /* 0x000fe200078e00ff */
[----:B------:R0:W-:Y:S01]  /*17b80*/  STL.64 [R1+0x3b0], R6 ;  /* 0x0003b00601007387 */ /* 0x0001e20000100a00 */
[----:B---3--:R-:W-:-:S02]  /*17b90*/  IMAD.MOV.U32 R4, RZ, RZ, -0x2d72fff ;  /* 0xfd28d001ff047424 */ /* 0x008fc400078e00ff */
[----:B------:R-:W-:Y:S01]  /*17ba0*/  IMAD.MOV.U32 R5, RZ, RZ, -0x42d398ea ;  /* 0xbd2c6716ff057424 */ /* 0x000fe200078e00ff */
[----:B------:R1:W-:Y:S01]  /*17bb0*/  STL.64 [R1+0x3b8], R8 ;  /* 0x0003b80801007387 */ /* 0x0003e20000100a00 */
[----:B--2---:R-:W-:Y:S01]  /*17bc0*/  MOV R14, 0xcf33153c ;  /* 0xcf33153c000e7802 */ /* 0x004fe20000000f00 */
[----:B------:R-:W-:Y:S02]  /*17bd0*/  IMAD.MOV.U32 R15, RZ, RZ, -0x4171398a ;  /* 0xbe8ec676ff0f7424 */ /* 0x000fe400078e00ff */
[----:B------:R2:W-:Y:S01]  /*17be0*/  STL.64 [R1+0x330], R20 ;  /* 0x0003301401007387 */ /* 0x0005e20000100a00 */
[----:B0-----:R-:W-:Y:S01]  /*17bf0*/  IMAD.MOV.U32 R6, RZ, RZ, 0x4839c039 ;  /* 0x4839c039ff067424 */ /* 0x001fe200078e00ff */
[----:B------:R-:W-:Y:S02]  /*17c00*/  MOV R7, 0xbf124760 ;  /* 0xbf12476000077802 */ /* 0x000fe40000000f00 */
[----:B------:R0:W-:Y:S01]  /*17c10*/  STL.64 [R1+0x348], R16 ;  /* 0x0003481001007387 */ /* 0x0001e20000100a00 */
[----:B-1----:R-:W-:Y:S01]  /*17c20*/  MOV R8, 0xc5148e27 ;  /* 0xc5148e2700087802 */ /* 0x002fe20000000f00 */
[----:B------:R-:W-:-:S02]  /*17c30*/  IMAD.MOV.U32 R9, RZ, RZ, -0x40d5dfbe ;  /* 0xbf2a2042ff097424 */ /* 0x000fc400078e00ff */
[----:B------:R1:W-:Y:S01]  /*17c40*/  STL.64 [R1+0x358], R18 ;  /* 0x0003581201007387 */ /* 0x0003e20000100a00 */
[----:B--2---:R-:W-:-:S03]  /*17c50*/  IMAD.MOV.U32 R20, RZ, RZ, 0x304ac16b ;  /* 0x304ac16bff147424 */ /* 0x004fc600078e00ff */
[----:B------:R2:W-:Y:S01]  /*17c60*/  STL.64 [R1+0x3c8], R10 ;  /* 0x0003c80a01007387 */ /* 0x0005e20000100a00 */
[----:B------:R-:W-:Y:S02]  /*17c70*/  IMAD.MOV.U32 R21, RZ, RZ, 0x3e5efe94 ;  /* 0x3e5efe94ff157424 */ /* 0x000fe400078e00ff */
[----:B0-----:R-:W-:Y:S01]  /*17c80*/  IMAD.MOV.U32 R16, RZ, RZ, 0x70791e5e ;  /* 0x70791e5eff107424 */ /* 0x001fe200078e00ff */
[----:B------:R0:W-:Y:S01]  /*17c90*/  STL.64 [R1+0x3d8], R12 ;  /* 0x0003d80c01007387 */ /* 0x0001e20000100a00 */
[----:B------:R-:W-:-:S03]  /*17ca0*/  IMAD.MOV.U32 R17, RZ, RZ, -0x42afcc46 ;  /* 0xbd5033baff117424 */ /* 0x000fc600078e00ff */
[----:B------:R3:W-:Y:S01]  /*17cb0*/  STL.64 [R1+0x3e0], R4 ;  /* 0x0003e00401007387 */ /* 0x0007e20000100a00 */
[----:B-1----:R-:W-:Y:S01]  /*17cc0*/  IMAD.MOV.U32 R18, RZ, RZ, -0x4358316d ;  /* 0xbca7ce93ff127424 */ /* 0x002fe200078e00ff */
        /* <DEDUP_REMOVED lines=8> */
[----:B------:R-:W-:Y:S01]  /*17d50*/  IMAD.MOV.U32 R5, RZ, RZ, -0x413cc715 ;  /* 0xbec338ebff057424 */ /* 0x000fe200078e00ff */
[----:B------:R2:W-:Y:S01]  /*17d60*/  STL.64 [R1+0x400], R8 ;  /* 0x0004000801007387 */ /* 0x0005e20000100a00 */
[----:B-1----:R-:W-:Y:S01]  /*17d70*/  IMAD.MOV.U32 R14, RZ, RZ, 0x337812c4 ;  /* 0x337812c4ff0e7424 */ /* 0x002fe200078e00ff */
[----:B------:R-:W-:Y:S02]  /*17d80*/  MOV R15, 0x3d949465 ;  /* 0x3d949465000f7802 */ /* 0x000fe40000000f00 */
[----:B------:R1:W-:Y:S01]  /*17d90*/  STL.64 [R1+0x380], R20 ;  /* 0x0003801401007387 */ /* 0x0003e20000100a00 */
[----:B0-----:R-:W-:Y:S01]  /*17da0*/  MOV R6, 0xde0bb2eb ;  /* 0xde0bb2eb00067802 */ /* 0x001fe20000000f00 */
[----:B------:R-:W-:Y:S02]  /*17db0*/  IMAD.MOV.U32 R7, RZ, RZ, -0x4209a631 ;  /* 0xbdf659cfff077424 */ /* 0x000fe400078e00ff */
[----:B------:R0:W-:Y:S01]  /*17dc0*/  STL.64 [R1+0x398], R16 ;  /* 0x0003981001007387 */ /* 0x0001e20000100a00 */
[----:B--2---:R-:W-:-:S03]  /*17dd0*/  IMAD.MOV.U32 R8, RZ, RZ, -0x4132f3f1 ;  /* 0xbecd0c0fff087424 */ /* 0x004fc600078e00ff */
[----:B------:R2:W-:Y:S01]  /*17de0*/  STL.64 [R1+0x3a8], R18 ;  /* 0x0003a81201007387 */ /* 0x0005e20000100a00 */
[----:B------:R-:W-:Y:S01]  /*17df0*/  IMAD.MOV.U32 R9, RZ, RZ, -0x41773d99 ;  /* 0xbe88c267ff097424 */ /* 0x000fe200078e00ff */
[----:B-1----:R-:W-:Y:S02]  /*17e00*/  MOV R20, 0xd11fe2b7 ;  /* 0xd11fe2b700147802 */ /* 0x002fe40000000f00 */
[----:B------:R1:W-:Y:S01]  /*17e10*/  STL.64 [R1+0x408], R10 ;  /* 0x0004080a01007387 */ /* 0x0003e20000100a00 */
[----:B------:R-:W-:-:S03]  /*17e20*/  IMAD.MOV.U32 R21, RZ, RZ, 0x3d614577 ;  /* 0x3d614577ff157424 */ /* 0x000fc600078e00ff */
[----:B------:R3:W-:Y:S01]  /*17e30*/  STL.64 [R1+0x418], R12 ;  /* 0x0004180c01007387 */ /* 0x0007e20000100a00 */
[----:B0-----:R-:W-:Y:S01]  /*17e40*/  MOV R16, 0xc5a4fa71 ;  /* 0xc5a4fa7100107802 */ /* 0x001fe20000000f00 */
[----:B------:R-:W-:Y:S02]  /*17e50*/  IMAD.MOV.U32 R17, RZ, RZ, -0x40c9ed76 ;  /* 0xbf36128aff117424 */ /* 0x000fe400078e00ff */
[----:B------:R0:W-:Y:S01]  /*17e60*/  STL.64 [R1+0x428], R4 ;  /* 0x0004280401007387 */ /* 0x0001e20000100a00 */
[----:B--2---:R-:W-:Y:S02]  /*17e70*/  IMAD.MOV.U32 R18, RZ, RZ, 0x7360ef1f ;  /* 0x7360ef1fff127424 */ /* 0x004fe400078e00ff */
[----:B------:R-:W-:Y:S01]  /*17e80*/  IMAD.MOV.U32 R19, RZ, RZ, 0x3f322be8 ;  /* 0x3f322be8ff137424 */ /* 0x000fe200078e00ff */
[----:B------:R2:W-:Y:S01]  /*17e90*/  STL.64 [R1+0x3c0], R14 ;  /* 0x0003c00e01007387 */ /* 0x0005e20000100a00 */
[----:B-1----:R-:W-:Y:S01]  /*17ea0*/  IMAD.MOV.U32 R10, RZ, RZ, 0x5ac40e35 ;  /* 0x5ac40e35ff0a7424 */ /* 0x002fe200078e00ff */
[----:B------:R-:W-:Y:S01]  /*17eb0*/  MOV R11, 0xbd14411c ;  /* 0xbd14411c000b7802 */ /* 0x000fe20000000f00 */
[----:B---3--:R-:W-:Y:S01]  /*17ec0*/  IMAD.MOV.U32 R12, RZ, RZ, -0xccb373d ;  /* 0xf334c8c3ff0c7424 */ /* 0x008fe200078e00ff */
[----:B------:R1:W-:Y:S01]  /*17ed0*/  STL.64 [R1+0x430], R6 ;  /* 0x0004300601007387 */ /* 0x0003e20000100a00 */
[----:B------:R-:W-:-:S02]  /*17ee0*/  IMAD.MOV.U32 R13, RZ, RZ, -0x41c4ea45 ;  /* 0xbe3b15bbff0d7424 */ /* 0x000fc400078e00ff */
[----:B0-----:R-:W-:Y:S01]  /*17ef0*/  IMAD.MOV.U32 R4, RZ, RZ, 0x2d677057 ;  /* 0x2d677057ff047424 */ /* 0x001fe200078e00ff */
[----:B------:R-:W-:Y:S01]  /*17f00*/  MOV R5, 0xbe0af0f3 ;  /* 0xbe0af0f300057802 */ /* 0x000fe20000000f00 */
[----:B------:R0:W-:Y:S01]  /*17f10*/  STL.64 [R1+0x440], R8 ;  /* 0x0004400801007387 */ /* 0x0001e20000100a00 */
[----:B--2---:R-:W-:Y:S02]  /*17f20*/  IMAD.MOV.U32 R14, RZ, RZ, -0xdf7f7f2 ;  /* 0xf208080eff0e7424 */ /* 0x004fe400078e00ff */
        /* <DEDUP_REMOVED lines=8> */
[----:B--2---:R-:W-:-:S03]  /*17fb0*/  IMAD.MOV.U32 R20, RZ, RZ, 0x29150428 ;  /* 0x29150428ff147424 */ /* 0x004fc600078e00ff */
[----:B------:R2:W-:Y:S01]  /*17fc0*/  STL.64 [R1+0x450], R10 ;  /* 0x0004500a01007387 */ /* 0x0005e20000100a00 */
[----:B------:R-:W-:Y:S01]  /*17fd0*/  MOV R21, 0x3ee0d0e2 ;  /* 0x3ee0d0e200157802 */ /* 0x000fe20000000f00 */
[----:B-1----:R-:W-:Y:S02]  /*17fe0*/  IMAD.MOV.U32 R16, RZ, RZ, 0x4e5c87c2 ;  /* 0x4e5c87c2ff107424 */ /* 0x002fe400078e00ff */
[----:B------:R1:W-:Y:S01]  /*17ff0*/  STL.64 [R1+0x458], R12 ;  /* 0x0004580c01007387 */ /* 0x0003e20000100a00 */
[----:B------:R-:W-:-:S03]  /*18000*/  MOV R17, 0x3e974150 ;  /* 0x3e97415000117802 */ /* 0x000fc60000000f00 */
[----:B------:R3:W-:Y:S01]  /*18010*/  STL.64 [R1+0x468], R4 ;  /* 0x0004680401007387 */ /* 0x0007e20000100a00 */
[----:B0-----:R-:W-:Y:S01]  /*18020*/  MOV R18, 0x225a095b ;  /* 0x225a095b00127802 */ /* 0x001fe20000000f00 */
[----:B------:R-:W-:Y:S02]  /*18030*/  IMAD.MOV.U32 R19, RZ, RZ, 0x3e69e630 ;  /* 0x3e69e630ff137424 */ /* 0x000fe400078e00ff */
[----:B------:R0:W-:Y:S01]  /*18040*/  STL.64 [R1+0x410], R14 ;  /* 0x0004100e01007387 */ /* 0x0001e20000100a00 */
[----:B--2---:R-:W-:Y:S01]  /*18050*/  MOV R10, 0xafa33430 ;  /* 0xafa33430000a7802 */ /* 0x004fe20000000f00 */
[----:B------:R-:W-:Y:S02]  /*18060*/  IMAD.MOV.U32 R11, RZ, RZ, -0x437ae403 ;  /* 0xbc851bfdff0b7424 */ /* 0x000fe400078e00ff */
[----:B-1----:R-:W-:Y:S01]  /*18070*/  IMAD.MOV.U32 R12, RZ, RZ, 0x49cb50d9 ;  /* 0x49cb50d9ff0c7424 */ /* 0x002fe200078e00ff */
[----:B------:R1:W-:Y:S01]  /*18080*/  STL.64 [R1+0x478], R6 ;  /* 0x0004780601007387 */ /* 0x0003e20000100a00 */
[----:B------:R-:W-:Y:S01]  /*18090*/  IMAD.MOV.U32 R13, RZ, RZ, 0x3d63fcc2 ;  /* 0x3d63fcc2ff0d7424 */ /* 0x000fe200078e00ff */
[----:B---3--:R-:W-:Y:S01]  /*180a0*/  MOV R4, 0x6d7de31e ;  /* 0x6d7de31e00047802 */ /* 0x008fe20000000f00 */
[----:B------:R-:W-:Y:S01]  /*180b0*/  IMAD.MOV.U32 R5, RZ, RZ, -0x42bd5a4f ;  /* 0xbd42a5b1ff057424 */ /* 0x000fe200078e00ff */
[----:B------:R2:W-:Y:S01]  /*180c0*/  STL.64 [R1+0x480], R8 ;  /* 0x0004800801007387 */ /* 0x0005e20000100a00 */
[----:B0-----:R-:W-:Y:S01]  /*180d0*/  MOV R14, 0xdb58623d ;  /* 0xdb58623d000e7802 */ /* 0x001fe20000000f00 */
[----:B------:R-:W-:-:S02]  /*180e0*/  IMAD.MOV.U32 R15, RZ, RZ, 0x3e2b2a3a ;  /* 0x3e2b2a3aff0f7424 */ /* 0x000fc400078e00ff */
[----:B------:R0:W-:Y:S01]  /*180f0*/  STL.64 [R1+0x420], R20 ;  /* 0x0004201401007387 */ /* 0x0001e20000100a00 */
[----:B-1----:R-:W-:-:S03]  /*18100*/  IMAD.MOV.U32 R6, RZ, RZ, -0x424684b8 ;  /* 0xbdb97b48ff067424 */ /* 0x002fc600078e00ff */
[----:B------:R1:W-:Y:S01]  /*18110*/  STL.64 [R1+0x438], R16 ;  /* 0x0004381001007387 */ /* 0x0003e20000100a00 */
[----:B------:R-:W-:Y:S02]  /*18120*/  IMAD.MOV.U32 R7, RZ, RZ, -0x40bc988d ;  /* 0xbf436773ff077424 */ /* 0x000fe400078e00ff */
[----:B--2---:R-:W-:Y:S01]  /*18130*/  IMAD.MOV.U32 R8, RZ, RZ, -0x259354b7 ;  /* 0xda6cab49ff087424 */ /* 0x004fe200078e00ff */
[----:B------:R-:W-:Y:S01]  /*18140*/  MOV R9, 0x3eaa8411 ;  /* 0x3eaa841100097802 */ /* 0x000fe20000000f00 */
[----:B------:R2:W-:Y:S01]  /*18150*/  STL.64 [R1+0x448], R18 ;  /* 0x0004481201007387 */ /* 0x0005e20000100a00 */
[----:B0-----:R-:W-:-:S03]  /*18160*/  IMAD.MOV.U32 R20, RZ, RZ, 0x60bd9bda ;  /* 0x60bd9bdaff147424 */ /* 0x001fc600078e00ff */
[----:B------:R0:W-:Y:S01]  /*18170*/  STL.64 [R1+0x490], R10 ;  /* 0x0004900a01007387 */ /* 0x0001e20000100a00 */
[----:B------:R-:W-:Y:S02]  /*18180*/  IMAD.MOV.U32 R21, RZ, RZ, 0x3cf762c0 ;  /* 0x3cf762c0ff157424 */ /* 0x000fe400078e00ff */
[----:B-1----:R-:W-:Y:S01]  /*18190*/  IMAD.MOV.U32 R16, RZ, RZ, -0x5998b4a1 ;  /* 0xa6674b5fff107424 */ /* 0x002fe200078e00ff */
[----:B------:R1:W-:Y:S01]  /*181a0*/  STL.64 [R1+0x4a0], R12 ;  /* 0x0004a00c01007387 */ /* 0x0003e20000100a00 */
[----:B------:R-:W-:-:S03]  /*181b0*/  IMAD.MOV.U32 R17, RZ, RZ, 0x3da7bf5e ;  /* 0x3da7bf5eff117424 */ /* 0x000fc600078e00ff */
[----:B------:R3:W-:Y:S01]  /*181c0*/  STL.64 [R1+0x4a8], R4 ;  /* 0x0004a80401007387 */ /* 0x0007e20000100a00 */
[----:B--2---:R-:W-:Y:S01]  /*181d0*/  IMAD.MOV.U32 R18, RZ, RZ, 0x90f18db ;  /* 0x090f18dbff127424 */ /* 0x004fe200078e00ff */
[----:B------:R-:W-:Y:S02]  /*181e0*/  MOV R19, 0xbd754d6b ;  /* 0xbd754d6b00137802 */ /* 0x000fe40000000f00 */
[----:B------:R2:W-:Y:S01]  /*181f0*/  STL.64 [R1+0x460], R14 ;  /* 0x0004600e01007387 */ /* 0x0005e20000100a00 */
[----:B0-----:R-:W-:Y:S02]  /*18200*/  IMAD.MOV.U32 R10, RZ, RZ, 0x45495b37 ;  /* 0x45495b37ff0a7424 */ /* 0x001fe400078e00ff */
        /* <DEDUP_REMOVED lines=13> */
[----:B-1----:R-:W-:Y:S01]  /*182e0*/  MOV R8, 0x9bf4b8b ;  /* 0x09bf4b8b00087802 */ /* 0x002fe20000000f00 */
[----:B------:R-:W-:-:S02]  /*182f0*/  IMAD.MOV.U32 R9, RZ, RZ, 0x3d5074e7 ;  /* 0x3d5074e7ff097424 */ /* 0x000fc400078e00ff */
[----:B------:R1:W-:Y:S01]  /*18300*/  STL.64 [R1+0x498], R18 ;  /* 0x0004981201007387 */ /* 0x0003e20000100a00 */
[----:B--2---:R-:W-:Y:S01]  /*18310*/  MOV R20, 0xd3ecb9d ;  /* 0x0d3ecb9d00147802 */ /* 0x004fe20000000f00 */
[----:B------:R-:W-:Y:S02]  /*18320*/  IMAD.MOV.U32 R21, RZ, RZ, 0x3f31c095 ;  /* 0x3f31c095ff157424 */ /* 0x000fe400078e00ff */
[----:B------:R2:W-:Y:S04]  /*18330*/  STL.64 [R1+0x4d0], R10 ;  /* 0x0004d00a01007387 */ /* 0x0005e80000100a00 */
[----:B------:R3:W-:Y:S01]  /*18340*/  STL.64 [R1+0x4e0], R12 ;  /* 0x0004e00c01007387 */ /* 0x0007e20000100a00 */
[----:B0-----:R-:W-:Y:S01]  /*18350*/  MOV R16, 0x83130dc1 ;  /* 0x83130dc100107802 */ /* 0x001fe20000000f00 */
[----:B------:R-:W-:-:S02]  /*18360*/  IMAD.MOV.U32 R17, RZ, RZ, 0x3f0d6bdf ;  /* 0x3f0d6bdfff117424 */ /* 0x000fc400078e00ff */
[----:B------:R0:W-:Y:S01]  /*18370*/  STL.64 [R1+0x4f0], R4 ;  /* 0x0004f00401007387 */ /* 0x0001e20000100a00 */
[----:B-1----:R-:W-:Y:S02]  /*18380*/  IMAD.MOV.U32 R18, RZ, RZ, 0x3fa27729 ;  /* 0x3fa27729ff127424 */ /* 0x002fe400078e00ff */
[----:B------:R-:W-:Y:S01]  /*18390*/  IMAD.MOV.U32 R19, RZ, RZ, -0x41d58bdc ;  /* 0xbe2a7424ff137424 */ /* 0x000fe200078e00ff */
[----:B------:R1:W-:Y:S01]  /*183a0*/  STL.64 [R1+0x4b0], R14 ;  /* 0x0004b00e01007387 */ /* 0x0003e20000100a00 */
[----:B--2---:R-:W-:Y:S02]  /*183b0*/  IMAD.MOV.U32 R10, RZ, RZ, 0x6d79bcc1 ;  /* 0x6d79bcc1ff0a7424 */ /* 0x004fe400078e00ff */
[----:B------:R-:W-:Y:S01]  /*183c0*/  IMAD.MOV.U32 R11, RZ, RZ, 0x3e69778c ;  /* 0x3e69778cff0b7424 */ /* 0x000fe200078e00ff */
[----:B---3--:R-:W-:Y:S01]  /*183d0*/  MOV R12, 0x334cc20d ;  /* 0x334cc20d000c7802 */ /* 0x008fe20000000f00 */
[----:B------:R-:W-:Y:S01]  /*183e0*/  IMAD.MOV.U32 R13, RZ, RZ, -0x41b50f16 ;  /* 0xbe4af0eaff0d7424 */ /* 0x000fe200078e00ff */
[----:B------:R2:W-:Y:S01]  /*183f0*/  STL.64 [R1+0x4f8], R6 ;  /* 0x0004f80601007387 */ /* 0x0005e20000100a00 */
[----:B0-----:R-:W-:-:S02]  /*18400*/  IMAD.MOV.U32 R4, RZ, RZ, -0x605f8f44 ;  /* 0x9fa070bcff047424 */ /* 0x001fc400078e00ff */
[----:B------:R-:W-:Y:S01]  /*18410*/  IMAD.MOV.U32 R5, RZ, RZ, 0x3e1cf0f9 ;  /* 0x3e1cf0f9ff057424 */ /* 0x000fe200078e00ff */
[----:B------:R0:W-:Y:S01]  /*18420*/  STL.64 [R1+0x508], R8 ;  /* 0x0005080801007387 */ /* 0x0001e20000100a00 */
[----:B-1----:R-:W-:Y:S02]  /*18430*/  IMAD.MOV.U32 R14, RZ, RZ, 0x3447d35 ;  /* 0x03447d35ff0e7424 */ /* 0x002fe400078e00ff */
[----:B------:R-:W-:Y:S01]  /*18440*/  IMAD.MOV.U32 R15, RZ, RZ, 0x3ea36c89 ;  /* 0x3ea36c89ff0f7424 */ /* 0x000fe200078e00ff */
[----:B------:R1:W-:Y:S01]  /*18450*/  STL.64 [R1+0x4c0], R20 ;  /* 0x0004c01401007387 */ /* 0x0003e20000100a00 */
[----:B--2---:R-:W-:Y:S01]  /*18460*/  IMAD.MOV.U32 R6, RZ, RZ, 0x27a51b54 ;  /* 0x27a51b54ff067424 */ /* 0x004fe200078e00ff */
[----:B------:R-:W-:Y:S02]  /*18470*/  MOV R7, 0x3dedaf33 ;  /* 0x3dedaf3300077802 */ /* 0x000fe40000000f00 */
[----:B------:R2:W-:Y:S01]  /*18480*/  STL.64 [R1+0x4d8], R16 ;  /* 0x0004d81001007387 */ /* 0x0005e20000100a00 */
[----:B0-----:R-:W-:-:S03]  /*18490*/  IMAD.MOV.U32 R8, RZ, RZ, 0x3b581619 ;  /* 0x3b581619ff087424 */ /* 0x001fc600078e00ff */
[----:B------:R0:W-:Y:S01]  /*184a0*/  STL.64 [R1+0x4e8], R18 ;  /* 0x0004e81201007387 */ /* 0x0001e20000100a00 */
[----:B------:R-:W-:Y:S02]  /*184b0*/  IMAD.MOV.U32 R9, RZ, RZ, -0x43349209 ;  /* 0xbccb6df7ff097424 */ /* 0x000fe400078e00ff */
[----:B-1----:R-:W-:Y:S01]  /*184c0*/  IMAD.MOV.U32 R20, RZ, RZ, -0x21afacde ;  /* 0xde505322ff147424 */ /* 0x002fe200078e00ff */
[----:B------:R1:W-:Y:S01]  /*184d0*/  STL.64 [R1+0x518], R10 ;  /* 0x0005180a01007387 */ /* 0x0003e20000100a00 */
[----:B------:R-:W-:-:S03]  /*184e0*/  MOV R21, 0xbe77b2f7 ;  /* 0xbe77b2f700157802 */ /* 0x000fc60000000f00 */
[----:B------:R3:W-:Y:S01]  /*184f0*/  STL.64 [R1+0x520], R12 ;  /* 0x0005200c01007387 */ /* 0x0007e20000100a00 */
[----:B--2---:R-:W-:Y:S01]  /*18500*/  IMAD.MOV.U32 R16, RZ, RZ, -0x697182fc ;  /* 0x968e7d04ff107424 */ /* 0x004fe200078e00ff */
        /* <DEDUP_REMOVED lines=8> */
[----:B------:R-:W-:Y:S01]  /*18590*/  IMAD.MOV.U32 R13, RZ, RZ, 0x3c55b9bd ;  /* 0x3c55b9bdff0d7424 */ /* 0x000fe200078e00ff */
[----:B------:R1:W-:Y:S01]  /*185a0*/  STL.64 [R1+0x540], R6 ;  /* 0x0005400601007387 */ /* 0x0003e20000100a00 */
[----:B--2---:R-:W-:Y:S01]  /*185b0*/  IMAD.MOV.U32 R4, RZ, RZ, 0x4e8f487b ;  /* 0x4e8f487bff047424 */ /* 0x004fe200078e00ff */
        /* <DEDUP_REMOVED lines=8> */
[----:B--2---:R-:W-:Y:S02]  /*18640*/  IMAD.MOV.U32 R8, RZ, RZ, 0x5ece1d9f ;  /* 0x5ece1d9fff087424 */ /* 0x004fe400078e00ff */
[----:B------:R-:W-:Y:S01]  /*18650*/  IMAD.MOV.U32 R9, RZ, RZ, 0x3f326eeb ;  /* 0x3f326eebff097424 */ /* 0x000fe200078e00ff */
[----:B------:R2:W-:Y:S01]  /*18660*/  STL.64 [R1+0x538], R18 ;  /* 0x0005381201007387 */ /* 0x0005e20000100a00 */
[----:B0-----:R-:W-:Y:S02]  /*18670*/  IMAD.MOV.U32 R20, RZ, RZ, -0x16357e4 ;  /* 0xfe9ca81cff147424 */ /* 0x001fe400078e00ff */
[----:B------:R-:W-:Y:S01]  /*18680*/  IMAD.MOV.U32 R21, RZ, RZ, -0x42740778 ;  /* 0xbd8bf888ff157424 */ /* 0x000fe200078e00ff */
[----:B------:R0:W-:Y:S01]  /*18690*/  STL.64 [R1+0x558], R10 ;  /* 0x0005580a01007387 */ /* 0x0001e20000100a00 */
[----:B-1----:R-:W-:-:S03]  /*186a0*/  IMAD.MOV.U32 R16, RZ, RZ, -0x63fe104c ;  /* 0x9c01efb4ff107424 */ /* 0x002fc600078e00ff */
[----:B------:R1:W-:Y:S01]  /*186b0*/  STL.64 [R1+0x568], R12 ;  /* 0x0005680c01007387 */ /* 0x0003e20000100a00 */
[----:B------:R-:W-:-:S03]  /*186c0*/  IMAD.MOV.U32 R17, RZ, RZ, 0x3f369187 ;  /* 0x3f369187ff117424 */ /* 0x000fc600078e00ff */
[----:B------:R3:W-:Y:S01]  /*186d0*/  STL.64 [R1+0x570], R4 ;  /* 0x0005700401007387 */ /* 0x0007e20000100a00 */
[----:B--2---:R-:W-:Y:S01]  /*186e0*/  IMAD.MOV.U32 R18, RZ, RZ, 0x5098cebf ;  /* 0x5098cebfff127424 */ /* 0x004fe200078e00ff */
[----:B------:R-:W-:Y:S02]  /*186f0*/  MOV R19, 0xbf35f338 ;  /* 0xbf35f33800137802 */ /* 0x000fe40000000f00 */
[----:B------:R2:W-:Y:S01]  /*18700*/  STL.64 [R1+0x550], R14 ;  /* 0x0005500e01007387 */ /* 0x0005e20000100a00 */
[----:B0-----:R-:W-:Y:S01]  /*18710*/  MOV R10, 0x787368ce ;  /* 0x787368ce000a7802 */ /* 0x001fe20000000f00 */
[----:B------:R-:W-:Y:S02]  /*18720*/  IMAD.MOV.U32 R11, RZ, RZ, -0x40e339be ;  /* 0xbf1cc642ff0b7424 */ /* 0x000fe400078e00ff */
        /* <DEDUP_REMOVED lines=12> */
[----:B-1----:R-:W-:Y:S01]  /*187f0*/  IMAD.MOV.U32 R8, RZ, RZ, -0x2aebad2b ;  /* 0xd51452d5ff087424 */ /* 0x002fe200078e00ff */
        /* <DEDUP_REMOVED lines=10> */
[----:B------:R-:W-:Y:S01]  /*188a0*/  IMAD.MOV.U32 R19, RZ, RZ, -0x41786d69 ;  /* 0xbe879297ff137424 */ /* 0x000fe200078e00ff */
[----:B------:R1:W-:Y:S01]  /*188b0*/  STL.64 [R1+0x5a0], R14 ;  /* 0x0005a00e01007387 */ /* 0x0003e20000100a00 */
[----:B--2---:R-:W-:Y:S01]  /*188c0*/  MOV R10, 0xed259534 ;  /* 0xed259534000a7802 */ /* 0x004fe20000000f00 */
[----:B------:R-:W-:-:S02]  /*188d0*/  IMAD.MOV.U32 R11, RZ, RZ, -0x42892cd2 ;  /* 0xbd76d32eff0b7424 */ /* 0x000fc400078e00ff */
[----:B0-----:R-:W-:Y:S01]  /*188e0*/  IMAD.MOV.U32 R12, RZ, RZ, -0x420b6167 ;  /* 0xbdf49e99ff0c7424 */ /* 0x001fe200078e00ff */
[----:B------:R-:W-:Y:S01]  /*188f0*/  MOV R13, 0x3e5cf11f ;  /* 0x3e5cf11f000d7802 */ /* 0x000fe20000000f00 */
[----:B------:R0:W-:Y:S01]  /*18900*/  STL.64 [R1+0x5c0], R6 ;  /* 0x0005c00601007387 */ /* 0x0001e20000100a00 */
[----:B---3--:R-:W-:Y:S01]  /*18910*/  MOV R4, 0xe4dfce1 ;  /* 0x0e4dfce100047802 */ /* 0x008fe20000000f00 */
[----:B------:R-:W-:Y:S02]  /*18920*/  IMAD.MOV.U32 R5, RZ, RZ, 0x3e30b283 ;  /* 0x3e30b283ff057424 */ /* 0x000fe400078e00ff */
[----:B------:R2:W-:Y:S01]  /*18930*/  STL.64 [R1+0x5d0], R8 ;  /* 0x0005d00801007387 */ /* 0x0005e20000100a00 */
[----:B-1----:R-:W-:Y:S02]  /*18940*/  IMAD.MOV.U32 R14, RZ, RZ, -0x3a2e351f ;  /* 0xc5d1cae1ff0e7424 */ /* 0x002fe400078e00ff */
        /* <DEDUP_REMOVED lines=8> */
[----:B-1----:R-:W-:-:S03]  /*189d0*/  IMAD.MOV.U32 R20, RZ, RZ, 0x322ddf56 ;  /* 0x322ddf56ff147424 */ /* 0x002fc600078e00ff */
        /* <DEDUP_REMOVED lines=10> */
[----:B------:R-:W-:Y:S01]  /*18a80*/  IMAD.MOV.U32 R11, RZ, RZ, 0x3c7ddc4a ;  /* 0x3c7ddc4aff0b7424 */ /* 0x000fe200078e00ff */
[----:B0-----:R-:W-:Y:S01]  /*18a90*/  MOV R13, 0xbd935d87 ;  /* 0xbd935d87000d7802 */ /* 0x001fe20000000f00 */
[----:B------:R-:W-:Y:S01]  /*18aa0*/  IMAD.MOV.U32 R12, RZ, RZ, 0x109f334 ;  /* 0x0109f334ff0c7424 */ /* 0x000fe200078e00ff */
[----:B------:R0:W-:Y:S01]  /*18ab0*/  STL.64 [R1+0x608], R6 ;  /* 0x0006080601007387 */ /* 0x0001e20000100a00 */
[----:B---3--:R-:W-:-:S02]  /*18ac0*/  IMAD.MOV.U32 R4, RZ, RZ, 0xba6216 ;  /* 0x00ba6216ff047424 */ /* 0x008fc400078e00ff */
[----:B------:R-:W-:Y:S01]  /*18ad0*/  IMAD.MOV.U32 R5, RZ, RZ, 0x3d731d6a ;  /* 0x3d731d6aff057424 */ /* 0x000fe200078e00ff */
[----:B------:R1:W-:Y:S01]  /*18ae0*/  STL.64 [R1+0x610], R8 ;  /* 0x0006100801007387 */ /* 0x0003e20000100a00 */
[----:B--2---:R-:W-:Y:S01]  /*18af0*/  MOV R14, 0x3187b744 ;  /* 0x3187b744000e7802 */ /* 0x004fe20000000f00 */
[----:B------:R-:W-:Y:S02]  /*18b00*/  IMAD.MOV.U32 R15, RZ, RZ, -0x40ba9d65 ;  /* 0xbf45629bff0f7424 */ /* 0x000fe400078e00ff */
[----:B------:R2:W-:Y:S01]  /*18b10*/  STL.64 [R1+0x600], R20 ;  /* 0x0006001401007387 */ /* 0x0005e20000100a00 */
[----:B0-----:R-:W-:Y:S01]  /*18b20*/  IMAD.MOV.U32 R6, RZ, RZ, -0x398f1970 ;  /* 0xc670e690ff067424 */ /* 0x001fe200078e00ff */
[----:B------:R-:W-:Y:S02]  /*18b30*/  MOV R7, 0x3f4b8239 ;  /* 0x3f4b823900077802 */ /* 0x000fe40000000f00 */
[----:B------:R0:W-:Y:S01]  /*18b40*/  STL.64 [R1+0x618], R16 ;  /* 0x0006181001007387 */ /* 0x0001e20000100a00 */
[----:B-1----:R-:W-:Y:S01]  /*18b50*/  MOV R8, 0x6b30cfd6 ;  /* 0x6b30cfd600087802 */ /* 0x002fe20000000f00 */
[----:B------:R-:W-:-:S02]  /*18b60*/  IMAD.MOV.U32 R9, RZ, RZ, -0x41589d99 ;  /* 0xbea76267ff097424 */ /* 0x000fc400078e00ff */
[----:B------:R1:W-:Y:S01]  /*18b70*/  STL.64 [R1+0x620], R10 ;  /* 0x0006200a01007387 */ /* 0x0003e20000100a00 */
[----:B--2---:R-:W-:-:S03]  /*18b80*/  IMAD.MOV.U32 R20, RZ, RZ, -0x4bbb9ef9 ;  /* 0xb4446107ff147424 */ /* 0x004fc600078e00ff */
[----:B------:R2:W-:Y:S01]  /*18b90*/  STL.64 [R1+0x628], R18 ;  /* 0x0006281201007387 */ /* 0x0005e20000100a00 */
[----:B------:R-:W-:Y:S02]  /*18ba0*/  IMAD.MOV.U32 R21, RZ, RZ, -0x40c34699 ;  /* 0xbf3cb967ff157424 */ /* 0x000fe400078e00ff */
[----:B0-----:R-:W-:Y:S01]  /*18bb0*/  IMAD.MOV.U32 R16, RZ, RZ, -0x3158224e ;  /* 0xcea7ddb2ff107424 */ /* 0x001fe200078e00ff */
[----:B------:R0:W-:Y:S01]  /*18bc0*/  STL.64 [R1+0x630], R12 ;  /* 0x0006300c01007387 */ /* 0x0001e20000100a00 */
[----:B------:R-:W-:-:S03]  /*18bd0*/  IMAD.MOV.U32 R17, RZ, RZ, -0x40df3e91 ;  /* 0xbf20c16fff117424 */ /* 0x000fc600078e00ff */
[----:B------:R3:W-:Y:S01]  /*18be0*/  STL.64 [R1+0x638], R4 ;  /* 0x0006380401007387 */ /* 0x0007e20000100a00 */
[----:B-1----:R-:W-:Y:S01]  /*18bf0*/  IMAD.MOV.U32 R10, RZ, RZ, 0x7082916d ;  /* 0x7082916dff0a7424 */ /* 0x002fe200078e00ff */
[----:B------:R-:W-:Y:S02]  /*18c00*/  MOV R11, 0x3f25d115 ;  /* 0x3f25d115000b7802 */ /* 0x000fe40000000f00 */
[----:B------:R1:W-:Y:S01]  /*18c10*/  STL.64 [R1+0x640], R14 ;  /* 0x0006400e01007387 */ /* 0x0003e20000100a00 */
[----:B--2---:R-:W-:Y:S01]  /*18c20*/  MOV R18, 0xd3f583cd ;  /* 0xd3f583cd00127802 */ /* 0x004fe20000000f00 */
[----:B------:R-:W-:Y:S02]  /*18c30*/  IMAD.MOV.U32 R19, RZ, RZ, 0x3f084637 ;  /* 0x3f084637ff137424 */ /* 0x000fe400078e00ff */
[----:B------:R2:W-:Y:S01]  /*18c40*/  STL.64 [R1+0x648], R6 ;  /* 0x0006480601007387 */ /* 0x0005e20000100a00 */
[----:B0-----:R-:W-:Y:S01]  /*18c50*/  IMAD.MOV.U32 R12, RZ, RZ, -0x6d1364fe ;  /* 0x92ec9b02ff0c7424 */ /* 0x001fe200078e00ff */
[----:B------:R-:W-:-:S02]  /*18c60*/  MOV R13, 0x3e339379 ;  /* 0x3e339379000d7802 */ /* 0x000fc40000000f00 */
[----:B------:R0:W-:Y:S01]  /*18c70*/  STL.64 [R1+0x658], R8 ;  /* 0x0006580801007387 */ /* 0x0001e20000100a00 */
[----:B---3--:R-:W-:Y:S02]  /*18c80*/  IMAD.MOV.U32 R4, RZ, RZ, -0x653de63 ;  /* 0xf9ac219dff047424 */ /* 0x008fe400078e00ff */
[----:B------:R-:W-:Y:S01]  /*18c90*/  IMAD.MOV.U32 R5, RZ, RZ, -0x4119c7b6 ;  /* 0xbee6384aff057424 */ /* 0x000fe200078e00ff */
[----:B------:R3:W-:Y:S01]  /*18ca0*/  STL.64 [R1+0x660], R10 ;  /* 0x0006600a01007387 */ /* 0x0007e20000100a00 */
[----:B-1----:R-:W-:Y:S01]  /*18cb0*/  IMAD.MOV.U32 R14, RZ, RZ, -0x6acf5853 ;  /* 0x9530a7adff0e7424 */ /* 0x002fe200078e00ff */
[----:B------:R-:W-:Y:S02]  /*18cc0*/  MOV R15, 0xbec1adec ;  /* 0xbec1adec000f7802 */ /* 0x000fe40000000f00 */
[----:B--2---:R-:W-:Y:S01]  /*18cd0*/  MOV R6, 0x198ab550 ;  /* 0x198ab55000067802 */ /* 0x004fe20000000f00 */
[----:B------:R-:W-:Y:S01]  /*18ce0*/  IMAD.MOV.U32 R7, RZ, RZ, 0x3edc738f ;  /* 0x3edc738fff077424 */ /* 0x000fe200078e00ff */
[----:B------:R1:W-:Y:S01]  /*18cf0*/  STL.64 [R1+0x678], R12 ;  /* 0x0006780c01007387 */ /* 0x0003e20000100a00 */
[----:B0-----:R-:W-:Y:S01]  /*18d00*/  MOV R8, 0x70ac9b03 ;  /* 0x70ac9b0300087802 */ /* 0x001fe20000000f00 */
[----:B------:R-:W-:-:S02]  /*18d10*/  IMAD.MOV.U32 R9, RZ, RZ, 0x3e9952f9 ;  /* 0x3e9952f9ff097424 */ /* 0x000fc400078e00ff */
[----:B------:R0:W-:Y:S01]  /*18d20*/  STL.64 [R1+0x688], R6 ;  /* 0x0006880601007387 */ /* 0x0001e20000100a00 */
[----:B---3--:R-:W-:Y:S01]  /*18d30*/  IMAD.MOV.U32 R10, RZ, RZ, 0x3b2187a2 ;  /* 0x3b2187a2ff0a7424 */ /* 0x008fe200078e00ff */
[----:B------:R-:W-:Y:S02]  /*18d40*/  MOV R11, 0xbe8d599e ;  /* 0xbe8d599e000b7802 */ /* 0x000fe40000000f00 */
[----:B------:R2:W-:Y:S01]  /*18d50*/  STL.64 [R1+0x6a0], R8 ;  /* 0x0006a00801007387 */ /* 0x0005e20000100a00 */
[----:B-1----:R-:W-:-:S03]  /*18d60*/  IMAD.MOV.U32 R12, RZ, RZ, 0x393d4893 ;  /* 0x393d4893ff0c7424 */ /* 0x002fc600078e00ff */
[----:B------:R1:W-:Y:S01]  /*18d70*/  STL.64 [R1+0x680], R4 ;  /* 0x0006800401007387 */ /* 0x0003e20000100a00 */
[----:B------:R-:W-:Y:S01]  /*18d80*/  IMAD.MOV.U32 R13, RZ, RZ, 0x3e70b282 ;  /* 0x3e70b282ff0d7424 */ /* 0x000fe200078e00ff */
[----:B0-----:R-:W-:Y:S01]  /*18d90*/  MOV R6, 0xf0dfb26a ;  /* 0xf0dfb26a00067802 */ /* 0x001fe20000000f00 */
[----:B------:R-:W-:Y:S01]  /*18da0*/  IMAD.MOV.U32 R7, RZ, RZ, -0x41e7f670 ;  /* 0xbe180990ff077424 */ /* 0x000fe200078e00ff */
[----:B------:R0:W-:Y:S01]  /*18db0*/  STL.64 [R1+0x6a8], R10 ;  /* 0x0006a80a01007387 */ /* 0x0001e20000100a00 */
[----:B--2---:R-:W-:Y:S01]  /*18dc0*/  IMAD.MOV.U32 R8, RZ, RZ, -0x3faad57f ;  /* 0xc0552a81ff087424 */ /* 0x004fe200078e00ff */
[----:B------:R-:W-:Y:S02]  /*18dd0*/  MOV R9, 0x3cc36412 ;  /* 0x3cc3641200097802 */ /* 0x000fe40000000f00 */
[----:B------:R2:W-:Y:S01]  /*18de0*/  STL.64 [R1+0x6b0], R12 ;  /* 0x0006b00c01007387 */ /* 0x0005e20000100a00 */
[----:B-1----:R-:W-:-:S03]  /*18df0*/  IMAD.MOV.U32 R4, RZ, RZ, 0x6d84752e ;  /* 0x6d84752eff047424 */ /* 0x002fc600078e00ff */
[----:B------:R1:W-:Y:S01]  /*18e00*/  STL.64 [R1+0x6d0], R6 ;  /* 0x0006d00601007387 */ /* 0x0003e20000100a00 */
[----:B------:R-:W-:Y:S02]  /*18e10*/  IMAD.MOV.U32 R5, RZ, RZ, 0x3e3663fd ;  /* 0x3e3663fdff057424 */ /* 0x000fe400078e00ff */
[----:B0-----:R-:W-:Y:S01]  /*18e20*/  IMAD.MOV.U32 R10, RZ, RZ, -0x1a218756 ;  /* 0xe5de78aaff0a7424 */ /* 0x001fe200078e00ff */
[----:B------:R-:W-:Y:S01]  /*18e30*/  MOV R11, 0x3dbcac1e ;  /* 0x3dbcac1e000b7802 */ /* 0x000fe20000000f00 */
[----:B------:R0:W-:Y:S01]  /*18e40*/  STL.64 [R1+0x6d8], R8 ;  /* 0x0006d80801007387 */ /* 0x0001e20000100a00 */
[----:B--2---:R-:W-:Y:S02]  /*18e50*/  IMAD.MOV.U32 R12, RZ, RZ, -0x59a8d1f7 ;  /* 0xa6572e09ff0c7424 */ /* 0x004fe400078e00ff */
[----:B------:R-:W-:Y:S01]  /*18e60*/  IMAD.MOV.U32 R13, RZ, RZ, -0x43a8864c ;  /* 0xbc5779b4ff0d7424 */ /* 0x000fe200078e00ff */
[----:B------:R2:W-:Y:S01]  /*18e70*/  STL.64 [R1+0x6c8], R4 ;  /* 0x0006c80401007387 */ /* 0x0005e20000100a00 */
[----:B-1----:R-:W-:Y:S01]  /*18e80*/  MOV R6, 0xbb825829 ;  /* 0xbb82582900067802 */ /* 0x002fe20000000f00 */
[----:B------:R-:W-:-:S02]  /*18e90*/  IMAD.MOV.U32 R7, RZ, RZ, 0x3f463969 ;  /* 0x3f463969ff077424 */ /* 0x000fc400078e00ff */
[----:B------:R1:W-:Y:S01]  /*18ea0*/  STL.64 [R1+0x6f0], R10 ;  /* 0x0006f00a01007387 */ /* 0x0003e20000100a00 */
[----:B0-----:R-:W-:Y:S01]  /*18eb0*/  IMAD.MOV.U32 R8, RZ, RZ, 0x582dd0a5 ;  /* 0x582dd0a5ff087424 */ /* 0x001fe200078e00ff */
[----:B------:R-:W-:Y:S02]  /*18ec0*/  MOV R9, 0xbf44f9f2 ;  /* 0xbf44f9f200097802 */ /* 0x000fe40000000f00 */
[----:B------:R0:W-:Y:S01]  /*18ed0*/  STL.64 [R1+0x6f8], R12 ;  /* 0x0006f80c01007387 */ /* 0x0001e20000100a00 */
[----:B--2---:R-:W-:Y:S01]  /*18ee0*/  MOV R4, 0x13f7775a ;  /* 0x13f7775a00047802 */ /* 0x004fe20000000f00 */
[----:B------:R-:W-:Y:S02]  /*18ef0*/  IMAD.MOV.U32 R5, RZ, RZ, -0x4272569a ;  /* 0xbd8da966ff057424 */ /* 0x000fe400078e00ff */
[----:B------:R2:W-:Y:S01]  /*18f00*/  STL.64 [R1+0x718], R6 ;  /* 0x0007180601007387 */ /* 0x0005e20000100a00 */
[----:B-1----:R-:W-:Y:S02]  /*18f10*/  IMAD.MOV.U32 R10, RZ, RZ, 0xc28e8a0 ;  /* 0x0c28e8a0ff0a7424 */ /* 0x002fe400078e00ff */
[----:B------:R-:W-:Y:S01]  /*18f20*/  IMAD.MOV.U32 R11, RZ, RZ, 0x3f322fb2 ;  /* 0x3f322fb2ff0b7424 */ /* 0x000fe200078e00ff */
[----:B------:R1:W-:Y:S01]  /*18f30*/  STL.64 [R1+0x720], R8 ;  /* 0x0007200801007387 */ /* 0x0003e20000100a00 */
[----:B0-----:R-:W-:-:S02]  /*18f40*/  IMAD.MOV.U32 R12, RZ, RZ, 0x36172b0 ;  /* 0x036172b0ff0c7424 */ /* 0x001fc400078e00ff */
[----:B------:R-:W-:Y:S01]  /*18f50*/  IMAD.MOV.U32 R13, RZ, RZ, 0x3f100120 ;  /* 0x3f100120ff0d7424 */ /* 0x000fe200078e00ff */
[----:B------:R0:W-:Y:S01]  /*18f60*/  STL.64 [R1+0x650], R20 ;  /* 0x0006501401007387 */ /* 0x0001e20000100a00 */
[----:B--2---:R-:W-:Y:S01]  /*18f70*/  IMAD.MOV.U32 R6, RZ, RZ, -0x1741ccd0 ;  /* 0xe8be3330ff067424 */ /* 0x004fe200078e00ff */
[----:B------:R-:W-:Y:S02]  /*18f80*/  MOV R7, 0xbe0e7018 ;  /* 0xbe0e701800077802 */ /* 0x000fe40000000f00 */
[----:B------:R2:W-:Y:S01]  /*18f90*/  STL.64 [R1+0x700], R4 ;  /* 0x0007000401007387 */ /* 0x0005e20000100a00 */
[----:B-1----:R-:W-:Y:S01]  /*18fa0*/  IMAD.MOV.U32 R8, RZ, RZ, -0xd84d818 ;  /* 0xf27b27e8ff087424 */ /* 0x002fe200078e00ff */
[----:B------:R-:W-:Y:S02]  /*18fb0*/  MOV R9, 0x3ead3850 ;  /* 0x3ead385000097802 */ /* 0x000fe40000000f00 */
[----:B------:R1:W-:Y:S01]  /*18fc0*/  STL.64 [R1+0x728], R10 ;  /* 0x0007280a01007387 */ /* 0x0003e20000100a00 */
[----:B0-----:R-:W-:-:S03]  /*18fd0*/  IMAD.MOV.U32 R20, RZ, RZ, 0x124b7492 ;  /* 0x124b7492ff147424 */ /* 0x001fc600078e00ff */
[----:B------:R0:W-:Y:S01]  /*18fe0*/  STL.64 [R1+0x740], R12 ;  /* 0x0007400c01007387 */ /* 0x0001e20000100a00 */
[----:B------:R-:W-:Y:S01]  /*18ff0*/  IMAD.MOV.U32 R21, RZ, RZ, -0x424d12c4 ;  /* 0xbdb2ed3cff157424 */ /* 0x000fe200078e00ff */
[----:B--2---:R-:W-:Y:S01]  /*19000*/  MOV R4, 0xc48d37bc ;  /* 0xc48d37bc00047802 */ /* 0x004fe20000000f00 */
[----:B------:R-:W-:Y:S01]  /*19010*/  IMAD.MOV.U32 R5, RZ, RZ, -0x4109e704 ;  /* 0xbef618fcff057424 */ /* 0x000fe200078e00ff */
[----:B------:R2:W-:Y:S01]  /*19020*/  STL.64 [R1+0x750], R6 ;  /* 0x0007500601007387 */ /* 0x0005e20000100a00 */
[----:B-1----:R-:W-:-:S03]  /*19030*/  IMAD.MOV.U32 R10, RZ, RZ, -0x7f8eef2e ;  /* 0x807110d2ff0a7424 */ /* 0x002fc600078e00ff */
[----:B------:R1:W-:Y:S01]  /*19040*/  STL.64 [R1+0x768], R8 ;  /* 0x0007680801007387 */ /* 0x0003e20000100a00 */
[----:B------:R-:W-:Y:S01]  /*19050*/  IMAD.MOV.U32 R11, RZ, RZ, 0x3d903901 ;  /* 0x3d903901ff0b7424 */ /* 0x000fe200078e00ff */
[----:B0-----:R-:W-:Y:S01]  /*19060*/  MOV R12, 0xa9b6fd04 ;  /* 0xa9b6fd04000c7802 */ /* 0x001fe20000000f00 */
[----:B------:R-:W-:Y:S01]  /*19070*/  IMAD.MOV.U32 R13, RZ, RZ, -0x417b679b ;  /* 0xbe849865ff0d7424 */ /* 0x000fe200078e00ff */
[----:B------:R0:W-:Y:S01]  /*19080*/  STL.64 [R1+0x668], R16 ;  /* 0x0006681001007387 */ /* 0x0001e20000100a00 */
[----:B--2---:R-:W-:Y:S01]  /*19090*/  IMAD.MOV.U32 R6, RZ, RZ, 0x16605be3 ;  /* 0x16605be3ff067424 */ /* 0x004fe200078e00ff */
[----:B------:R-:W-:Y:S02]  /*190a0*/  MOV R7, 0x3e30bcbd ;  /* 0x3e30bcbd00077802 */ /* 0x000fe40000000f00 */
[----:B------:R2:W-:Y:S01]  /*190b0*/  STL.64 [R1+0x670], R18 ;  /* 0x0006701201007387 */ /* 0x0005e20000100a00 */
[----:B-1----:R-:W-:Y:S02]  /*190c0*/  IMAD.MOV.U32 R8, RZ, RZ, -0x2d0002b1 ;  /* 0xd2fffd4fff087424 */ /* 0x002fe400078e00ff */
[----:B------:R-:W-:Y:S01]  /*190d0*/  IMAD.MOV.U32 R9, RZ, RZ, -0x41ddbb46 ;  /* 0xbe2244baff097424 */ /* 0x000fe200078e00ff */
[----:B------:R1:W-:Y:S01]  /*190e0*/  STL.64 [R1+0x690], R14 ;  /* 0x0006900e01007387 */ /* 0x0003e20000100a00 */
[----:B0-----:R-:W-:Y:S01]  /*190f0*/  MOV R16, 0xc550bd4b ;  /* 0xc550bd4b00107802 */ /* 0x001fe20000000f00 */
[----:B------:R-:W-:-:S02]  /*19100*/  IMAD.MOV.U32 R17, RZ, RZ, 0x3cc7c54e ;  /* 0x3cc7c54eff117424 */ /* 0x000fc400078e00ff */
[----:B------:R0:W-:Y:S01]  /*19110*/  STL.64 [R1+0x698], R20 ;  /* 0x0006981401007387 */ /* 0x0001e20000100a00 */
[----:B--2---:R-:W-:-:S03]  /*19120*/  IMAD.MOV.U32 R18, RZ, RZ, -0x178d03aa ;  /* 0xe872fc56ff127424 */ /* 0x004fc600078e00ff */
[----:B------:R2:W-:Y:S01]  /*19130*/  STL.64 [R1+0x748], R4 ;  /* 0x0007480401007387 */ /* 0x0005e20000100a00 */
[----:B------:R-:W-:-:S03]  /*19140*/  MOV R19, 0xbe44985e ;  /* 0xbe44985e00137802 */ /* 0x000fc60000000f00 */
[----:B------:R3:W-:Y:S01]  /*19150*/  STL.64 [R1+0x770], R10 ;  /* 0x0007700a01007387 */ /* 0x0007e20000100a00 */
[----:B-1----:R-:W-:Y:S02]  /*19160*/  IMAD.MOV.U32 R14, RZ, RZ, 0x9fc7363 ;  /* 0x09fc7363ff0e7424 */ /* 0x002fe400078e00ff */
[----:B------:R-:W-:Y:S01]  /*19170*/  IMAD.MOV.U32 R15, RZ, RZ, 0x3deac793 ;  /* 0x3deac793ff0f7424 */ /* 0x000fe200078e00ff */
[----:B------:R1:W-:Y:S01]  /*19180*/  STL.64 [R1+0x778], R12 ;  /* 0x0007780c01007387 */ /* 0x0003e20000100a00 */
[----:B0-----:R-:W-:Y:S01]  /*19190*/  MOV R20, 0xf048b194 ;  /* 0xf048b19400147802 */ /* 0x001fe20000000f00 */
[----:B------:R-:W-:Y:S01]  /*191a0*/  IMAD.MOV.U32 R21, RZ, RZ, -0x4224298f ;  /* 0xbddbd671ff157424 */ /* 0x000fe200078e00ff */
[----:B--2---:R-:W-:Y:S01]  /*191b0*/  MOV R4, 0x44652279 ;  /* 0x4465227900047802 */ /* 0x004fe20000000f00 */
[----:B------:R-:W-:Y:S01]  /*191c0*/  IMAD.MOV.U32 R5, RZ, RZ, -0x42f8f92a ;  /* 0xbd0706d6ff057424 */ /* 0x000fe200078e00ff */
[----:B------:R0:W-:Y:S01]  /*191d0*/  STL.64 [R1+0x798], R6 ;  /* 0x0007980601007387 */ /* 0x0001e20000100a00 */
[----:B---3--:R-:W-:-:S02]  /*191e0*/  IMAD.MOV.U32 R10, RZ, RZ, -0x28d51ea ;  /* 0xfd72ae16ff0a7424 */ /* 0x008fc400078e00ff */
[----:B------:R-:W-:Y:S01]  /*191f0*/  IMAD.MOV.U32 R11, RZ, RZ, -0x4229c0f4 ;  /* 0xbdd63f0cff0b7424 */ /* 0x000fe200078e00ff */
[----:B------:R2:W-:Y:S01]  /*19200*/  STL.64 [R1+0x7a0], R8 ;  /* 0x0007a00801007387 */ /* 0x0005e20000100a00 */
[----:B-1----:R-:W-:Y:S01]  /*19210*/  MOV R12, 0x88c73fed ;  /* 0x88c73fed000c7802 */ /* 0x002fe20000000f00 */
[----:B------:R-:W-:Y:S02]  /*19220*/  IMAD.MOV.U32 R13, RZ, RZ, 0x3dc74cd6 ;  /* 0x3dc74cd6ff0d7424 */ /* 0x000fe400078e00ff */
[----:B------:R1:W-:Y:S01]  /*19230*/  STL.64 [R1+0x6b8], R16 ;  /* 0x0006b81001007387 */ /* 0x0003e20000100a00 */
[----:B0-----:R-:W-:Y:S01]  /*19240*/  IMAD.MOV.U32 R6, RZ, RZ, -0xe4b96af ;  /* 0xf1b46951ff067424 */ /* 0x001fe200078e00ff */
[----:B------:R-:W-:Y:S02]  /*19250*/  MOV R7, 0x3f522b37 ;  /* 0x3f522b3700077802 */ /* 0x000fe40000000f00 */
[----:B------:R0:W-:Y:S01]  /*19260*/  STL.64 [R1+0x6c0], R18 ;  /* 0x0006c01201007387 */ /* 0x0001e20000100a00 */
[----:B--2---:R-:W-:-:S03]  /*19270*/  IMAD.MOV.U32 R8, RZ, RZ, 0x61e90004 ;  /* 0x61e90004ff087424 */ /* 0x004fc600078e00ff */
[----:B------:R2:W-:Y:S01]  /*19280*/  STL.64 [R1+0x6e0], R14 ;  /* 0x0006e00e01007387 */ /* 0x0005e20000100a00 */
[----:B------:R-:W-:Y:S02]  /*19290*/  IMAD.MOV.U32 R9, RZ, RZ, 0x3eb0a9ef ;  /* 0x3eb0a9efff097424 */ /* 0x000fe400078e00ff */
[----:B-1----:R-:W-:Y:S01]  /*192a0*/  IMAD.MOV.U32 R16, RZ, RZ, 0x1cc96982 ;  /* 0x1cc96982ff107424 */ /* 0x002fe200078e00ff */
[----:B------:R1:W-:Y:S01]  /*192b0*/  STL.64 [R1+0x6e8], R20 ;  /* 0x0006e81401007387 */ /* 0x0003e20000100a00 */
[----:B------:R-:W-:-:S03]  /*192c0*/  MOV R17, 0xbf438dff ;  /* 0xbf438dff00117802 */ /* 0x000fc60000000f00 */
[----:B------:R3:W-:Y:S01]  /*192d0*/  STL.64 [R1+0x790], R4 ;  /* 0x0007900401007387 */ /* 0x0007e20000100a00 */
[----:B0-----:R-:W-:Y:S02]  /*192e0*/  IMAD.MOV.U32 R18, RZ, RZ, -0x6486ec16 ;  /* 0x9b7913eaff127424 */ /* 0x001fe400078e00ff */
[----:B------:R-:W-:Y:S01]  /*192f0*/  IMAD.MOV.U32 R19, RZ, RZ, -0x40ed1ce1 ;  /* 0xbf12e31fff137424 */ /* 0x000fe200078e00ff */
[----:B------:R0:W-:Y:S01]  /*19300*/  STL.64 [R1+0x7b8], R10 ;  /* 0x0007b80a01007387 */ /* 0x0001e20000100a00 */
[----:B--2---:R-:W-:Y:S01]  /*19310*/  MOV R14, 0xc8cebf16 ;  /* 0xc8cebf16000e7802 */ /* 0x004fe20000000f00 */
[----:B------:R-:W-:Y:S02]  /*19320*/  IMAD.MOV.U32 R15, RZ, RZ, 0x3e886c71 ;  /* 0x3e886c71ff0f7424 */ /* 0x000fe400078e00ff */
[----:B------:R2:W-:Y:S01]  /*19330*/  STL.64 [R1+0x7c0], R12 ;  /* 0x0007c00c01007387 */ /* 0x0005e20000100a00 */
[----:B-1----:R-:W-:Y:S01]  /*19340*/  IMAD.MOV.U32 R20, RZ, RZ, 0x3aebc9b7 ;  /* 0x3aebc9b7ff147424 */ /* 0x002fe200078e00ff */
[----:B------:R-:W-:Y:S01]  /*19350*/  MOV R21, 0xbf163a80 ;  /* 0xbf163a8000157802 */ /* 0x000fe20000000f00 */
[----:B---3--:R-:W-:Y:S01]  /*19360*/  IMAD.MOV.U32 R4, RZ, RZ, -0x578d4d7c ;  /* 0xa872b284ff047424 */ /* 0x008fe200078e00ff */
[----:B------:R-:W-:Y:S01]  /*19370*/  MOV R5, 0xbda831b3 ;  /* 0xbda831b300057802 */ /* 0x000fe20000000f00 */
[----:B------:R1:W-:Y:S01]  /*19380*/  STL.64 [R1+0x7e0], R6 ;  /* 0x0007e00601007387 */ /* 0x0003e20000100a00 */
[----:B0-----:R-:W-:Y:S01]  /*19390*/  MOV R10, 0x98a532bf ;  /* 0x98a532bf000a7802 */ /* 0x001fe20000000f00 */
[----:B------:R-:W-:-:S02]  /*193a0*/  IMAD.MOV.U32 R11, RZ, RZ, -0x40bf5457 ;  /* 0xbf40aba9ff0b7424 */ /* 0x000fc400078e00ff */
[----:B------:R0:W-:Y:S01]  /*193b0*/  STL.64 [R1+0x7e8], R8 ;  /* 0x0007e80801007387 */ /* 0x0001e20000100a00 */
[----:B--2---:R-:W-:Y:S01]  /*193c0*/  MOV R12, 0x6f571329 ;  /* 0x6f571329000c7802 */ /* 0x004fe20000000f00 */
[----:B------:R-:W-:Y:S02]  /*193d0*/  IMAD.MOV.U32 R13, RZ, RZ, -0x41be8a62 ;  /* 0xbe41759eff0d7424 */ /* 0x000fe400078e00ff */
[----:B------:R2:W-:Y:S01]  /*193e0*/  STL.64 [R1+0x708], R16 ;  /* 0x0007081001007387 */ /* 0x0005e20000100a00 */
[----:B-1----:R-:W-:-:S03]  /*193f0*/  IMAD.MOV.U32 R6, RZ, RZ, 0x761692a2 ;  /* 0x761692a2ff067424 */ /* 0x002fc600078e00ff */
[----:B------:R1:W-:Y:S01]  /*19400*/  STL.64 [R1+0x710], R18 ;  /* 0x0007101201007387 */ /* 0x0003e20000100a00 */
[----:B------:R-:W-:Y:S02]  /*19410*/  IMAD.MOV.U32 R7, RZ, RZ, -0x40ff9af1 ;  /* 0xbf00650fff077424 */ /* 0x000fe400078e00ff */
[----:B0-----:R-:W-:Y:S01]  /*19420*/  IMAD.MOV.U32 R8, RZ, RZ, -0x738ddf49 ;  /* 0x8c7220b7ff087424 */ /* 0x001fe200078e00ff */
[----:B------:R0:W-:Y:S01]  /*19430*/  STL.64 [R1+0x730], R14 ;  /* 0x0007300e01007387 */ /* 0x0001e20000100a00 */
[----:B------:R-:W-:Y:S02]  /*19440*/  IMAD.MOV.U32 R9, RZ, RZ, -0x413dfaa8 ;  /* 0xbec20558ff097424 */ /* 0x000fe400078e00ff */
[----:B--2---:R-:W-:Y:S01]  /*19450*/  IMAD.MOV.U32 R16, RZ, RZ, -0x276d1e57 ;  /* 0xd892e1a9ff107424 */ /* 0x004fe200078e00ff */
[----:B------:R2:W-:Y:S01]  /*19460*/  STL.64 [R1+0x738], R20 ;  /* 0x0007381401007387 */ /* 0x0005e20000100a00 */
[----:B------:R-:W-:-:S03]  /*19470*/  IMAD.MOV.U32 R17, RZ, RZ, 0x3ed2fe63 ;  /* 0x3ed2fe63ff117424 */ /* 0x000fc600078e00ff */
[----:B------:R3:W-:Y:S01]  /*19480*/  STL.64 [R1+0x7c8], R4 ;  /* 0x0007c80401007387 */ /* 0x0007e20000100a00 */
[----:B-1----:R-:W-:Y:S01]  /*19490*/  MOV R18, 0xa891d8ba ;  /* 0xa891d8ba00127802 */ /* 0x002fe20000000f00 */
[----:B------:R-:W-:Y:S02]  /*194a0*/  IMAD.MOV.U32 R19, RZ, RZ, -0x4138272d ;  /* 0xbec7d8d3ff137424 */ /* 0x000fe400078e00ff */
[----:B------:R1:W-:Y:S01]  /*194b0*/  STL.64 [R1+0x7f0], R10 ;  /* 0x0007f00a01007387 */ /* 0x0003e20000100a00 */
[----:B0-----:R-:W-:Y:S01]  /*194c0*/  IMAD.MOV.U32 R14, RZ, RZ, -0x5b2caf32 ;  /* 0xa4d350ceff0e7424 */ /* 0x001fe200078e00ff */
[----:B------:R-:W-:Y:S02]  /*194d0*/  MOV R15, 0x3e77ca3d ;  /* 0x3e77ca3d000f7802 */ /* 0x000fe40000000f00 */
[----:B------:R0:W-:Y:S01]  /*194e0*/  STL.64 [R1+0x808], R12 ;  /* 0x0008080c01007387 */ /* 0x0001e20000100a00 */
[----:B--2---:R-:W-:Y:S02]  /*194f0*/  IMAD.MOV.U32 R20, RZ, RZ, -0x62cef27b ;  /* 0x9d310d85ff147424 */ /* 0x004fe400078e00ff */
[----:B------:R-:W-:Y:S01]  /*19500*/  IMAD.MOV.U32 R21, RZ, RZ, -0x41a4f541 ;  /* 0xbe5b0abfff157424 */ /* 0x000fe200078e00ff */
[----:B---3--:R-:W-:Y:S01]  /*19510*/  MOV R5, 0x3f07bdf8 ;  /* 0x3f07bdf800057802 */ /* 0x008fe20000000f00 */
[----:B------:R-:W-:Y:S01]  /*19520*/  IMAD.MOV.U32 R4, RZ, RZ, 0x37b4e130 ;  /* 0x37b4e130ff047424 */ /* 0x000fe200078e00ff */
[----:B------:R2:W-:Y:S01]  /*19530*/  STL.64 [R1+0x818], R6 ;  /* 0x0008180601007387 */ /* 0x0005e20000100a00 */
[----:B-1----:R-:W-:Y:S01]  /*19540*/  MOV R10, 0x71a80133 ;  /* 0x71a80133000a7802 */ /* 0x002fe20000000f00 */
[----:B------:R-:W-:-:S02]  /*19550*/  IMAD.MOV.U32 R11, RZ, RZ, 0x3eb64d99 ;  /* 0x3eb64d99ff0b7424 */ /* 0x000fc400078e00ff */
[----:B------:R1:W-:Y:S01]  /*19560*/  STL.64 [R1+0x830], R8 ;  /* 0x0008300801007387 */ /* 0x0003e20000100a00 */
[----:B0-----:R-:W-:Y:S01]  /*19570*/  IMAD.MOV.U32 R12, RZ, RZ, 0x52fc4d58 ;  /* 0x52fc4d58ff0c7424 */ /* 0x001fe200078e00ff */
[----:B------:R-:W-:Y:S02]  /*19580*/  MOV R13, 0xbe9b0abf ;  /* 0xbe9b0abf000d7802 */ /* 0x000fe40000000f00 */
[----:B------:R0:W-:Y:S01]  /*19590*/  STL.64 [R1+0x758], R16 ;  /* 0x0007581001007387 */ /* 0x0001e20000100a00 */
[----:B--2---:R-:W-:-:S03]  /*195a0*/  IMAD.MOV.U32 R6, RZ, RZ, -0x4b790f26 ;  /* 0xb486f0daff067424 */ /* 0x004fc600078e00ff */
[----:B------:R2:W-:Y:S01]  /*195b0*/  STL.64 [R1+0x760], R18 ;  /* 0x0007601201007387 */ /* 0x0005e20000100a00 */
[----:B------:R-:W-:Y:S01]  /*195c0*/  IMAD.MOV.U32 R7, RZ, RZ, 0x3e48a3e9 ;  /* 0x3e48a3e9ff077424 */ /* 0x000fe200078e00ff */
[----:B-1----:R-:W-:Y:S01]  /*195d0*/  MOV R8, 0x817ba61f ;  /* 0x817ba61f00087802 */ /* 0x002fe20000000f00 */
[----:B------:R-:W-:Y:S01]  /*195e0*/  IMAD.MOV.U32 R9, RZ, RZ, 0x3c524830 ;  /* 0x3c524830ff097424 */ /* 0x000fe200078e00ff */
[----:B------:R1:W-:Y:S01]  /*195f0*/  STL.64 [R1+0x780], R14 ;  /* 0x0007800e01007387 */ /* 0x0003e20000100a00 */
[----:B0-----:R-:W-:Y:S01]  /*19600*/  MOV R16, 0x9adcccb6 ;  /* 0x9adcccb600107802 */ /* 0x001fe20000000f00 */
[----:B------:R-:W-:Y:S02]  /*19610*/  IMAD.MOV.U32 R17, RZ, RZ, 0x3e03b654 ;  /* 0x3e03b654ff117424 */ /* 0x000fe400078e00ff */
        /* <DEDUP_REMOVED lines=9> */
[----:B------:R-:W-:Y:S02]  /*196b0*/  IMAD.MOV.U32 R21, RZ, RZ, -0x40a0a244 ;  /* 0xbf5f5dbcff157424 */ /* 0x000fe400078e00ff */
[----:B--2---:R-:W-:Y:S01]  /*196c0*/  IMAD.MOV.U32 R4, RZ, RZ, -0x353f599d ;  /* 0xcac0a663ff047424 */ /* 0x004fe200078e00ff */
[----:B------:R-:W-:Y:S01]  /*196d0*/  MOV R5, 0xbe65b19d ;  /* 0xbe65b19d00057802 */ /* 0x000fe20000000f00 */
[----:B------:R0:W-:Y:S01]  /*196e0*/  STL.64 [R1+0x860], R6 ;  /* 0x0008600601007387 */ /* 0x0001e20000100a00 */
[----:B---3--:R-:W-:Y:S01]  /*196f0*/  MOV R10, 0xbbf739c6 ;  /* 0xbbf739c6000a7802 */ /* 0x008fe20000000f00 */
[----:B------:R-:W-:-:S02]  /*19700*/  IMAD.MOV.U32 R11, RZ, RZ, -0x420ddaba ;  /* 0xbdf22546ff0b7424 */ /* 0x000fc400078e00ff */
        /* <DEDUP_REMOVED lines=8> */
[----:B------:R-:W-:Y:S01]  /*19790*/  IMAD.MOV.U32 R9, RZ, RZ, 0x3f6185be ;  /* 0x3f6185beff097424 */ /* 0x000fe200078e00ff */
[----:B------:R2:W-:Y:S01]  /*197a0*/  STL.64 [R1+0x7d0], R14 ;  /* 0x0007d00e01007387 */ /* 0x0005e20000100a00 */
[----:B-1----:R-:W-:Y:S01]  /*197b0*/  IMAD.MOV.U32 R16, RZ, RZ, -0x4ad3ccbb ;  /* 0xb52c3345ff107424 */ /* 0x002fe200078e00ff */
[----:B------:R-:W-:Y:S02]  /*197c0*/  MOV R17, 0x3f3c01c0 ;  /* 0x3f3c01c000117802 */ /* 0x000fe40000000f00 */
[----:B------:R1:W-:Y:S01]  /*197d0*/  STL.64 [R1+0x7d8], R20 ;  /* 0x0007d81401007387 */ /* 0x0003e20000100a00 */
[----:B0-----:R-:W-:-:S03]  /*197e0*/  IMAD.MOV.U32 R18, RZ, RZ, -0x7d062dd6 ;  /* 0x82f9d22aff127424 */ /* 0x001fc600078e00ff */
[----:B------:R0:W-:Y:S01]  /*197f0*/  STL.64 [R1+0x858], R4 ;  /* 0x0008580401007387 */ /* 0x0001e20000100a00 */
[----:B------:R-:W-:-:S03]  /*19800*/  IMAD.MOV.U32 R19, RZ, RZ, -0x40d9e71c ;  /* 0xbf2618e4ff137424 */ /* 0x000fc600078e00ff */
[----:B------:R3:W-:Y:S01]  /*19810*/  STL.64 [R1+0x880], R10 ;  /* 0x0008800a01007387 */ /* 0x0007e20000100a00 */
[----:B--2---:R-:W-:Y:S01]  /*19820*/  MOV R14, 0xf60786b1 ;  /* 0xf60786b1000e7802 */ /* 0x004fe20000000f00 */
[----:B------:R-:W-:Y:S02]  /*19830*/  IMAD.MOV.U32 R15, RZ, RZ, 0x3ee5ea3a ;  /* 0x3ee5ea3aff0f7424 */ /* 0x000fe400078e00ff */
[----:B------:R2:W-:Y:S01]  /*19840*/  STL.64 [R1+0x888], R12 ;  /* 0x0008880c01007387 */ /* 0x0005e20000100a00 */
[----:B-1----:R-:W-:Y:S01]  /*19850*/  IMAD.MOV.U32 R20, RZ, RZ, -0x10765ed6 ;  /* 0xef89a12aff147424 */ /* 0x002fe200078e00ff */
[----:B------:R-:W-:Y:S01]  /*19860*/  MOV R21, 0x3dcaa0a6 ;  /* 0x3dcaa0a600157802 */ /* 0x000fe20000000f00 */
[----:B0-----:R-:W-:Y:S01]  /*19870*/  IMAD.MOV.U32 R4, RZ, RZ, 0x207b9023 ;  /* 0x207b9023ff047424 */ /* 0x001fe200078e00ff */
[----:B------:R0:W-:Y:S01]  /*19880*/  STL.64 [R1+0x8a8], R6 ;  /* 0x0008a80601007387 */ /* 0x0001e20000100a00 */
[----:B------:R-:W-:Y:S02]  /*19890*/  IMAD.MOV.U32 R5, RZ, RZ, 0x3dc4b273 ;  /* 0x3dc4b273ff057424 */ /* 0x000fe400078e00ff */
[----:B---3--:R-:W-:Y:S01]  /*198a0*/  IMAD.MOV.U32 R10, RZ, RZ, 0x4cc4d9d6 ;  /* 0x4cc4d9d6ff0a7424 */ /* 0x008fe200078e00ff */
[----:B------:R-:W-:Y:S01]  /*198b0*/  MOV R11, 0xbf508fd6 ;  /* 0xbf508fd6000b7802 */ /* 0x000fe20000000f00 */
[----:B------:R1:W-:Y:S01]  /*198c0*/  STL.64 [R1+0x8b0], R8 ;  /* 0x0008b00801007387 */ /* 0x0003e20000100a00 */
[----:B--2---:R-:W-:Y:S01]  /*198d0*/  IMAD.MOV.U32 R12, RZ, RZ, 0x5d1a742a ;  /* 0x5d1a742aff0c7424 */ /* 0x004fe200078e00ff */
[----:B------:R-:W-:-:S02]  /*198e0*/  MOV R13, 0xbf3271c3 ;  /* 0xbf3271c3000d7802 */ /* 0x000fc40000000f00 */
[----:B------:R2:W-:Y:S01]  /*198f0*/  STL.64 [R1+0x7f8], R16 ;  /* 0x0007f81001007387 */ /* 0x0005e20000100a00 */
[----:B0-----:R-:W-:Y:S01]  /*19900*/  MOV R6, 0xb487d429 ;  /* 0xb487d42900067802 */ /* 0x001fe20000000f00 */
[----:B------:R-:W-:Y:S02]  /*19910*/  IMAD.MOV.U32 R7, RZ, RZ, 0x3e223870 ;  /* 0x3e223870ff077424 */ /* 0x000fe400078e00ff */
[----:B------:R0:W-:Y:S01]  /*19920*/  STL.64 [R1+0x800], R18 ;  /* 0x0008001201007387 */ /* 0x0001e20000100a00 */
[----:B-1----:R-:W-:Y:S01]  /*19930*/  MOV R8, 0x22d07b2 ;  /* 0x022d07b200087802 */ /* 0x002fe20000000f00 */
[----:B------:R-:W-:Y:S02]  /*19940*/  IMAD.MOV.U32 R9, RZ, RZ, -0x4128569e ;  /* 0xbed7a962ff097424 */ /* 0x000fe400078e00ff */
[----:B------:R1:W-:Y:S01]  /*19950*/  STL.64 [R1+0x820], R14 ;  /* 0x0008200e01007387 */ /* 0x0003e20000100a00 */
[----:B--2---:R-:W-:-:S03]  /*19960*/  IMAD.MOV.U32 R16, RZ, RZ, -0x48aac0bd ;  /* 0xb7553f43ff107424 */ /* 0x004fc600078e00ff */
[----:B------:R2:W-:Y:S01]  /*19970*/  STL.64 [R1+0x828], R20 ;  /* 0x0008281401007387 */ /* 0x0005e20000100a00 */
[----:B------:R-:W-:Y:S01]  /*19980*/  IMAD.MOV.U32 R17, RZ, RZ, -0x42b74682 ;  /* 0xbd48b97eff117424 */ /* 0x000fe200078e00ff */
[----:B0-----:R-:W-:Y:S02]  /*19990*/  MOV R18, 0xa640f7f8 ;  /* 0xa640f7f800127802 */ /* 0x001fe40000000f00 */
[----:B------:R0:W-:Y:S01]  /*199a0*/  STL.64 [R1+0x890], R4 ;  /* 0x0008900401007387 */ /* 0x0001e20000100a00 */
[----:B------:R-:W-:-:S03]  /*199b0*/  IMAD.MOV.U32 R19, RZ, RZ, 0x3e72d454 ;  /* 0x3e72d454ff137424 */ /* 0x000fc600078e00ff */
[----:B------:R3:W-:Y:S01]  /*199c0*/  STL.64 [R1+0x8b8], R10 ;  /* 0x0008b80a01007387 */ /* 0x0007e20000100a00 */
[----:B-1----:R-:W-:Y:S01]  /*199d0*/  IMAD.MOV.U32 R14, RZ, RZ, -0x2a82d63d ;  /* 0xd57d29c3ff0e7424 */ /* 0x002fe200078e00ff */
[----:B------:R-:W-:Y:S02]  /*199e0*/  MOV R15, 0xbe1e96b1 ;  /* 0xbe1e96b1000f7802 */ /* 0x000fe40000000f00 */
[----:B------:R1:W-:Y:S01]  /*199f0*/  STL.64 [R1+0x8d0], R12 ;  /* 0x0008d00c01007387 */ /* 0x0003e20000100a00 */
[----:B--2---:R-:W-:Y:S02]  /*19a00*/  IMAD.MOV.U32 R20, RZ, RZ, 0x2f6afa8a ;  /* 0x2f6afa8aff147424 */ /* 0x004fe400078e00ff */
[----:B------:R-:W-:Y:S01]  /*19a10*/  IMAD.MOV.U32 R21, RZ, RZ, 0x3e10bf3a ;  /* 0x3e10bf3aff157424 */ /* 0x000fe200078e00ff */
[----:B------:R2:W-:Y:S01]  /*19a20*/  STL.64 [R1+0x8e0], R6 ;  /* 0x0008e00601007387 */ /* 0x0005e20000100a00 */
[----:B0-----:R-:W-:Y:S02]  /*19a30*/  IMAD.MOV.U32 R4, RZ, RZ, -0x4746e29f ;  /* 0xb8b91d61ff047424 */ /* 0x001fe400078e00ff */
[----:B------:R-:W-:Y:S01]  /*19a40*/  IMAD.MOV.U32 R5, RZ, RZ, 0x3f1b648c ;  /* 0x3f1b648cff057424 */ /* 0x000fe200078e00ff */
[----:B---3--:R-:W-:Y:S01]  /*19a50*/  MOV R11, 0xbda83e23 ;  /* 0xbda83e23000b7802 */ /* 0x008fe20000000f00 */
[----:B------:R-:W-:Y:S01]  /*19a60*/  IMAD.MOV.U32 R10, RZ, RZ, -0x8d81d02 ;  /* 0xf727e2feff0a7424 */ /* 0x000fe200078e00ff */
[----:B------:R0:W-:Y:S01]  /*19a70*/  STL.64 [R1+0x8f8], R8 ;  /* 0x0008f80801007387 */ /* 0x0001e20000100a00 */
[----:B-1----:R-:W-:-:S02]  /*19a80*/  IMAD.MOV.U32 R12, RZ, RZ, -0x6cceab4f ;  /* 0x933154b1ff0c7424 */ /* 0x002fc400078e00ff */
[----:B------:R-:W-:Y:S01]  /*19a90*/  IMAD.MOV.U32 R13, RZ, RZ, 0x3eb2d456 ;  /* 0x3eb2d456ff0d7424 */ /* 0x000fe200078e00ff */
[----:B------:R1:W-:Y:S01]  /*19aa0*/  STL.64 [R1+0x848], R16 ;  /* 0x0008481001007387 */ /* 0x0003e20000100a00 */
[----:B--2---:R-:W-:Y:S01]  /*19ab0*/  MOV R6, 0x7c2057dd ;  /* 0x7c2057dd00067802 */ /* 0x004fe20000000f00 */
[----:B------:R-:W-:Y:S02]  /*19ac0*/  IMAD.MOV.U32 R7, RZ, RZ, -0x419ce1d1 ;  /* 0xbe631e2fff077424 */ /* 0x000fe400078e00ff */
[----:B------:R2:W-:Y:S01]  /*19ad0*/  STL.64 [R1+0x850], R18 ;  /* 0x0008501201007387 */ /* 0x0005e20000100a00 */
[----:B0-----:R-:W-:Y:S01]  /*19ae0*/  IMAD.MOV.U32 R8, RZ, RZ, 0x6207f6ce ;  /* 0x6207f6ceff087424 */ /* 0x001fe200078e00ff */
[----:B------:R-:W-:Y:S02]  /*19af0*/  MOV R9, 0x3e55fafc ;  /* 0x3e55fafc00097802 */ /* 0x000fe40000000f00 */
[----:B------:R0:W-:Y:S01]  /*19b00*/  STL.64 [R1+0x870], R14 ;  /* 0x0008700e01007387 */ /* 0x0001e20000100a00 */
[----:B-1----:R-:W-:-:S03]  /*19b10*/  MOV R16, 0xa8ec5904 ;  /* 0xa8ec590400107802 */ /* 0x002fc60000000f00 */
[----:B------:R1:W-:Y:S01]  /*19b20*/  STL.64 [R1+0x878], R20 ;  /* 0x0008781401007387 */ /* 0x0003e20000100a00 */
[----:B------:R-:W-:Y:S02]  /*19b30*/  IMAD.MOV.U32 R17, RZ, RZ, 0x3f59e1db ;  /* 0x3f59e1dbff117424 */ /* 0x000fe400078e00ff */
[----:B--2---:R-:W-:Y:S01]  /*19b40*/  IMAD.MOV.U32 R18, RZ, RZ, 0x1144693f ;  /* 0x1144693fff127424 */ /* 0x004fe200078e00ff */
[----:B------:R2:W-:Y:S01]  /*19b50*/  STL.64 [R1+0x8d8], R4 ;  /* 0x0008d80401007387 */ /* 0x0005e20000100a00 */
[----:B------:R-:W-:-:S03]  /*19b60*/  MOV R19, 0x3f254d24 ;  /* 0x3f254d2400137802 */ /* 0x000fc60000000f00 */
[----:B------:R3:W-:Y:S01]  /*19b70*/  STL.64 [R1+0x900], R10 ;  /* 0x0009000a01007387 */ /* 0x0007e20000100a00 */
[----:B0-----:R-:W-:Y:S02]  /*19b80*/  IMAD.MOV.U32 R14, RZ, RZ, 0x5a61360f ;  /* 0x5a61360fff0e7424 */ /* 0x001fe400078e00ff */
[----:B------:R-:W-:Y:S01]  /*19b90*/  IMAD.MOV.U32 R15, RZ, RZ, -0x4165370d ;  /* 0xbe9ac8f3ff0f7424 */ /* 0x000fe200078e00ff */
[----:B------:R0:W-:Y:S01]  /*19ba0*/  STL.64 [R1+0x908], R12 ;  /* 0x0009080c01007387 */ /* 0x0001e20000100a00 */
[----:B-1----:R-:W-:Y:S01]  /*19bb0*/  MOV R20, 0x7a227118 ;  /* 0x7a22711800147802 */ /* 0x002fe20000000f00 */
[----:B------:R-:W-:Y:S02]  /*19bc0*/  IMAD.MOV.U32 R21, RZ, RZ, 0x3f37bf3a ;  /* 0x3f37bf3aff157424 */ /* 0x000fe400078e00ff */
[----:B--2---:R-:W-:Y:S01]  /*19bd0*/  IMAD.MOV.U32 R4, RZ, RZ, -0x1908a676 ;  /* 0xe6f7598aff047424 */ /* 0x004fe200078e00ff */
[----:B------:R1:W-:Y:S01]  /*19be0*/  STL.64 [R1+0x928], R6 ;  /* 0x0009280601007387 */ /* 0x0003e20000100a00 */
[----:B------:R-:W-:-:S02]  /*19bf0*/  IMAD.MOV.U32 R5, RZ, RZ, 0x3d2a4c4e ;  /* 0x3d2a4c4eff057424 */ /* 0x000fc400078e00ff */
[----:B---3--:R-:W-:Y:S01]  /*19c00*/  IMAD.MOV.U32 R10, RZ, RZ, -0x2fc8f100 ;  /* 0xd0370f00ff0a7424 */ /* 0x008fe200078e00ff */
[----:B------:R-:W-:Y:S01]  /*19c10*/  MOV R11, 0x3e0f0bac ;  /* 0x3e0f0bac000b7802 */ /* 0x000fe20000000f00 */
[----:B------:R2:W-:Y:S01]  /*19c20*/  STL.64 [R1+0x930], R8 ;  /* 0x0009300801007387 */ /* 0x0005e20000100a00 */
[----:B0-----:R-:W-:Y:S02]  /*19c30*/  IMAD.MOV.U32 R12, RZ, RZ, 0x4ad52eba ;  /* 0x4ad52ebaff0c7424 */ /* 0x001fe400078e00ff */
[----:B------:R-:W-:Y:S01]  /*19c40*/  IMAD.MOV.U32 R13, RZ, RZ, -0x41fef53f ;  /* 0xbe010ac1ff0d7424 */ /* 0x000fe200078e00ff */
[----:B------:R0:W-:Y:S01]  /*19c50*/  STL.64 [R1+0x898], R16 ;  /* 0x0008981001007387 */ /* 0x0001e20000100a00 */
[----:B-1----:R-:W-:Y:S01]  /*19c60*/  MOV R6, 0x6f5e0e ;  /* 0x006f5e0e00067802 */ /* 0x002fe20000000f00 */
[----:B------:R-:W-:Y:S02]  /*19c70*/  IMAD.MOV.U32 R7, RZ, RZ, -0x408f72b0 ;  /* 0xbf708d50ff077424 */ /* 0x000fe400078e00ff */
[----:B------:R1:W-:Y:S01]  /*19c80*/  STL.64 [R1+0x8a0], R18 ;  /* 0x0008a01201007387 */ /* 0x0003e20000100a00 */
[----:B--2---:R-:W-:Y:S01]  /*19c90*/  IMAD.MOV.U32 R8, RZ, RZ, -0x3215e115 ;  /* 0xcdea1eebff087424 */ /* 0x004fe200078e00ff */
[----:B------:R-:W-:-:S02]  /*19ca0*/  MOV R9, 0xbec25187 ;  /* 0xbec2518700097802 */ /* 0x000fc40000000f00 */
[----:B------:R2:W-:Y:S01]  /*19cb0*/  STL.64 [R1+0x8c0], R14 ;  /* 0x0008c00e01007387 */ /* 0x0005e20000100a00 */
[----:B0-----:R-:W-:-:S03]  /*19cc0*/  IMAD.MOV.U32 R16, RZ, RZ, 0x1069b36a ;  /* 0x1069b36aff107424 */ /* 0x001fc600078e00ff */
[----:B------:R0:W-:Y:S01]  /*19cd0*/  STL.64 [R1+0x8c8], R20 ;  /* 0x0008c81401007387 */ /* 0x0001e20000100a00 */
[----:B------:R-:W-:Y:S01]  /*19ce0*/  MOV R17, 0xbefb081c ;  /* 0xbefb081c00117802 */ /* 0x000fe20000000f00 */
[----:B-1----:R-:W-:Y:S02]  /*19cf0*/  IMAD.MOV.U32 R18, RZ, RZ, -0x71bd4ab3 ;  /* 0x8e42b54dff127424 */ /* 0x002fe400078e00ff */
[----:B------:R1:W-:Y:S01]  /*19d00*/  STL.64 [R1+0x920], R4 ;  /* 0x0009200401007387 */ /* 0x0003e20000100a00 */
[----:B------:R-:W-:-:S03]  /*19d10*/  IMAD.MOV.U32 R19, RZ, RZ, 0x3ef21f0d ;  /* 0x3ef21f0dff137424 */ /* 0x000fc600078e00ff */
[----:B------:R3:W-:Y:S01]  /*19d20*/  STL.64 [R1+0x948], R10 ;  /* 0x0009480a01007387 */ /* 0x0007e20000100a00 */
[----:B--2---:R-:W-:Y:S01]  /*19d30*/  MOV R14, 0xc2ec0c52 ;  /* 0xc2ec0c52000e7802 */ /* 0x004fe20000000f00 */
[----:B------:R-:W-:Y:S02]  /*19d40*/  IMAD.MOV.U32 R15, RZ, RZ, -0x4158f349 ;  /* 0xbea70cb7ff0f7424 */ /* 0x000fe400078e00ff */
[----:B------:R2:W-:Y:S01]  /*19d50*/  STL.64 [R1+0x950], R12 ;  /* 0x0009500c01007387 */ /* 0x0005e20000100a00 */
[----:B0-----:R-:W-:Y:S01]  /*19d60*/  IMAD.MOV.U32 R20, RZ, RZ, -0x104483b7 ;  /* 0xefbb7c49ff147424 */ /* 0x001fe200078e00ff */
[----:B------:R-:W-:Y:S02]  /*19d70*/  MOV R21, 0x3e8bb865 ;  /* 0x3e8bb86500157802 */ /* 0x000fe40000000f00 */
[----:B-1----:R-:W-:Y:S01]  /*19d80*/  MOV R4, 0x3785de06 ;  /* 0x3785de0600047802 */ /* 0x002fe20000000f00 */
[----:B------:R-:W-:Y:S01]  /*19d90*/  IMAD.MOV.U32 R5, RZ, RZ, 0x3de2876b ;  /* 0x3de2876bff057424 */ /* 0x000fe200078e00ff */
[----:B------:R0:W-:Y:S01]  /*19da0*/  STL.64 [R1+0x970], R6 ;  /* 0x0009700601007387 */ /* 0x0001e20000100a00 */
[----:B---3--:R-:W-:-:S02]  /*19db0*/  IMAD.MOV.U32 R10, RZ, RZ, 0x14eb1812 ;  /* 0x14eb1812ff0a7424 */ /* 0x008fc400078e00ff */
[----:B------:R-:W-:Y:S01]  /*19dc0*/  IMAD.MOV.U32 R11, RZ, RZ, 0x3f61cf4d ;  /* 0x3f61cf4dff0b7424 */ /* 0x000fe200078e00ff */
[----:B------:R1:W-:Y:S01]  /*19dd0*/  STL.64 [R1+0x978], R8 ;  /* 0x0009780801007387 */ /* 0x0003e20000100a00 */
[----:B--2---:R-:W-:Y:S02]  /*19de0*/  IMAD.MOV.U32 R12, RZ, RZ, -0x4654b292 ;  /* 0xb9ab4d6eff0c7424 */ /* 0x004fe400078e00ff */
        /* <DEDUP_REMOVED lines=8> */
[----:B--2---:R-:W-:-:S03]  /*19e70*/  IMAD.MOV.U32 R16, RZ, RZ, 0x13f0801a ;  /* 0x13f0801aff107424 */ /* 0x004fc600078e00ff */
[----:B------:R2:W-:Y:S01]  /*19e80*/  STL.64 [R1+0x918], R20 ;  /* 0x0009181401007387 */ /* 0x0005e20000100a00 */
[----:B------:R-:W-:Y:S01]  /*19e90*/  IMAD.MOV.U32 R17, RZ, RZ, -0x41c70cbf ;  /* 0xbe38f341ff117424 */ /* 0x000fe200078e00ff */
[----:B0-----:R-:W-:Y:S02]  /*19ea0*/  MOV R18, 0x1d7f8951 ;  /* 0x1d7f895100127802 */ /* 0x001fe40000000f00 */
[----:B------:R0:W-:Y:S01]  /*19eb0*/  STL.64 [R1+0x958], R4 ;  /* 0x0009580401007387 */ /* 0x0001e20000100a00 */
[----:B------:R-:W-:-:S03]  /*19ec0*/  IMAD.MOV.U32 R19, RZ, RZ, -0x435ccac2 ;  /* 0xbca3353eff137424 */ /* 0x000fc600078e00ff */
[----:B------:R3:W-:Y:S01]  /*19ed0*/  STL.64 [R1+0x980], R10 ;  /* 0x0009800a01007387 */ /* 0x0007e20000100a00 */
[----:B-1----:R-:W-:Y:S01]  /*19ee0*/  IMAD.MOV.U32 R14, RZ, RZ, -0x5a255ed9 ;  /* 0xa5daa127ff0e7424 */ /* 0x002fe200078e00ff */
[----:B------:R-:W-:Y:S02]  /*19ef0*/  MOV R15, 0xbf70ae56 ;  /* 0xbf70ae56000f7802 */ /* 0x000fe40000000f00 */
[----:B------:R1:W-:Y:S01]  /*19f00*/  STL.64 [R1+0x998], R12 ;  /* 0x0009980c01007387 */ /* 0x0003e20000100a00 */
[----:B--2---:R-:W-:Y:S02]  /*19f10*/  IMAD.MOV.U32 R20, RZ, RZ, -0x60b5bfe5 ;  /* 0x9f4a401bff147424 */ /* 0x004fe400078e00ff */
[----:B------:R-:W-:Y:S01]  /*19f20*/  IMAD.MOV.U32 R21, RZ, RZ, 0x3f7a3a69 ;  /* 0x3f7a3a69ff157424 */ /* 0x000fe200078e00ff */
[----:B0-----:R-:W-:Y:S01]  /*19f30*/  MOV R4, 0x3ef55b59 ;  /* 0x3ef55b5900047802 */ /* 0x001fe20000000f00 */
[----:B------:R-:W-:Y:S01]  /*19f40*/  IMAD.MOV.U32 R5, RZ, RZ, -0x40cf1af0 ;  /* 0xbf30e510ff057424 */ /* 0x000fe200078e00ff */
[----:B------:R0:W-:Y:S01]  /*19f50*/  STL.64 [R1+0x9a8], R6 ;  /* 0x0009a80601007387 */ /* 0x0001e20000100a00 */
[----:B---3--:R-:W-:-:S02]  /*19f60*/  IMAD.MOV.U32 R10, RZ, RZ, 0x2daecc91 ;  /* 0x2daecc91ff0a7424 */ /* 0x008fc400078e00ff */
[----:B------:R-:W-:Y:S01]  /*19f70*/  IMAD.MOV.U32 R11, RZ, RZ, -0x411a6414 ;  /* 0xbee59becff0b7424 */ /* 0x000fe200078e00ff */
[----:B------:R2:W-:Y:S01]  /*19f80*/  STL.64 [R1+0x9c0], R8 ;  /* 0x0009c00801007387 */ /* 0x0005e20000100a00 */
[----:B-1----:R-:W-:Y:S01]  /*19f90*/  MOV R12, 0xdacf43ba ;  /* 0xdacf43ba000c7802 */ /* 0x002fe20000000f00 */
[----:B------:R-:W-:Y:S02]  /*19fa0*/  IMAD.MOV.U32 R13, RZ, RZ, 0x3ecbb865 ;  /* 0x3ecbb865ff0d7424 */ /* 0x000fe400078e00ff */
[----:B------:R1:W-:Y:S01]  /*19fb0*/  STL.64 [R1+0x938], R16 ;  /* 0x0009381001007387 */ /* 0x0003e20000100a00 */
[----:B0-----:R-:W-:Y:S01]  /*19fc0*/  IMAD.MOV.U32 R6, RZ, RZ, 0x553e9943 ;  /* 0x553e9943ff067424 */ /* 0x001fe200078e00ff */
[----:B------:R-:W-:Y:S02]  /*19fd0*/  MOV R7, 0xbe7f3011 ;  /* 0xbe7f301100077802 */ /* 0x000fe40000000f00 */
[----:B------:R0:W-:Y:S01]  /*19fe0*/  STL.64 [R1+0x940], R18 ;  /* 0x0009401201007387 */ /* 0x0001e20000100a00 */
[----:B--2---:R-:W-:-:S03]  /*19ff0*/  IMAD.MOV.U32 R8, RZ, RZ, 0x554e1fc0 ;  /* 0x554e1fc0ff087424 */ /* 0x004fc600078e00ff */
[----:B------:R2:W-:Y:S01]  /*1a000*/  STL.64 [R1+0x960], R14 ;  /* 0x0009600e01007387 */ /* 0x0005e20000100a00 */
[----:B------:R-:W-:Y:S01]  /*1a010*/  IMAD.MOV.U32 R9, RZ, RZ, -0x4316a0e2 ;  /* 0xbce95f1eff097424 */ /* 0x000fe200078e00ff */
[----:B-1----:R-:W-:Y:S02]  /*1a020*/  MOV R16, 0x58c76530 ;  /* 0x58c7653000107802 */ /* 0x002fe40000000f00 */
[----:B------:R1:W-:Y:S01]  /*1a030*/  STL.64 [R1+0x968], R20 ;  /* 0x0009681401007387 */ /* 0x0003e20000100a00 */
[----:B------:R-:W-:-:S03]  /*1a040*/  IMAD.MOV.U32 R17, RZ, RZ, -0x409fdc85 ;  /* 0xbf60237bff117424 */ /* 0x000fc600078e00ff */
[----:B------:R3:W-:Y:S01]  /*1a050*/  STL.64 [R1+0x9a0], R4 ;  /* 0x0009a00401007387 */ /* 0x0007e20000100a00 */
[----:B0-----:R-:W-:Y:S01]  /*1a060*/  IMAD.MOV.U32 R18, RZ, RZ, 0xb161ed3 ;  /* 0x0b161ed3ff127424 */ /* 0x001fe200078e00ff */
[----:B------:R-:W-:Y:S02]  /*1a070*/  MOV R19, 0x3f4b647f ;  /* 0x3f4b647f00137802 */ /* 0x000fe40000000f00 */
[----:B------:R0:W-:Y:S01]  /*1a080*/  STL.64 [R1+0x9c8], R10 ;  /* 0x0009c80a01007387 */ /* 0x0001e20000100a00 */
[----:B--2---:R-:W-:Y:S02]  /*1a090*/  IMAD.MOV.U32 R14, RZ, RZ, 0x35d225d ;  /* 0x035d225dff0e7424 */ /* 0x004fe400078e00ff */
[----:B------:R-:W-:Y:S01]  /*1a0a0*/  IMAD.MOV.U32 R15, RZ, RZ, -0x40ee40f7 ;  /* 0xbf11bf09ff0f7424 */ /* 0x000fe200078e00ff */
[----:B------:R2:W-:Y:S01]  /*1a0b0*/  STL.64 [R1+0x9d0], R12 ;  /* 0x0009d00c01007387 */ /* 0x0005e20000100a00 */
[----:B-1----:R-:W-:Y:S01]  /*1a0c0*/  MOV R20, 0x49a65517 ;  /* 0x49a6551700147802 */ /* 0x002fe20000000f00 */
[----:B------:R-:W-:Y:S01]  /*1a0d0*/  IMAD.MOV.U32 R21, RZ, RZ, -0x421c2728 ;  /* 0xbde3d8d8ff157424 */ /* 0x000fe200078e00ff */
[----:B---3--:R-:W-:Y:S01]  /*1a0e0*/  MOV R4, 0xaff44abe ;  /* 0xaff44abe00047802 */ /* 0x008fe20000000f00 */
[----:B------:R-:W-:Y:S01]  /*1a0f0*/  IMAD.MOV.U32 R5, RZ, RZ, 0x3e9a1a0b ;  /* 0x3e9a1a0bff057424 */ /* 0x000fe200078e00ff */
[----:B------:R1:W-:Y:S01]  /*1a100*/  STL.64 [R1+0x9f0], R6 ;  /* 0x0009f00601007387 */ /* 0x0003e20000100a00 */
[----:B0-----:R-:W-:-:S02]  /*1a110*/  IMAD.MOV.U32 R10, RZ, RZ, -0x2d6249d2 ;  /* 0xd29db62eff0a7424 */ /* 0x001fc400078e00ff */
[----:B------:R-:W-:Y:S01]  /*1a120*/  IMAD.MOV.U32 R11, RZ, RZ, 0x3e2bcb20 ;  /* 0x3e2bcb20ff0b7424 */ /* 0x000fe200078e00ff */
[----:B------:R0:W-:Y:S01]  /*1a130*/  STL.64 [R1+0x9f8], R8 ;  /* 0x0009f80801007387 */ /* 0x0001e20000100a00 */
[----:B--2---:R-:W-:Y:S01]  /*1a140*/  MOV R12, 0x2e8ed281 ;  /* 0x2e8ed281000c7802 */ /* 0x004fe20000000f00 */
[----:B------:R-:W-:Y:S02]  /*1a150*/  IMAD.MOV.U32 R13, RZ, RZ, 0x3be8a683 ;  /* 0x3be8a683ff0d7424 */ /* 0x000fe400078e00ff */
[----:B------:R2:W-:Y:S01]  /*1a160*/  STL.64 [R1+0x988], R16 ;  /* 0x0009881001007387 */ /* 0x0005e20000100a00 */
[----:B-1----:R-:W-:Y:S01]  /*1a170*/  IMAD.MOV.U32 R6, RZ, RZ, -0x670eaac6 ;  /* 0x98f1553aff067424 */ /* 0x002fe200078e00ff */
[----:B------:R-:W-:Y:S02]  /*1a180*/  MOV R7, 0x3f820109 ;  /* 0x3f82010900077802 */ /* 0x000fe40000000f00 */
[----:B------:R1:W-:Y:S01]  /*1a190*/  STL.64 [R1+0x990], R18 ;  /* 0x0009901201007387 */ /* 0x0003e20000100a00 */
[----:B0-----:R-:W-:-:S03]  /*1a1a0*/  IMAD.MOV.U32 R8, RZ, RZ, -0x16b644bd ;  /* 0xe949bb43ff087424 */ /* 0x001fc600078e00ff */
[----:B------:R0:W-:Y:S01]  /*1a1b0*/  STL.64 [R1+0x9b0], R14 ;  /* 0x0009b00e01007387 */ /* 0x0001e20000100a00 */
[----:B------:R-:W-:Y:S02]  /*1a1c0*/  IMAD.MOV.U32 R9, RZ, RZ, -0x407bcfc4 ;  /* 0xbf84303cff097424 */ /* 0x000fe400078e00ff */
[----:B--2---:R-:W-:Y:S01]  /*1a1d0*/  IMAD.MOV.U32 R16, RZ, RZ, -0xddec242 ;  /* 0xf2213dbeff107424 */ /* 0x004fe200078e00ff */
[----:B------:R2:W-:Y:S01]  /*1a1e0*/  STL.64 [R1+0x9b8], R20 ;  /* 0x0009b81401007387 */ /* 0x0005e20000100a00 */
[----:B------:R-:W-:-:S03]  /*1a1f0*/  MOV R17, 0x3d6c166c ;  /* 0x3d6c166c00117802 */ /* 0x000fc60000000f00 */
[----:B------:R3:W-:Y:S01]  /*1a200*/  STL.64 [R1+0x9e8], R4 ;  /* 0x0009e80401007387 */ /* 0x0007e20000100a00 */
[----:B-1----:R-:W-:Y:S02]  /*1a210*/  IMAD.MOV.U32 R18, RZ, RZ, 0x664ec1e3 ;  /* 0x664ec1e3ff127424 */ /* 0x002fe400078e00ff */
[----:B------:R-:W-:Y:S01]  /*1a220*/  IMAD.MOV.U32 R19, RZ, RZ, -0x415a7e0b ;  /* 0xbea581f5ff137424 */ /* 0x000fe200078e00ff */
[----:B------:R1:W-:Y:S01]  /*1a230*/  STL.64 [R1+0xa10], R10 ;  /* 0x000a100a01007387 */ /* 0x0003e20000100a00 */
[----:B0-----:R-:W-:Y:S01]  /*1a240*/  MOV R14, 0xce2925dd ;  /* 0xce2925dd000e7802 */ /* 0x001fe20000000f00 */
[----:B------:R-:W-:Y:S02]  /*1a250*/  IMAD.MOV.U32 R15, RZ, RZ, 0x3e555806 ;  /* 0x3e555806ff0f7424 */ /* 0x000fe400078e00ff */
[----:B------:R0:W-:Y:S01]  /*1a260*/  STL.64 [R1+0xa18], R12 ;  /* 0x000a180c01007387 */ /* 0x0001e20000100a00 */
[----:B--2---:R-:W-:Y:S01]  /*1a270*/  IMAD.MOV.U32 R20, RZ, RZ, -0x253e430f ;  /* 0xdac1bcf1ff147424 */ /* 0x004fe200078e00ff */
[----:B------:R-:W-:Y:S01]  /*1a280*/  MOV R21, 0xbe487f75 ;  /* 0xbe487f7500157802 */ /* 0x000fe20000000f00 */
[----:B---3--:R-:W-:Y:S01]  /*1a290*/  IMAD.MOV.U32 R4, RZ, RZ, -0x711724b7 ;  /* 0x8ee8db49ff047424 */ /* 0x008fe200078e00ff */
[----:B------:R-:W-:Y:S01]  /*1a2a0*/  MOV R5, 0xbe015343 ;  /* 0xbe01534300057802 */ /* 0x000fe20000000f00 */
[----:B------:R2:W-:Y:S01]  /*1a2b0*/  STL.64 [R1+0xa38], R6 ;  /* 0x000a380601007387 */ /* 0x0005e20000100a00 */
[----:B-1----:R-:W-:Y:S01]  /*1a2c0*/  MOV R10, 0xf8e29435 ;  /* 0xf8e29435000a7802 */ /* 0x002fe20000000f00 */
[----:B------:R-:W-:-:S02]  /*1a2d0*/  IMAD.MOV.U32 R11, RZ, RZ, 0x3f748900 ;  /* 0x3f748900ff0b7424 */ /* 0x000fc400078e00ff */
[----:B------:R1:W-:Y:S01]  /*1a2e0*/  STL.64 [R1+0xa40], R8 ;  /* 0x000a400801007387 */ /* 0x0003e20000100a00 */
[----:B0-----:R-:W-:Y:S01]  /*1a2f0*/  MOV R12, 0xb1314cf1 ;  /* 0xb1314cf1000c7802 */ /* 0x001fe20000000f00 */
[----:B------:R-:W-:Y:S02]  /*1a300*/  IMAD.MOV.U32 R13, RZ, RZ, 0x3f5c0816 ;  /* 0x3f5c0816ff0d7424 */ /* 0x000fe400078e00ff */
[----:B------:R0:W-:Y:S01]  /*1a310*/  STL.64 [R1+0x9d8], R16 ;  /* 0x0009d81001007387 */ /* 0x0001e20000100a00 */
[----:B--2---:R-:W-:-:S03]  /*1a320*/  IMAD.MOV.U32 R6, RZ, RZ, 0x523aaa76 ;  /* 0x523aaa76ff067424 */ /* 0x004fc600078e00ff */
[----:B------:R2:W-:Y:S01]  /*1a330*/  STL.64 [R1+0x9e0], R18 ;  /* 0x0009e01201007387 */ /* 0x0005e20000100a00 */
[----:B------:R-:W-:Y:S02]  /*1a340*/  IMAD.MOV.U32 R7, RZ, RZ, -0x41c25c1a ;  /* 0xbe3da3e6ff077424 */ /* 0x000fe400078e00ff */
[----:B-1----:R-:W-:Y:S01]  /*1a350*/  IMAD.MOV.U32 R8, RZ, RZ, -0x22889d73 ;  /* 0xdd77628dff087424 */ /* 0x002fe200078e00ff */
[----:B------:R1:W-:Y:S01]  /*1a360*/  STL.64 [R1+0xa00], R14 ;  /* 0x000a000e01007387 */ /* 0x0003e20000100a00 */
[----:B------:R-:W-:Y:S02]  /*1a370*/  IMAD.MOV.U32 R9, RZ, RZ, 0x3f084156 ;  /* 0x3f084156ff097424 */ /* 0x000fe400078e00ff */
[----:B0-----:R-:W-:Y:S01]  /*1a380*/  IMAD.MOV.U32 R16, RZ, RZ, -0x343a03ee ;  /* 0xcbc5fc12ff107424 */ /* 0x001fe200078e00ff */
[----:B------:R0:W-:Y:S01]  /*1a390*/  STL.64 [R1+0xa08], R20 ;  /* 0x000a081401007387 */ /* 0x0001e20000100a00 */
[----:B------:R-:W-:-:S03]  /*1a3a0*/  IMAD.MOV.U32 R17, RZ, RZ, -0x4087a384 ;  /* 0xbf785c7cff117424 */ /* 0x000fc600078e00ff */
[----:B------:R3:W-:Y:S01]  /*1a3b0*/  STL.64 [R1+0xa20], R4 ;  /* 0x000a200401007387 */ /* 0x0007e20000100a00 */
[----:B--2---:R-:W-:Y:S01]  /*1a3c0*/  MOV R18, 0x19b3e6f ;  /* 0x019b3e6f00127802 */ /* 0x004fe20000000f00 */
[----:B------:R-:W-:Y:S02]  /*1a3d0*/  IMAD.MOV.U32 R19, RZ, RZ, -0x40be4cc5 ;  /* 0xbf41b33bff137424 */ /* 0x000fe400078e00ff */
[----:B------:R2:W-:Y:S01]  /*1a3e0*/  STL.64 [R1+0xa48], R10 ;  /* 0x000a480a01007387 */ /* 0x0005e20000100a00 */
[----:B-1----:R-:W-:Y:S01]  /*1a3f0*/  IMAD.MOV.U32 R14, RZ, RZ, -0x1659a691 ;  /* 0xe9a6596fff0e7424 */ /* 0x002fe200078e00ff */
[----:B------:R-:W-:Y:S02]  /*1a400*/  MOV R15, 0x3eb57cc9 ;  /* 0x3eb57cc9000f7802 */ /* 0x000fe40000000f00 */
[----:B------:R1:W-:Y:S01]  /*1a410*/  STL.64 [R1+0xa60], R12 ;  /* 0x000a600c01007387 */ /* 0x0003e20000100a00 */
[----:B0-----:R-:W-:Y:S02]  /*1a420*/  IMAD.MOV.U32 R20, RZ, RZ, -0x4b94eac ;  /* 0xfb46b154ff147424 */ /* 0x001fe400078e00ff */
[----:B------:R-:W-:Y:S01]  /*1a430*/  IMAD.MOV.U32 R21, RZ, RZ, -0x409f1a6a ;  /* 0xbf60e596ff157424 */ /* 0x000fe200078e00ff */
[----:B---3--:R-:W-:Y:S01]  /*1a440*/  MOV R5, 0xbf462eb1 ;  /* 0xbf462eb100057802 */ /* 0x008fe20000000f00 */
[----:B------:R-:W-:Y:S01]  /*1a450*/  IMAD.MOV.U32 R4, RZ, RZ, -0x3a9fd7d3 ;  /* 0xc560282dff047424 */ /* 0x000fe200078e00ff */
[----:B------:R0:W-:Y:S01]  /*1a460*/  STL.64 [R1+0xa70], R6 ;  /* 0x000a700601007387 */ /* 0x0001e20000100a00 */
[----:B--2---:R-:W-:Y:S01]  /*1a470*/  MOV R10, 0x2b27e94c ;  /* 0x2b27e94c000a7802 */ /* 0x004fe20000000f00 */
[----:B------:R-:W-:-:S02]  /*1a480*/  IMAD.MOV.U32 R11, RZ, RZ, 0x3dc60251 ;  /* 0x3dc60251ff0b7424 */ /* 0x000fc400078e00ff */
[----:B------:R2:W-:Y:S01]  /*1a490*/  STL.64 [R1+0xa88], R8 ;  /* 0x000a880801007387 */ /* 0x0005e20000100a00 */
[----:B-1----:R-:W-:Y:S01]  /*1a4a0*/  IMAD.MOV.U32 R12, RZ, RZ, 0x34675d03 ;  /* 0x34675d03ff0c7424 */ /* 0x002fe200078e00ff */
[----:B------:R-:W-:Y:S02]  /*1a4b0*/  MOV R13, 0xbee581f6 ;  /* 0xbee581f6000d7802 */ /* 0x000fe40000000f00 */
[----:B------:R1:W-:Y:S01]  /*1a4c0*/  STL.64 [R1+0xa28], R16 ;  /* 0x000a281001007387 */ /* 0x0003e20000100a00 */
[----:B0-----:R-:W-:-:S03]  /*1a4d0*/  IMAD.MOV.U32 R6, RZ, RZ, -0x5a0d4773 ;  /* 0xa5f2b88dff067424 */ /* 0x001fc600078e00ff */
[----:B------:R0:W-:Y:S01]  /*1a4e0*/  STL.64 [R1+0xa30], R18 ;  /* 0x000a301201007387 */ /* 0x0001e20000100a00 */
[----:B------:R-:W-:Y:S01]  /*1a4f0*/  IMAD.MOV.U32 R7, RZ, RZ, 0x3e9aae08 ;  /* 0x3e9aae08ff077424 */ /* 0x000fe200078e00ff */
[----:B--2---:R-:W-:Y:S01]  /*1a500*/  MOV R8, 0x585a3e12 ;  /* 0x585a3e1200087802 */ /* 0x004fe20000000f00 */
[----:B------:R-:W-:Y:S01]  /*1a510*/  IMAD.MOV.U32 R9, RZ, RZ, -0x416fec5b ;  /* 0xbe9013a5ff097424 */ /* 0x000fe200078e00ff */
[----:B------:R2:W-:Y:S01]  /*1a520*/  STL.64 [R1+0xa50], R14 ;  /* 0x000a500e01007387 */ /* 0x0005e20000100a00 */
[----:B-1----:R-:W-:Y:S01]  /*1a530*/  MOV R16, 0x2cc02754 ;  /* 0x2cc0275400107802 */ /* 0x002fe20000000f00 */
[----:B------:R-:W-:Y:S02]  /*1a540*/  IMAD.MOV.U32 R17, RZ, RZ, 0x3f28b6bb ;  /* 0x3f28b6bbff117424 */ /* 0x000fe400078e00ff */
[----:B------:R1:W-:Y:S01]  /*1a550*/  STL.64 [R1+0xa58], R20 ;  /* 0x000a581401007387 */ /* 0x0003e20000100a00 */
[----:B0-----:R-:W-:-:S03]  /*1a560*/  IMAD.MOV.U32 R18, RZ, RZ, 0x43924ff5 ;  /* 0x43924ff5ff127424 */ /* 0x001fc600078e00ff */
[----:B------:R0:W-:Y:S01]  /*1a570*/  STL.64 [R1+0xa68], R4 ;  /* 0x000a680401007387 */ /* 0x0001e20000100a00 */
[----:B------:R-:W-:-:S03]  /*1a580*/  MOV R19, 0xbf218eb0 ;  /* 0xbf218eb000137802 */ /* 0x000fc60000000f00 */
[----:B------:R3:W-:Y:S01]  /*1a590*/  STL.64 [R1+0xa90], R10 ;  /* 0x000a900a01007387 */ /* 0x0007e20000100a00 */
[----:B--2---:R-:W-:Y:S02]  /*1a5a0*/  IMAD.MOV.U32 R14, RZ, RZ, 0x7672b130 ;  /* 0x7672b130ff0e7424 */ /* 0x004fe400078e00ff */
[----:B------:R-:W-:Y:S01]  /*1a5b0*/  IMAD.MOV.U32 R15, RZ, RZ, 0x3edbbbac ;  /* 0x3edbbbacff0f7424 */ /* 0x000fe200078e00ff */
[----:B------:R2:W-:Y:S01]  /*1a5c0*/  STL.64 [R1+0xa98], R12 ;  /* 0x000a980c01007387 */ /* 0x0005e20000100a00 */
[----:B-1----:R-:W-:Y:S01]  /*1a5d0*/  MOV R20, 0x8b674d56 ;  /* 0x8b674d5600147802 */ /* 0x002fe20000000f00 */
[----:B------:R-:W-:Y:S02]  /*1a5e0*/  IMAD.MOV.U32 R21, RZ, RZ, -0x413e74f7 ;  /* 0xbec18b09ff157424 */ /* 0x000fe400078e00ff */
[----:B0-----:R-:W-:Y:S01]  /*1a5f0*/  IMAD.MOV.U32 R4, RZ, RZ, 0x376be54f ;  /* 0x376be54fff047424 */ /* 0x001fe200078e00ff */
[----:B------:R-:W-:Y:S01]  /*1a600*/  MOV R5, 0xbd4d7cac ;  /* 0xbd4d7cac00057802 */ /* 0x000fe20000000f00 */
[----:B------:R0:W-:Y:S01]  /*1a610*/  STL.64 [R1+0xab8], R6 ;  /* 0x000ab80601007387 */ /* 0x0001e20000100a00 */
[----:B---3--:R-:W-:Y:S01]  /*1a620*/  MOV R10, 0x5cf292a0 ;  /* 0x5cf292a0000a7802 */ /* 0x008fe20000000f00 */
[----:B------:R-:W-:-:S02]  /*1a630*/  IMAD.MOV.U32 R11, RZ, RZ, -0x41b6031b ;  /* 0xbe49fce5ff0b7424 */ /* 0x000fc400078e00ff */
[----:B------:R1:W-:Y:S01]  /*1a640*/  STL.64 [R1+0xac0], R8 ;  /* 0x000ac00801007387 */ /* 0x0003e20000100a00 */
[----:B--2---:R-:W-:Y:S01]  /*1a650*/  IMAD.MOV.U32 R12, RZ, RZ, 0x5d9a0e3b ;  /* 0x5d9a0e3bff0c7424 */ /* 0x004fe200078e00ff */
[----:B------:R-:W-:Y:S02]  /*1a660*/  MOV R13, 0x3e3dc92e ;  /* 0x3e3dc92e000d7802 */ /* 0x000fe40000000f00 */
[----:B------:R2:W-:Y:S01]  /*1a670*/  STL.64 [R1+0xa78], R16 ;  /* 0x000a781001007387 */ /* 0x0005e20000100a00 */
[----:B0-----:R-:W-:-:S03]  /*1a680*/  IMAD.MOV.U32 R6, RZ, RZ, -0x10012ac2 ;  /* 0xeffed53eff067424 */ /* 0x001fc600078e00ff */
[----:B------:R0:W-:Y:S01]  /*1a690*/  STL.64 [R1+0xa80], R18 ;  /* 0x000a801201007387 */ /* 0x0001e20000100a00 */
[----:B------:R-:W-:Y:S01]  /*1a6a0*/  IMAD.MOV.U32 R7, RZ, RZ, 0x3f9486e7 ;  /* 0x3f9486e7ff077424 */ /* 0x000fe200078e00ff */
[----:B-1----:R-:W-:Y:S01]  /*1a6b0*/  MOV R8, 0x80bea3b5 ;  /* 0x80bea3b500087802 */ /* 0x002fe20000000f00 */
[----:B------:R-:W-:Y:S01]  /*1a6c0*/  IMAD.MOV.U32 R9, RZ, RZ, 0x3edd7b47 ;  /* 0x3edd7b47ff097424 */ /* 0x000fe200078e00ff */
[----:B------:R1:W-:Y:S01]  /*1a6d0*/  STL.64 [R1+0xaa0], R14 ;  /* 0x000aa00e01007387 */ /* 0x0003e20000100a00 */
[----:B--2---:R-:W-:Y:S01]  /*1a6e0*/  IMAD.MOV.U32 R16, RZ, RZ, -0x78eccd7c ;  /* 0x87133284ff107424 */ /* 0x004fe200078e00ff */
[----:B------:R-:W-:Y:S02]  /*1a6f0*/  MOV R17, 0x3e731ba6 ;  /* 0x3e731ba600117802 */ /* 0x000fe40000000f00 */
[----:B------:R2:W-:Y:S01]  /*1a700*/  STL.64 [R1+0xaa8], R20 ;  /* 0x000aa81401007387 */ /* 0x0005e20000100a00 */
[----:B0-----:R-:W-:-:S03]  /*1a710*/  IMAD.MOV.U32 R18, RZ, RZ, -0x1c06cc2a ;  /* 0xe3f933d6ff127424 */ /* 0x001fc600078e00ff */
[----:B------:R0:W-:Y:S01]  /*1a720*/  STL.64 [R1+0xab0], R4 ;  /* 0x000ab00401007387 */ /* 0x0001e20000100a00 */
[----:B------:R-:W-:-:S03]  /*1a730*/  IMAD.MOV.U32 R19, RZ, RZ, 0x3cd01431 ;  /* 0x3cd01431ff137424 */ /* 0x000fc600078e00ff */
[----:B------:R3:W-:Y:S01]  /*1a740*/  STL.64 [R1+0xad8], R10 ;  /* 0x000ad80a01007387 */ /* 0x0007e20000100a00 */
[----:B-1----:R-:W-:Y:S01]  /*1a750*/  MOV R14, 0x50ed0c93 ;  /* 0x50ed0c93000e7802 */ /* 0x002fe20000000f00 */
[----:B------:R-:W-:Y:S02]  /*1a760*/  IMAD.MOV.U32 R15, RZ, RZ, 0x3f91d1d6 ;  /* 0x3f91d1d6ff0f7424 */ /* 0x000fe400078e00ff */
[----:B------:R1:W-:Y:S01]  /*1a770*/  STL.64 [R1+0xae0], R12 ;  /* 0x000ae00c01007387 */ /* 0x0003e20000100a00 */
[----:B--2---:R-:W-:Y:S01]  /*1a780*/  IMAD.MOV.U32 R20, RZ, RZ, -0x74127944 ;  /* 0x8bed86bcff147424 */ /* 0x004fe200078e00ff */
[----:B------:R-:W-:Y:S01]  /*1a790*/  MOV R21, 0xbf9e3c8e ;  /* 0xbf9e3c8e00157802 */ /* 0x000fe20000000f00 */
[----:B0-----:R-:W-:Y:S01]  /*1a7a0*/  IMAD.MOV.U32 R4, RZ, RZ, 0xcc2ec99 ;  /* 0x0cc2ec99ff047424 */ /* 0x001fe200078e00ff */
[----:B------:R0:W-:Y:S01]  /*1a7b0*/  STL.64 [R1+0xb00], R6 ;  /* 0x000b000601007387 */ /* 0x0001e20000100a00 */
[----:B------:R-:W-:Y:S02]  /*1a7c0*/  IMAD.MOV.U32 R5, RZ, RZ, -0x41df1c66 ;  /* 0xbe20e39aff057424 */ /* 0x000fe400078e00ff */
[----:B---3--:R-:W-:Y:S01]  /*1a7d0*/  IMAD.MOV.U32 R10, RZ, RZ, -0x19cb7902 ;  /* 0xe63486feff0a7424 */ /* 0x008fe200078e00ff */
[----:B------:R-:W-:Y:S01]  /*1a7e0*/  MOV R11, 0xbf895848 ;  /* 0xbf895848000b7802 */ /* 0x000fe20000000f00 */
[----:B------:R2:W-:Y:S01]  /*1a7f0*/  STL.64 [R1+0xb08], R8 ;  /* 0x000b080801007387 */ /* 0x0005e20000100a00 */
[----:B-1----:R-:W-:Y:S01]  /*1a800*/  IMAD.MOV.U32 R12, RZ, RZ, 0x2bea82b1 ;  /* 0x2bea82b1ff0c7424 */ /* 0x002fe200078e00ff */
[----:B------:R-:W-:-:S02]  /*1a810*/  MOV R13, 0xbe70fd51 ;  /* 0xbe70fd51000d7802 */ /* 0x000fc40000000f00 */
[----:B------:R1:W-:Y:S01]  /*1a820*/  STL.64 [R1+0xac8], R16 ;  /* 0x000ac81001007387 */ /* 0x0003e20000100a00 */
[----:B0-----:R-:W-:Y:S01]  /*1a830*/  MOV R6, 0xe1b8c909 ;  /* 0xe1b8c90900067802 */ /* 0x001fe20000000f00 */
[----:B------:R-:W-:Y:S02]  /*1a840*/  IMAD.MOV.U32 R7, RZ, RZ, -0x40a7dbcf ;  /* 0xbf582431ff077424 */ /* 0x000fe400078e00ff */
[----:B------:R0:W-:Y:S01]  /*1a850*/  STL.64 [R1+0xad0], R18 ;  /* 0x000ad01201007387 */ /* 0x0001e20000100a00 */
[----:B--2---:R-:W-:Y:S01]  /*1a860*/  MOV R8, 0x61a9f916 ;  /* 0x61a9f91600087802 */ /* 0x004fe20000000f00 */
[----:B------:R-:W-:Y:S02]  /*1a870*/  IMAD.MOV.U32 R9, RZ, RZ, -0x40dd2e49 ;  /* 0xbf22d1b7ff097424 */ /* 0x000fe400078e00ff */
[----:B------:R2:W-:Y:S01]  /*1a880*/  STL.64 [R1+0xae8], R4 ;  /* 0x000ae80401007387 */ /* 0x0005e20000100a00 */
[----:B-1----:R-:W-:-:S03]  /*1a890*/  IMAD.MOV.U32 R16, RZ, RZ, -0x1aa33f33 ;  /* 0xe55cc0cdff107424 */ /* 0x002fc600078e00ff */
[----:B------:R1:W-:Y:S01]  /*1a8a0*/  STL.64 [R1+0xaf0], R14 ;  /* 0x000af00e01007387 */ /* 0x0003e20000100a00 */
[----:B------:R-:W-:Y:S01]  /*1a8b0*/  IMAD.MOV.U32 R17, RZ, RZ, 0x3f888706 ;  /* 0x3f888706ff117424 */ /* 0x000fe200078e00ff */
[----:B0-----:R-:W-:Y:S02]  /*1a8c0*/  MOV R18, 0x168d2782 ;  /* 0x168d278200127802 */ /* 0x001fe40000000f00 */
[----:B------:R0:W-:Y:S01]  /*1a8d0*/  STL.64 [R1+0xaf8], R20 ;  /* 0x000af81401007387 */ /* 0x0001e20000100a00 */
[----:B------:R-:W-:-:S03]  /*1a8e0*/  IMAD.MOV.U32 R19, RZ, RZ, -0x4089d154 ;  /* 0xbf762eacff137424 */ /* 0x000fc600078e00ff */
[----:B------:R3:W-:Y:S01]  /*1a8f0*/  STL.64 [R1+0xb10], R10 ;  /* 0x000b100a01007387 */ /* 0x0007e20000100a00 */
[----:B--2---:R-:W-:Y:S02]  /*1a900*/  IMAD.MOV.U32 R4, RZ, RZ, -0x1b5a0a71 ;  /* 0xe4a5f58fff047424 */ /* 0x004fe400078e00ff */
[----:B------:R-:W-:Y:S01]  /*1a910*/  IMAD.MOV.U32 R5, RZ, RZ, 0x3f5ee468 ;  /* 0x3f5ee468ff057424 */ /* 0x000fe200078e00ff */
[----:B------:R2:W-:Y:S01]  /*1a920*/  STL.64 [R1+0xb28], R12 ;  /* 0x000b280c01007387 */ /* 0x0005e20000100a00 */
[----:B-1----:R-:W-:Y:S01]  /*1a930*/  IMAD.MOV.U32 R14, RZ, RZ, -0xe5c5f25 ;  /* 0xf1a3a0dbff0e7424 */ /* 0x002fe200078e00ff */
[----:B------:R-:W-:Y:S01]  /*1a940*/  MOV R15, 0x3f423100 ;  /* 0x3f423100000f7802 */ /* 0x000fe20000000f00 */
[----:B0-----:R-:W-:Y:S01]  /*1a950*/  IMAD.MOV.U32 R20, RZ, RZ, -0x1645b3 ;  /* 0xffe9ba4dff147424 */ /* 0x001fe200078e00ff */
[----:B------:R0:W-:Y:S01]  /*1a960*/  STL.64 [R1+0xb38], R6 ;  /* 0x000b380601007387 */ /* 0x0001e20000100a00 */
[----:B------:R-:W-:Y:S02]  /*1a970*/  IMAD.MOV.U32 R21, RZ, RZ, 0x3e0201c0 ;  /* 0x3e0201c0ff157424 */ /* 0x000fe400078e00ff */
[----:B---3--:R-:W-:Y:S01]  /*1a980*/  IMAD.MOV.U32 R10, RZ, RZ, -0x5b5d8160 ;  /* 0xa4a27ea0ff0a7424 */ /* 0x008fe200078e00ff */
[----:B------:R-:W-:Y:S01]  /*1a990*/  MOV R11, 0x3f19fff1 ;  /* 0x3f19fff1000b7802 */ /* 0x000fe20000000f00 */
[----:B------:R1:W-:Y:S01]  /*1a9a0*/  STL.64 [R1+0xb50], R8 ;  /* 0x000b500801007387 */ /* 0x0003e20000100a00 */
[----:B--2---:R-:W-:-:S02]  /*1a9b0*/  IMAD.MOV.U32 R12, RZ, RZ, -0x78f15f33 ;  /* 0x870ea0cdff0c7424 */ /* 0x004fc400078e00ff */
[----:B------:R-:W-:Y:S01]  /*1a9c0*/  IMAD.MOV.U32 R13, RZ, RZ, -0x40fe74f7 ;  /* 0xbf018b09ff0d7424 */ /* 0x000fe200078e00ff */
[----:B------:R2:W-:Y:S01]  /*1a9d0*/  STL.64 [R1+0xb18], R16 ;  /* 0x000b181001007387 */ /* 0x0005e20000100a00 */
[----:B0-----:R-:W-:Y:S01]  /*1a9e0*/  MOV R6, 0x28144e09 ;  /* 0x28144e0900067802 */ /* 0x001fe20000000f00 */
[----:B------:R-:W-:Y:S02]  /*1a9f0*/  IMAD.MOV.U32 R7, RZ, RZ, 0x3eb7e290 ;  /* 0x3eb7e290ff077424 */ /* 0x000fe400078e00ff */
[----:B------:R0:W-:Y:S01]  /*1aa00*/  STL.64 [R1+0xb20], R18 ;  /* 0x000b201201007387 */ /* 0x0001e20000100a00 */
[----:B-1----:R-:W-:Y:S01]  /*1aa10*/  IMAD.MOV.U32 R8, RZ, RZ, -0x7c02650f ;  /* 0x83fd9af1ff087424 */ /* 0x002fe200078e00ff */
[----:B------:R-:W-:Y:S02]  /*1aa20*/  MOV R9, 0x3d152ba3 ;  /* 0x3d152ba300097802 */ /* 0x000fe40000000f00 */
[----:B------:R1:W-:Y:S01]  /*1aa30*/  STL.64 [R1+0xb30], R4 ;  /* 0x000b300401007387 */ /* 0x0003e20000100a00 */
[----:B--2---:R-:W-:-:S03]  /*1aa40*/  MOV R16, 0xafb85756 ;  /* 0xafb8575600107802 */ /* 0x004fc60000000f00 */
[----:B------:R2:W-:Y:S01]  /*1aa50*/  STL.64 [R1+0xb40], R14 ;  /* 0x000b400e01007387 */ /* 0x0005e20000100a00 */
[----:B------:R-:W-:Y:S02]  /*1aa60*/  IMAD.MOV.U32 R17, RZ, RZ, -0x42708c81 ;  /* 0xbd8f737fff117424 */ /* 0x000fe400078e00ff */
[----:B0-----:R-:W-:Y:S01]  /*1aa70*/  IMAD.MOV.U32 R18, RZ, RZ, -0x47865104 ;  /* 0xb879aefcff127424 */ /* 0x001fe200078e00ff */
[----:B------:R0:W-:Y:S01]  /*1aa80*/  STL.64 [R1+0xb48], R20 ;  /* 0x000b481401007387 */ /* 0x0001e20000100a00 */
[----:B------:R-:W-:-:S03]  /*1aa90*/  MOV R19, 0x3ede03c9 ;  /* 0x3ede03c900137802 */ /* 0x000fc60000000f00 */
[----:B------:R3:W-:Y:S01]  /*1aaa0*/  STL.64 [R1+0xb58], R10 ;  /* 0x000b580a01007387 */ /* 0x0007e20000100a00 */
[----:B-1----:R-:W-:Y:S02]  /*1aab0*/  IMAD.MOV.U32 R4, RZ, RZ, 0x57fe1a62 ;  /* 0x57fe1a62ff047424 */ /* 0x002fe400078e00ff */
[----:B------:R-:W-:Y:S01]  /*1aac0*/  IMAD.MOV.U32 R5, RZ, RZ, -0x412ce8ac ;  /* 0xbed31754ff057424 */ /* 0x000fe200078e00ff */
[----:B------:R1:W-:Y:S01]  /*1aad0*/  STL.64 [R1+0xb60], R12 ;  /* 0x000b600c01007387 */ /* 0x0003e20000100a00 */
[----:B--2---:R-:W-:Y:S02]  /*1aae0*/  IMAD.MOV.U32 R14, RZ, RZ, -0x504dba13 ;  /* 0xafb245edff0e7424 */ /* 0x004fe400078e00ff */
[----:B------:R-:W-:Y:S01]  /*1aaf0*/  IMAD.MOV.U32 R15, RZ, RZ, -0x416e2223 ;  /* 0xbe91ddddff0f7424 */ /* 0x000fe200078e00ff */
[----:B0-----:R-:W-:Y:S01]  /*1ab00*/  MOV R20, 0x531b5ee8 ;  /* 0x531b5ee800147802 */ /* 0x001fe20000000f00 */
[----:B------:R-:W-:Y:S01]  /*1ab10*/  IMAD.MOV.U32 R21, RZ, RZ, 0x3e856899 ;  /* 0x3e856899ff157424 */ /* 0x000fe200078e00ff */
[----:B------:R0:W-:Y:S01]  /*1ab20*/  STL.64 [R1+0xb80], R6 ;  /* 0x000b800601007387 */ /* 0x0001e20000100a00 */
[----:B---3--:R-:W-:Y:S01]  /*1ab30*/  IMAD.MOV.U32 R10, RZ, RZ, 0x1300d859 ;  /* 0x1300d859ff0a7424 */ /* 0x008fe200078e00ff */
[----:B------:R-:W-:-:S02]  /*1ab40*/  MOV R11, 0xbe695567 ;  /* 0xbe695567000b7802 */ /* 0x000fc40000000f00 */
[----:B------:R2:W-:Y:S01]  /*1ab50*/  STL.64 [R1+0xb88], R8 ;  /* 0x000b880801007387 */ /* 0x0005e20000100a00 */
[----:B-1----:R-:W-:Y:S02]  /*1ab60*/  IMAD.MOV.U32 R12, RZ, RZ, -0xd47a6ac ;  /* 0xf2b85954ff0c7424 */ /* 0x002fe400078e00ff */
[----:B------:R-:W-:Y:S01]  /*1ab70*/  IMAD.MOV.U32 R13, RZ, RZ, -0x436d3be4 ;  /* 0xbc92c41cff0d7424 */ /* 0x000fe200078e00ff */
[----:B------:R1:W-:Y:S01]  /*1ab80*/  STL.64 [R1+0xb68], R16 ;  /* 0x000b681001007387 */ /* 0x0003e20000100a00 */
[----:B0-----:R-:W-:Y:S01]  /*1ab90*/  MOV R6, 0x49d95e46 ;  /* 0x49d95e4600067802 */ /* 0x001fe20000000f00 */
[----:B------:R-:W-:Y:S02]  /*1aba0*/  IMAD.MOV.U32 R7, RZ, RZ, -0x40566e61 ;  /* 0xbfa9919fff077424 */ /* 0x000fe400078e00ff */
[----:B------:R0:W-:Y:S01]  /*1abb0*/  STL.64 [R1+0xb70], R18 ;  /* 0x000b701201007387 */ /* 0x0001e20000100a00 */
[----:B--2---:R-:W-:Y:S01]  /*1abc0*/  IMAD.MOV.U32 R8, RZ, RZ, 0x5e7cd1d3 ;  /* 0x5e7cd1d3ff087424 */ /* 0x004fe200078e00ff */
[----:B------:R-:W-:-:S02]  /*1abd0*/  MOV R9, 0x3faead43 ;  /* 0x3faead4300097802 */ /* 0x000fc40000000f00 */
[----:B------:R2:W-:Y:S01]  /*1abe0*/  STL.64 [R1+0xb78], R4 ;  /* 0x000b780401007387 */ /* 0x0005e20000100a00 */
[----:B-1----:R-:W-:-:S03]  /*1abf0*/  IMAD.MOV.U32 R16, RZ, RZ, 0x5c03d2e9 ;  /* 0x5c03d2e9ff107424 */ /* 0x002fc600078e00ff */
[----:B------:R1:W-:Y:S01]  /*1ac00*/  STL.64 [R1+0xb90], R14 ;  /* 0x000b900e01007387 */ /* 0x0003e20000100a00 */
[----:B------:R-:W-:-:S03]  /*1ac10*/  MOV R17, 0x3f9ef9a0 ;  /* 0x3f9ef9a000117802 */ /* 0x000fc60000000f00 */
[----:B------:R3:W-:Y:S01]  /*1ac20*/  STL.64 [R1+0xb98], R20 ;  /* 0x000b981401007387 */ /* 0x0007e20000100a00 */
[----:B0-----:R-:W-:Y:S02]  /*1ac30*/  IMAD.MOV.U32 R18, RZ, RZ, -0xccb32e3 ;  /* 0xf334cd1dff127424 */ /* 0x001fe400078e00ff */
[----:B------:R-:W-:Y:S01]  /*1ac40*/  IMAD.MOV.U32 R19, RZ, RZ, 0x3f645497 ;  /* 0x3f645497ff137424 */ /* 0x000fe200078e00ff */
[----:B------:R0:W-:Y:S01]  /*1ac50*/  STL.64 [R1+0xba0], R10 ;  /* 0x000ba00a01007387 */ /* 0x0001e20000100a00 */
[----:B--2---:R-:W-:Y:S01]  /*1ac60*/  MOV R4, 0x11c56ff1 ;  /* 0x11c56ff100047802 */ /* 0x004fe20000000f00 */
[----:B------:R-:W-:Y:S02]  /*1ac70*/  IMAD.MOV.U32 R5, RZ, RZ, 0x3e4122c8 ;  /* 0x3e4122c8ff057424 */ /* 0x000fe400078e00ff */
[----:B------:R2:W-:Y:S01]  /*1ac80*/  STL.64 [R1+0xba8], R12 ;  /* 0x000ba80c01007387 */ /* 0x0005e20000100a00 */
[----:B-1----:R-:W-:Y:S01]  /*1ac90*/  MOV R14, 0x1b78f2fd ;  /* 0x1b78f2fd000e7802 */ /* 0x002fe20000000f00 */
[----:B------:R-:W-:-:S02]  /*1aca0*/  IMAD.MOV.U32 R15, RZ, RZ, -0x412800ce ;  /* 0xbed7ff32ff0f7424 */ /* 0x000fc400078e00ff */
[----:B------:R1:W-:Y:S01]  /*1acb0*/  STL.64 [R1+0xbc8], R6 ;  /* 0x000bc80601007387 */ /* 0x0003e20000100a00 */
[----:B---3--:R-:W-:Y:S01]  /*1acc0*/  IMAD.MOV.U32 R20, RZ, RZ, 0x3853b987 ;  /* 0x3853b987ff147424 */ /* 0x008fe200078e00ff */
[----:B------:R-:W-:Y:S01]  /*1acd0*/  MOV R21, 0x3f8ee504 ;  /* 0x3f8ee50400157802 */ /* 0x000fe20000000f00 */
[----:B0-----:R-:W-:Y:S01]  /*1ace0*/  IMAD.MOV.U32 R10, RZ, RZ, -0x6b5d1b4e ;  /* 0x94a2e4b2ff0a7424 */ /* 0x001fe200078e00ff */
[----:B------:R0:W-:Y:S01]  /*1acf0*/  STL.64 [R1+0xbd0], R8 ;  /* 0x000bd00801007387 */ /* 0x0001e20000100a00 */
[----:B------:R-:W-:Y:S02]  /*1ad00*/  IMAD.MOV.U32 R11, RZ, RZ, -0x405f5e5d ;  /* 0xbfa0a1a3ff0b7424 */ /* 0x000fe400078e00ff */
[----:B--2---:R-:W-:Y:S01]  /*1ad10*/  IMAD.MOV.U32 R12, RZ, RZ, -0x38c59a22 ;  /* 0xc73a65deff0c7424 */ /* 0x004fe200078e00ff */
[----:B------:R2:W-:Y:S01]  /*1ad20*/  STL.64 [R1+0xbb0], R4 ;  /* 0x000bb00401007387 */ /* 0x0005e20000100a00 */
[----:B------:R-:W-:Y:S02]  /*1ad30*/  IMAD.MOV.U32 R13, RZ, RZ, -0x4074d740 ;  /* 0xbf8b28c0ff0d7424 */ /* 0x000fe400078e00ff */
[----:B-1----:R-:W-:Y:S01]  /*1ad40*/  IMAD.MOV.U32 R6, RZ, RZ, 0x10abeebc ;  /* 0x10abeebcff067424 */ /* 0x002fe200078e00ff */
[----:B------:R-:W-:Y:S01]  /*1ad50*/  MOV R7, 0x3e603f57 ;  /* 0x3e603f5700077802 */ /* 0x000fe20000000f00 */
[----:B------:R1:W-:Y:S01]  /*1ad60*/  STL.64 [R1+0xbb8], R16 ;  /* 0x000bb81001007387 */ /* 0x0003e20000100a00 */
[----:B0-----:R-:W-:Y:S01]  /*1ad70*/  IMAD.MOV.U32 R8, RZ, RZ, 0x5f300209 ;  /* 0x5f300209ff087424 */ /* 0x001fe200078e00ff */
[----:B------:R-:W-:-:S02]  /*1ad80*/  MOV R9, 0xbf3eb34f ;  /* 0xbf3eb34f00097802 */ /* 0x000fc40000000f00 */
[----:B------:R0:W-:Y:S01]  /*1ad90*/  STL.64 [R1+0xbc0], R18 ;  /* 0x000bc01201007387 */ /* 0x0001e20000100a00 */
[----:B--2---:R-:W-:Y:S01]  /*1ada0*/  MOV R4, 0x7be56cf6 ;  /* 0x7be56cf600047802 */ /* 0x004fe20000000f00 */
[----:B------:R-:W-:Y:S02]  /*1adb0*/  IMAD.MOV.U32 R5, RZ, RZ, 0x3f76bd32 ;  /* 0x3f76bd32ff057424 */ /* 0x000fe400078e00ff */
[----:B------:R2:W-:Y:S01]  /*1adc0*/  STL.64 [R1+0xbd8], R10 ;  /* 0x000bd80a01007387 */ /* 0x0005e20000100a00 */
[----:B-1----:R-:W-:-:S03]  /*1add0*/  IMAD.MOV.U32 R16, RZ, RZ, -0x53a2d366 ;  /* 0xac5d2c9aff107424 */ /* 0x002fc600078e00ff */
[----:B------:R1:W-:Y:S01]  /*1ade0*/  STL.64 [R1+0xbe0], R14 ;  /* 0x000be00e01007387 */ /* 0x0003e20000100a00 */
[----:B------:R-:W-:-:S03]  /*1adf0*/  IMAD.MOV.U32 R17, RZ, RZ, -0x40a3c568 ;  /* 0xbf5c3a98ff117424 */ /* 0x000fc600078e00ff */
[----:B------:R3:W-:Y:S01]  /*1ae00*/  STL.64 [R1+0xbe8], R20 ;  /* 0x000be81401007387 */ /* 0x0007e20000100a00 */
[----:B0-----:R-:W-:Y:S01]  /*1ae10*/  MOV R18, 0x8c35df65 ;  /* 0x8c35df6500127802 */ /* 0x001fe20000000f00 */
[----:B------:R-:W-:Y:S02]  /*1ae20*/  IMAD.MOV.U32 R19, RZ, RZ, 0x3f551ff4 ;  /* 0x3f551ff4ff137424 */ /* 0x000fe400078e00ff */
[----:B------:R0:W-:Y:S01]  /*1ae30*/  STL.64 [R1+0xbf0], R12 ;  /* 0x000bf00c01007387 */ /* 0x0001e20000100a00 */
[----:B--2---:R-:W-:Y:S02]  /*1ae40*/  IMAD.MOV.U32 R10, RZ, RZ, -0x67b76f61 ;  /* 0x9848909fff0a7424 */ /* 0x004fe400078e00ff */
[----:B------:R-:W-:Y:S01]  /*1ae50*/  IMAD.MOV.U32 R11, RZ, RZ, -0x4216d859 ;  /* 0xbde927a7ff0b7424 */ /* 0x000fe200078e00ff */
[----:B------:R2:W-:Y:S01]  /*1ae60*/  STL.64 [R1+0xc00], R6 ;  /* 0x000c000601007387 */ /* 0x0005e20000100a00 */
[----:B-1----:R-:W-:Y:S01]  /*1ae70*/  IMAD.MOV.U32 R14, RZ, RZ, -0x5f31c8f2 ;  /* 0xa0ce370eff0e7424 */ /* 0x002fe200078e00ff */
[----:B------:R-:W-:Y:S01]  /*1ae80*/  MOV R15, 0xbf1448c9 ;  /* 0xbf1448c9000f7802 */ /* 0x000fe20000000f00 */
[----:B---3--:R-:W-:Y:S01]  /*1ae90*/  IMAD.MOV.U32 R20, RZ, RZ, 0xeccfadb ;  /* 0x0eccfadbff147424 */ /* 0x008fe200078e00ff */
        /* <DEDUP_REMOVED lines=8> */
[----:B-1----:R-:W-:-:S03]  /*1af20*/  IMAD.MOV.U32 R8, RZ, RZ, 0x3d88fea7 ;  /* 0x3d88fea7ff087424 */ /* 0x002fc600078e00ff */
[----:B------:R1:W-:Y:S01]  /*1af30*/  STL.64 [R1+0xc10], R18 ;  /* 0x000c101201007387 */ /* 0x0003e20000100a00 */
[----:B------:R-:W-:-:S03]  /*1af40*/  IMAD.MOV.U32 R9, RZ, RZ, 0x3ecc1949 ;  /* 0x3ecc1949ff097424 */ /* 0x000fc600078e00ff */
[----:B------:R3:W-:Y:S01]  /*1af50*/  STL.64 [R1+0xc20], R10 ;  /* 0x000c200a01007387 */ /* 0x0007e20000100a00 */
[----:B0-----:R-:W-:Y:S01]  /*1af60*/  MOV R4, 0x5a7d9ac5 ;  /* 0x5a7d9ac500047802 */ /* 0x001fe20000000f00 */
[----:B------:R-:W-:Y:S02]  /*1af70*/  IMAD.MOV.U32 R5, RZ, RZ, 0x3d72f0a6 ;  /* 0x3d72f0a6ff057424 */ /* 0x000fe400078e00ff */
[----:B------:R0:W-:Y:S01]  /*1af80*/  STL.64 [R1+0xc28], R12 ;  /* 0x000c280c01007387 */ /* 0x0001e20000100a00 */
[----:B--2---:R-:W-:Y:S01]  /*1af90*/  MOV R16, 0xda432b11 ;  /* 0xda432b1100107802 */ /* 0x004fe20000000f00 */
[----:B------:R-:W-:Y:S02]  /*1afa0*/  IMAD.MOV.U32 R17, RZ, RZ, -0x414e954a ;  /* 0xbeb16ab6ff117424 */ /* 0x000fe400078e00ff */
[----:B------:R2:W-:Y:S01]  /*1afb0*/  STL.64 [R1+0xc30], R14 ;  /* 0x000c300e01007387 */ /* 0x0005e20000100a00 */
[----:B-1----:R-:W-:Y:S01]  /*1afc0*/  IMAD.MOV.U32 R18, RZ, RZ, 0x36ee783 ;  /* 0x036ee783ff127424 */ /* 0x002fe200078e00ff */
[----:B------:R-:W-:-:S02]  /*1afd0*/  MOV R19, 0xbcf942a2 ;  /* 0xbcf942a200137802 */ /* 0x000fc40000000f00 */
[----:B------:R1:W-:Y:S01]  /*1afe0*/  STL.64 [R1+0xc38], R20 ;  /* 0x000c381401007387 */ /* 0x0003e20000100a00 */
[----:B---3--:R-:W-:Y:S01]  /*1aff0*/  IMAD.MOV.U32 R10, RZ, RZ, 0x1c8dde07 ;  /* 0x1c8dde07ff0a7424 */ /* 0x008fe200078e00ff */
[----:B------:R-:W-:Y:S02]  /*1b000*/  MOV R11, 0x3e89b42c ;  /* 0x3e89b42c000b7802 */ /* 0x000fe40000000f00 */
[----:B------:R3:W-:Y:S01]  /*1b010*/  STL.64 [R1+0xc48], R6 ;  /* 0x000c480601007387 */ /* 0x0007e20000100a00 */
[----:B0-----:R-:W-:Y:S02]  /*1b020*/  IMAD.MOV.U32 R12, RZ, RZ, 0x27a1383d ;  /* 0x27a1383dff0c7424 */ /* 0x001fe400078e00ff */
[----:B------:R-:W-:Y:S01]  /*1b030*/  IMAD.MOV.U32 R13, RZ, RZ, -0x4181595c ;  /* 0xbe7ea6a4ff0d7424 */ /* 0x000fe200078e00ff */
[----:B--2---:R-:W-:Y:S01]  /*1b040*/  MOV R14, 0xd1a9ac83 ;  /* 0xd1a9ac83000e7802 */ /* 0x004fe20000000f00 */
[----:B------:R-:W-:Y:S01]  /*1b050*/  IMAD.MOV.U32 R15, RZ, RZ, 0x3e62116d ;  /* 0x3e62116dff0f7424 */ /* 0x000fe200078e00ff */
[----:B------:R0:W-:Y:S01]  /*1b060*/  STL.64 [R1+0xc50], R8 ;  /* 0x000c500801007387 */ /* 0x0001e20000100a00 */
[----:B-1----:R-:W-:Y:S01]  /*1b070*/  IMAD.MOV.U32 R20, RZ, RZ, 0x5f50d178 ;  /* 0x5f50d178ff147424 */ /* 0x002fe200078e00ff */
[----:B------:R-:W-:-:S02]  /*1b080*/  MOV R21, 0xbfb95b68 ;  /* 0xbfb95b6800157802 */ /* 0x000fc40000000f00 */
[----:B------:R1:W-:Y:S01]  /*1b090*/  STL.64 [R1+0xc40], R4 ;  /* 0x000c400401007387 */ /* 0x0003e20000100a00 */
[----:B---3--:R-:W-:Y:S02]  /*1b0a0*/  IMAD.MOV.U32 R6, RZ, RZ, -0x5673743c ;  /* 0xa98c8bc4ff067424 */ /* 0x008fe400078e00ff */
[----:B------:R-:W-:Y:S01]  /*1b0b0*/  IMAD.MOV.U32 R7, RZ, RZ, 0x3fc6fb2b ;  /* 0x3fc6fb2bff077424 */ /* 0x000fe200078e00ff */
[----:B------:R2:W-:Y:S01]  /*1b0c0*/  STL.64 [R1+0xc58], R16 ;  /* 0x000c581001007387 */ /* 0x0005e20000100a00 */
[----:B0-----:R-:W-:Y:S01]  /*1b0d0*/  MOV R8, 0x29064247 ;  /* 0x2906424700087802 */ /* 0x001fe20000000f00 */
[----:B------:R-:W-:Y:S02]  /*1b0e0*/  IMAD.MOV.U32 R9, RZ, RZ, -0x403f5f91 ;  /* 0xbfc0a06fff097424 */ /* 0x000fe400078e00ff */
[----:B------:R0:W-:Y:S01]  /*1b0f0*/  STL.64 [R1+0xc60], R18 ;  /* 0x000c601201007387 */ /* 0x0001e20000100a00 */
[----:B-1----:R-:W-:-:S03]  /*1b100*/  DFMA R4, R28, R28, R28 ;  /* 0x0000001c1c04722b */ /* 0x002fc6000000001c */
[----:B------:R1:W-:Y:S01]  /*1b110*/  STL.64 [R1+0xc68], R10 ;  /* 0x000c680a01007387 */ /* 0x0003e20000100a00 */
[----:B--2---:R-:W-:-:S03]  /*1b120*/  IMAD.MOV.U32 R16, RZ, RZ, -0x2b09626c ;  /* 0xd4f69d94ff107424 */ /* 0x004fc600078e00ff */
[----:B------:R2:W-:Y:S01]  /*1b130*/  STL.64 [R1+0xc70], R12 ;  /* 0x000c700c01007387 */ /* 0x0005e20000100a00 */
[----:B------:R-:W-:Y:S01]  /*1b140*/  MOV R17, 0xbf008105 ;  /* 0xbf00810500117802 */ /* 0x000fe20000000f00 */
[----:B------:R-:W-:Y:S02]  /*1b150*/  DFMA R4, R24, R4, R24 ;  /* 0x000000041804722b */ /* 0x000fe40000000018 */
[----:B------:R3:W-:Y:S01]  /*1b160*/  STL.64 [R1+0xc78], R14 ;  /* 0x000c780e01007387 */ /* 0x0007e20000100a00 */
[----:B------:R-:W-:Y:S01]  /*1b170*/  MOV R24, 0xb2241202 ;  /* 0xb224120200187802 */ /* 0x000fe20000000f00 */
[----:B------:R-:W-:Y:S01]  /*1b180*/  IMAD.MOV.U32 R25, RZ, RZ, -0x41db6b2d ;  /* 0xbe2494d3ff197424 */ /* 0x000fe200078e00ff */
[----:B0-----:R-:W-:Y:S01]  /*1b190*/  MOV R18, 0x3cf8dfb4 ;  /* 0x3cf8dfb400127802 */ /* 0x001fe20000000f00 */
[----:B------:R0:W-:Y:S01]  /*1b1a0*/  STL.64 [R1+0xc80], R20 ;  /* 0x000c801401007387 */ /* 0x0001e20000100a00 */
[----:B-1----:R-:W-:Y:S01]  /*1b1b0*/  IMAD.MOV.U32 R10, RZ, RZ, 0x7a744982 ;  /* 0x7a744982ff0a7424 */ /* 0x002fe200078e00ff */
[----:B------:R-:W-:Y:S01]  /*1b1c0*/  DFMA R28, -R2, R4, 1 ;  /* 0x3ff00000021c742b */ /* 0x000fe20000000104 */
[----:B------:R-:W-:Y:S01]  /*1b1d0*/  IMAD.MOV.U32 R11, RZ, RZ, 0x3fb72bb4 ;  /* 0x3fb72bb4ff0b7424 */ /* 0x000fe200078e00ff */
[----:B------:R1:W-:Y:S01]  /*1b1e0*/  STL.64 [R1+0xc88], R6 ;  /* 0x000c880601007387 */ /* 0x0003e20000100a00 */
[----:B--2---:R-:W-:Y:S01]  /*1b1f0*/  IMAD.MOV.U32 R12, RZ, RZ, 0x38631744 ;  /* 0x38631744ff0c7424 */ /* 0x004fe200078e00ff */
[----:B------:R-:W-:Y:S01]  /*1b200*/  MOV R13, 0x3fa6bd2f ;  /* 0x3fa6bd2f000d7802 */ /* 0x000fe20000000f00 */
[----:B------:R-:W-:Y:S01]  /*1b210*/  IMAD.MOV.U32 R19, RZ, RZ, -0x40483c5f ;  /* 0xbfb7c3a1ff137424 */ /* 0x000fe200078e00ff */
[----:B------:R2:W-:Y:S01]  /*1b220*/  STL.64 [R1+0xc90], R8 ;  /* 0x000c900801007387 */ /* 0x0005e20000100a00 */
[----:B---3--:R-:W-:Y:S01]  /*1b230*/  IMAD.MOV.U32 R14, RZ, RZ, -0x442fe938 ;  /* 0xbbd016c8ff0e7424 */ /* 0x008fe200078e00ff */
[----:B------:R-:W-:Y:S01]  /*1b240*/  DFMA R30, R4, R28, R4 ;  /* 0x0000001c041e722b */ /* 0x000fe20000000004 */
[----:B------:R-:W-:Y:S01]  /*1b250*/  IMAD.MOV.U32 R15, RZ, RZ, 0x3e92a46f ;  /* 0x3e92a46fff0f7424 */ /* 0x000fe200078e00ff */
[----:B------:R3:W-:Y:S01]  /*1b260*/  STL.64 [R1+0xca0], R10 ;  /* 0x000ca00a01007387 */ /* 0x0007e20000100a00 */
[----:B0-----:R-:W-:Y:S01]  /*1b270*/  IMAD.MOV.U32 R20, RZ, RZ, 0x69432cef ;  /* 0x69432cefff147424 */ /* 0x001fe200078e00ff */
[----:B------:R-:W-:Y:S01]  /*1b280*/  MOV R4, 0xc17e78cb ;  /* 0xc17e78cb00047802 */ /* 0x000fe20000000f00 */
[----:B------:R-:W-:Y:S01]  /*1b290*/  IMAD.MOV.U32 R21, RZ, RZ, -0x4088f985 ;  /* 0xbf77067bff157424 */ /* 0x000fe200078e00ff */
[----:B-1----:R-:W-:Y:S01]  /*1b2a0*/  MOV R6, 0x1cad78b9 ;  /* 0x1cad78b900067802 */ /* 0x002fe20000000f00 */
[----:B------:R-:W-:Y:S01]  /*1b2b0*/  IMAD.MOV.U32 R7, RZ, RZ, -0x406e5b61 ;  /* 0xbf91a49fff077424 */ /* 0x000fe200078e00ff */
[----:B------:R0:W-:Y:S01]  /*1b2c0*/  STL.64 [R1+0xcb0], R12 ;  /* 0x000cb00c01007387 */ /* 0x0001e20000100a00 */
[----:B------:R-:W-:Y:S01]  /*1b2d0*/  IMAD.MOV.U32 R5, RZ, RZ, 0x40957e75 ;  /* 0x40957e75ff057424 */ /* 0x000fe200078e00ff */
[----:B--2---:R-:W-:Y:S01]  /*1b2e0*/  MOV R9, 0x3f8d0bef ;  /* 0x3f8d0bef00097802 */ /* 0x004fe20000000f00 */
[----:B------:R-:W-:Y:S01]  /*1b2f0*/  IMAD.MOV.U32 R8, RZ, RZ, -0x5f55a85 ;  /* 0xfa0aa57bff087424 */ /* 0x000fe200078e00ff */
[----:B------:R1:W-:Y:S01]  /*1b300*/  STL.64 [R1+0xcc0], R6 ;  /* 0x000cc00601007387 */ /* 0x0003e20000100a00 */
[----:B------:R-:W-:Y:S01]  /*1b310*/  IMAD.MOV.U32 R28, RZ, RZ, 0x1fd5f699 ;  /* 0x1fd5f699ff1c7424 */ /* 0x000fe200078e00ff */
[----:B------:R-:W-:Y:S01]  /*1b320*/  MOV R29, 0x3f6966e5 ;  /* 0x3f6966e5001d7802 */ /* 0x000fe20000000f00 */
[----:B---3--:R-:W-:Y:S01]  /*1b330*/  IMAD.MOV.U32 R10, RZ, RZ, 0x3c40f6a ;  /* 0x03c40f6aff0a7424 */ /* 0x008fe200078e00ff */
[----:B------:R2:W-:Y:S01]  /*1b340*/  STL.64 [R1+0xcc8], R8 ;  /* 0x000cc80801007387 */ /* 0x0005e20000100a00 */
[----:B------:R-:W-:Y:S01]  /*1b350*/  IMAD.MOV.U32 R11, RZ, RZ, -0x40acfbc3 ;  /* 0xbf53043dff0b7424 */ /* 0x000fe200078e00ff */
[----:B0-----:R-:W-:Y:S01]  /*1b360*/  MOV R12, 0xc4df7f1 ;  /* 0x0c4df7f1000c7802 */ /* 0x001fe20000000f00 */
[----:B------:R-:W-:Y:S01]  /*1b370*/  IMAD.MOV.U32 R13, RZ, RZ, 0x3f3adee2 ;  /* 0x3f3adee2ff0d7424 */ /* 0x000fe200078e00ff */
[----:B------:R0:W-:Y:S01]  /*1b380*/  STL.64 [R1+0xcb8], R14 ;  /* 0x000cb80e01007387 */ /* 0x0001e20000100a00 */
[----:B-1----:R-:W-:Y:S01]  /*1b390*/  MOV R6, 0x7c4544c3 ;  /* 0x7c4544c300067802 */ /* 0x002fe20000000f00 */
[----:B------:R-:W-:-:S02]  /*1b3a0*/  IMAD.MOV.U32 R7, RZ, RZ, 0x3f10af03 ;  /* 0x3f10af03ff077424 */ /* 0x000fc400078e00ff */
[----:B------:R1:W-:Y:S01]  /*1b3b0*/  STL.64 [R1+0xce8], R10 ;  /* 0x000ce80a01007387 */ /* 0x0003e20000100a00 */
[----:B--2---:R-:W-:Y:S01]  /*1b3c0*/  IMAD.MOV.U32 R8, RZ, RZ, -0x6f643b9e ;  /* 0x909bc462ff087424 */ /* 0x004fe200078e00ff */
[----:B------:R-:W-:Y:S02]  /*1b3d0*/  MOV R9, 0xbef5c564 ;  /* 0xbef5c56400097802 */ /* 0x000fe40000000f00 */
[----:B------:R2:W-:Y:S04]  /*1b3e0*/  STL.64 [R1+0xcf0], R12 ;  /* 0x000cf00c01007387 */ /* 0x0005e80000100a00 */
[----:B------:R3:W-:Y:S01]  /*1b3f0*/  STL.64 [R1+0xd08], R6 ;  /* 0x000d080601007387 */ /* 0x0007e20000100a00 */
[----:B0-----:R-:W-:Y:S01]  /*1b400*/  IMAD.MOV.U32 R14, RZ, RZ, 0x6a382e07 ;  /* 0x6a382e07ff0e7424 */ /* 0x001fe200078e00ff */
[----:B------:R-:W-:-:S02]  /*1b410*/  MOV R15, 0x3db43183 ;  /* 0x3db43183000f7802 */ /* 0x000fc40000000f00 */
[----:B------:R0:W-:Y:S01]  /*1b420*/  STL.64 [R1+0xd10], R8 ;  /* 0x000d100801007387 */ /* 0x0001e20000100a00 */
[----:B-1----:R-:W-:Y:S02]  /*1b430*/  IMAD.MOV.U32 R10, RZ, RZ, -0x458bb1e4 ;  /* 0xba744e1cff0a7424 */ /* 0x002fe400078e00ff */
[----:B------:R-:W-:Y:S01]  /*1b440*/  IMAD.MOV.U32 R11, RZ, RZ, 0x3eab1a24 ;  /* 0x3eab1a24ff0b7424 */ /* 0x000fe200078e00ff */
[----:B--2---:R-:W-:Y:S01]  /*1b450*/  MOV R12, 0xf5f87fc0 ;  /* 0xf5f87fc0000c7802 */ /* 0x004fe20000000f00 */
[----:B------:R-:W-:Y:S01]  /*1b460*/  IMAD.MOV.U32 R13, RZ, RZ, 0x3cc5a9a2 ;  /* 0x3cc5a9a2ff0d7424 */ /* 0x000fe200078e00ff */
[----:B------:R1:W-:Y:S01]  /*1b470*/  STL.64 [R1+0xcf8], R14 ;  /* 0x000cf80e01007387 */ /* 0x0003e20000100a00 */
[----:B---3--:R-:W-:Y:S01]  /*1b480*/  IMAD.MOV.U32 R6, RZ, RZ, 0x66be9669 ;  /* 0x66be9669ff067424 */ /* 0x008fe200078e00ff */
[----:B------:R-:W-:Y:S02]  /*1b490*/  MOV R7, 0xbe83c519 ;  /* 0xbe83c51900077802 */ /* 0x000fe40000000f00 */
[----:B------:R2:W-:Y:S01]  /*1b4a0*/  STL.64 [R1+0xd30], R10 ;  /* 0x000d300a01007387 */ /* 0x0005e20000100a00 */
[----:B0-----:R-:W-:Y:S01]  /*1b4b0*/  IMAD.MOV.U32 R8, RZ, RZ, -0x498130b8 ;  /* 0xb67ecf48ff087424 */ /* 0x001fe200078e00ff */
[----:B------:R-:W-:-:S02]  /*1b4c0*/  MOV R9, 0x3fd75748 ;  /* 0x3fd7574800097802 */ /* 0x000fc40000000f00 */
[----:B------:R0:W-:Y:S04]  /*1b4d0*/  STL.64 [R1+0xd38], R12 ;  /* 0x000d380c01007387 */ /* 0x0001e80000100a00 */
[----:B------:R3:W-:Y:S01]  /*1b4e0*/  STL.64 [R1+0xd40], R6 ;  /* 0x000d400601007387 */ /* 0x0007e20000100a00 */
[----:B-1----:R-:W-:Y:S02]  /*1b4f0*/  IMAD.MOV.U32 R14, RZ, RZ, -0x3bccff5e ;  /* 0xc43300a2ff0e7424 */ /* 0x002fe400078e00ff */
[----:B------:R-:W-:Y:S01]  /*1b500*/  IMAD.MOV.U32 R15, RZ, RZ, -0x40366831 ;  /* 0xbfc997cfff0f7424 */ /* 0x000fe200078e00ff */
[----:B------:R1:W-:Y:S01]  /*1b510*/  STL.64 [R1+0xd58], R8 ;  /* 0x000d580801007387 */ /* 0x0003e20000100a00 */
[----:B--2---:R-:W-:Y:S01]  /*1b520*/  MOV R10, 0xca6272d6 ;  /* 0xca6272d6000a7802 */ /* 0x004fe20000000f00 */
[----:B------:R-:W-:Y:S01]  /*1b530*/  IMAD.MOV.U32 R11, RZ, RZ, 0x3fd10cd9 ;  /* 0x3fd10cd9ff0b7424 */ /* 0x000fe200078e00ff */
        /* <DEDUP_REMOVED lines=9> */
[----:B0-----:R-:W-:-:S03]  /*1b5d0*/  IMAD.MOV.U32 R16, RZ, RZ, -0x1da32ee4 ;  /* 0xe25cd11cff107424 */ /* 0x001fc600078e00ff */
[----:B------:R0:W-:Y:S01]  /*1b5e0*/  STL.64 [R1+0xd68], R10 ;  /* 0x000d680a01007387 */ /* 0x0001e20000100a00 */
[----:B------:R-:W-:Y:S01]  /*1b5f0*/  MOV R17, 0x3f5a4350 ;  /* 0x3f5a435000117802 */ /* 0x000fe20000000f00 */
[----:B--2---:R-:W-:Y:S02]  /*1b600*/  IMAD.MOV.U32 R24, RZ, RZ, -0x39092c3 ;  /* 0xfc6f6d3dff187424 */ /* 0x004fe400078e00ff */
[----:B------:R2:W-:Y:S01]  /*1b610*/  STL.64 [R1+0xd80], R12 ;  /* 0x000d800c01007387 */ /* 0x0005e20000100a00 */
[----:B------:R-:W-:-:S03]  /*1b620*/  MOV R25, 0xbec607c5 ;  /* 0xbec607c500197802 */ /* 0x000fc60000000f00 */
[----:B------:R3:W-:Y:S01]  /*1b630*/  STL.64 [R1+0xd88], R6 ;  /* 0x000d880601007387 */ /* 0x0007e20000100a00 */
[----:B-1----:R-:W-:Y:S01]  /*1b640*/  MOV R14, 0xcaac87da ;  /* 0xcaac87da000e7802 */ /* 0x002fe20000000f00 */
[----:B------:R-:W-:Y:S02]  /*1b650*/  IMAD.MOV.U32 R15, RZ, RZ, 0x3f93b27e ;  /* 0x3f93b27eff0f7424 */ /* 0x000fe400078e00ff */
[----:B------:R1:W-:Y:S01]  /*1b660*/  STL.64 [R1+0xd90], R8 ;  /* 0x000d900801007387 */ /* 0x0003e20000100a00 */
[----:B0-----:R-:W-:Y:S01]  /*1b670*/  MOV R10, 0xf86c0936 ;  /* 0xf86c0936000a7802 */ /* 0x001fe20000000f00 */
[----:B------:R-:W-:Y:S02]  /*1b680*/  IMAD.MOV.U32 R11, RZ, RZ, 0x3e123fc5 ;  /* 0x3e123fc5ff0b7424 */ /* 0x000fe400078e00ff */
[----:B--2---:R-:W-:Y:S01]  /*1b690*/  IMAD.MOV.U32 R12, RZ, RZ, -0x8aa5d37 ;  /* 0xf755a2c9ff0c7424 */ /* 0x004fe200078e00ff */
[----:B------:R-:W-:Y:S01]  /*1b6a0*/  MOV R13, 0xbf591fff ;  /* 0xbf591fff000d7802 */ /* 0x000fe20000000f00 */
[----:B------:R0:W-:Y:S01]  /*1b6b0*/  STL.64 [R1+0xca8], R18 ;  /* 0x000ca81201007387 */ /* 0x0001e20000100a00 */
[----:B---3--:R-:W-:Y:S01]  /*1b6c0*/  IMAD.MOV.U32 R6, RZ, RZ, -0x613dd9bf ;  /* 0x9ec22641ff067424 */ /* 0x008fe200078e00ff */
[----:B------:R-:W-:-:S02]  /*1b6d0*/  MOV R7, 0xbd9d1a2e ;  /* 0xbd9d1a2e00077802 */ /* 0x000fc40000000f00 */
[----:B------:R2:W-:Y:S01]  /*1b6e0*/  STL.64 [R1+0xcd0], R20 ;  /* 0x000cd01401007387 */ /* 0x0005e20000100a00 */
[----:B-1----:R-:W-:Y:S02]  /*1b6f0*/  IMAD.MOV.U32 R8, RZ, RZ, -0x13909c81 ;  /* 0xec6f637fff087424 */ /* 0x002fe400078e00ff */
[----:B------:R-:W-:Y:S01]  /*1b700*/  IMAD.MOV.U32 R9, RZ, RZ, 0x3f1616d5 ;  /* 0x3f1616d5ff097424 */ /* 0x000fe200078e00ff */
[----:B------:R1:W-:Y:S01]  /*1b710*/  STL.64 [R1+0xce0], R16 ;  /* 0x000ce01001007387 */ /* 0x0003e20000100a00 */
[----:B0-----:R-:W-:-:S03]  /*1b720*/  IMAD.MOV.U32 R18, RZ, RZ, -0x35cf944b ;  /* 0xca306bb5ff127424 */ /* 0x001fc600078e00ff */
[----:B------:R0:W-:Y:S01]  /*1b730*/  STL.64 [R1+0xd28], R24 ;  /* 0x000d281801007387 */ /* 0x0001e20000100a00 */
[----:B------:R-:W-:Y:S01]  /*1b740*/  IMAD.MOV.U32 R19, RZ, RZ, -0x40e6e001 ;  /* 0xbf191fffff137424 */ /* 0x000fe200078e00ff */
[----:B--2---:R-:W-:Y:S02]  /*1b750*/  MOV R20, 0x539275a7 ;  /* 0x539275a700147802 */ /* 0x004fe40000000f00 */
[----:B------:R2:W-:Y:S01]  /*1b760*/  STL.64 [R1+0xd98], R14 ;  /* 0x000d980e01007387 */ /* 0x0005e20000100a00 */
[----:B------:R-:W-:-:S03]  /*1b770*/  IMAD.MOV.U32 R21, RZ, RZ, 0x3ed1abde ;  /* 0x3ed1abdeff157424 */ /* 0x000fc600078e00ff */
[----:B------:R3:W-:Y:S01]  /*1b780*/  STL.64 [R1+0xdb0], R10 ;  /* 0x000db00a01007387 */ /* 0x0007e20000100a00 */
[----:B-1----:R-:W-:Y:S02]  /*1b790*/  IMAD.MOV.U32 R16, RZ, RZ, 0x3b45ff81 ;  /* 0x3b45ff81ff107424 */ /* 0x002fe400078e00ff */
[----:B------:R-:W-:Y:S01]  /*1b7a0*/  IMAD.MOV.U32 R17, RZ, RZ, -0x42bf626f ;  /* 0xbd409d91ff117424 */ /* 0x000fe200078e00ff */
[----:B------:R1:W-:Y:S01]  /*1b7b0*/  STL.64 [R1+0xdb8], R12 ;  /* 0x000db80c01007387 */ /* 0x0003e20000100a00 */
[----:B0-----:R-:W-:Y:S02]  /*1b7c0*/  IMAD.MOV.U32 R24, RZ, RZ, 0x23c48dc0 ;  /* 0x23c48dc0ff187424 */ /* 0x001fe400078e00ff */
[----:B------:R-:W-:Y:S01]  /*1b7d0*/  IMAD.MOV.U32 R25, RZ, RZ, -0x403e5b26 ;  /* 0xbfc1a4daff197424 */ /* 0x000fe200078e00ff */
[----:B------:R0:W-:Y:S01]  /*1b7e0*/  STL.64 [R1+0xdd0], R6 ;  /* 0x000dd00601007387 */ /* 0x0001e20000100a00 */
[----:B--2---:R-:W-:Y:S01]  /*1b7f0*/  MOV R14, 0xdb7ebcae ;  /* 0xdb7ebcae000e7802 */ /* 0x004fe20000000f00 */
[----:B------:R-:W-:-:S02]  /*1b800*/  IMAD.MOV.U32 R15, RZ, RZ, -0x40f315cd ;  /* 0xbf0cea33ff0f7424 */ /* 0x000fc400078e00ff */
[----:B------:R2:W-:Y:S01]  /*1b810*/  STL.64 [R1+0xdd8], R8 ;  /* 0x000dd80801007387 */ /* 0x0005e20000100a00 */
[----:B---3--:R-:W-:Y:S01]  /*1b820*/  MOV R10, 0x1ad67669 ;  /* 0x1ad67669000a7802 */ /* 0x008fe20000000f00 */
[----:B------:R-:W-:Y:S02]  /*1b830*/  IMAD.MOV.U32 R11, RZ, RZ, -0x4132585a ;  /* 0xbecda7a6ff0b7424 */ /* 0x000fe400078e00ff */
[----:B-1----:R-:W-:Y:S01]  /*1b840*/  IMAD.MOV.U32 R12, RZ, RZ, -0x2a8595fa ;  /* 0xd57a6a06ff0c7424 */ /* 0x002fe200078e00ff */
[----:B------:R-:W-:Y:S01]  /*1b850*/  MOV R13, 0x3ec257a6 ;  /* 0x3ec257a6000d7802 */ /* 0x000fe20000000f00 */
[----:B------:R1:W-:Y:S01]  /*1b860*/  STL.64 [R1+0xd00], R18 ;  /* 0x000d001201007387 */ /* 0x0003e20000100a00 */
[----:B0-----:R-:W-:Y:S02]  /*1b870*/  IMAD.MOV.U32 R6, RZ, RZ, 0x18d848b8 ;  /* 0x18d848b8ff067424 */ /* 0x001fe400078e00ff */
[----:B------:R-:W-:Y:S01]  /*1b880*/  IMAD.MOV.U32 R7, RZ, RZ, -0x415994d2 ;  /* 0xbea66b2eff077424 */ /* 0x000fe200078e00ff */
[----:B------:R0:W-:Y:S01]  /*1b890*/  STL.64 [R1+0xd18], R16 ;  /* 0x000d181001007387 */ /* 0x0001e20000100a00 */
[----:B--2---:R-:W-:-:S02]  /*1b8a0*/  IMAD.MOV.U32 R8, RZ, RZ, -0x19172d8d ;  /* 0xe6e8d273ff087424 */ /* 0x004fc400078e00ff */
[----:B------:R-:W-:Y:S01]  /*1b8b0*/  IMAD.MOV.U32 R9, RZ, RZ, 0x3ff10bef ;  /* 0x3ff10befff097424 */ /* 0x000fe200078e00ff */
[----:B------:R2:W-:Y:S01]  /*1b8c0*/  STL.64 [R1+0xd20], R20 ;  /* 0x000d201401007387 */ /* 0x0005e20000100a00 */
[----:B-1----:R-:W-:-:S03]  /*1b8d0*/  MOV R18, 0x48e4f389 ;  /* 0x48e4f38900127802 */ /* 0x002fc60000000f00 */
[----:B------:R1:W-:Y:S01]  /*1b8e0*/  STL.64 [R1+0xd78], R24 ;  /* 0x000d781801007387 */ /* 0x0003e20000100a00 */
[----:B------:R-:W-:-:S03]  /*1b8f0*/  IMAD.MOV.U32 R19, RZ, RZ, -0x40712a43 ;  /* 0xbf8ed5bdff137424 */ /* 0x000fc600078e00ff */
[----:B------:R3:W-:Y:S01]  /*1b900*/  STL.64 [R1+0xde0], R14 ;  /* 0x000de00e01007387 */ /* 0x0007e20000100a00 */
[----:B0-----:R-:W-:Y:S02]  /*1b910*/  IMAD.MOV.U32 R16, RZ, RZ, 0x20e7ea15 ;  /* 0x20e7ea15ff107424 */ /* 0x001fe400078e00ff */
[----:B------:R-:W-:Y:S01]  /*1b920*/  IMAD.MOV.U32 R17, RZ, RZ, -0x4022480f ;  /* 0xbfddb7f1ff117424 */ /* 0x000fe200078e00ff */
[----:B------:R0:W-:Y:S01]  /*1b930*/  STL.64 [R1+0xdf8], R10 ;  /* 0x000df80a01007387 */ /* 0x0001e20000100a00 */
[----:B--2---:R-:W-:Y:S01]  /*1b940*/  IMAD.MOV.U32 R20, RZ, RZ, -0x15b5e6ab ;  /* 0xea4a1955ff147424 */ /* 0x004fe200078e00ff */
[----:B------:R-:W-:Y:S02]  /*1b950*/  MOV R21, 0x3f01d889 ;  /* 0x3f01d88900157802 */ /* 0x000fe40000000f00 */
[----:B------:R2:W-:Y:S01]  /*1b960*/  STL.64 [R1+0xe00], R12 ;  /* 0x000e000c01007387 */ /* 0x0005e20000100a00 */
[----:B-1----:R-:W-:Y:S01]  /*1b970*/  MOV R24, 0x172c9899 ;  /* 0x172c989900187802 */ /* 0x002fe20000000f00 */
[----:B------:R-:W-:-:S02]  /*1b980*/  IMAD.MOV.U32 R25, RZ, RZ, -0x40c781ef ;  /* 0xbf387e11ff197424 */ /* 0x000fc400078e00ff */
[----:B------:R1:W-:Y:S01]  /*1b990*/  STL.64 [R1+0xe08], R6 ;  /* 0x000e080601007387 */ /* 0x0003e20000100a00 */
[----:B---3--:R-:W-:Y:S01]  /*1b9a0*/  MOV R14, 0x14ed9543 ;  /* 0x14ed9543000e7802 */ /* 0x008fe20000000f00 */
[----:B------:R-:W-:Y:S02]  /*1b9b0*/  IMAD.MOV.U32 R15, RZ, RZ, 0x3f289765 ;  /* 0x3f289765ff0f7424 */ /* 0x000fe400078e00ff */
[----:B------:R3:W-:Y:S01]  /*1b9c0*/  STL.64 [R1+0xe20], R8 ;  /* 0x000e200801007387 */ /* 0x0007e20000100a00 */
[----:B0-----:R-:W-:Y:S01]  /*1b9d0*/  IMAD.MOV.U32 R10, RZ, RZ, 0x127046e4 ;  /* 0x127046e4ff0a7424 */ /* 0x001fe200078e00ff */
[----:B------:R-:W-:Y:S01]  /*1b9e0*/  MOV R11, 0xbfea773c ;  /* 0xbfea773c000b7802 */ /* 0x000fe20000000f00 */
[----:B--2---:R-:W-:Y:S01]  /*1b9f0*/  IMAD.MOV.U32 R12, RZ, RZ, -0x77e3fbe3 ;  /* 0x881c041dff0c7424 */ /* 0x004fe200078e00ff */
[----:B------:R-:W-:Y:S01]  /*1ba00*/  MOV R13, 0xbebb0613 ;  /* 0xbebb0613000d7802 */ /* 0x000fe20000000f00 */
[----:B------:R0:W-:Y:S01]  /*1ba10*/  STL.64 [R1+0xd50], R18 ;  /* 0x000d501201007387 */ /* 0x0001e20000100a00 */
[----:B-1----:R-:W-:-:S02]  /*1ba20*/  IMAD.MOV.U32 R6, RZ, RZ, 0x41653f05 ;  /* 0x41653f05ff067424 */ /* 0x002fc400078e00ff */
[----:B------:R-:W-:Y:S01]  /*1ba30*/  IMAD.MOV.U32 R7, RZ, RZ, 0x3fc89f1e ;  /* 0x3fc89f1eff077424 */ /* 0x000fe200078e00ff */
[----:B------:R1:W-:Y:S01]  /*1ba40*/  STL.64 [R1+0xd60], R16 ;  /* 0x000d601001007387 */ /* 0x0003e20000100a00 */
[----:B---3--:R-:W-:Y:S01]  /*1ba50*/  MOV R8, 0x2bd4a5fe ;  /* 0x2bd4a5fe00087802 */ /* 0x008fe20000000f00 */
[----:B------:R-:W-:Y:S02]  /*1ba60*/  IMAD.MOV.U32 R9, RZ, RZ, -0x403ac144 ;  /* 0xbfc53ebcff097424 */ /* 0x000fe400078e00ff */
[----:B------:R2:W-:Y:S01]  /*1ba70*/  STL.64 [R1+0xd70], R20 ;  /* 0x000d701401007387 */ /* 0x0005e20000100a00 */
[----:B0-----:R-:W-:-:S03]  /*1ba80*/  IMAD.MOV.U32 R18, RZ, RZ, 0x4f7ffc6f ;  /* 0x4f7ffc6fff127424 */ /* 0x001fc600078e00ff */
[----:B------:R0:W-:Y:S01]  /*1ba90*/  STL.64 [R1+0xdc8], R24 ;  /* 0x000dc81801007387 */ /* 0x0001e20000100a00 */
[----:B------:R-:W-:-:S03]  /*1baa0*/  MOV R19, 0xbf8ee6e3 ;  /* 0xbf8ee6e300137802 */ /* 0x000fc60000000f00 */
[----:B------:R3:W-:Y:S01]  /*1bab0*/  STL.64 [R1+0xe28], R14 ;  /* 0x000e280e01007387 */ /* 0x0007e20000100a00 */
[----:B-1----:R-:W-:Y:S02]  /*1bac0*/  IMAD.MOV.U32 R16, RZ, RZ, 0x4c284396 ;  /* 0x4c284396ff107424 */ /* 0x002fe400078e00ff */
[----:B------:R-:W-:Y:S01]  /*1bad0*/  IMAD.MOV.U32 R17, RZ, RZ, 0x3f778305 ;  /* 0x3f778305ff117424 */ /* 0x000fe200078e00ff */
[----:B------:R1:W-:Y:S01]  /*1bae0*/  STL.64 [R1+0xe30], R10 ;  /* 0x000e300a01007387 */ /* 0x0003e20000100a00 */
[----:B--2---:R-:W-:Y:S02]  /*1baf0*/  IMAD.MOV.U32 R20, RZ, RZ, -0x4ab40e33 ;  /* 0xb54bf1cdff147424 */ /* 0x004fe400078e00ff */
[----:B------:R-:W-:Y:S01]  /*1bb00*/  IMAD.MOV.U32 R21, RZ, RZ, 0x3f51b9f3 ;  /* 0x3f51b9f3ff157424 */ /* 0x000fe200078e00ff */
[----:B------:R2:W-:Y:S01]  /*1bb10*/  STL.64 [R1+0xe48], R12 ;  /* 0x000e480c01007387 */ /* 0x0005e20000100a00 */
[----:B0-----:R-:W-:Y:S01]  /*1bb20*/  IMAD.MOV.U32 R24, RZ, RZ, 0x3921c967 ;  /* 0x3921c967ff187424 */ /* 0x001fe200078e00ff */
[----:B------:R-:W-:-:S02]  /*1bb30*/  MOV R25, 0xbff644d1 ;  /* 0xbff644d100197802 */ /* 0x000fc40000000f00 */
[----:B------:R0:W-:Y:S01]  /*1bb40*/  STL.64 [R1+0xe50], R6 ;  /* 0x000e500601007387 */ /* 0x0001e20000100a00 */
[----:B---3--:R-:W-:Y:S01]  /*1bb50*/  MOV R14, 0xf5c36b90 ;  /* 0xf5c36b90000e7802 */ /* 0x008fe20000000f00 */
[----:B------:R-:W-:Y:S02]  /*1bb60*/  IMAD.MOV.U32 R15, RZ, RZ, -0x406a0401 ;  /* 0xbf95fbffff0f7424 */ /* 0x000fe400078e00ff */
[----:B------:R3:W-:Y:S01]  /*1bb70*/  STL.64 [R1+0xe58], R8 ;  /* 0x000e580801007387 */ /* 0x0007e20000100a00 */
[----:B-1----:R-:W-:Y:S01]  /*1bb80*/  IMAD.MOV.U32 R10, RZ, RZ, 0x78d507d5 ;  /* 0x78d507d5ff0a7424 */ /* 0x002fe200078e00ff */
[----:B------:R-:W-:Y:S01]  /*1bb90*/  MOV R11, 0x3f909e54 ;  /* 0x3f909e54000b7802 */ /* 0x000fe20000000f00 */
[----:B--2---:R-:W-:Y:S01]  /*1bba0*/  IMAD.MOV.U32 R12, RZ, RZ, 0x163a4d10 ;  /* 0x163a4d10ff0c7424 */ /* 0x004fe200078e00ff */
[----:B------:R1:W-:Y:S01]  /*1bbb0*/  STL.64 [R1+0xda0], R18 ;  /* 0x000da01201007387 */ /* 0x0003e20000100a00 */
[----:B------:R-:W-:Y:S02]  /*1bbc0*/  IMAD.MOV.U32 R13, RZ, RZ, -0x408781ef ;  /* 0xbf787e11ff0d7424 */ /* 0x000fe400078e00ff */
[----:B0-----:R-:W-:Y:S01]  /*1bbd0*/  IMAD.MOV.U32 R6, RZ, RZ, -0x35c68f95 ;  /* 0xca39706bff067424 */ /* 0x001fe200078e00ff */
[----:B------:R0:W-:Y:S01]  /*1bbe0*/  STL.64 [R1+0xda8], R16 ;  /* 0x000da81001007387 */ /* 0x0001e20000100a00 */
[----:B------:R-:W-:Y:S01]  /*1bbf0*/  IMAD.MOV.U32 R7, RZ, RZ, -0x40aed4f2 ;  /* 0xbf512b0eff077424 */ /* 0x000fe200078e00ff */
[----:B---3--:R-:W-:Y:S01]  /*1bc00*/  MOV R8, 0x8ed1da06 ;  /* 0x8ed1da0600087802 */ /* 0x008fe20000000f00 */
[----:B------:R-:W-:Y:S01]  /*1bc10*/  IMAD.MOV.U32 R9, RZ, RZ, 0x3f374a77 ;  /* 0x3f374a77ff097424 */ /* 0x000fe200078e00ff */
[----:B------:R2:W-:Y:S01]  /*1bc20*/  STL.64 [R1+0xdc0], R20 ;  /* 0x000dc01401007387 */ /* 0x0005e20000100a00 */
[----:B-1----:R-:W-:-:S03]  /*1bc30*/  IMAD.MOV.U32 R18, RZ, RZ, -0x79aa5638 ;  /* 0x8655a9c8ff127424 */ /* 0x002fc600078e00ff */
[----:B------:R1:W-:Y:S01]  /*1bc40*/  STL.64 [R1+0xe18], R24 ;  /* 0x000e181801007387 */ /* 0x0003e20000100a00 */
[----:B------:R-:W-:Y:S02]  /*1bc50*/  IMAD.MOV.U32 R19, RZ, RZ, 0x3d25dbb1 ;  /* 0x3d25dbb1ff137424 */ /* 0x000fe400078e00ff */
[----:B0-----:R-:W-:Y:S01]  /*1bc60*/  IMAD.MOV.U32 R16, RZ, RZ, 0x3f1f53aa ;  /* 0x3f1f53aaff107424 */ /* 0x001fe200078e00ff */
        /* <DEDUP_REMOVED lines=8> */
[----:B------:R1:W-:Y:S01]  /*1bcf0*/  STL.64 [R1+0xe98], R6 ;  /* 0x000e980601007387 */ /* 0x0003e20000100a00 */
[----:B0-----:R-:W-:Y:S01]  /*1bd00*/  IMAD.MOV.U32 R14, RZ, RZ, 0x664ed58b ;  /* 0x664ed58bff0e7424 */ /* 0x001fe200078e00ff */
[----:B------:R-:W-:-:S02]  /*1bd10*/  MOV R15, 0x3d6cbf45 ;  /* 0x3d6cbf45000f7802 */ /* 0x000fc40000000f00 */
[----:B------:R0:W-:Y:S01]  /*1bd20*/  STL.64 [R1+0xea0], R8 ;  /* 0x000ea00801007387 */ /* 0x0001e20000100a00 */
[----:B---3--:R-:W-:Y:S01]  /*1bd30*/  IMAD.MOV.U32 R10, RZ, RZ, -0x6d5fb8c9 ;  /* 0x92a04737ff0a7424 */ /* 0x008fe200078e00ff */
[----:B------:R-:W-:Y:S01]  /*1bd40*/  MOV R11, 0xbef0d062 ;  /* 0xbef0d062000b7802 */ /* 0x000fe20000000f00 */
[----:B--2---:R-:W-:Y:S01]  /*1bd50*/  IMAD.MOV.U32 R12, RZ, RZ, -0x18f0abe5 ;  /* 0xe70f541bff0c7424 */ /* 0x004fe200078e00ff */
[----:B------:R2:W-:Y:S01]  /*1bd60*/  STL.64 [R1+0xde8], R16 ;  /* 0x000de81001007387 */ /* 0x0005e20000100a00 */
[----:B------:R-:W-:Y:S01]  /*1bd70*/  IMAD.MOV.U32 R13, RZ, RZ, 0x3d0c1417 ;  /* 0x3d0c1417ff0d7424 */ /* 0x000fe200078e00ff */
[----:B-1----:R-:W-:Y:S01]  /*1bd80*/  MOV R6, 0xda7b0108 ;  /* 0xda7b010800067802 */ /* 0x002fe20000000f00 */
[----:B------:R-:W-:Y:S01]  /*1bd90*/  IMAD.MOV.U32 R7, RZ, RZ, 0x3eca5076 ;  /* 0x3eca5076ff077424 */ /* 0x000fe200078e00ff */
[----:B------:R1:W-:Y:S01]  /*1bda0*/  STL.64 [R1+0xdf0], R18 ;  /* 0x000df01201007387 */ /* 0x0003e20000100a00 */
[----:B0-----:R-:W-:Y:S01]  /*1bdb0*/  MOV R8, 0x82be467c ;  /* 0x82be467c00087802 */ /* 0x001fe20000000f00 */
[----:B------:R-:W-:-:S02]  /*1bdc0*/  IMAD.MOV.U32 R9, RZ, RZ, -0x3ff55e8a ;  /* 0xc00aa176ff097424 */ /* 0x000fc400078e00ff */
[----:B------:R0:W-:Y:S01]  /*1bdd0*/  STL.64 [R1+0xe10], R20 ;  /* 0x000e101401007387 */ /* 0x0001e20000100a00 */
[----:B--2---:R-:W-:-:S03]  /*1bde0*/  IMAD.MOV.U32 R16, RZ, RZ, 0x57cf058f ;  /* 0x57cf058fff107424 */ /* 0x004fc600078e00ff */
        /* <DEDUP_REMOVED lines=9> */
[----:B--2---:R-:W-:Y:S01]  /*1be80*/  MOV R24, 0xd2db3feb ;  /* 0xd2db3feb00187802 */ /* 0x004fe20000000f00 */
[----:B------:R-:W-:-:S02]  /*1be90*/  IMAD.MOV.U32 R25, RZ, RZ, 0x3f0a5dff ;  /* 0x3f0a5dffff197424 */ /* 0x000fc400078e00ff */
[----:B------:R2:W-:Y:S01]  /*1bea0*/  STL.64 [R1+0xed0], R6 ;  /* 0x000ed00601007387 */ /* 0x0005e20000100a00 */
[----:B---3--:R-:W-:Y:S01]  /*1beb0*/  IMAD.MOV.U32 R14, RZ, RZ, 0x7f446f75 ;  /* 0x7f446f75ff0e7424 */ /* 0x008fe200078e00ff */
[----:B------:R-:W-:Y:S02]  /*1bec0*/  MOV R15, 0x4011e07e ;  /* 0x4011e07e000f7802 */ /* 0x000fe40000000f00 */
[----:B------:R3:W-:Y:S01]  /*1bed0*/  STL.64 [R1+0xee8], R8 ;  /* 0x000ee80801007387 */ /* 0x0007e20000100a00 */
[----:B-1----:R-:W-:Y:S02]  /*1bee0*/  IMAD.MOV.U32 R10, RZ, RZ, 0x12bad9bf ;  /* 0x12bad9bfff0a7424 */ /* 0x002fe400078e00ff */
[----:B------:R-:W-:Y:S01]  /*1bef0*/  IMAD.MOV.U32 R11, RZ, RZ, -0x3ffa6af8 ;  /* 0xc0059508ff0b7424 */ /* 0x000fe200078e00ff */
[----:B------:R1:W-:Y:S01]  /*1bf00*/  STL.64 [R1+0xe38], R16 ;  /* 0x000e381001007387 */ /* 0x0003e20000100a00 */
[----:B0-----:R-:W-:Y:S02]  /*1bf10*/  IMAD.MOV.U32 R12, RZ, RZ, -0x1e30139f ;  /* 0xe1cfec61ff0c7424 */ /* 0x001fe400078e00ff */
[----:B------:R-:W-:Y:S01]  /*1bf20*/  IMAD.MOV.U32 R13, RZ, RZ, -0x4008196a ;  /* 0xbff7e696ff0d7424 */ /* 0x000fe200078e00ff */
[----:B--2---:R-:W-:Y:S01]  /*1bf30*/  MOV R6, 0x7fbade6a ;  /* 0x7fbade6a00067802 */ /* 0x004fe20000000f00 */
[----:B------:R-:W-:Y:S01]  /*1bf40*/  IMAD.MOV.U32 R7, RZ, RZ, 0x3fe60acf ;  /* 0x3fe60acfff077424 */ /* 0x000fe200078e00ff */
[----:B------:R0:W-:Y:S01]  /*1bf50*/  STL.64 [R1+0xe40], R18 ;  /* 0x000e401201007387 */ /* 0x0001e20000100a00 */
[----:B---3--:R-:W-:Y:S01]  /*1bf60*/  IMAD.MOV.U32 R8, RZ, RZ, 0x5a443c00 ;  /* 0x5a443c00ff087424 */ /* 0x008fe200078e00ff */
[----:B------:R-:W-:-:S02]  /*1bf70*/  MOV R9, 0x3eb5f0bc ;  /* 0x3eb5f0bc00097802 */ /* 0x000fc40000000f00 */
[----:B------:R2:W-:Y:S01]  /*1bf80*/  STL.64 [R1+0xe60], R20 ;  /* 0x000e601401007387 */ /* 0x0005e20000100a00 */
[----:B-1----:R-:W-:Y:S01]  /*1bf90*/  MOV R16, 0xaae91936 ;  /* 0xaae9193600107802 */ /* 0x002fe20000000f00 */
[----:B------:R-:W-:Y:S02]  /*1bfa0*/  IMAD.MOV.U32 R17, RZ, RZ, -0x4220f927 ;  /* 0xbddf06d9ff117424 */ /* 0x000fe400078e00ff */
[----:B------:R1:W-:Y:S04]  /*1bfb0*/  STL.64 [R1+0xeb8], R24 ;  /* 0x000eb81801007387 */ /* 0x0003e80000100a00 */
[----:B------:R3:W-:Y:S01]  /*1bfc0*/  STL.64 [R1+0xef0], R14 ;  /* 0x000ef00e01007387 */ /* 0x0007e20000100a00 */
[----:B0-----:R-:W-:Y:S01]  /*1bfd0*/  IMAD.MOV.U32 R18, RZ, RZ, -0x564076af ;  /* 0xa9bf8951ff127424 */ /* 0x001fe200078e00ff */
[----:B------:R-:W-:-:S02]  /*1bfe0*/  MOV R19, 0x3f58d9b0 ;  /* 0x3f58d9b000137802 */ /* 0x000fc40000000f00 */
[----:B------:R0:W-:Y:S01]  /*1bff0*/  STL.64 [R1+0xef8], R10 ;  /* 0x000ef80a01007387 */ /* 0x0001e20000100a00 */
[----:B--2---:R-:W-:Y:S02]  /*1c000*/  IMAD.MOV.U32 R20, RZ, RZ, 0x326dba30 ;  /* 0x326dba30ff147424 */ /* 0x004fe400078e00ff */
[----:B------:R-:W-:Y:S01]  /*1c010*/  IMAD.MOV.U32 R21, RZ, RZ, -0x40eb9cbe ;  /* 0xbf146342ff157424 */ /* 0x000fe200078e00ff */
[----:B------:R2:W-:Y:S01]  /*1c020*/  STL.64 [R1+0xf10], R12 ;  /* 0x000f100c01007387 */ /* 0x0005e20000100a00 */
[----:B-1----:R-:W-:Y:S01]  /*1c030*/  IMAD.MOV.U32 R24, RZ, RZ, 0x741b2958 ;  /* 0x741b2958ff187424 */ /* 0x002fe200078e00ff */
[----:B------:R-:W-:Y:S02]  /*1c040*/  MOV R25, 0x3ff89f57 ;  /* 0x3ff89f5700197802 */ /* 0x000fe40000000f00 */
[----:B------:R1:W-:Y:S01]  /*1c050*/  STL.64 [R1+0xf18], R6 ;  /* 0x000f180601007387 */ /* 0x0003e20000100a00 */
[----:B---3--:R-:W-:Y:S01]  /*1c060*/  IMAD.MOV.U32 R14, RZ, RZ, -0x49e4a63d ;  /* 0xb61b59c3ff0e7424 */ /* 0x008fe200078e00ff */
[----:B------:R-:W-:-:S02]  /*1c070*/  MOV R15, 0xbfb56e4e ;  /* 0xbfb56e4e000f7802 */ /* 0x000fc40000000f00 */
[----:B------:R3:W-:Y:S01]  /*1c080*/  STL.64 [R1+0xf20], R8 ;  /* 0x000f200801007387 */ /* 0x0007e20000100a00 */
[----:B0-----:R-:W-:Y:S02]  /*1c090*/  IMAD.MOV.U32 R10, RZ, RZ, -0x746b991f ;  /* 0x8b9466e1ff0a7424 */ /* 0x001fe400078e00ff */
[----:B------:R-:W-:Y:S01]  /*1c0a0*/  IMAD.MOV.U32 R11, RZ, RZ, -0x41bf4448 ;  /* 0xbe40bbb8ff0b7424 */ /* 0x000fe200078e00ff */
[----:B--2---:R-:W-:Y:S01]  /*1c0b0*/  MOV R12, 0xbf9f081e ;  /* 0xbf9f081e000c7802 */ /* 0x004fe20000000f00 */
[----:B------:R-:W-:Y:S01]  /*1c0c0*/  IMAD.MOV.U32 R13, RZ, RZ, 0x3f98d9b0 ;  /* 0x3f98d9b0ff0d7424 */ /* 0x000fe200078e00ff */
[----:B------:R0:W-:Y:S01]  /*1c0d0*/  STL.64 [R1+0xe88], R16 ;  /* 0x000e881001007387 */ /* 0x0001e20000100a00 */
[----:B-1----:R-:W-:Y:S01]  /*1c0e0*/  MOV R6, 0x83e0a3e5 ;  /* 0x83e0a3e500067802 */ /* 0x002fe20000000f00 */
[----:B------:R-:W-:Y:S02]  /*1c0f0*/  IMAD.MOV.U32 R7, RZ, RZ, 0x3dcb2cc4 ;  /* 0x3dcb2cc4ff077424 */ /* 0x000fe400078e00ff */
[----:B------:R1:W-:Y:S01]  /*1c100*/  STL.64 [R1+0xe90], R18 ;  /* 0x000e901201007387 */ /* 0x0003e20000100a00 */
[----:B---3--:R-:W-:Y:S01]  /*1c110*/  IMAD.MOV.U32 R8, RZ, RZ, -0x3f0a6f3b ;  /* 0xc0f590c5ff087424 */ /* 0x008fe200078e00ff */
[----:B------:R-:W-:-:S02]  /*1c120*/  MOV R9, 0xbf597c12 ;  /* 0xbf597c1200097802 */ /* 0x000fc40000000f00 */
[----:B------:R2:W-:Y:S04]  /*1c130*/  STL.64 [R1+0xeb0], R20 ;  /* 0x000eb01401007387 */ /* 0x0005e80000100a00 */
[----:B------:R3:W-:Y:S01]  /*1c140*/  STL.64 [R1+0xf08], R24 ;  /* 0x000f081801007387 */ /* 0x0007e20000100a00 */
[----:B0-----:R-:W-:Y:S01]  /*1c150*/  IMAD.MOV.U32 R16, RZ, RZ, 0x101bb71a ;  /* 0x101bb71aff107424 */ /* 0x001fe200078e00ff */
[----:B------:R-:W-:Y:S02]  /*1c160*/  MOV R17, 0x3ffaab9a ;  /* 0x3ffaab9a00117802 */ /* 0x000fe40000000f00 */
[----:B------:R0:W-:Y:S01]  /*1c170*/  STL.64 [R1+0xf38], R14 ;  /* 0x000f380e01007387 */ /* 0x0001e20000100a00 */
[----:B-1----:R-:W-:Y:S02]  /*1c180*/  IMAD.MOV.U32 R18, RZ, RZ, 0xe771b94 ;  /* 0x0e771b94ff127424 */ /* 0x002fe400078e00ff */
[----:B------:R-:W-:Y:S01]  /*1c190*/  IMAD.MOV.U32 R19, RZ, RZ, 0x3fbdd5fa ;  /* 0x3fbdd5faff137424 */ /* 0x000fe200078e00ff */
[----:B------:R1:W-:Y:S01]  /*1c1a0*/  STL.64 [R1+0xf40], R10 ;  /* 0x000f400a01007387 */ /* 0x0003e20000100a00 */
[----:B--2---:R-:W-:Y:S01]  /*1c1b0*/  MOV R20, 0x57317fb1 ;  /* 0x57317fb100147802 */ /* 0x004fe20000000f00 */
[----:B------:R-:W-:-:S02]  /*1c1c0*/  IMAD.MOV.U32 R21, RZ, RZ, -0x40cef4ce ;  /* 0xbf310b32ff157424 */ /* 0x000fc400078e00ff */
[----:B------:R2:W-:Y:S01]  /*1c1d0*/  STL.64 [R1+0xf48], R12 ;  /* 0x000f480c01007387 */ /* 0x0005e20000100a00 */
[----:B---3--:R-:W-:Y:S02]  /*1c1e0*/  IMAD.MOV.U32 R24, RZ, RZ, 0x7b186dc8 ;  /* 0x7b186dc8ff187424 */ /* 0x008fe400078e00ff */
[----:B------:R-:W-:Y:S01]  /*1c1f0*/  IMAD.MOV.U32 R25, RZ, RZ, 0x3f7a33c6 ;  /* 0x3f7a33c6ff197424 */ /* 0x000fe200078e00ff */
[----:B------:R3:W-:Y:S01]  /*1c200*/  STL.64 [R1+0xf60], R6 ;  /* 0x000f600601007387 */ /* 0x0007e20000100a00 */
[----:B0-----:R-:W-:Y:S02]  /*1c210*/  IMAD.MOV.U32 R14, RZ, RZ, -0x1d9556fb ;  /* 0xe26aa905ff0e7424 */ /* 0x001fe400078e00ff */
[----:B------:R-:W-:Y:S01]  /*1c220*/  IMAD.MOV.U32 R15, RZ, RZ, 0x3f514daf ;  /* 0x3f514dafff0f7424 */ /* 0x000fe200078e00ff */
[----:B------:R0:W-:Y:S01]  /*1c230*/  STL.64 [R1+0xf68], R8 ;  /* 0x000f680801007387 */ /* 0x0001e20000100a00 */
[----:B-1----:R-:W-:Y:S02]  /*1c240*/  IMAD.MOV.U32 R10, RZ, RZ, 0x2408f7d0 ;  /* 0x2408f7d0ff0a7424 */ /* 0x002fe400078e00ff */
[----:B------:R-:W-:Y:S01]  /*1c250*/  IMAD.MOV.U32 R11, RZ, RZ, 0x3f13bc59 ;  /* 0x3f13bc59ff0b7424 */ /* 0x000fe200078e00ff */
[----:B--2---:R-:W-:Y:S01]  /*1c260*/  MOV R12, 0x115cc480 ;  /* 0x115cc480000c7802 */ /* 0x004fe20000000f00 */
[----:B------:R-:W-:Y:S01]  /*1c270*/  IMAD.MOV.U32 R13, RZ, RZ, -0x40f6bc84 ;  /* 0xbf09437cff0d7424 */ /* 0x000fe200078e00ff */
[----:B------:R1:W-:Y:S01]  /*1c280*/  STL.64 [R1+0xed8], R16 ;  /* 0x000ed81001007387 */ /* 0x0003e20000100a00 */
[----:B---3--:R-:W-:Y:S01]  /*1c290*/  IMAD.MOV.U32 R6, RZ, RZ, 0x428cf51e ;  /* 0x428cf51eff067424 */ /* 0x008fe200078e00ff */
[----:B------:R-:W-:-:S02]  /*1c2a0*/  MOV R7, 0x3eefef14 ;  /* 0x3eefef1400077802 */ /* 0x000fc40000000f00 */
[----:B------:R2:W-:Y:S01]  /*1c2b0*/  STL.64 [R1+0xee0], R18 ;  /* 0x000ee01201007387 */ /* 0x0005e20000100a00 */
[----:B0-----:R-:W-:Y:S01]  /*1c2c0*/  IMAD.MOV.U32 R8, RZ, RZ, -0x3cbd0b71 ;  /* 0xc342f48fff087424 */ /* 0x001fe200078e00ff */
[----:B------:R-:W-:Y:S02]  /*1c2d0*/  MOV R9, 0xc0259425 ;  /* 0xc025942500097802 */ /* 0x000fe40000000f00 */
[----:B------:R0:W-:Y:S04]  /*1c2e0*/  STL.64 [R1+0xf00], R20 ;  /* 0x000f001401007387 */ /* 0x0001e80000100a00 */
[----:B------:R3:W-:Y:S01]  /*1c2f0*/  STL.64 [R1+0xf58], R24 ;  /* 0x000f581801007387 */ /* 0x0007e20000100a00 */
[----:B-1----:R-:W-:Y:S02]  /*1c300*/  IMAD.MOV.U32 R16, RZ, RZ, 0x542640 ;  /* 0x00542640ff107424 */ /* 0x002fe400078e00ff */
[----:B------:R-:W-:Y:S01]  /*1c310*/  IMAD.MOV.U32 R17, RZ, RZ, -0x402f82ff ;  /* 0xbfd07d01ff117424 */ /* 0x000fe200078e00ff */
[----:B------:R1:W-:Y:S01]  /*1c320*/  STL.64 [R1+0xf70], R14 ;  /* 0x000f700e01007387 */ /* 0x0003e20000100a00 */
[----:B--2---:R-:W-:Y:S01]  /*1c330*/  MOV R18, 0x5866b19f ;  /* 0x5866b19f00127802 */ /* 0x004fe20000000f00 */
[----:B------:R-:W-:-:S02]  /*1c340*/  IMAD.MOV.U32 R19, RZ, RZ, 0x3fcb0149 ;  /* 0x3fcb0149ff137424 */ /* 0x000fc400078e00ff */
[----:B------:R2:W-:Y:S01]  /*1c350*/  STL.64 [R1+0xf88], R10 ;  /* 0x000f880a01007387 */ /* 0x0005e20000100a00 */
[----:B0-----:R-:W-:Y:S01]  /*1c360*/  IMAD.MOV.U32 R20, RZ, RZ, -0x4886cb15 ;  /* 0xb77934ebff147424 */ /* 0x001fe200078e00ff */
[----:B------:R-:W-:Y:S02]  /*1c370*/  MOV R21, 0xbf923dbf ;  /* 0xbf923dbf00157802 */ /* 0x000fe40000000f00 */
[----:B------:R0:W-:Y:S01]  /*1c380*/  STL.64 [R1+0xf90], R12 ;  /* 0x000f900c01007387 */ /* 0x0001e20000100a00 */
[----:B---3--:R-:W-:Y:S01]  /*1c390*/  MOV R24, 0xbfe43e00 ;  /* 0xbfe43e0000187802 */ /* 0x008fe20000000f00 */
[----:B------:R-:W-:Y:S02]  /*1c3a0*/  IMAD.MOV.U32 R25, RZ, RZ, 0x402acbc4 ;  /* 0x402acbc4ff197424 */ /* 0x000fe400078e00ff */
        /* <DEDUP_REMOVED lines=12> */
[----:B-1----:R-:W-:Y:S02]  /*1c470*/  IMAD.MOV.U32 R8, RZ, RZ, 0x5fcc2f2f ;  /* 0x5fcc2f2fff087424 */ /* 0x002fe400078e00ff */
[----:B------:R-:W-:Y:S01]  /*1c480*/  IMAD.MOV.U32 R9, RZ, RZ, 0x400290e2 ;  /* 0x400290e2ff097424 */ /* 0x000fe200078e00ff */
[----:B------:R1:W-:Y:S01]  /*1c490*/  STL.64 [R1+0xf50], R20 ;  /* 0x000f501401007387 */ /* 0x0003e20000100a00 */
[----:B0-----:R-:W-:-:S03]  /*1c4a0*/  MOV R16, 0x89184a90 ;  /* 0x89184a9000107802 */ /* 0x001fc60000000f00 */
[----:B------:R0:W-:Y:S01]  /*1c4b0*/  STL.64 [R1+0xfa8], R24 ;  /* 0x000fa81801007387 */ /* 0x0001e20000100a00 */
[----:B------:R-:W-:Y:S02]  /*1c4c0*/  IMAD.MOV.U32 R17, RZ, RZ, -0x40c8e179 ;  /* 0xbf371e87ff117424 */ /* 0x000fe400078e00ff */
[----:B--2---:R-:W-:Y:S01]  /*1c4d0*/  IMAD.MOV.U32 R18, RZ, RZ, 0x43f4cecc ;  /* 0x43f4ceccff127424 */ /* 0x004fe200078e00ff */
[----:B------:R2:W-:Y:S01]  /*1c4e0*/  STL.64 [R1+0xfb8], R14 ;  /* 0x000fb80e01007387 */ /* 0x0005e20000100a00 */
[----:B------:R-:W-:-:S03]  /*1c4f0*/  MOV R19, 0x3d3a2d86 ;  /* 0x3d3a2d8600137802 */ /* 0x000fc60000000f00 */
[----:B------:R3:W-:Y:S01]  /*1c500*/  STL.64 [R1+0xfc0], R10 ;  /* 0x000fc00a01007387 */ /* 0x0007e20000100a00 */
[----:B-1----:R-:W-:Y:S02]  /*1c510*/  IMAD.MOV.U32 R20, RZ, RZ, -0x755502fe ;  /* 0x8aaafd02ff147424 */ /* 0x002fe400078e00ff */
[----:B------:R-:W-:Y:S01]  /*1c520*/  IMAD.MOV.U32 R21, RZ, RZ, -0x3fe58652 ;  /* 0xc01a79aeff157424 */ /* 0x000fe200078e00ff */
[----:B------:R1:W-:Y:S01]  /*1c530*/  STL.64 [R1+0xfd8], R12 ;  /* 0x000fd80c01007387 */ /* 0x0003e20000100a00 */
[----:B0-----:R-:W-:Y:S01]  /*1c540*/  IMAD.MOV.U32 R24, RZ, RZ, 0x603144a ;  /* 0x0603144aff187424 */ /* 0x001fe200078e00ff */
[----:B------:R-:W-:Y:S02]  /*1c550*/  MOV R25, 0xbe7b66c5 ;  /* 0xbe7b66c500197802 */ /* 0x000fe40000000f00 */
[----:B------:R0:W-:Y:S01]  /*1c560*/  STL.64 [R1+0xfe0], R6 ;  /* 0x000fe00601007387 */ /* 0x0001e20000100a00 */
[----:B--2---:R-:W-:Y:S02]  /*1c570*/  IMAD.MOV.U32 R14, RZ, RZ, -0x599d9835 ;  /* 0xa66267cbff0e7424 */ /* 0x004fe400078e00ff */
[----:B------:R-:W-:Y:S01]  /*1c580*/  IMAD.MOV.U32 R15, RZ, RZ, 0x3fd5be7a ;  /* 0x3fd5be7aff0f7424 */ /* 0x000fe200078e00ff */
[----:B------:R2:W-:Y:S01]  /*1c590*/  STL.64 [R1+0xfe8], R8 ;  /* 0x000fe80801007387 */ /* 0x0005e20000100a00 */
[----:B---3--:R-:W-:Y:S01]  /*1c5a0*/  MOV R10, 0xbb753f97 ;  /* 0xbb753f97000a7802 */ /* 0x008fe20000000f00 */
[----:B------:R-:W-:-:S02]  /*1c5b0*/  IMAD.MOV.U32 R11, RZ, RZ, -0x402ee61d ;  /* 0xbfd119e3ff0b7424 */ /* 0x000fc400078e00ff */
[----:B-1----:R-:W-:Y:S01]  /*1c5c0*/  IMAD.MOV.U32 R12, RZ, RZ, 0x7aa334e1 ;  /* 0x7aa334e1ff0c7424 */ /* 0x002fe200078e00ff */
[----:B------:R-:W-:Y:S01]  /*1c5d0*/  MOV R13, 0x3fba33c6 ;  /* 0x3fba33c6000d7802 */ /* 0x000fe20000000f00 */
[----:B------:R1:W-:Y:S01]  /*1c5e0*/  STL.64 [R1+0xf78], R16 ;  /* 0x000f781001007387 */ /* 0x0003e20000100a00 */
[----:B0-----:R-:W-:Y:S01]  /*1c5f0*/  IMAD.MOV.U32 R6, RZ, RZ, -0x232dd40d ;  /* 0xdcd22bf3ff067424 */ /* 0x001fe200078e00ff */
[----:B------:R-:W-:Y:S02]  /*1c600*/  MOV R7, 0x3f948c40 ;  /* 0x3f948c4000077802 */ /* 0x000fe40000000f00 */
[----:B------:R0:W-:Y:S01]  /*1c610*/  STL.64 [R1+0xf80], R18 ;  /* 0x000f801201007387 */ /* 0x0001e20000100a00 */
[----:B--2---:R-:W-:Y:S02]  /*1c620*/  IMAD.MOV.U32 R8, RZ, RZ, 0x6b540e4a ;  /* 0x6b540e4aff087424 */ /* 0x004fe400078e00ff */
[----:B------:R-:W-:Y:S01]  /*1c630*/  IMAD.MOV.U32 R9, RZ, RZ, -0x408319d7 ;  /* 0xbf7ce629ff097424 */ /* 0x000fe200078e00ff */
[----:B------:R2:W-:Y:S01]  /*1c640*/  STL.64 [R1+0xfa0], R20 ;  /* 0x000fa01401007387 */ /* 0x0005e20000100a00 */
[----:B-1----:R-:W-:-:S03]  /*1c650*/  IMAD.MOV.U32 R16, RZ, RZ, 0x4a89b561 ;  /* 0x4a89b561ff107424 */ /* 0x002fc600078e00ff */
[----:B------:R1:W-:Y:S01]  /*1c660*/  STL.64 [R1+0xff8], R24 ;  /* 0x000ff81801007387 */ /* 0x0003e20000100a00 */
[----:B------:R-:W-:Y:S01]  /*1c670*/  MOV R17, 0xc024e9c1 ;  /* 0xc024e9c100117802 */ /* 0x000fe20000000f00 */
[----:B0-----:R-:W-:Y:S02]  /*1c680*/  IMAD.MOV.U32 R18, RZ, RZ, 0x4d316e22 ;  /* 0x4d316e22ff127424 */ /* 0x001fe400078e00ff */
[----:B------:R0:W-:Y:S01]  /*1c690*/  STL.64 [R1+0x1000], R14 ;  /* 0x0010000e01007387 */ /* 0x0001e20000100a00 */
[----:B------:R-:W-:-:S03]  /*1c6a0*/  IMAD.MOV.U32 R19, RZ, RZ, 0x40160ace ;  /* 0x40160aceff137424 */ /* 0x000fc600078e00ff */
[----:B------:R3:W-:Y:S01]  /*1c6b0*/  STL.64 [R1+0x1008], R10 ;  /* 0x0010080a01007387 */ /* 0x0007e20000100a00 */
[----:B--2---:R-:W-:Y:S01]  /*1c6c0*/  MOV R20, 0x30da5a0 ;  /* 0x030da5a000147802 */ /* 0x004fe20000000f00 */
[----:B------:R-:W-:Y:S02]  /*1c6d0*/  IMAD.MOV.U32 R21, RZ, RZ, -0x400fed45 ;  /* 0xbff012bbff157424 */ /* 0x000fe400078e00ff */
[----:B------:R2:W-:Y:S01]  /*1c6e0*/  STL.64 [R1+0x1010], R12 ;  /* 0x0010100c01007387 */ /* 0x0005e20000100a00 */
[----:B-1----:R-:W-:Y:S02]  /*1c6f0*/  IMAD.MOV.U32 R24, RZ, RZ, 0x2c7988e6 ;  /* 0x2c7988e6ff187424 */ /* 0x002fe400078e00ff */
[----:B------:R-:W-:Y:S01]  /*1c700*/  IMAD.MOV.U32 R25, RZ, RZ, -0x40add77f ;  /* 0xbf522881ff197424 */ /* 0x000fe200078e00ff */
[----:B------:R1:W-:Y:S01]  /*1c710*/  STL.64 [R1+0x1028], R6 ;  /* 0x0010280601007387 */ /* 0x0003e20000100a00 */
[----:B0-----:R-:W-:Y:S01]  /*1c720*/  MOV R14, 0xe1c91478 ;  /* 0xe1c91478000e7802 */ /* 0x001fe20000000f00 */
[----:B------:R-:W-:-:S02]  /*1c730*/  IMAD.MOV.U32 R15, RZ, RZ, 0x3d8110fe ;  /* 0x3d8110feff0f7424 */ /* 0x000fc400078e00ff */
[----:B------:R0:W-:Y:S01]  /*1c740*/  STL.64 [R1+0x1030], R8 ;  /* 0x0010300801007387 */ /* 0x0001e20000100a00 */
[----:B---3--:R-:W-:Y:S01]  /*1c750*/  MOV R10, 0x31e8c834 ;  /* 0x31e8c834000a7802 */ /* 0x008fe20000000f00 */
[----:B------:R-:W-:Y:S02]  /*1c760*/  IMAD.MOV.U32 R11, RZ, RZ, 0x3f37f34f ;  /* 0x3f37f34fff0b7424 */ /* 0x000fe400078e00ff */
[----:B--2---:R-:W-:Y:S01]  /*1c770*/  IMAD.MOV.U32 R12, RZ, RZ, 0x272abdba ;  /* 0x272abdbaff0c7424 */ /* 0x004fe200078e00ff */
[----:B------:R-:W-:Y:S01]  /*1c780*/  MOV R13, 0xbdcc326e ;  /* 0xbdcc326e000d7802 */ /* 0x000fe20000000f00 */
[----:B------:R2:W-:Y:S01]  /*1c790*/  STL.64 [R1+0xfc8], R16 ;  /* 0x000fc81001007387 */ /* 0x0005e20000100a00 */
[----:B-1----:R-:W-:Y:S02]  /*1c7a0*/  IMAD.MOV.U32 R6, RZ, RZ, -0x14756c2 ;  /* 0xfeb8a93eff067424 */ /* 0x002fe400078e00ff */
[----:B------:R-:W-:Y:S01]  /*1c7b0*/  IMAD.MOV.U32 R7, RZ, RZ, -0x40ebfce8 ;  /* 0xbf140318ff077424 */ /* 0x000fe200078e00ff */
[----:B------:R1:W-:Y:S01]  /*1c7c0*/  STL.64 [R1+0xfd0], R18 ;  /* 0x000fd01201007387 */ /* 0x0003e20000100a00 */
[----:B0-----:R-:W-:-:S02]  /*1c7d0*/  IMAD.MOV.U32 R8, RZ, RZ, 0x47565b8b ;  /* 0x47565b8bff087424 */ /* 0x001fc400078e00ff */
[----:B------:R-:W-:Y:S01]  /*1c7e0*/  IMAD.MOV.U32 R9, RZ, RZ, 0x404290e4 ;  /* 0x404290e4ff097424 */ /* 0x000fe200078e00ff */
[----:B------:R0:W-:Y:S01]  /*1c7f0*/  STL.64 [R1+0xff0], R20 ;  /* 0x000ff01401007387 */ /* 0x0001e20000100a00 */
[----:B--2---:R-:W-:-:S03]  /*1c800*/  IMAD.MOV.U32 R16, RZ, RZ, -0x493b40ef ;  /* 0xb6c4bf11ff107424 */ /* 0x004fc600078e00ff */
        /* <DEDUP_REMOVED lines=10> */
[----:B------:R-:W-:-:S02]  /*1c8b0*/  IMAD.MOV.U32 R15, RZ, RZ, -0x3fb5d9d3 ;  /* 0xc04a262dff0f7424 */ /* 0x000fc400078e00ff */
[----:B------:R2:W-:Y:S01]  /*1c8c0*/  STL.64 [R1+0x1060], R6 ;  /* 0x0010600601007387 */ /* 0x0005e20000100a00 */
[----:B---3--:R-:W-:Y:S01]  /*1c8d0*/  MOV R24, 0x8d29d8b8 ;  /* 0x8d29d8b800187802 */ /* 0x008fe20000000f00 */
[----:B------:R-:W-:Y:S02]  /*1c8e0*/  IMAD.MOV.U32 R25, RZ, RZ, -0x3fcb639d ;  /* 0xc0349c63ff197424 */ /* 0x000fe400078e00ff */
[----:B------:R3:W-:Y:S01]  /*1c8f0*/  STL.64 [R1+0x1078], R8 ;  /* 0x0010780801007387 */ /* 0x0007e20000100a00 */
[----:B-1----:R-:W-:Y:S01]  /*1c900*/  IMAD.MOV.U32 R10, RZ, RZ, -0x22008eaf ;  /* 0xddff7151ff0a7424 */ /* 0x002fe200078e00ff */
[----:B------:R-:W-:Y:S01]  /*1c910*/  MOV R11, 0x4040877f ;  /* 0x4040877f000b7802 */ /* 0x000fe20000000f00 */
[----:B0-----:R-:W-:Y:S01]  /*1c920*/  IMAD.MOV.U32 R12, RZ, RZ, -0x68fb0aa9 ;  /* 0x9704f557ff0c7424 */ /* 0x001fe200078e00ff */
[----:B------:R-:W-:Y:S01]  /*1c930*/  MOV R13, 0x4034e300 ;  /* 0x4034e300000d7802 */ /* 0x000fe20000000f00 */
[----:B------:R0:W-:Y:S01]  /*1c940*/  STL.64 [R1+0x1018], R16 ;  /* 0x0010181001007387 */ /* 0x0001e20000100a00 */
[----:B--2---:R-:W-:-:S02]  /*1c950*/  IMAD.MOV.U32 R6, RZ, RZ, -0x7db2eaba ;  /* 0x824d1546ff067424 */ /* 0x004fc400078e00ff */
[----:B------:R-:W-:Y:S01]  /*1c960*/  IMAD.MOV.U32 R7, RZ, RZ, -0x3fdbe89a ;  /* 0xc0241766ff077424 */ /* 0x000fe200078e00ff */
[----:B------:R1:W-:Y:S01]  /*1c970*/  STL.64 [R1+0x1020], R18 ;  /* 0x0010201201007387 */ /* 0x0003e20000100a00 */
[----:B---3--:R-:W-:Y:S01]  /*1c980*/  MOV R8, 0x96c95635 ;  /* 0x96c9563500087802 */ /* 0x008fe20000000f00 */
[----:B------:R-:W-:Y:S02]  /*1c990*/  IMAD.MOV.U32 R9, RZ, RZ, -0x4116555b ;  /* 0xbee9aaa5ff097424 */ /* 0x000fe400078e00ff */
[----:B------:R2:W-:Y:S01]  /*1c9a0*/  STL.64 [R1+0x1040], R20 ;  /* 0x0010401401007387 */ /* 0x0005e20000100a00 */
[----:B0-----:R-:W-:-:S03]  /*1c9b0*/  MOV R16, 0x4df23f8f ;  /* 0x4df23f8f00107802 */ /* 0x001fc60000000f00 */
        /* <DEDUP_REMOVED lines=8> */
[----:B------:R2:W-:Y:S01]  /*1ca40*/  STL.64 [R1+0x10a0], R12 ;  /* 0x0010a00c01007387 */ /* 0x0005e20000100a00 */
[----:B0-----:R-:W-:Y:S01]  /*1ca50*/  MOV R14, 0x8666bb37 ;  /* 0x8666bb37000e7802 */ /* 0x001fe20000000f00 */
[----:B------:R-:W-:-:S02]  /*1ca60*/  IMAD.MOV.U32 R15, RZ, RZ, 0x3ff6ed4d ;  /* 0x3ff6ed4dff0f7424 */ /* 0x000fc400078e00ff */
[----:B------:R0:W-:Y:S01]  /*1ca70*/  STL.64 [R1+0x10a8], R6 ;  /* 0x0010a80601007387 */ /* 0x0001e20000100a00 */
[----:B---3--:R-:W-:Y:S01]  /*1ca80*/  IMAD.MOV.U32 R10, RZ, RZ, -0x1c0ba3cb ;  /* 0xe3f45c35ff0a7424 */ /* 0x008fe200078e00ff */
[----:B------:R-:W-:Y:S02]  /*1ca90*/  MOV R11, 0x3e7327d0 ;  /* 0x3e7327d0000b7802 */ /* 0x000fe40000000f00 */
        /* <DEDUP_REMOVED lines=14> */
[----:B------:R-:W-:Y:S01]  /*1cb80*/  MOV R17, 0x40104edc ;  /* 0x40104edc00117802 */ /* 0x000fe20000000f00 */
[----:B0-----:R-:W-:Y:S02]  /*1cb90*/  IMAD.MOV.U32 R18, RZ, RZ, 0x1cae7f61 ;  /* 0x1cae7f61ff127424 */ /* 0x001fe400078e00ff */
[----:B------:R0:W-:Y:S01]  /*1cba0*/  STL.64 [R1+0x10d0], R10 ;  /* 0x0010d00a01007387 */ /* 0x0001e20000100a00 */
[----:B------:R-:W-:-:S03]  /*1cbb0*/  IMAD.MOV.U32 R19, RZ, RZ, -0x3ff435ee ;  /* 0xc00bca12ff137424 */ /* 0x000fc600078e00ff */
[----:B------:R3:W-:Y:S01]  /*1cbc0*/  STL.64 [R1+0x10d8], R12 ;  /* 0x0010d80c01007387 */ /* 0x0007e20000100a00 */
[----:B--2---:R-:W-:Y:S01]  /*1cbd0*/  MOV R20, 0xeafd4576 ;  /* 0xeafd457600147802 */ /* 0x004fe20000000f00 */
[----:B------:R-:W-:Y:S02]  /*1cbe0*/  IMAD.MOV.U32 R21, RZ, RZ, 0x3fd5d504 ;  /* 0x3fd5d504ff157424 */ /* 0x000fe400078e00ff */
[----:B------:R2:W-:Y:S01]  /*1cbf0*/  STL.64 [R1+0x10e8], R24 ;  /* 0x0010e81801007387 */ /* 0x0005e20000100a00 */
[----:B-1----:R-:W-:Y:S01]  /*1cc00*/  IMAD.MOV.U32 R14, RZ, RZ, -0x759a0054 ;  /* 0x8a65ffacff0e7424 */ /* 0x002fe200078e00ff */
[----:B------:R-:W-:Y:S02]  /*1cc10*/  MOV R15, 0xbf97d529 ;  /* 0xbf97d529000f7802 */ /* 0x000fe40000000f00 */
[----:B------:R1:W-:Y:S01]  /*1cc20*/  STL.64 [R1+0x10f0], R6 ;  /* 0x0010f00601007387 */ /* 0x0003e20000100a00 */
[----:B0-----:R-:W-:Y:S01]  /*1cc30*/  IMAD.MOV.U32 R10, RZ, RZ, 0x7e2fe4f3 ;  /* 0x7e2fe4f3ff0a7424 */ /* 0x001fe200078e00ff */
[----:B------:R-:W-:-:S02]  /*1cc40*/  MOV R11, 0xbf5e04a5 ;  /* 0xbf5e04a5000b7802 */ /* 0x000fc40000000f00 */
[----:B------:R0:W-:Y:S01]  /*1cc50*/  STL.64 [R1+0x10f8], R8 ;  /* 0x0010f80801007387 */ /* 0x0001e20000100a00 */
[----:B---3--:R-:W-:Y:S02]  /*1cc60*/  IMAD.MOV.U32 R12, RZ, RZ, -0x50d8d6c ;  /* 0xfaf27294ff0c7424 */ /* 0x008fe400078e00ff */
[----:B------:R-:W-:Y:S01]  /*1cc70*/  IMAD.MOV.U32 R13, RZ, RZ, 0x3f53d694 ;  /* 0x3f53d694ff0d7424 */ /* 0x000fe200078e00ff */
[----:B------:R3:W-:Y:S01]  /*1cc80*/  STL.64 [R1+0x10b8], R16 ;  /* 0x0010b81001007387 */ /* 0x0007e20000100a00 */
[----:B--2---:R-:W-:Y:S02]  /*1cc90*/  IMAD.MOV.U32 R24, RZ, RZ, 0x2c414c0d ;  /* 0x2c414c0dff187424 */ /* 0x004fe400078e00ff */
[----:B------:R-:W-:Y:S01]  /*1cca0*/  IMAD.MOV.U32 R25, RZ, RZ, -0x3f9c665b ;  /* 0xc06399a5ff197424 */ /* 0x000fe200078e00ff */
[----:B-1----:R-:W-:Y:S01]  /*1ccb0*/  MOV R6, 0x90a5dfd6 ;  /* 0x90a5dfd600067802 */ /* 0x002fe20000000f00 */
[----:B------:R-:W-:Y:S01]  /*1ccc0*/  IMAD.MOV.U32 R7, RZ, RZ, -0x40c6205e ;  /* 0xbf39dfa2ff077424 */ /* 0x000fe200078e00ff */
[----:B------:R1:W-:Y:S01]  /*1ccd0*/  STL.64 [R1+0x10c0], R18 ;  /* 0x0010c01201007387 */ /* 0x0003e20000100a00 */
[----:B0-----:R-:W-:Y:S01]  /*1cce0*/  MOV R8, 0xd7d0b401 ;  /* 0xd7d0b40100087802 */ /* 0x001fe20000000f00 */
[----:B------:R-:W-:-:S02]  /*1ccf0*/  IMAD.MOV.U32 R9, RZ, RZ, 0x406086f7 ;  /* 0x406086f7ff097424 */ /* 0x000fc400078e00ff */
[----:B------:R0:W-:Y:S01]  /*1cd00*/  STL.64 [R1+0x10e0], R20 ;  /* 0x0010e01401007387 */ /* 0x0001e20000100a00 */
[----:B---3--:R-:W-:-:S03]  /*1cd10*/  IMAD.MOV.U32 R16, RZ, RZ, 0x72284d2c ;  /* 0x72284d2cff107424 */ /* 0x008fc600078e00ff */
[----:B------:R2:W-:Y:S01]  /*1cd20*/  STL.64 [R1+0x1100], R14 ;  /* 0x0011000e01007387 */ /* 0x0005e20000100a00 */
[----:B------:R-:W-:-:S03]  /*1cd30*/  IMAD.MOV.U32 R17, RZ, RZ, 0x3f807746 ;  /* 0x3f807746ff117424 */ /* 0x000fc600078e00ff */
[----:B------:R3:W-:Y:S01]  /*1cd40*/  STL.64 [R1+0x1118], R10 ;  /* 0x0011180a01007387 */ /* 0x0007e20000100a00 */
[----:B-1----:R-:W-:Y:S01]  /*1cd50*/  MOV R18, 0xc88249cd ;  /* 0xc88249cd00127802 */ /* 0x002fe20000000f00 */
[----:B------:R-:W-:Y:S02]  /*1cd60*/  IMAD.MOV.U32 R19, RZ, RZ, -0x41ebc3f6 ;  /* 0xbe143c0aff137424 */ /* 0x000fe400078e00ff */
[----:B------:R1:W-:Y:S01]  /*1cd70*/  STL.64 [R1+0x1120], R12 ;  /* 0x0011200c01007387 */ /* 0x0003e20000100a00 */
[----:B0-----:R-:W-:Y:S01]  /*1cd80*/  IMAD.MOV.U32 R20, RZ, RZ, 0x311f1460 ;  /* 0x311f1460ff147424 */ /* 0x001fe200078e00ff */
[----:B------:R-:W-:Y:S02]  /*1cd90*/  MOV R21, 0x405278fb ;  /* 0x405278fb00157802 */ /* 0x000fe40000000f00 */
[----:B------:R0:W-:Y:S01]  /*1cda0*/  STL.64 [R1+0x1128], R6 ;  /* 0x0011280601007387 */ /* 0x0001e20000100a00 */
[----:B--2---:R-:W-:Y:S01]  /*1cdb0*/  IMAD.MOV.U32 R14, RZ, RZ, -0x2cfd698c ;  /* 0xd3029674ff0e7424 */ /* 0x004fe200078e00ff */
[----:B------:R-:W-:-:S02]  /*1cdc0*/  MOV R15, 0x3f8c0b02 ;  /* 0x3f8c0b02000f7802 */ /* 0x000fc40000000f00 */
[----:B------:R2:W-:Y:S01]  /*1cdd0*/  STL.64 [R1+0x1138], R24 ;  /* 0x0011381801007387 */ /* 0x0005e20000100a00 */
[----:B---3--:R-:W-:Y:S02]  /*1cde0*/  IMAD.MOV.U32 R10, RZ, RZ, -0x267437c0 ;  /* 0xd98bc840ff0a7424 */ /* 0x008fe400078e00ff */
[----:B------:R-:W-:Y:S01]  /*1cdf0*/  IMAD.MOV.U32 R11, RZ, RZ, -0x3fa11572 ;  /* 0xc05eea8eff0b7424 */ /* 0x000fe200078e00ff */
[----:B------:R3:W-:Y:S01]  /*1ce00*/  STL.64 [R1+0x1140], R8 ;  /* 0x0011400801007387 */ /* 0x0007e20000100a00 */
[----:B-1----:R-:W-:Y:S02]  /*1ce10*/  IMAD.MOV.U32 R12, RZ, RZ, -0x4d642099 ;  /* 0xb29bdf67ff0c7424 */ /* 0x002fe400078e00ff */
[----:B------:R-:W-:Y:S01]  /*1ce20*/  IMAD.MOV.U32 R13, RZ, RZ, -0x40e27ba5 ;  /* 0xbf1d845bff0d7424 */ /* 0x000fe200078e00ff */
[----:B0-----:R-:W-:Y:S01]  /*1ce30*/  MOV R6, 0xb11a1841 ;  /* 0xb11a184100067802 */ /* 0x001fe20000000f00 */
[----:B------:R-:W-:Y:S01]  /*1ce40*/  IMAD.MOV.U32 R7, RZ, RZ, 0x40446293 ;  /* 0x40446293ff077424 */ /* 0x000fe200078e00ff */
[----:B------:R0:W-:Y:S01]  /*1ce50*/  STL.64 [R1+0x1108], R16 ;  /* 0x0011081001007387 */ /* 0x0001e20000100a00 */
[----:B--2---:R-:W-:Y:S01]  /*1ce60*/  MOV R24, 0x205f94ff ;  /* 0x205f94ff00187802 */ /* 0x004fe20000000f00 */
[----:B------:R-:W-:-:S02]  /*1ce70*/  IMAD.MOV.U32 R25, RZ, RZ, 0x3eaf6148 ;  /* 0x3eaf6148ff197424 */ /* 0x000fc400078e00ff */
[----:B------:R1:W-:Y:S01]  /*1ce80*/  STL.64 [R1+0x1110], R18 ;  /* 0x0011101201007387 */ /* 0x0003e20000100a00 */
[----:B---3--:R-:W-:Y:S01]  /*1ce90*/  IMAD.MOV.U32 R8, RZ, RZ, 0x6beb0621 ;  /* 0x6beb0621ff087424 */ /* 0x008fe200078e00ff */
[----:B------:R-:W-:Y:S02]  /*1cea0*/  MOV R9, 0xc0431aec ;  /* 0xc0431aec00097802 */ /* 0x000fe40000000f00 */
[----:B------:R2:W-:Y:S04]  /*1ceb0*/  STL.64 [R1+0x1130], R20 ;  /* 0x0011301401007387 */ /* 0x0005e80000100a00 */
[----:B------:R3:W-:Y:S01]  /*1cec0*/  STL.64 [R1+0x1148], R14 ;  /* 0x0011480e01007387 */ /* 0x0007e20000100a00 */
[----:B0-----:R-:W-:Y:S01]  /*1ced0*/  MOV R16, 0xdffa7c58 ;  /* 0xdffa7c5800107802 */ /* 0x001fe20000000f00 */
[----:B------:R-:W-:-:S02]  /*1cee0*/  IMAD.MOV.U32 R17, RZ, RZ, 0x4062469e ;  /* 0x4062469eff117424 */ /* 0x000fc400078e00ff */
[----:B------:R0:W-:Y:S01]  /*1cef0*/  STL.64 [R1+0x1150], R10 ;  /* 0x0011500a01007387 */ /* 0x0001e20000100a00 */
[----:B-1----:R-:W-:Y:S01]  /*1cf00*/  IMAD.MOV.U32 R18, RZ, RZ, -0x35f17898 ;  /* 0xca0e8768ff127424 */ /* 0x002fe200078e00ff */
[----:B------:R-:W-:Y:S02]  /*1cf10*/  MOV R19, 0xc0541765 ;  /* 0xc054176500137802 */ /* 0x000fe40000000f00 */
[----:B------:R1:W-:Y:S01]  /*1cf20*/  STL.64 [R1+0x1168], R12 ;  /* 0x0011680c01007387 */ /* 0x0003e20000100a00 */
[----:B--2---:R-:W-:Y:S02]  /*1cf30*/  IMAD.MOV.U32 R20, RZ, RZ, 0x217aa43e ;  /* 0x217aa43eff147424 */ /* 0x004fe400078e00ff */
[----:B------:R-:W-:Y:S01]  /*1cf40*/  IMAD.MOV.U32 R21, RZ, RZ, 0x403131fa ;  /* 0x403131faff157424 */ /* 0x000fe200078e00ff */
[----:B------:R2:W-:Y:S01]  /*1cf50*/  STL.64 [R1+0x1170], R6 ;  /* 0x0011700601007387 */ /* 0x0005e20000100a00 */
[----:B---3--:R-:W-:Y:S01]  /*1cf60*/  IMAD.MOV.U32 R14, RZ, RZ, -0x7f6a3542 ;  /* 0x8095cabeff0e7424 */ /* 0x008fe200078e00ff */
[----:B------:R-:W-:-:S02]  /*1cf70*/  MOV R15, 0xc0191622 ;  /* 0xc0191622000f7802 */ /* 0x000fc40000000f00 */
[----:B------:R3:W-:Y:S01]  /*1cf80*/  STL.64 [R1+0x1188], R24 ;  /* 0x0011881801007387 */ /* 0x0007e20000100a00 */
[----:B0-----:R-:W-:Y:S02]  /*1cf90*/  IMAD.MOV.U32 R10, RZ, RZ, -0x6406ef78 ;  /* 0x9bf91088ff0a7424 */ /* 0x001fe400078e00ff */
[----:B------:R-:W-:Y:S01]  /*1cfa0*/  IMAD.MOV.U32 R11, RZ, RZ, 0x401477b4 ;  /* 0x401477b4ff0b7424 */ /* 0x000fe200078e00ff */
[----:B------:R0:W-:Y:S01]  /*1cfb0*/  STL.64 [R1+0x1178], R8 ;  /* 0x0011780801007387 */ /* 0x0001e20000100a00 */
[----:B-1----:R-:W-:Y:S01]  /*1cfc0*/  MOV R12, 0x4a8e94a0 ;  /* 0x4a8e94a0000c7802 */ /* 0x002fe20000000f00 */
[----:B------:R-:W-:Y:S01]  /*1cfd0*/  IMAD.MOV.U32 R13, RZ, RZ, -0x3fffbe89 ;  /* 0xc0004177ff0d7424 */ /* 0x000fe200078e00ff */
[----:B--2---:R-:W-:Y:S01]  /*1cfe0*/  MOV R6, 0x54519e31 ;  /* 0x54519e3100067802 */ /* 0x004fe20000000f00 */
[----:B------:R-:W-:Y:S01]  /*1cff0*/  IMAD.MOV.U32 R7, RZ, RZ, -0x4023b2df ;  /* 0xbfdc4d21ff077424 */ /* 0x000fe200078e00ff */
[----:B------:R1:W-:Y:S01]  /*1d000*/  STL.64 [R1+0x1158], R16 ;  /* 0x0011581001007387 */ /* 0x0003e20000100a00 */
[----:B---3--:R-:W-:Y:S01]  /*1d010*/  IMAD.MOV.U32 R24, RZ, RZ, 0x28bbd500 ;  /* 0x28bbd500ff187424 */ /* 0x008fe200078e00ff */
[----:B------:R-:W-:-:S02]  /*1d020*/  MOV R25, 0x3f9c8476 ;  /* 0x3f9c847600197802 */ /* 0x000fc40000000f00 */
[----:B------:R2:W-:Y:S01]  /*1d030*/  STL.64 [R1+0x1160], R18 ;  /* 0x0011601201007387 */ /* 0x0005e20000100a00 */
[----:B0-----:R-:W-:Y:S01]  /*1d040*/  IMAD.MOV.U32 R8, RZ, RZ, 0xeaf4767 ;  /* 0x0eaf4767ff087424 */ /* 0x001fe200078e00ff */
[----:B------:R-:W-:Y:S02]  /*1d050*/  MOV R9, 0x3fc49518 ;  /* 0x3fc4951800097802 */ /* 0x000fe40000000f00 */
[----:B------:R0:W-:Y:S04]  /*1d060*/  STL.64 [R1+0x1180], R20 ;  /* 0x0011801401007387 */ /* 0x0001e80000100a00 */
[----:B------:R3:W-:Y:S01]  /*1d070*/  STL.64 [R1+0x1190], R14 ;  /* 0x0011900e01007387 */ /* 0x0007e20000100a00 */
[----:B-1----:R-:W-:Y:S01]  /*1d080*/  IMAD.MOV.U32 R16, RZ, RZ, 0x3c3db77e ;  /* 0x3c3db77eff107424 */ /* 0x002fe200078e00ff */
[----:B------:R-:W-:-:S02]  /*1d090*/  MOV R17, 0xbe354360 ;  /* 0xbe35436000117802 */ /* 0x000fc40000000f00 */
[----:B------:R1:W-:Y:S01]  /*1d0a0*/  STL.64 [R1+0x1198], R10 ;  /* 0x0011980a01007387 */ /* 0x0003e20000100a00 */
[----:B--2---:R-:W-:Y:S02]  /*1d0b0*/  IMAD.MOV.U32 R18, RZ, RZ, 0x2ef2633d ;  /* 0x2ef2633dff127424 */ /* 0x004fe400078e00ff */
[----:B------:R-:W-:Y:S01]  /*1d0c0*/  IMAD.MOV.U32 R19, RZ, RZ, 0x3fe31498 ;  /* 0x3fe31498ff137424 */ /* 0x000fe200078e00ff */
[----:B------:R2:W-:Y:S01]  /*1d0d0*/  STL.64 [R1+0x11a0], R12 ;  /* 0x0011a00c01007387 */ /* 0x0005e20000100a00 */
[----:B0-----:R-:W-:Y:S01]  /*1d0e0*/  MOV R20, 0xc6c018a9 ;  /* 0xc6c018a900147802 */ /* 0x001fe20000000f00 */
[----:B------:R-:W-:Y:S02]  /*1d0f0*/  IMAD.MOV.U32 R21, RZ, RZ, -0x405b5ccf ;  /* 0xbfa4a331ff157424 */ /* 0x000fe400078e00ff */
[----:B------:R0:W-:Y:S01]  /*1d100*/  STL.64 [R1+0x11b8], R6 ;  /* 0x0011b80601007387 */ /* 0x0001e20000100a00 */
[----:B---3--:R-:W-:Y:S02]  /*1d110*/  IMAD.MOV.U32 R14, RZ, RZ, 0x79502d77 ;  /* 0x79502d77ff0e7424 */ /* 0x008fe400078e00ff */
[----:B------:R-:W-:Y:S01]  /*1d120*/  IMAD.MOV.U32 R15, RZ, RZ, -0x41a5713b ;  /* 0xbe5a8ec5ff0f7424 */ /* 0x000fe200078e00ff */
[----:B------:R3:W-:Y:S01]  /*1d130*/  STL.64 [R1+0x11d8], R24 ;  /* 0x0011d81801007387 */ /* 0x0007e20000100a00 */
[----:B-1----:R-:W-:-:S02]  /*1d140*/  IMAD.MOV.U32 R10, RZ, RZ, -0x1383e024 ;  /* 0xec7c1fdcff0a7424 */ /* 0x002fc400078e00ff */
[----:B------:R-:W-:Y:S01]  /*1d150*/  IMAD.MOV.U32 R11, RZ, RZ, -0x407c9847 ;  /* 0xbf8367b9ff0b7424 */ /* 0x000fe200078e00ff */
[----:B------:R1:W-:Y:S01]  /*1d160*/  STL.64 [R1+0x11c0], R8 ;  /* 0x0011c00801007387 */ /* 0x0003e20000100a00 */
[----:B--2---:R-:W-:Y:S01]  /*1d170*/  MOV R12, 0xc9758d3d ;  /* 0xc9758d3d000c7802 */ /* 0x004fe20000000f00 */
[----:B------:R-:W-:Y:S02]  /*1d180*/  IMAD.MOV.U32 R13, RZ, RZ, 0x3edaed56 ;  /* 0x3edaed56ff0d7424 */ /* 0x000fe400078e00ff */
[----:B0-----:R-:W-:Y:S01]  /*1d190*/  IMAD.MOV.U32 R6, RZ, RZ, 0x64ad326f ;  /* 0x64ad326fff067424 */ /* 0x001fe200078e00ff */
[----:B------:R-:W-:Y:S01]  /*1d1a0*/  MOV R7, 0x3f61687c ;  /* 0x3f61687c00077802 */ /* 0x000fe20000000f00 */
[----:B------:R0:W-:Y:S01]  /*1d1b0*/  STL.64 [R1+0x11a8], R16 ;  /* 0x0011a81001007387 */ /* 0x0001e20000100a00 */
[----:B---3--:R-:W-:Y:S02]  /*1d1c0*/  IMAD.MOV.U32 R24, RZ, RZ, -0x22ea8a14 ;  /* 0xdd1575ecff187424 */ /* 0x008fe400078e00ff */
[----:B------:R-:W-:Y:S01]  /*1d1d0*/  IMAD.MOV.U32 R25, RZ, RZ, 0x407462ac ;  /* 0x407462acff197424 */ /* 0x000fe200078e00ff */
[----:B------:R2:W-:Y:S01]  /*1d1e0*/  STL.64 [R1+0x11b0], R18 ;  /* 0x0011b01201007387 */ /* 0x0005e20000100a00 */
[----:B-1----:R-:W-:Y:S01]  /*1d1f0*/  IMAD.MOV.U32 R8, RZ, RZ, -0x354be970 ;  /* 0xcab41690ff087424 */ /* 0x002fe200078e00ff */
[----:B------:R-:W-:-:S02]  /*1d200*/  MOV R9, 0xc07f0fb9 ;  /* 0xc07f0fb900097802 */ /* 0x000fc40000000f00 */
[----:B------:R1:W-:Y:S01]  /*1d210*/  STL.64 [R1+0x11c8], R14 ;  /* 0x0011c80e01007387 */ /* 0x0003e20000100a00 */
[----:B0-----:R-:W-:-:S03]  /*1d220*/  IMAD.MOV.U32 R16, RZ, RZ, 0x4b8ba3fd ;  /* 0x4b8ba3fdff107424 */ /* 0x001fc600078e00ff */
[----:B------:R0:W-:Y:S01]  /*1d230*/  STL.64 [R1+0x11d0], R20 ;  /* 0x0011d01401007387 */ /* 0x0001e20000100a00 */
[----:B------:R-:W-:-:S03]  /*1d240*/  IMAD.MOV.U32 R17, RZ, RZ, 0x406a8563 ;  /* 0x406a8563ff117424 */ /* 0x000fc600078e00ff */
[----:B------:R3:W-:Y:S01]  /*1d250*/  STL.64 [R1+0x11e0], R10 ;  /* 0x0011e00a01007387 */ /* 0x0007e20000100a00 */
[----:B--2---:R-:W-:Y:S01]  /*1d260*/  MOV R18, 0xd2755202 ;  /* 0xd275520200127802 */ /* 0x004fe20000000f00 */
[----:B------:R-:W-:Y:S02]  /*1d270*/  IMAD.MOV.U32 R19, RZ, RZ, 0x402a3739 ;  /* 0x402a3739ff137424 */ /* 0x000fe400078e00ff */
[----:B------:R2:W-:Y:S01]  /*1d280*/  STL.64 [R1+0x11e8], R12 ;  /* 0x0011e80c01007387 */ /* 0x0005e20000100a00 */
[----:B-1----:R-:W-:Y:S02]  /*1d290*/  IMAD.MOV.U32 R14, RZ, RZ, 0x4564ae7d ;  /* 0x4564ae7dff0e7424 */ /* 0x002fe400078e00ff */
[----:B------:R-:W-:Y:S01]  /*1d2a0*/  IMAD.MOV.U32 R15, RZ, RZ, 0x4086d9ba ;  /* 0x4086d9baff0f7424 */ /* 0x000fe200078e00ff */
[----:B------:R1:W-:Y:S01]  /*1d2b0*/  STL.64 [R1+0x11f0], R6 ;  /* 0x0011f00601007387 */ /* 0x0003e20000100a00 */
[----:B0-----:R-:W-:Y:S01]  /*1d2c0*/  IMAD.MOV.U32 R20, RZ, RZ, -0x2d3698eb ;  /* 0xd2c96715ff147424 */ /* 0x001fe200078e00ff */
[----:B------:R-:W-:-:S02]  /*1d2d0*/  MOV R21, 0xbf9d8244 ;  /* 0xbf9d824400157802 */ /* 0x000fc40000000f00 */
[----:B------:R0:W-:Y:S01]  /*1d2e0*/  STL.64 [R1+0x1228], R24 ;  /* 0x0012281801007387 */ /* 0x0001e20000100a00 */
[----:B---3--:R-:W-:Y:S01]  /*1d2f0*/  MOV R10, 0x233f801a ;  /* 0x233f801a000a7802 */ /* 0x008fe20000000f00 */
[----:B------:R-:W-:Y:S02]  /*1d300*/  IMAD.MOV.U32 R11, RZ, RZ, -0x3f81ddca ;  /* 0xc07e2236ff0b7424 */ /* 0x000fe400078e00ff */
[----:B------:R3:W-:Y:S01]  /*1d310*/  STL.64 [R1+0x1208], R8 ;  /* 0x0012080801007387 */ /* 0x0007e20000100a00 */
[----:B--2---:R-:W-:Y:S01]  /*1d320*/  MOV R12, 0x60bc3e58 ;  /* 0x60bc3e58000c7802 */ /* 0x004fe20000000f00 */
[----:B------:R-:W-:Y:S02]  /*1d330*/  IMAD.MOV.U32 R13, RZ, RZ, -0x3f8a81b5 ;  /* 0xc0757e4bff0d7424 */ /* 0x000fe400078e00ff */
[----:B-1----:R-:W-:Y:S01]  /*1d340*/  IMAD.MOV.U32 R6, RZ, RZ, 0x482a6b51 ;  /* 0x482a6b51ff067424 */ /* 0x002fe200078e00ff */
[----:B------:R-:W-:Y:S01]  /*1d350*/  MOV R7, 0x40657e76 ;  /* 0x40657e7600077802 */ /* 0x000fe20000000f00 */
[----:B------:R1:W-:Y:S01]  /*1d360*/  STL.64 [R1+0x11f8], R16 ;  /* 0x0011f81001007387 */ /* 0x0003e20000100a00 */
[----:B0-----:R-:W-:Y:S01]  /*1d370*/  MOV R24, 0xf4b0bff ;  /* 0x0f4b0bff00187802 */ /* 0x001fe20000000f00 */
[----:B------:R-:W-:-:S02]  /*1d380*/  IMAD.MOV.U32 R25, RZ, RZ, 0x400727bb ;  /* 0x400727bbff197424 */ /* 0x000fc400078e00ff */
[----:B------:R0:W-:Y:S01]  /*1d390*/  STL.64 [R1+0x1200], R18 ;  /* 0x0012001201007387 */ /* 0x0001e20000100a00 */
[----:B---3--:R-:W-:Y:S02]  /*1d3a0*/  IMAD.MOV.U32 R8, RZ, RZ, -0x55d2c28c ;  /* 0xaa2d3d74ff087424 */ /* 0x008fe400078e00ff */
[----:B------:R-:W-:Y:S01]  /*1d3b0*/  IMAD.MOV.U32 R9, RZ, RZ, 0x3f226665 ;  /* 0x3f226665ff097424 */ /* 0x000fe200078e00ff */
[----:B------:R2:W-:Y:S01]  /*1d3c0*/  STL.64 [R1+0x1210], R14 ;  /* 0x0012100e01007387 */ /* 0x0005e20000100a00 */
[----:B-1----:R-:W-:-:S03]  /*1d3d0*/  MOV R16, 0x549f7d79 ;  /* 0x549f7d7900107802 */ /* 0x002fc60000000f00 */
[----:B------:R1:W-:Y:S01]  /*1d3e0*/  STL.64 [R1+0x1218], R10 ;  /* 0x0012180a01007387 */ /* 0x0003e20000100a00 */
[----:B------:R-:W-:Y:S02]  /*1d3f0*/  IMAD.MOV.U32 R17, RZ, RZ, -0x3fad2f66 ;  /* 0xc052d09aff117424 */ /* 0x000fe400078e00ff */
[----:B0-----:R-:W-:Y:S01]  /*1d400*/  IMAD.MOV.U32 R18, RZ, RZ, -0x3cdc45bc ;  /* 0xc323ba44ff127424 */ /* 0x001fe200078e00ff */
[----:B------:R0:W-:Y:S01]  /*1d410*/  STL.64 [R1+0x1220], R20 ;  /* 0x0012201401007387 */ /* 0x0001e20000100a00 */
[----:B------:R-:W-:-:S03]  /*1d420*/  MOV R19, 0x4050a142 ;  /* 0x4050a14200137802 */ /* 0x000fc60000000f00 */
[----:B------:R3:W-:Y:S01]  /*1d430*/  STL.64 [R1+0x1230], R12 ;  /* 0x0012300c01007387 */ /* 0x0007e20000100a00 */
[----:B--2---:R-:W-:Y:S02]  /*1d440*/  IMAD.MOV.U32 R14, RZ, RZ, -0x58855efb ;  /* 0xa77aa105ff0e7424 */ /* 0x004fe400078e00ff */
[----:B------:R-:W-:Y:S01]  /*1d450*/  IMAD.MOV.U32 R15, RZ, RZ, -0x3fc38d70 ;  /* 0xc03c7290ff0f7424 */ /* 0x000fe200078e00ff */
[----:B------:R2:W-:Y:S01]  /*1d460*/  STL.64 [R1+0x1238], R6 ;  /* 0x0012380601007387 */ /* 0x0005e20000100a00 */
[----:B-1----:R-:W-:Y:S01]  /*1d470*/  MOV R10, 0xe94c0d42 ;  /* 0xe94c0d42000a7802 */ /* 0x002fe20000000f00 */
[----:B------:R-:W-:Y:S02]  /*1d480*/  IMAD.MOV.U32 R11, RZ, RZ, -0x415673e2 ;  /* 0xbea98c1eff0b7424 */ /* 0x000fe400078e00ff */
[----:B------:R1:W-:Y:S01]  /*1d490*/  STL.64 [R1+0x1278], R24 ;  /* 0x0012781801007387 */ /* 0x0003e20000100a00 */
[----:B0-----:R-:W-:Y:S02]  /*1d4a0*/  IMAD.MOV.U32 R20, RZ, RZ, 0x69db732d ;  /* 0x69db732dff147424 */ /* 0x001fe400078e00ff */
[----:B------:R-:W-:Y:S01]  /*1d4b0*/  IMAD.MOV.U32 R21, RZ, RZ, -0x3fe1ee0d ;  /* 0xc01e11f3ff157424 */ /* 0x000fe200078e00ff */
[----:B------:R0:W-:Y:S01]  /*1d4c0*/  STL.64 [R1+0x1240], R8 ;  /* 0x0012400801007387 */ /* 0x0001e20000100a00 */
[----:B---3--:R-:W-:Y:S01]  /*1d4d0*/  IMAD.MOV.U32 R12, RZ, RZ, 0x33c28106 ;  /* 0x33c28106ff0c7424 */ /* 0x008fe200078e00ff */
[----:B------:R-:W-:Y:S01]  /*1d4e0*/  MOV R13, 0x40231498 ;  /* 0x40231498000d7802 */ /* 0x000fe20000000f00 */
[----:B--2---:R-:W-:Y:S01]  /*1d4f0*/  IMAD.MOV.U32 R6, RZ, RZ, 0x413bd03 ;  /* 0x0413bd03ff067424 */ /* 0x004fe200078e00ff */
[----:B------:R-:W-:Y:S01]  /*1d500*/  MOV R7, 0xbe9f47ea ;  /* 0xbe9f47ea00077802 */ /* 0x000fe20000000f00 */
[----:B------:R2:W-:Y:S01]  /*1d510*/  STL.64 [R1+0x1248], R16 ;  /* 0x0012481001007387 */ /* 0x0005e20000100a00 */
[----:B-1----:R-:W-:Y:S01]  /*1d520*/  IMAD.MOV.U32 R24, RZ, RZ, 0x6f39f917 ;  /* 0x6f39f917ff187424 */ /* 0x002fe200078e00ff */
[----:B------:R-:W-:-:S02]  /*1d530*/  MOV R25, 0x40a1211c ;  /* 0x40a1211c00197802 */ /* 0x000fc40000000f00 */
[----:B------:R1:W-:Y:S01]  /*1d540*/  STL.64 [R1+0x1250], R18 ;  /* 0x0012501201007387 */ /* 0x0003e20000100a00 */
[----:B0-----:R-:W-:Y:S02]  /*1d550*/  IMAD.MOV.U32 R8, RZ, RZ, 0x38dc7845 ;  /* 0x38dc7845ff087424 */ /* 0x001fe400078e00ff */
[----:B------:R-:W-:Y:S01]  /*1d560*/  IMAD.MOV.U32 R9, RZ, RZ, -0x40163402 ;  /* 0xbfe9cbfeff097424 */ /* 0x000fe200078e00ff */
[----:B------:R0:W-:Y:S01]  /*1d570*/  STL.64 [R1+0x1258], R14 ;  /* 0x0012580e01007387 */ /* 0x0001e20000100a00 */
[----:B--2---:R-:W-:-:S03]  /*1d580*/  IMAD.MOV.U32 R16, RZ, RZ, -0x5af264f2 ;  /* 0xa50d9b0eff107424 */ /* 0x004fc600078e00ff */
[----:B------:R2:W-:Y:S01]  /*1d590*/  STL.64 [R1+0x1260], R10 ;  /* 0x0012600a01007387 */ /* 0x0005e20000100a00 */
[----:B------:R-:W-:Y:S01]  /*1d5a0*/  MOV R17, 0xbfcaae9f ;  /* 0xbfcaae9f00117802 */ /* 0x000fe20000000f00 */
[----:B-1----:R-:W-:Y:S02]  /*1d5b0*/  IMAD.MOV.U32 R18, RZ, RZ, 0x30c9aff6 ;  /* 0x30c9aff6ff127424 */ /* 0x002fe400078e00ff */
[----:B------:R1:W-:Y:S01]  /*1d5c0*/  STL.64 [R1+0x1268], R12 ;  /* 0x0012680c01007387 */ /* 0x0003e20000100a00 */
[----:B------:R-:W-:-:S03]  /*1d5d0*/  IMAD.MOV.U32 R19, RZ, RZ, 0x3f235a96 ;  /* 0x3f235a96ff137424 */ /* 0x000fc600078e00ff */
[----:B------:R3:W-:Y:S01]  /*1d5e0*/  STL.64 [R1+0x1270], R20 ;  /* 0x0012701401007387 */ /* 0x0007e20000100a00 */
[----:B0-----:R-:W-:Y:S01]  /*1d5f0*/  MOV R14, 0x8abda2e3 ;  /* 0x8abda2e3000e7802 */ /* 0x001fe20000000f00 */
[----:B------:R-:W-:Y:S02]  /*1d600*/  IMAD.MOV.U32 R15, RZ, RZ, 0x3fe2b6ed ;  /* 0x3fe2b6edff0f7424 */ /* 0x000fe400078e00ff */
[----:B------:R0:W-:Y:S01]  /*1d610*/  STL.64 [R1+0x1280], R6 ;  /* 0x0012800601007387 */ /* 0x0001e20000100a00 */
[----:B--2---:R-:W-:Y:S01]  /*1d620*/  MOV R10, 0x970da277 ;  /* 0x970da277000a7802 */ /* 0x004fe20000000f00 */
[----:B------:R-:W-:Y:S02]  /*1d630*/  IMAD.MOV.U32 R11, RZ, RZ, 0x3faa1cba ;  /* 0x3faa1cbaff0b7424 */ /* 0x000fe400078e00ff */
[----:B------:R2:W-:Y:S01]  /*1d640*/  STL.64 [R1+0x12c8], R24 ;  /* 0x0012c81801007387 */ /* 0x0005e20000100a00 */
[----:B-1----:R-:W-:Y:S01]  /*1d650*/  IMAD.MOV.U32 R12, RZ, RZ, 0x4f19f2c4 ;  /* 0x4f19f2c4ff0c7424 */ /* 0x002fe200078e00ff */
[----:B------:R-:W-:-:S02]  /*1d660*/  MOV R13, 0xbfa0ee0f ;  /* 0xbfa0ee0f000d7802 */ /* 0x000fc40000000f00 */
[----:B------:R1:W-:Y:S01]  /*1d670*/  STL.64 [R1+0x1288], R8 ;  /* 0x0012880801007387 */ /* 0x0003e20000100a00 */
[----:B---3--:R-:W-:Y:S01]  /*1d680*/  MOV R20, 0x7d9b7a22 ;  /* 0x7d9b7a2200147802 */ /* 0x008fe20000000f00 */
[----:B------:R-:W-:Y:S02]  /*1d690*/  IMAD.MOV.U32 R21, RZ, RZ, -0x3f71133b ;  /* 0xc08eecc5ff157424 */ /* 0x000fe400078e00ff */
[----:B0-----:R-:W-:Y:S01]  /*1d6a0*/  IMAD.MOV.U32 R6, RZ, RZ, 0x3f907c55 ;  /* 0x3f907c55ff067424 */ /* 0x001fe200078e00ff */
[----:B------:R0:W-:Y:S01]  /*1d6b0*/  STL.64 [R1+0x1290], R14 ;  /* 0x0012900e01007387 */ /* 0x0001e20000100a00 */
[----:B------:R-:W-:Y:S01]  /*1d6c0*/  IMAD.MOV.U32 R7, RZ, RZ, 0x3f8ef19b ;  /* 0x3f8ef19bff077424 */ /* 0x000fe200078e00ff */
[----:B--2---:R-:W-:Y:S02]  /*1d6d0*/  DMUL R24, R26, R30 ;  /* 0x0000001e1a187228 */ /* 0x004fe40000000000 */
[----:B------:R2:W-:Y:S01]  /*1d6e0*/  STL.64 [R1+0x1298], R16 ;  /* 0x0012981001007387 */ /* 0x0005e20000100a00 */
[----:B-1----:R-:W-:-:S03]  /*1d6f0*/  IMAD.MOV.U32 R8, RZ, RZ, 0x495b65de ;  /* 0x495b65deff087424 */ /* 0x002fc600078e00ff */
[----:B------:R1:W-:Y:S01]  /*1d700*/  STL.64 [R1+0x12a0], R18 ;  /* 0x0012a01201007387 */ /* 0x0003e20000100a00 */
[----:B------:R-:W-:-:S03]  /*1d710*/  IMAD.MOV.U32 R9, RZ, RZ, -0x3f61de91 ;  /* 0xc09e216fff097424 */ /* 0x000fc600078e00ff */
[----:B------:R3:W-:Y:S01]  /*1d720*/  STL.64 [R1+0x12a8], R10 ;  /* 0x0012a80a01007387 */ /* 0x0007e20000100a00 */
[----:B0-----:R-:W-:Y:S01]  /*1d730*/  MOV R14, 0xbdff74b9 ;  /* 0xbdff74b9000e7802 */ /* 0x001fe20000000f00 */
[----:B------:R-:W-:Y:S02]  /*1d740*/  IMAD.MOV.U32 R15, RZ, RZ, -0x403b9d75 ;  /* 0xbfc4628bff0f7424 */ /* 0x000fe400078e00ff */
[----:B------:R0:W-:Y:S01]  /*1d750*/  STL.64 [R1+0x12b0], R12 ;  /* 0x0012b00c01007387 */ /* 0x0001e20000100a00 */
[----:B--2---:R-:W-:Y:S02]  /*1d760*/  IMAD.MOV.U32 R16, RZ, RZ, -0x3e789b85 ;  /* 0xc187647bff107424 */ /* 0x004fe400078e00ff */
[----:B------:R-:W-:Y:S01]  /*1d770*/  IMAD.MOV.U32 R17, RZ, RZ, -0x3f5d3180 ;  /* 0xc0a2ce80ff117424 */ /* 0x000fe200078e00ff */
[----:B------:R2:W-:Y:S01]  /*1d780*/  STL.64 [R1+0x12b8], R6 ;  /* 0x0012b80601007387 */ /* 0x0005e20000100a00 */
[----:B-1----:R-:W-:Y:S01]  /*1d790*/  MOV R18, 0xc69d7a8d ;  /* 0xc69d7a8d00127802 */ /* 0x002fe20000000f00 */
[----:B------:R-:W-:-:S02]  /*1d7a0*/  IMAD.MOV.U32 R19, RZ, RZ, 0x4086ddbb ;  /* 0x4086ddbbff137424 */ /* 0x000fc400078e00ff */
[----:B------:R1:W-:Y:S01]  /*1d7b0*/  STL.64 [R1+0x12c0], R20 ;  /* 0x0012c01401007387 */ /* 0x0003e20000100a00 */
[----:B---3--:R-:W-:Y:S01]  /*1d7c0*/  IMAD.MOV.U32 R10, RZ, RZ, -0x706b55d6 ;  /* 0x8f94aa2aff0a7424 */ /* 0x008fe200078e00ff */
[----:B------:R-:W-:Y:S02]  /*1d7d0*/  MOV R11, 0x409e93fe ;  /* 0x409e93fe000b7802 */ /* 0x000fe40000000f00 */
[----:B------:R3:W-:Y:S01]  /*1d7e0*/  STL.64 [R1+0x12d0], R8 ;  /* 0x0012d00801007387 */ /* 0x0007e20000100a00 */
[----:B0-----:R-:W-:Y:S02]  /*1d7f0*/  IMAD.MOV.U32 R12, RZ, RZ, -0x22f680c9 ;  /* 0xdd097f37ff0c7424 */ /* 0x001fe400078e00ff */
[----:B------:R-:W-:Y:S01]  /*1d800*/  IMAD.MOV.U32 R13, RZ, RZ, -0x3f787b40 ;  /* 0xc08784c0ff0d7424 */ /* 0x000fe200078e00ff */
[----:B------:R0:W-:Y:S01]  /*1d810*/  STL.64 [R1+0x12f0], R4 ;  /* 0x0012f00401007387 */ /* 0x0001e20000100a00 */
[----:B--2---:R-:W-:Y:S01]  /*1d820*/  IMAD.MOV.U32 R6, RZ, RZ, 0x61d37922 ;  /* 0x61d37922ff067424 */ /* 0x004fe200078e00ff */
[----:B------:R-:W-:-:S02]  /*1d830*/  MOV R7, 0x3f552b59 ;  /* 0x3f552b5900077802 */ /* 0x000fc40000000f00 */
[----:B------:R2:W-:Y:S01]  /*1d840*/  STL.64 [R1+0x12d8], R14 ;  /* 0x0012d80e01007387 */ /* 0x0005e20000100a00 */
[----:B-1----:R-:W-:Y:S01]  /*1d850*/  IMAD.MOV.U32 R20, RZ, RZ, 0x7b2e5ff5 ;  /* 0x7b2e5ff5ff147424 */ /* 0x002fe200078e00ff */
[----:B------:R-:W-:Y:S02]  /*1d860*/  MOV R21, 0xc07555ec ;  /* 0xc07555ec00157802 */ /* 0x000fe40000000f00 */
[----:B------:R1:W-:Y:S01]  /*1d870*/  STL.64 [R1+0x12e0], R10 ;  /* 0x0012e00a01007387 */ /* 0x0003e20000100a00 */
[----:B---3--:R-:W-:Y:S02]  /*1d880*/  IMAD.MOV.U32 R8, RZ, RZ, -0x7a866d55 ;  /* 0x857992abff087424 */ /* 0x008fe400078e00ff */
[----:B------:R-:W-:Y:S01]  /*1d890*/  IMAD.MOV.U32 R9, RZ, RZ, -0x411b0ef3 ;  /* 0xbee4f10dff097424 */ /* 0x000fe200078e00ff */
[----:B0-----:R-:W-:Y:S01]  /*1d8a0*/  DFMA R4, -R2, R24, R26 ;  /* 0x000000180204722b */ /* 0x001fe2000000011a */
[----:B------:R0:W-:Y:S01]  /*1d8b0*/  STL.64 [R1+0x12e8], R16 ;  /* 0x0012e81001007387 */ /* 0x0001e20000100a00 */
[----:B--2---:R-:W-:Y:S01]  /*1d8c0*/  IMAD.MOV.U32 R14, RZ, RZ, 0x33000f3b ;  /* 0x33000f3bff0e7424 */ /* 0x004fe200078e00ff */
[----:B------:R-:W-:-:S02]  /*1d8d0*/  MOV R15, 0xc05c30d4 ;  /* 0xc05c30d4000f7802 */ /* 0x000fc40000000f00 */
[----:B------:R2:W-:Y:S01]  /*1d8e0*/  STL.64 [R1+0x12f8], R6 ;  /* 0x0012f80601007387 */ /* 0x0005e20000100a00 */
[----:B-1----:R-:W-:Y:S01]  /*1d8f0*/  MOV R10, 0x2d01f9ee ;  /* 0x2d01f9ee000a7802 */ /* 0x002fe20000000f00 */
[----:B------:R-:W-:Y:S01]  /*1d900*/  IMAD.MOV.U32 R11, RZ, RZ, 0x4060b205 ;  /* 0x4060b205ff0b7424 */ /* 0x000fe200078e00ff */
[----:B------:R-:W-:Y:S01]  /*1d910*/  DFMA R24, R30, R4, R24 ;  /* 0x000000041e18722b */ /* 0x000fe20000000018 */
[----:B------:R1:W-:Y:S01]  /*1d920*/  STL.64 [R1+0x1300], R12 ;  /* 0x0013000c01007387 */ /* 0x0003e20000100a00 */
[----:B------:R-:W-:Y:S02]  /*1d930*/  IMAD.MOV.U32 R4, RZ, RZ, 0x47d911f2 ;  /* 0x47d911f2ff047424 */ /* 0x000fe400078e00ff */
[----:B0-----:R-:W-:Y:S01]  /*1d940*/  IMAD.MOV.U32 R16, RZ, RZ, 0xf314c0d ;  /* 0x0f314c0dff107424 */ /* 0x001fe200078e00ff */
[----:B------:R0:W-:Y:S01]  /*1d950*/  STL.64 [R1+0x1308], R18 ;  /* 0x0013081201007387 */ /* 0x0001e20000100a00 */
[----:B------:R-:W-:Y:S01]  /*1d960*/  IMAD.MOV.U32 R17, RZ, RZ, 0x404727bb ;  /* 0x404727bbff117424 */ /* 0x000fe200078e00ff */
[----:B--2---:R-:W-:-:S02]  /*1d970*/  MOV R6, 0x5b39c078 ;  /* 0x5b39c07800067802 */ /* 0x004fc40000000f00 */
[----:B------:R2:W-:Y:S01]  /*1d980*/  STL.64 [R1+0x1310], R20 ;  /* 0x0013101401007387 */ /* 0x0005e20000100a00 */
[----:B------:R-:W-:Y:S02]  /*1d990*/  IMAD.MOV.U32 R7, RZ, RZ, -0x411f61fa ;  /* 0xbee09e06ff077424 */ /* 0x000fe400078e00ff */
[----:B------:R-:W-:Y:S01]  /*1d9a0*/  FFMA R0, RZ, R3, R25 ;  /* 0x00000003ff007223 */ /* 0x000fe20000000019 */
[----:B------:R-:W-:Y:S01]  /*1d9b0*/  IMAD.MOV.U32 R5, RZ, RZ, 0x3ff1f3c0 ;  /* 0x3ff1f3c0ff057424 */ /* 0x000fe200078e00ff */
[----:B------:R3:W-:Y:S01]  /*1d9c0*/  STL.64 [R1+0x1318], R8 ;  /* 0x0013180801007387 */ /* 0x0007e20000100a00 */
[----:B-1----:R-:W-:Y:S01]  /*1d9d0*/  IMAD.MOV.U32 R12, RZ, RZ, -0xe8963 ;  /* 0xfff1769dff0c7424 */ /* 0x002fe200078e00ff */
[----:B------:R-:W-:Y:S02]  /*1d9e0*/  MOV R13, 0xc02d057d ;  /* 0xc02d057d000d7802 */ /* 0x000fe40000000f00 */
[----:B------:R1:W-:Y:S01]  /*1d9f0*/  STL.64 [R1+0x1320], R10 ;  /* 0x0013200a01007387 */ /* 0x0003e20000100a00 */
[----:B0-----:R-:W-:Y:S01]  /*1da00*/  IMAD.MOV.U32 R18, RZ, RZ, 0x14be7336 ;  /* 0x14be7336ff127424 */ /* 0x001fe200078e00ff */
[----:B------:R-:W-:Y:S01]  /*1da10*/  FSETP.GT.AND P0, PT, |R0|, 1.469367938527859385e-39, PT ;  /* 0x001000000000780b */ /* 0x000fe20003f04200 */
[----:B------:R-:W-:Y:S01]  /*1da20*/  IMAD.MOV.U32 R19, RZ, RZ, 0x4026393a ;  /* 0x4026393aff137424 */ /* 0x000fe200078e00ff */
[----:B------:R0:W-:Y:S01]  /*1da30*/  STL.64 [R1+0x1328], R14 ;  /* 0x0013280e01007387 */ /* 0x0001e20000100a00 */
[----:B--2---:R-:W-:Y:S01]  /*1da40*/  MOV R20, 0xc7275f11 ;  /* 0xc7275f1100147802 */ /* 0x004fe20000000f00 */
[----:B------:R-:W-:-:S02]  /*1da50*/  IMAD.MOV.U32 R21, RZ, RZ, -0x3fef52dd ;  /* 0xc010ad23ff157424 */ /* 0x000fc400078e00ff */
[----:B------:R2:W-:Y:S01]  /*1da60*/  STL.64 [R1+0x1330], R16 ;  /* 0x0013301001007387 */ /* 0x0005e20000100a00 */
[----:B---3--:R-:W-:Y:S01]  /*1da70*/  MOV R8, 0x1b50cc3 ;  /* 0x01b50cc300087802 */ /* 0x008fe20000000f00 */
[----:B------:R-:W-:Y:S02]  /*1da80*/  IMAD.MOV.U32 R9, RZ, RZ, -0x4017a9ca ;  /* 0xbfe85636ff097424 */ /* 0x000fe400078e00ff */
[----:B-1----:R-:W-:Y:S01]  /*1da90*/  IMAD.MOV.U32 R10, RZ, RZ, 0x6fac42ee ;  /* 0x6fac42eeff0a7424 */ /* 0x002fe200078e00ff */
[----:B------:R-:W-:Y:S01]  /*1daa0*/  MOV R11, 0x3fd73534 ;  /* 0x3fd73534000b7802 */ /* 0x000fe20000000f00 */
[----:B------:R1:W-:Y:S01]  /*1dab0*/  STL.64 [R1+0x1338], R6 ;  /* 0x0013380601007387 */ /* 0x0003e20000100a00 */
[----:B0-----:R-:W-:Y:S02]  /*1dac0*/  IMAD.MOV.U32 R14, RZ, RZ, 0x728f44d1 ;  /* 0x728f44d1ff0e7424 */ /* 0x001fe400078e00ff */
[----:B------:R-:W-:Y:S01]  /*1dad0*/  IMAD.MOV.U32 R15, RZ, RZ, 0x3fcc603b ;  /* 0x3fcc603bff0f7424 */ /* 0x000fe200078e00ff */
[----:B------:R1:W-:Y:S01]  /*1dae0*/  STL.64 [R1+0x1340], R12 ;  /* 0x0013400c01007387 */ /* 0x0003e20000100a00 */
[----:B--2---:R-:W-:Y:S01]  /*1daf0*/  MOV R16, 0xa04b635e ;  /* 0xa04b635e00107802 */ /* 0x004fe20000000f00 */
[----:B------:R-:W-:-:S02]  /*1db00*/  IMAD.MOV.U32 R17, RZ, RZ, 0x3fdf284b ;  /* 0x3fdf284bff117424 */ /* 0x000fc400078e00ff */
[----:B------:R1:W-:Y:S04]  /*1db10*/  STL.64 [R1+0x1348], R18 ;  /* 0x0013481201007387 */ /* 0x0003e80000100a00 */
[----:B------:R1:W-:Y:S04]  /*1db20*/  STL.64 [R1+0x1350], R20 ;  /* 0x0013501401007387 */ /* 0x0003e80000100a00 */
[----:B------:R1:W-:Y:S04]  /*1db30*/  STL.64 [R1+0x1358], R28 ;  /* 0x0013581c01007387 */ /* 0x0003e80000100a00 */
[----:B------:R1:W-:Y:S04]  /*1db40*/  STL.64 [R1+0x1360], R4 ;  /* 0x0013600401007387 */ /* 0x0003e80000100a00 */
[----:B------:R1:W-:Y:S04]  /*1db50*/  STL.64 [R1+0x1368], R8 ;  /* 0x0013680801007387 */ /* 0x0003e80000100a00 */
[----:B------:R1:W-:Y:S04]  /*1db60*/  STL.64 [R1+0x1370], R10 ;  /* 0x0013700a01007387 */ /* 0x0003e80000100a00 */
[----:B------:R1:W-:Y:S04]  /*1db70*/  STL.64 [R1+0x1378], R14 ;  /* 0x0013780e01007387 */ /* 0x0003e80000100a00 */
[----:B------:R1:W-:Y:S01]  /*1db80*/  STL.64 [R1+0x1380], R16 ;  /* 0x0013801001007387 */ /* 0x0003e20000100a00 */
[----:B------:R-:W-:Y:S05]  /*1db90*/  @P0 BRA P1, `(.L_x_3167) ;  /* 0x0000000000200947 */ /* 0x000fea0000800000 */
[----:B-1----:R-:W-:Y:S01]  /*1dba0*/  IMAD.MOV.U32 R8, RZ, RZ, R26 ;  /* 0x000000ffff087224 */ /* 0x002fe200078e001a */
[----:B------:R-:W-:Y:S01]  /*1dbb0*/  MOV R9, R27 ;  /* 0x0000001b00097202 */ /* 0x000fe20000000f00 */
[----:B------:R-:W-:Y:S01]  /*1dbc0*/  IMAD.MOV.U32 R6, RZ, RZ, R2 ;  /* 0x000000ffff067224 */ /* 0x000fe200078e0002 */
[----:B------:R-:W-:Y:S01]  /*1dbd0*/  MOV R0, 0x1dc00 ;  /* 0x0001dc0000007802 */ /* 0x000fe20000000f00 */
[----:B------:R-:W-:-:S07]  /*1dbe0*/  IMAD.MOV.U32 R7, RZ, RZ, R3 ;  /* 0x000000ffff077224 */ /* 0x000fce00078e0003 */
[----:B------:R-:W-:Y:S05]  /*1dbf0*/  CALL.REL.NOINC `($__internal_15_$__cuda_sm20_div_rn_f64_full) ;  /* 0x000003d8000c7944 */ /* 0x000fea0003c00000 */
[----:B------:R-:W-:Y:S01]  /*1dc00*/  MOV R24, R6 ;  /* 0x0000000600187202 */ /* 0x000fe20000000f00 */
[----:B------:R-:W-:-:S07]  /*1dc10*/  IMAD.MOV.U32 R25, RZ, RZ, R7 ;  /* 0x000000ffff197224 */ /* 0x000fce00078e0007 */
.L_x_3167:
[----:B------:R-:W-:Y:S05]  /*1dc20*/  BSYNC B2 ;  /* 0x0000000000027941 */ /* 0x000fea0003800000 */
.L_x_3166:
[----:B-1----:R-:W0:Y:S01]  /*1dc30*/  MUFU.RCP64H R5, R3 ;  /* 0x0000000300057308 */ /* 0x002e220000001800 */
[----:B------:R-:W-:Y:S01]  /*1dc40*/  IMAD.MOV.U32 R4, RZ, RZ, 0x1 ;  /* 0x00000001ff047424 */ /* 0x000fe200078e00ff */
[----:B------:R-:W-:Y:S01]  /*1dc50*/  FSETP.GEU.AND P1, PT, |R23|, 6.5827683646048100446e-37, PT ;  /* 0x036000001700780b */ /* 0x000fe20003f2e200 */
[----:B------:R-:W-:Y:S04]  /*1dc60*/  BSSY B2, `(.L_x_3168) ;  /* 0x0000012000027945 */ /* 0x000fe80003800000 */
        /* <DEDUP_REMOVED lines=17> */
.L_x_3169:
[----:B------:R-:W-:Y:S05]  /*1dd80*/  BSYNC B2 ;  /* 0x0000000000027941 */ /* 0x000fea0003800000 */
.L_x_3168:
[----:B------:R-:W-:Y:S01]  /*1dd90*/  DSETP.GT.AND P0, PT, R6, 1, PT ;  /* 0x3ff000000600742a */ /* 0x000fe20003f04000 */
[----:B------:R-:W-:-:S13]  /*1dda0*/  BSSY B4, `(.L_x_3170) ;  /* 0x0000158000047945 */ /* 0x000fda0003800000 */
[----:B------:R-:W-:Y:S05]  /*1ddb0*/  @P0 BRA `(.L_x_3171) ;  /* 0x0000000800b40947 */ /* 0x000fea0003800000 */
[----:B------:R-:W-:Y:S01]  /*1ddc0*/  DSETP.GEU.AND P0, PT, R6, 1, PT ;  /* 0x3ff000000600742a */ /* 0x000fe20003f0e000 */
[----:B------:R-:W-:-:S13]  /*1ddd0*/  CS2R R22, SRZ ;  /* 0x0000000000167805 */ /* 0x000fda000001ff00 */
[----:B------:R-:W-:Y:S05]  /*1dde0*/  @P0 BRA `(.L_x_3172) ;  /* 0x00000014004c0947 */ /* 0x000fea0003800000 */
[C---:B------:R-:W-:Y:S01]  /*1ddf0*/  FSETP.GEU.FTZ.AND P1, PT, R25.reuse, 1.7916666269302368164, PT ;  /* 0x3fe555551900780b */ /* 0x040fe20003f3e000 */
[----:B------:R-:W-:Y:S01]  /*1de00*/  BSSY B2, `(.L_x_3173) ;  /* 0x0000088000027945 */ /* 0x000fe20003800000 */
[----:B------:R-:W-:-:S13]  /*1de10*/  FSETP.GT.FTZ.AND P0, PT, R25, -1.6999999284744262695, PT ;  /* 0xbfd999991900780b */ /* 0x000fda0003f14000 */
[----:B------:R-:W-:Y:S05]  /*1de20*/  @P0 BRA !P1, `(.L_x_3174) ;  /* 0x0000000400440947 */ /* 0x000fea0004800000 */
[----:B------:R-:W-:Y:S01]  /*1de30*/  DADD R4, R24, 1 ;  /* 0x3ff0000018047429 */ /* 0x000fe20000000000 */
[----:B------:R-:W-:-:S09]  /*1de40*/  IMAD.MOV.U32 R17, RZ, RZ, -0x3ff ;  /* 0xfffffc01ff117424 */ /* 0x000fd200078e00ff */
[----:B------:R-:W-:Y:S01]  /*1de50*/  ISETP.GT.AND P0, PT, R5, 0xfffff, PT ;  /* 0x000fffff0500780c */ /* 0x000fe20003f04270 */
[----:B------:R-:W-:Y:S01]  /*1de60*/  IMAD.MOV.U32 R6, RZ, RZ, R4 ;  /* 0x000000ffff067224 */ /* 0x000fe200078e0004 */
[----:B------:R-:W-:Y:S01]  /*1de70*/  MOV R0, R5 ;  /* 0x0000000500007202 */ /* 0x000fe20000000f00 */
[----:B------:R-:W-:-:S10]  /*1de80*/  IMAD.MOV.U32 R7, RZ, RZ, R5 ;  /* 0x000000ffff077224 */ /* 0x000fd400078e0005 */
[----:B------:R-:W-:Y:S01]  /*1de90*/  @!P0 DMUL R6, R6, 1.80143985094819840000e+16 ;  /* 0x4350000006068828 */ /* 0x000fe20000000000 */
[----:B------:R-:W-:-:S09]  /*1dea0*/  @!P0 IMAD.MOV.U32 R17, RZ, RZ, -0x435 ;  /* 0xfffffbcbff118424 */ /* 0x000fd200078e00ff */
[----:B------:R-:W-:Y:S01]  /*1deb0*/  @!P0 IMAD.MOV.U32 R0, RZ, RZ, R7 ;  /* 0x000000ffff008224 */ /* 0x000fe200078e0007 */
[----:B------:R-:W-:-:S03]  /*1dec0*/  @!P0 MOV R4, R6 ;  /* 0x0000000600048202 */ /* 0x000fc60000000f00 */
[----:B------:R-:W-:-:S05]  /*1ded0*/  VIADD R5, R0, 0xffffffff ;  /* 0xffffffff00057836 */ /* 0x000fca0000000000 */
[----:B------:R-:W-:-:S13]  /*1dee0*/  ISETP.GE.U32.AND P1, PT, R5, 0x7fefffff, PT ;  /* 0x7fefffff0500780c */ /* 0x000fda0003f26070 */
[----:B------:R-:W-:Y:S01]  /*1def0*/  @P1 MOV R8, 0x0 ;  /* 0x0000000000081802 */ /* 0x000fe20000000f00 */
[----:B------:R-:W-:Y:S01]  /*1df00*/  @P1 IMAD.MOV.U32 R9, RZ, RZ, 0x7ff00000 ;  /* 0x7ff00000ff091424 */ /* 0x000fe200078e00ff */
[----:B------:R-:W-:-:S05]  /*1df10*/  @P1 FSETP.NEU.FTZ.AND P2, PT, R7, RZ, PT ;  /* 0x000000ff0700120b */ /* 0x000fca0003f5d000 */
[----:B------:R-:W-:-:S10]  /*1df20*/  @P1 DFMA R8, R6, R8, +INF ;  /* 0x7ff000000608142b */ /* 0x000fd40000000008 */
[----:B------:R-:W-:Y:S02]  /*1df30*/  @P1 FSEL R10, R8, RZ, P2 ;  /* 0x000000ff080a1208 */ /* 0x000fe40001000000 */
[----:B------:R-:W-:Y:S01]  /*1df40*/  @P1 FSEL R11, R9, -QNAN , P2 ;  /* 0xfff00000090b1808 */ /* 0x000fe20001000000 */
[----:B------:R-:W-:Y:S06]  /*1df50*/  @P1 BRA `(.L_x_3175) ;  /* 0x0000000400c81947 */ /* 0x000fec0003800000 */
[C---:B------:R-:W-:Y:S01]  /*1df60*/  LOP3.LUT R5, R0.reuse, 0x800fffff, RZ, 0xc0, !PT ;  /* 0x800fffff00057812 */ /* 0x040fe200078ec0ff */
[----:B------:R-:W-:Y:S01]  /*1df70*/  IMAD.MOV.U32 R8, RZ, RZ, RZ ;  /* 0x000000ffff087224 */ /* 0x000fe200078e00ff */
[----:B------:R-:W-:Y:S01]  /*1df80*/  MOV R15, 0x3ed0ee25 ;  /* 0x3ed0ee25000f7802 */ /* 0x000fe20000000f00 */
[----:B------:R-:W-:Y:S01]  /*1df90*/  IMAD.MOV.U32 R14, RZ, RZ, -0x748574fc ;  /* 0x8b7a8b04ff0e7424 */ /* 0x000fe200078e00ff */
[----:B------:R-:W-:Y:S01]  /*1dfa0*/  LOP3.LUT R5, R5, 0x3ff00000, RZ, 0xfc, !PT ;  /* 0x3ff0000005057812 */ /* 0x000fe200078efcff */
[----:B------:R-:W-:Y:S01]  /*1dfb0*/  UMOV UR4, 0x3ae80f1e ;  /* 0x3ae80f1e00047882 */ /* 0x000fe20000000000 */
[----:B------:R-:W-:Y:S01]  /*1dfc0*/  UMOV UR5, 0x3eb1380b ;  /* 0x3eb1380b00057882 */ /* 0x000fe20000000000 */
[----:B------:R-:W-:Y:S01]  /*1dfd0*/  LEA.HI R17, R0, R17, RZ, 0xc ;  /* 0x0000001100117211 */ /* 0x000fe200078f60ff */
[----:B------:R-:W-:Y:S01]  /*1dfe0*/  UMOV UR6, 0x80000000 ;  /* 0x8000000000067882 */ /* 0x000fe20000000000 */
[----:B------:R-:W-:Y:S01]  /*1dff0*/  ISETP.GE.AND P0, PT, R5, 0x3ff6a09f, PT ;  /* 0x3ff6a09f0500780c */ /* 0x000fe20003f06270 */
[----:B------:R-:W-:-:S12]  /*1e000*/  UMOV UR7, 0x43300000 ;  /* 0x4330000000077882 */ /* 0x000fd80000000000 */
        /* <DEDUP_REMOVED lines=51> */
.L_x_3174:
[----:B------:R-:W-:Y:S01]  /*1e340*/  DADD R10, R24, 2 ;  /* 0x40000000180a7429 */ /* 0x000fe20000000000 */
[----:B------:R-:W-:Y:S01]  /*1e350*/  MOV R4, 0x1 ;  /* 0x0000000100047802 */ /* 0x000fe20000000f00 */
[----:B------:R-:W-:Y:S01]  /*1e360*/  BSSY B5, `(.L_x_3176) ;  /* 0x0000014000057945 */ /* 0x000fe20003800000 */
[----:B------:R-:W-:-:S03]  /*1e370*/  FSETP.GEU.AND P1, PT, |R25|, 6.5827683646048100446e-37, PT ;  /* 0x036000001900780b */ /* 0x000fc60003f2e200 */
        /* <DEDUP_REMOVED lines=18> */
.L_x_3177:
[----:B------:R-:W-:Y:S05]  /*1e4a0*/  BSYNC B5 ;  /* 0x0000000000057941 */ /* 0x000fea0003800000 */
.L_x_3176:
[----:B------:R-:W-:Y:S01]  /*1e4b0*/  DMUL R6, R6, R24 ;  /* 0x0000001806067228 */ /* 0x000fe20000000000 */
[----:B------:R-:W-:Y:S01]  /*1e4c0*/  IMAD.MOV.U32 R10, RZ, RZ, -0x314d23bc ;  /* 0xceb2dc44ff0a7424 */ /* 0x000fe200078e00ff */
[----:B------:R-:W-:Y:S01]  /*1e4d0*/  MOV R11, 0x3ed087ff ;  /* 0x3ed087ff000b7802 */ /* 0x000fe20000000f00 */
[----:B------:R-:W-:Y:S01]  /*1e4e0*/  UMOV UR4, 0x2fbe14b5 ;  /* 0x2fbe14b500047882 */ /* 0x000fe20000000000 */
        /* <DEDUP_REMOVED lines=25> */
.L_x_3175:
[----:B------:R-:W-:Y:S05]  /*1e680*/  BSYNC B2 ;  /* 0x0000000000027941 */ /* 0x000fea0003800000 */
.L_x_3173:
[----:B------:R-:W-:Y:S01]  /*1e690*/  DADD R10, R10, -R24 ;  /* 0x000000000a0a7229 */ /* 0x000fe20000000818 */
[----:B------:R-:W-:Y:S01]  /*1e6a0*/  IMAD.MOV.U32 R6, RZ, RZ, 0x0 ;  /* 0x00000000ff067424 */ /* 0x000fe200078e00ff */
[----:B------:R-:W-:Y:S01]  /*1e6b0*/  MOV R7, 0x3fd80000 ;  /* 0x3fd8000000077802 */ /* 0x000fe20000000f00 */
[----:B------:R-:W-:Y:S05]  /*1e6c0*/  BSSY B3, `(.L_x_3178) ;  /* 0x000001a000037945 */ /* 0x000fea0003800000 */
[----:B------:R-:W-:-:S06]  /*1e6d0*/  DMUL R8, R10, -2 ;  /* 0xc00000000a087828 */ /* 0x000fcc0000000000 */
[----:B------:R-:W0:Y:S04]  /*1e6e0*/  MUFU.RSQ64H R13, R9 ;  /* 0x00000009000d7308 */ /* 0x000e280000001c00 */
[----:B------:R-:W-:-:S05]  /*1e6f0*/  VIADD R12, R9, 0xfcb00000 ;  /* 0xfcb00000090c7836 */ /* 0x000fca0000000000 */
[----:B------:R-:W-:Y:S01]  /*1e700*/  ISETP.GE.U32.AND P0, PT, R12, 0x7ca00000, PT ;  /* 0x7ca000000c00780c */ /* 0x000fe20003f06070 */
[----:B0-----:R-:W-:-:S08]  /*1e710*/  DMUL R4, R12, R12 ;  /* 0x0000000c0c047228 */ /* 0x001fd00000000000 */
[----:B------:R-:W-:-:S08]  /*1e720*/  DFMA R4, R8, -R4, 1 ;  /* 0x3ff000000804742b */ /* 0x000fd00000000804 */
[----:B------:R-:W-:Y:S02]  /*1e730*/  DFMA R6, R4, R6, 0.5 ;  /* 0x3fe000000406742b */ /* 0x000fe40000000006 */
[----:B------:R-:W-:-:S08]  /*1e740*/  DMUL R4, R12, R4 ;  /* 0x000000040c047228 */ /* 0x000fd00000000000 */
[----:B------:R-:W-:-:S08]  /*1e750*/  DFMA R4, R6, R4, R12 ;  /* 0x000000040604722b */ /* 0x000fd0000000000c */
[----:B------:R-:W-:Y:S02]  /*1e760*/  DMUL R14, R8, R4 ;  /* 0x00000004080e7228 */ /* 0x000fe40000000000 */
[----:B------:R-:W-:Y:S02]  /*1e770*/  VIADD R11, R5, 0xfff00000 ;  /* 0xfff00000050b7836 */ /* 0x000fe40000000000 */
[----:B------:R-:W-:-:S04]  /*1e780*/  IMAD.MOV.U32 R10, RZ, RZ, R4 ;  /* 0x000000ffff0a7224 */ /* 0x000fc800078e0004 */
[----:B------:R-:W-:-:S08]  /*1e790*/  DFMA R16, R14, -R14, R8 ;  /* 0x8000000e0e10722b */ /* 0x000fd00000000008 */
[----:B------:R-:W-:Y:S01]  /*1e7a0*/  DFMA R22, R16, R10, R14 ;  /* 0x0000000a1016722b */ /* 0x000fe2000000000e */
[----:B------:R-:W-:Y:S10]  /*1e7b0*/  @!P0 BRA `(.L_x_3179) ;  /* 0x0000000000288947 */ /* 0x000ff40003800000 */
[----:B------:R-:W-:Y:S01]  /*1e7c0*/  MOV R0, R4 ;  /* 0x0000000400007202 */ /* 0x000fe20000000f00 */
[----:B------:R-:W-:Y:S01]  /*1e7d0*/  IMAD.MOV.U32 R6, RZ, RZ, R8 ;  /* 0x000000ffff067224 */ /* 0x000fe200078e0008 */
[----:B------:R-:W-:Y:S01]  /*1e7e0*/  MOV R7, R17 ;  /* 0x0000001100077202 */ /* 0x000fe20000000f00 */
[----:B------:R-:W-:Y:S01]  /*1e7f0*/  IMAD.MOV.U32 R8, RZ, RZ, R16 ;  /* 0x000000ffff087224 */ /* 0x000fe200078e0010 */
[----:B------:R-:W-:Y:S01]  /*1e800*/  MOV R10, 0x1e840 ;  /* 0x0001e840000a7802 */ /* 0x000fe20000000f00 */
[----:B------:R-:W-:Y:S02]  /*1e810*/  IMAD.MOV.U32 R4, RZ, RZ, R14 ;  /* 0x000000ffff047224 */ /* 0x000fe400078e000e */
[----:B------:R-:W-:-:S07]  /*1e820*/  IMAD.MOV.U32 R5, RZ, RZ, R15 ;  /* 0x000000ffff057224 */ /* 0x000fce00078e000f */
[----:B------:R-:W-:Y:S05]  /*1e830*/  CALL.REL.NOINC `($__internal_16_$__cuda_sm20_dsqrt_rn_f64_mediumpath_v1) ;  /* 0x000003d000907944 */ /* 0x000fea0003c00000 */
[----:B------:R-:W-:Y:S01]  /*1e840*/  MOV R22, R8 ;  /* 0x0000000800167202 */ /* 0x000fe20000000f00 */
[----:B------:R-:W-:-:S07]  /*1e850*/  IMAD.MOV.U32 R23, RZ, RZ, R9 ;  /* 0x000000ffff177224 */ /* 0x000fce00078e0009 */
.L_x_3179:
[----:B------:R-:W-:Y:S05]  /*1e860*/  BSYNC B3 ;  /* 0x0000000000037941 */ /* 0x000fea0003800000 */
.L_x_3178:
[----:B------:R-:W-:Y:S01]  /*1e870*/  DADD R22, -RZ, -R22 ;  /* 0x00000000ff167229 */ /* 0x000fe20000000916 */
[----:B------:R-:W-:Y:S10]  /*1e880*/  BRA `(.L_x_3172) ;  /* 0x0000000800a47947 */ /* 0x000ff40003800000 */
.L_x_3171:
[C---:B------:R-:W-:Y:S01]  /*1e890*/  FSETP.GEU.FTZ.AND P1, PT, R25.reuse, 1.7916666269302368164, PT ;  /* 0x3fe555551900780b */ /* 0x040fe20003f3e000 */
[----:B------:R-:W-:Y:S01]  /*1e8a0*/  BSSY B2, `(.L_x_3180) ;  /* 0x0000089000027945 */ /* 0x000fe20003800000 */
[----:B------:R-:W-:-:S13]  /*1e8b0*/  FSETP.GT.FTZ.AND P0, PT, R25, -1.6999999284744262695, PT ;  /* 0xbfd999991900780b */ /* 0x000fda0003f14000 */
[----:B------:R-:W-:Y:S05]  /*1e8c0*/  @P0 BRA !P1, `(.L_x_3181) ;  /* 0x0000000400480947 */ /* 0x000fea0004800000 */
[----:B------:R-:W-:Y:S01]  /*1e8d0*/  DADD R8, R24, 1 ;  /* 0x3ff0000018087429 */ /* 0x000fe20000000000 */
[----:B------:R-:W-:-:S09]  /*1e8e0*/  MOV R17, 0xfffffc01 ;  /* 0xfffffc0100117802 */ /* 0x000fd20000000f00 */
[----:B------:R-:W-:Y:S01]  /*1e8f0*/  ISETP.GT.AND P2, PT, R9, 0xfffff, PT ;  /* 0x000fffff0900780c */ /* 0x000fe20003f44270 */
[----:B------:R-:W-:Y:S01]  /*1e900*/  IMAD.MOV.U32 R4, RZ, RZ, R8 ;  /* 0x000000ffff047224 */ /* 0x000fe200078e0008 */
[----:B------:R-:W-:Y:S01]  /*1e910*/  MOV R5, R9 ;  /* 0x0000000900057202 */ /* 0x000fe20000000f00 */
[----:B------:R-:W-:-:S10]  /*1e920*/  IMAD.MOV.U32 R0, RZ, RZ, R9 ;  /* 0x000000ffff007224 */ /* 0x000fd400078e0009 */
[----:B------:R-:W-:Y:S01]  /*1e930*/  @!P2 DMUL R4, R4, 1.80143985094819840000e+16 ;  /* 0x435000000404a828 */ /* 0x000fe20000000000 */
[----:B------:R-:W-:-:S09]  /*1e940*/  @!P2 IMAD.MOV.U32 R17, RZ, RZ, -0x435 ;  /* 0xfffffbcbff11a424 */ /* 0x000fd200078e00ff */
[----:B------:R-:W-:Y:S02]  /*1e950*/  @!P2 IMAD.MOV.U32 R0, RZ, RZ, R5 ;  /* 0x000000ffff00a224 */ /* 0x000fe400078e0005 */
[----:B------:R-:W-:-:S03]  /*1e960*/  @!P2 IMAD.MOV.U32 R8, RZ, RZ, R4 ;  /* 0x000000ffff08a224 */ /* 0x000fc600078e0004 */
[----:B------:R-:W-:-:S04]  /*1e970*/  IADD3 R6, R0, -0x1, RZ ;  /* 0xffffffff00067810 */ /* 0x000fc80007ffe0ff */
[----:B------:R-:W-:-:S13]  /*1e980*/  ISETP.GE.U32.AND P0, PT, R6, 0x7fefffff, PT ;  /* 0x7fefffff0600780c */ /* 0x000fda0003f06070 */
[----:B------:R-:W-:Y:S01]  /*1e990*/  @P0 IMAD.MOV.U32 R6, RZ, RZ, 0x0 ;  /* 0x00000000ff060424 */ /* 0x000fe200078e00ff */
[----:B------:R-:W-:Y:S01]  /*1e9a0*/  @P0 FSETP.NEU.FTZ.AND P1, PT, R5, RZ, PT ;  /* 0x000000ff0500020b */ /* 0x000fe20003f3d000 */
[----:B------:R-:W-:-:S06]  /*1e9b0*/  @P0 IMAD.MOV.U32 R7, RZ, RZ, 0x7ff00000 ;  /* 0x7ff00000ff070424 */ /* 0x000fcc00078e00ff */
[----:B------:R-:W-:-:S10]  /*1e9c0*/  @P0 DFMA R6, R4, R6, +INF ;  /* 0x7ff000000406042b */ /* 0x000fd40000000006 */
[----:B------:R-:W-:Y:S02]  /*1e9d0*/  @P0 FSEL R10, R6, RZ, P1 ;  /* 0x000000ff060a0208 */ /* 0x000fe40000800000 */
[----:B------:R-:W-:Y:S01]  /*1e9e0*/  @P0 FSEL R11, R7, -QNAN , P1 ;  /* 0xfff00000070b0808 */ /* 0x000fe20000800000 */
[----:B------:R-:W-:Y:S06]  /*1e9f0*/  @P0 BRA `(.L_x_3182) ;  /* 0x0000000400cc0947 */ /* 0x000fec0003800000 */
[----:B------:R-:W-:Y:S01]  /*1ea00*/  LOP3.LUT R4, R0, 0x800fffff, RZ, 0xc0, !PT ;  /* 0x800fffff00047812 */ /* 0x000fe200078ec0ff */
[----:B------:R-:W-:Y:S01]  /*1ea10*/  IMAD.MOV.U32 R14, RZ, RZ, -0x748574fc ;  /* 0x8b7a8b04ff0e7424 */ /* 0x000fe200078e00ff */
[----:B------:R-:W-:Y:S01]  /*1ea20*/  UMOV UR4, 0x3ae80f1e ;  /* 0x3ae80f1e00047882 */ /* 0x000fe20000000000 */
[----:B------:R-:W-:Y:S01]  /*1ea30*/  IMAD.MOV.U32 R15, RZ, RZ, 0x3ed0ee25 ;  /* 0x3ed0ee25ff0f7424 */ /* 0x000fe200078e00ff */
[----:B------:R-:W-:Y:S01]  /*1ea40*/  LOP3.LUT R5, R4, 0x3ff00000, RZ, 0xfc, !PT ;  /* 0x3ff0000004057812 */ /* 0x000fe200078efcff */
[----:B------:R-:W-:Y:S01]  /*1ea50*/  UMOV UR5, 0x3eb1380b ;  /* 0x3eb1380b00057882 */ /* 0x000fe20000000000 */
[----:B------:R-:W-:Y:S01]  /*1ea60*/  MOV R4, R8 ;  /* 0x0000000800047202 */ /* 0x000fe20000000f00 */
[----:B------:R-:W-:Y:S01]  /*1ea70*/  UMOV UR6, 0x80000000 ;  /* 0x8000000000067882 */ /* 0x000fe20000000000 */
[----:B------:R-:W-:Y:S01]  /*1ea80*/  ISETP.GE.AND P0, PT, R5, 0x3ff6a09f, PT ;  /* 0x3ff6a09f0500780c */ /* 0x000fe20003f06270 */
[----:B------:R-:W-:Y:S01]  /*1ea90*/  UMOV UR7, 0x43300000 ;  /* 0x4330000000077882 */ /* 0x000fe20000000000 */
[----:B------:R-:W-:-:S02]  /*1eaa0*/  MOV R8, RZ ;  /* 0x000000ff00087202 */ /* 0x000fc40000000f00 */
[----:B------:R-:W-:-:S09]  /*1eab0*/  LEA.HI R17, R0, R17, RZ, 0xc ;  /* 0x0000001100117211 */ /* 0x000fd200078f60ff */
        /* <DEDUP_REMOVED lines=51> */
.L_x_3181:
        /* <DEDUP_REMOVED lines=22> */
.L_x_3184:
[----:B------:R-:W-:Y:S05]  /*1ef50*/  BSYNC B5 ;  /* 0x0000000000057941 */ /* 0x000fea0003800000 */
.L_x_3183:
        /* <DEDUP_REMOVED lines=29> */
.L_x_3182:
[----:B------:R-:W-:Y:S05]  /*1f130*/  BSYNC B2 ;  /* 0x0000000000027941 */ /* 0x000fea0003800000 */
.L_x_3180:
[----:B------:R-:W-:Y:S01]  /*1f140*/  DADD R10, R10, -R24 ;  /* 0x000000000a0a7229 */ /* 0x000fe20000000818 */
[----:B------:R-:W-:Y:S01]  /*1f150*/  IMAD.MOV.U32 R6, RZ, RZ, 0x0 ;  /* 0x00000000ff067424 */ /* 0x000fe200078e00ff */
[----:B------:R-:W-:Y:S01]  /*1f160*/  BSSY B3, `(.L_x_3172) ;  /* 0x000001b000037945 */ /* 0x000fe20003800000 */
[----:B------:R-:W-:-:S05]  /*1f170*/  IMAD.MOV.U32 R7, RZ, RZ, 0x3fd80000 ;  /* 0x3fd80000ff077424 */ /* 0x000fca00078e00ff */
[----:B------:R-:W-:-:S06]  /*1f180*/  DMUL R8, R10, -2 ;  /* 0xc00000000a087828 */ /* 0x000fcc0000000000 */
[----:B------:R-:W0:Y:S04]  /*1f190*/  MUFU.RSQ64H R13, R9 ;  /* 0x00000009000d7308 */ /* 0x000e280000001c00 */
[----:B------:R-:W-:-:S04]  /*1f1a0*/  IADD3 R12, R9, -0x3500000, RZ ;  /* 0xfcb00000090c7810 */ /* 0x000fc80007ffe0ff */
[----:B------:R-:W-:Y:S02]  /*1f1b0*/  ISETP.GE.U32.AND P0, PT, R12, 0x7ca00000, PT ;  /* 0x7ca000000c00780c */ /* 0x000fe40003f06070 */
[----:B0-----:R-:W-:-:S08]  /*1f1c0*/  DMUL R4, R12, R12 ;  /* 0x0000000c0c047228 */ /* 0x001fd00000000000 */
        /* <DEDUP_REMOVED lines=18> */
[----:B------:R-:W-:Y:S01]  /*1f2f0*/  IMAD.MOV.U32 R22, RZ, RZ, R8 ;  /* 0x000000ffff167224 */ /* 0x000fe200078e0008 */
[----:B------:R-:W-:-:S07]  /*1f300*/  MOV R23, R9 ;  /* 0x0000000900177202 */ /* 0x000fce0000000f00 */
.L_x_3185:
[----:B------:R-:W-:Y:S05]  /*1f310*/  BSYNC B3 ;  /* 0x0000000000037941 */ /* 0x000fea0003800000 */
.L_x_3172:
[----:B------:R-:W-:Y:S05]  /*1f320*/  BSYNC B4 ;  /* 0x0000000000047941 */ /* 0x000fea0003800000 */
.L_x_3170:
[----:B------:R-:W-:Y:S01]  /*1f330*/  DMUL R8, R2, 0.5 ;  /* 0x3fe0000002087828 */ /* 0x000fe20000000000 */
[----:B------:R-:W-:Y:S01]  /*1f340*/  IMAD.MOV.U32 R6, RZ, RZ, 0x0 ;  /* 0x00000000ff067424 */ /* 0x000fe200078e00ff */
[----:B------:R-:W-:Y:S01]  /*1f350*/  MOV R7, 0x3fd80000 ;  /* 0x3fd8000000077802 */ /* 0x000fe20000000f00 */
        /* <DEDUP_REMOVED lines=25> */
.L_x_3187:
[----:B------:R-:W-:Y:S05]  /*1f4f0*/  BSYNC B3 ;  /* 0x0000000000037941 */ /* 0x000fea0003800000 */
.L_x_3186:
[----:B------:R-:W-:Y:S01]  /*1f500*/  DMUL R8, R4, R22 ;  /* 0x0000001604087228 */ /* 0x000fe20000000000 */
[----:B------:R-:W-:Y:S07]  /*1f510*/  BSSY B2, `(.L_x_3188) ;  /* 0x00000a6000027945 */ /* 0x000fee0003800000 */
[----:B------:R-:W-:-:S10]  /*1f520*/  DADD R6, -RZ, -R8 ;  /* 0x00000000ff067229 */ /* 0x000fd40000000908 */
[----:B------:R-:W-:-:S04]  /*1f530*/  LOP3.LUT R5, R7, 0x7fffffff, RZ, 0xc0, !PT ;  /* 0x7fffffff07057812 */ /* 0x000fc800078ec0ff */
[----:B------:R-:W-:-:S13]  /*1f540*/  ISETP.GE.U32.AND P0, PT, R5, 0x7ff00000, PT ;  /* 0x7ff000000500780c */ /* 0x000fda0003f06070 */
[----:B------:R-:W-:Y:S05]  /*1f550*/  @!P0 BRA `(.L_x_3189) ;  /* 0x0000000000208947 */ /* 0x000fea0003800000 */
[----:B------:R-:W-:Y:S01]  /*1f560*/  DADD R8, -R8, -R8 ;  /* 0x0000000008087229 */ /* 0x000fe20000000908 */
[----:B------:R-:W-:Y:S02]  /*1f570*/  ISETP.NE.AND P0, PT, R6, RZ, PT ;  /* 0x000000ff0600720c */ /* 0x000fe40003f05270 */
[----:B------:R-:W-:Y:S02]  /*1f580*/  ISETP.GE.AND P1, PT, R7, RZ, PT ;  /* 0x000000ff0700720c */ /* 0x000fe40003f26270 */
[----:B------:R-:W-:Y:S02]  /*1f590*/  ISETP.EQ.AND P0, PT, R5, 0x7ff00000, !P0 ;  /* 0x7ff000000500780c */ /* 0x000fe40004702270 */
[----:B------:R-:W-:-:S03]  /*1f5a0*/  FSEL R83, RZ, 2, P1 ;  /* 0x40000000ff537808 */ /* 0x000fc60000800000 */
[----:B------:R-:W-:Y:S02]  /*1f5b0*/  FSEL R82, R8, RZ, !P0 ;  /* 0x000000ff08527208 */ /* 0x000fe40004000000 */
[----:B------:R-:W-:Y:S01]  /*1f5c0*/  FSEL R83, R83, R9, P0 ;  /* 0x0000000953537208 */ /* 0x000fe20000000000 */
[----:B------:R-:W-:Y:S06]  /*1f5d0*/  BRA `(.L_x_3190) ;  /* 0x0000000800647947 */ /* 0x000fec0003800000 */
.L_x_3189:
[----:B------:R-:W-:Y:S01]  /*1f5e0*/  IMAD.MOV.U32 R4, RZ, RZ, R6 ;  /* 0x000000ffff047224 */ /* 0x000fe200078e0006 */
[----:B------:R-:W-:Y:S01]  /*1f5f0*/  MOV R12, RZ ;  /* 0x000000ff000c7202 */ /* 0x000fe20000000f00 */
[----:B------:R-:W-:Y:S01]  /*1f600*/  UMOV UR4, 0xd4e0bfd7 ;  /* 0xd4e0bfd700047882 */ /* 0x000fe20000000000 */
[----:B------:R-:W-:Y:S01]  /*1f610*/  UMOV UR5, 0x3df8774a ;  /* 0x3df8774a00057882 */ /* 0x000fe20000000000 */
[----:B------:R-:W-:Y:S01]  /*1f620*/  MOV R20, 0x652b82fe ;  /* 0x652b82fe00147802 */ /* 0x000fe20000000f00 */
[----:B------:R-:W-:Y:S01]  /*1f630*/  IMAD.MOV.U32 R21, RZ, RZ, 0x3ff71547 ;  /* 0x3ff71547ff157424 */ /* 0x000fe200078e00ff */
[C---:B------:R-:W-:Y:S01]  /*1f640*/  DADD R10, R4.reuse, 4 ;  /* 0x40100000040a7429 */ /* 0x040fe20000000000 */
[----:B------:R-:W-:Y:S01]  /*1f650*/  IMAD.MOV.U32 R16, RZ, RZ, 0x0 ;  /* 0x00000000ff107424 */ /* 0x000fe200078e00ff */
[----:B------:R-:W-:Y:S01]  /*1f660*/  DMUL R18, R4, R4 ;  /* 0x0000000404127228 */ /* 0x000fe20000000000 */
[----:B------:R-:W-:Y:S01]  /*1f670*/  IMAD.MOV.U32 R17, RZ, RZ, 0x3ff00000 ;  /* 0x3ff00000ff117424 */ /* 0x000fe200078e00ff */
[----:B------:R-:W-:-:S02]  /*1f680*/  ISETP.GT.U32.AND P0, PT, R5, 0x403b4000, PT ;  /* 0x403b40000500780c */ /* 0x000fc40003f04070 */
[----:B------:R-:W0:Y:S04]  /*1f690*/  MUFU.RCP64H R13, R11 ;  /* 0x0000000b000d7308 */ /* 0x000e280000001800 */
[----:B------:R-:W-:-:S10]  /*1f6a0*/  DFMA R20, -R18, R20, 6.75539944105574400000e+15 ;  /* 0x433800001214742b */ /* 0x000fd40000000114 */
[----:B------:R-:W-:Y:S01]  /*1f6b0*/  LEA.HI R0, R20, R20, RZ, 0x1 ;  /* 0x0000001414007211 */ /* 0x000fe200078f08ff */
[----:B0-----:R-:W-:Y:S02]  /*1f6c0*/  DFMA R8, -R10, R12, 1 ;  /* 0x3ff000000a08742b */ /* 0x001fe4000000010c */
[----:B------:R-:W-:-:S06]  /*1f6d0*/  DADD R10, R20, -6.75539944105574400000e+15 ;  /* 0xc3380000140a7429 */ /* 0x000fcc0000000000 */
[----:B------:R-:W-:Y:S02]  /*1f6e0*/  DFMA R14, R8, R8, R8 ;  /* 0x00000008080e722b */ /* 0x000fe40000000008 */
[----:B------:R-:W-:-:S06]  /*1f6f0*/  DADD R8, R4, -4 ;  /* 0xc010000004087429 */ /* 0x000fcc0000000000 */
[----:B------:R-:W-:-:S08]  /*1f700*/  DFMA R14, R12, R14, R12 ;  /* 0x0000000e0c0e722b */ /* 0x000fd0000000000c */
[----:B------:R-:W-:-:S08]  /*1f710*/  DMUL R8, R8, R14 ;  /* 0x0000000e08087228 */ /* 0x000fd00000000000 */
[----:B------:R-:W-:-:S08]  /*1f720*/  DADD R12, R8, 1 ;  /* 0x3ff00000080c7429 */ /* 0x000fd00000000000 */
[----:B------:R-:W-:-:S08]  /*1f730*/  DFMA R12, R12, -4, R4 ;  /* 0xc01000000c0c782b */ /* 0x000fd00000000004 */
[----:B------:R-:W-:-:S08]  /*1f740*/  DFMA R12, R4, -R8, R12 ;  /* 0x80000008040c722b */ /* 0x000fd0000000000c */
[----:B------:R-:W-:Y:S01]  /*1f750*/  DFMA R12, R14, R12, R8 ;  /* 0x0000000c0e0c722b */ /* 0x000fe20000000008 */
[----:B------:R-:W-:Y:S02]  /*1f760*/  IMAD.MOV.U32 R8, RZ, RZ, -0x2fc2cd8 ;  /* 0xfd03d328ff087424 */ /* 0x000fe400078e00ff */
[----:B------:R-:W-:-:S06]  /*1f770*/  IMAD.MOV.U32 R9, RZ, RZ, 0x3e44e1c6 ;  /* 0x3e44e1c6ff097424 */ /* 0x000fcc00078e00ff */
[----:B------:R-:W-:Y:S01]  /*1f780*/  DFMA R8, R12, -UR4, -R8 ;  /* 0x800000040c087c2b */ /* 0x000fe20008000808 */
[----:B------:R-:W-:Y:S01]  /*1f790*/  UMOV UR4, 0x9f7a56b6 ;  /* 0x9f7a56b600047882 */ /* 0x000fe20000000000 */
[----:B------:R-:W-:-:S06]  /*1f7a0*/  UMOV UR5, 0x3e433014 ;  /* 0x3e43301400057882 */ /* 0x000fcc0000000000 */
[----:B------:R-:W-:Y:S01]  /*1f7b0*/  DFMA R8, R12, R8, -UR4 ;  /* 0x800000040c087e2b */ /* 0x000fe20008000008 */
        /* <DEDUP_REMOVED lines=26> */
[----:B------:R-:W-:Y:S01]  /*1f960*/  DFMA R8, R12, R8, -UR4 ;  /* 0x800000040c087e2b */ /* 0x000fe20008000008 */
[----:B------:R-:W-:Y:S01]  /*1f970*/  UMOV UR4, 0xfefa39ef ;  /* 0xfefa39ef00047882 */ /* 0x000fe20000000000 */
[----:B------:R-:W-:Y:S02]  /*1f980*/  UMOV UR5, 0x3fe62e42 ;  /* 0x3fe62e4200057882 */ /* 0x000fe40000000000 */
[--C-:B------:R-:W-:Y:S01]  /*1f990*/  DFMA R14, R10, -UR4, -R18.reuse ;  /* 0x800000040a0e7c2b */ /* 0x100fe20008000812 */
[----:B------:R-:W-:Y:S01]  /*1f9a0*/  UMOV UR4, 0xe68c1713 ;  /* 0xe68c171300047882 */ /* 0x000fe20000000000 */
[----:B------:R-:W-:Y:S01]  /*1f9b0*/  UMOV UR5, 0x3f48d4ab ;  /* 0x3f48d4ab00057882 */ /* 0x000fe20000000000 */
[----:B------:R-:W-:Y:S02]  /*1f9c0*/  DFMA R18, -R4, R4, R18 ;  /* 0x000000040412722b */ /* 0x000fe40000000112 */
[----:B------:R-:W-:Y:S01]  /*1f9d0*/  DFMA R8, R12, R8, -UR4 ;  /* 0x800000040c087e2b */ /* 0x000fe20008000008 */
[----:B------:R-:W-:Y:S01]  /*1f9e0*/  UMOV UR4, 0x3b39803f ;  /* 0x3b39803f00047882 */ /* 0x000fe20000000000 */
[----:B------:R-:W-:-:S02]  /*1f9f0*/  UMOV UR5, 0x3c7abc9e ;  /* 0x3c7abc9e00057882 */ /* 0x000fc40000000000 */
[----:B------:R-:W-:Y:S01]  /*1fa00*/  DFMA R24, R10, -UR4, R14 ;  /* 0x800000040a187c2b */ /* 0x000fe2000800000e */
[----:B------:R-:W-:Y:S01]  /*1fa10*/  UMOV UR4, 0x210dd6b4 ;  /* 0x210dd6b400047882 */ /* 0x000fe20000000000 */
[----:B------:R-:W-:Y:S01]  /*1fa20*/  UMOV UR5, 0x3f749c67 ;  /* 0x3f749c6700057882 */ /* 0x000fe20000000000 */
[----:B------:R-:W-:Y:S01]  /*1fa30*/  IMAD.MOV.U32 R10, RZ, RZ, -0x35dec16 ;  /* 0xfca213eaff0a7424 */ /* 0x000fe200078e00ff */
[----:B------:R-:W-:Y:S01]  /*1fa40*/  MOV R11, 0x3e928af3 ;  /* 0x3e928af3000b7802 */ /* 0x000fe20000000f00 */
[----:B------:R-:W-:Y:S01]  /*1fa50*/  DFMA R8, R12, R8, UR4 ;  /* 0x000000040c087e2b */ /* 0x000fe20008000008 */
[----:B------:R-:W-:Y:S01]  /*1fa60*/  UMOV UR4, 0x69ce2bdf ;  /* 0x69ce2bdf00047882 */ /* 0x000fe20000000000 */
[----:B------:R-:W-:-:S03]  /*1fa70*/  UMOV UR5, 0x3e5ade15 ;  /* 0x3e5ade1500057882 */ /* 0x000fc60000000000 */
[----:B------:R-:W-:Y:S01]  /*1fa80*/  DFMA R10, R24, UR4, R10 ;  /* 0x00000004180a7c2b */ /* 0x000fe2000800000a */
[----:B------:R-:W-:Y:S01]  /*1fa90*/  UMOV UR4, 0x8568e357 ;  /* 0x8568e35700047882 */ /* 0x000fe20000000000 */
[----:B------:R-:W-:Y:S02]  /*1faa0*/  UMOV UR5, 0x3f909623 ;  /* 0x3f90962300057882 */ /* 0x000fe40000000000 */
[----:B------:R-:W-:Y:S01]  /*1fab0*/  DFMA R8, R12, R8, -UR4 ;  /* 0x800000040c087e2b */ /* 0x000fe20008000008 */
[----:B------:R-:W-:Y:S01]  /*1fac0*/  UMOV UR4, 0x62401315 ;  /* 0x6240131500047882 */ /* 0x000fe20000000000 */
[----:B------:R-:W-:Y:S02]  /*1fad0*/  UMOV UR5, 0x3ec71dee ;  /* 0x3ec71dee00057882 */ /* 0x000fe40000000000 */
[----:B------:R-:W-:Y:S01]  /*1fae0*/  DFMA R10, R24, R10, UR4 ;  /* 0x00000004180a7e2b */ /* 0x000fe2000800000a */
[----:B------:R-:W-:Y:S01]  /*1faf0*/  UMOV UR4, 0xdf8c2dc9 ;  /* 0xdf8c2dc900047882 */ /* 0x000fe20000000000 */
[----:B------:R-:W-:-:S02]  /*1fb00*/  UMOV UR5, 0x3fa3079e ;  /* 0x3fa3079e00057882 */ /* 0x000fc40000000000 */
[----:B------:R-:W-:Y:S01]  /*1fb10*/  DFMA R8, R12, R8, UR4 ;  /* 0x000000040c087e2b */ /* 0x000fe20008000008 */
[----:B------:R-:W-:Y:S01]  /*1fb20*/  UMOV UR4, 0x7c89eb71 ;  /* 0x7c89eb7100047882 */ /* 0x000fe20000000000 */
[----:B------:R-:W-:Y:S02]  /*1fb30*/  UMOV UR5, 0x3efa0199 ;  /* 0x3efa019900057882 */ /* 0x000fe40000000000 */
[----:B------:R-:W-:Y:S01]  /*1fb40*/  DFMA R14, R24, R10, UR4 ;  /* 0x00000004180e7e2b */ /* 0x000fe2000800000a */
[----:B------:R-:W-:Y:S01]  /*1fb50*/  UMOV UR4, 0xdff601fc ;  /* 0xdff601fc00047882 */ /* 0x000fe20000000000 */
[----:B------:R-:W-:Y:S01]  /*1fb60*/  UMOV UR5, 0x3fb0fb06 ;  /* 0x3fb0fb0600057882 */ /* 0x000fe20000000000 */
[----:B------:R-:W-:Y:S02]  /*1fb70*/  DFMA R10, R4, 2, R16 ;  /* 0x40000000040a782b */ /* 0x000fe40000000010 */
[----:B------:R-:W-:Y:S01]  /*1fb80*/  DFMA R8, R12, R8, -UR4 ;  /* 0x800000040c087e2b */ /* 0x000fe20008000008 */
[----:B------:R-:W-:Y:S01]  /*1fb90*/  UMOV UR4, 0x14761f65 ;  /* 0x14761f6500047882 */ /* 0x000fe20000000000 */
[----:B------:R-:W-:-:S02]  /*1fba0*/  UMOV UR5, 0x3f2a01a0 ;  /* 0x3f2a01a000057882 */ /* 0x000fc40000000000 */
[----:B------:R-:W-:Y:S01]  /*1fbb0*/  DFMA R16, R24, R14, UR4 ;  /* 0x0000000418107e2b */ /* 0x000fe2000800000e */
[----:B------:R-:W-:Y:S01]  /*1fbc0*/  UMOV UR4, 0x4dfbcdc ;  /* 0x04dfbcdc00047882 */ /* 0x000fe20000000000 */
[----:B------:R-:W-:Y:S01]  /*1fbd0*/  UMOV UR5, 0x3fb7fee0 ;  /* 0x3fb7fee000057882 */ /* 0x000fe20000000000 */
[----:B------:R-:W0:Y:S01]  /*1fbe0*/  MUFU.RCP64H R15, R11 ;  /* 0x0000000b000f7308 */ /* 0x000e220000001800 */
[----:B------:R-:W-:Y:S01]  /*1fbf0*/  DFMA R8, R12, R8, UR4 ;  /* 0x000000040c087e2b */ /* 0x000fe20008000008 */
[----:B------:R-:W-:Y:S01]  /*1fc00*/  UMOV UR4, 0x1852b7af ;  /* 0x1852b7af00047882 */ /* 0x000fe20000000000 */
[----:B------:R-:W-:Y:S01]  /*1fc10*/  UMOV UR5, 0x3f56c16c ;  /* 0x3f56c16c00057882 */ /* 0x000fe20000000000 */
[----:B------:R-:W-:Y:S01]  /*1fc20*/  MOV R14, RZ ;  /* 0x000000ff000e7202 */ /* 0x000fe20000000f00 */
[----:B------:R-:W-:Y:S01]  /*1fc30*/  DFMA R16, R24, R16, UR4 ;  /* 0x0000000418107e2b */ /* 0x000fe20008000010 */
[----:B------:R-:W-:Y:S01]  /*1fc40*/  UMOV UR4, 0x3c3db8c6 ;  /* 0x3c3db8c600047882 */ /* 0x000fe20000000000 */
[----:B------:R-:W-:-:S02]  /*1fc50*/  UMOV UR5, 0x3fb9ddb2 ;  /* 0x3fb9ddb200057882 */ /* 0x000fc40000000000 */
[----:B------:R-:W-:Y:S01]  /*1fc60*/  DFMA R8, R12, R8, -UR4 ;  /* 0x800000040c087e2b */ /* 0x000fe20008000008 */
[----:B------:R-:W-:Y:S01]  /*1fc70*/  UMOV UR4, 0x11122322 ;  /* 0x1112232200047882 */ /* 0x000fe20000000000 */
[----:B------:R-:W-:Y:S02]  /*1fc80*/  UMOV UR5, 0x3f811111 ;  /* 0x3f81111100057882 */ /* 0x000fe40000000000 */
[----:B------:R-:W-:Y:S01]  /*1fc90*/  DFMA R26, R24, R16, UR4 ;  /* 0x00000004181a7e2b */ /* 0x000fe20008000010 */
[----:B------:R-:W-:Y:S01]  /*1fca0*/  UMOV UR4, 0xfcfa5fda ;  /* 0xfcfa5fda00047882 */ /* 0x000fe20000000000 */
[----:B------:R-:W-:Y:S02]  /*1fcb0*/  UMOV UR5, 0x3fb16ece ;  /* 0x3fb16ece00057882 */ /* 0x000fe40000000000 */
[----:B------:R-:W-:Y:S01]  /*1fcc0*/  DFMA R8, R12, R8, UR4 ;  /* 0x000000040c087e2b */ /* 0x000fe20008000008 */
[----:B------:R-:W-:Y:S01]  /*1fcd0*/  UMOV UR4, 0x555502a1 ;  /* 0x555502a100047882 */ /* 0x000fe20000000000 */
[----:B------:R-:W-:Y:S01]  /*1fce0*/  UMOV UR5, 0x3fa55555 ;  /* 0x3fa5555500057882 */ /* 0x000fe20000000000 */
[----:B0-----:R-:W-:-:S02]  /*1fcf0*/  DFMA R16, -R10, R14, 1 ;  /* 0x3ff000000a10742b */ /* 0x001fc4000000010e */
[----:B------:R-:W-:Y:S01]  /*1fd00*/  DFMA R26, R24, R26, UR4 ;  /* 0x00000004181a7e2b */ /* 0x000fe2000800001a */
[----:B------:R-:W-:Y:S01]  /*1fd10*/  UMOV UR4, 0xf66fb6d6 ;  /* 0xf66fb6d600047882 */ /* 0x000fe20000000000 */
[----:B------:R-:W-:Y:S02]  /*1fd20*/  UMOV UR5, 0x3f8f7f5d ;  /* 0x3f8f7f5d00057882 */ /* 0x000fe40000000000 */
[----:B------:R-:W-:Y:S01]  /*1fd30*/  DFMA R8, R12, R8, UR4 ;  /* 0x000000040c087e2b */ /* 0x000fe20008000008 */
[----:B------:R-:W-:Y:S01]  /*1fd40*/  UMOV UR4, 0x55555511 ;  /* 0x5555551100047882 */ /* 0x000fe20000000000 */
[----:B------:R-:W-:Y:S01]  /*1fd50*/  UMOV UR5, 0x3fc55555 ;  /* 0x3fc5555500057882 */ /* 0x000fe20000000000 */
[----:B------:R-:W-:Y:S02]  /*1fd60*/  DFMA R16, R16, R16, R16 ;  /* 0x000000101010722b */ /* 0x000fe40000000010 */
[----:B------:R-:W-:Y:S01]  /*1fd70*/  DFMA R26, R24, R26, UR4 ;  /* 0x00000004181a7e2b */ /* 0x000fe2000800001a */
[----:B------:R-:W-:Y:S01]  /*1fd80*/  UMOV UR4, 0xd154a29d ;  /* 0xd154a29d00047882 */ /* 0x000fe20000000000 */
[----:B------:R-:W-:-:S02]  /*1fd90*/  UMOV UR5, 0x3fc1df1a ;  /* 0x3fc1df1a00057882 */ /* 0x000fc40000000000 */
[----:B------:R-:W-:Y:S01]  /*1fda0*/  DFMA R8, R12, R8, -UR4 ;  /* 0x800000040c087e2b */ /* 0x000fe20008000008 */
[----:B------:R-:W-:Y:S01]  /*1fdb0*/  UMOV UR4, 0xb ;  /* 0x0000000b00047882 */ /* 0x000fe20000000000 */
[----:B------:R-:W-:Y:S01]  /*1fdc0*/  UMOV UR5, 0x3fe00000 ;  /* 0x3fe0000000057882 */ /* 0x000fe20000000000 */
[----:B------:R-:W-:Y:S02]  /*1fdd0*/  DFMA R16, R14, R16, R14 ;  /* 0x000000100e10722b */ /* 0x000fe4000000000e */
[----:B------:R-:W-:Y:S01]  /*1fde0*/  DFMA R26, R24, R26, UR4 ;  /* 0x00000004181a7e2b */ /* 0x000fe2000800001a */
[----:B------:R-:W-:Y:S01]  /*1fdf0*/  UMOV UR4, 0x16e9fd7f ;  /* 0x16e9fd7f00047882 */ /* 0x000fe20000000000 */
[----:B------:R-:W-:Y:S01]  /*1fe00*/  UMOV UR5, 0x3ff3ba59 ;  /* 0x3ff3ba5900057882 */ /* 0x000fe20000000000 */
[----:B------:R-:W-:Y:S01]  /*1fe10*/  SHF.R.S32.HI R15, RZ, 0x1, R0 ;  /* 0x00000001ff0f7819 */ /* 0x000fe20000011400 */
[----:B------:R-:W-:-:S04]  /*1fe20*/  DFMA R8, R12, R8, UR4 ;  /* 0x000000040c087e2b */ /* 0x000fc80008000008 */
[----:B------:R-:W-:Y:S01]  /*1fe30*/  DFMA R26, R24, R26, 1 ;  /* 0x3ff00000181a742b */ /* 0x000fe2000000001a */
[----:B------:R-:W-:-:S03]  /*1fe40*/  IMAD.IADD R20, R20, 0x1, -R15 ;  /* 0x0000000114147824 */ /* 0x000fc600078e0a0f */
[----:B------:R-:W-:-:S04]  /*1fe50*/  DMUL R10, R8, R16 ;  /* 0x00000010080a7228 */ /* 0x000fc80000000000 */
[----:B------:R-:W-:-:S04]  /*1fe60*/  DFMA R26, R24, R26, 1 ;  /* 0x3ff00000181a742b */ /* 0x000fc8000000001a */
[----:B------:R-:W-:-:S06]  /*1fe70*/  DMUL R12, R10, -2 ;  /* 0xc00000000a0c7828 */ /* 0x000fcc0000000000 */
[----:B------:R-:W-:Y:S02]  /*1fe80*/  IMAD R27, R15, 0x100000, R27 ;  /* 0x001000000f1b7824 */ /* 0x000fe400078e021b */
[----:B------:R-:W-:Y:S01]  /*1fe90*/  DFMA R12, R4, R12, R8 ;  /* 0x0000000c040c722b */ /* 0x000fe20000000008 */
[----:B------:R-:W-:Y:S02]  /*1fea0*/  LEA R9, R20, 0x3ff00000, 0x14 ;  /* 0x3ff0000014097811 */ /* 0x000fe400078ea0ff */
[----:B------:R-:W-:-:S05]  /*1feb0*/  MOV R8, RZ ;  /* 0x000000ff00087202 */ /* 0x000fca0000000f00 */
[----:B------:R-:W-:Y:S02]  /*1fec0*/  DADD R12, -R10, R12 ;  /* 0x000000000a0c7229 */ /* 0x000fe4000000010c */
[----:B------:R-:W-:-:S06]  /*1fed0*/  DMUL R8, R26, R8 ;  /* 0x000000081a087228 */ /* 0x000fcc0000000000 */
[----:B------:R-:W-:Y:S02]  /*1fee0*/  DFMA R12, R16, R12, R10 ;  /* 0x0000000c100c722b */ /* 0x000fe4000000000a */
[----:B------:R-:W-:-:S08]  /*1fef0*/  DFMA R18, R8, R18, R8 ;  /* 0x000000120812722b */ /* 0x000fd00000000008 */
[----:B------:R-:W-:-:S10]  /*1ff00*/  DMUL R12, R12, R18 ;  /* 0x000000120c0c7228 */ /* 0x000fd40000000000 */
[----:B------:R-:W-:Y:S02]  /*1ff10*/  FSEL R8, R12, RZ, !P0 ;  /* 0x000000ff0c087208 */ /* 0x000fe40004000000 */
[----:B------:R-:W-:Y:S02]  /*1ff20*/  FSEL R9, R13, RZ, !P0 ;  /* 0x000000ff0d097208 */ /* 0x000fe40004000000 */
[----:B------:R-:W-:-:S04]  /*1ff30*/  ISETP.GE.AND P0, PT, R7, RZ, PT ;  /* 0x000000ff0700720c */ /* 0x000fc80003f06270 */
[----:B------:R-:W-:-:S10]  /*1ff40*/  DADD R4, -R8, 2 ;  /* 0x4000000008047429 */ /* 0x000fd40000000100 */
[----:B------:R-:W-:Y:S02]  /*1ff50*/  FSEL R82, R4, R8, !P0 ;  /* 0x0000000804527208 */ /* 0x000fe40004000000 */
[----:B------:R-:W-:-:S07]  /*1ff60*/  FSEL R83, R5, R9, !P0 ;  /* 0x0000000905537208 */ /* 0x000fce0004000000 */
.L_x_3190:
[----:B------:R-:W-:Y:S05]  /*1ff70*/  BSYNC B2 ;  /* 0x0000000000027941 */ /* 0x000fea0003800000 */
.L_x_3188:
[----:B------:R-:W-:Y:S01]  /*1ff80*/  BSSY B2, `(.L_x_3191) ;  /* 0x0000177000027945 */ /* 0x000fe20003800000 */
[----:B------:R-:W-:Y:S01]  /*1ff90*/  CS2R R62, SRZ ;  /* 0x00000000003e7805 */ /* 0x000fe2000001ff00 */
[----:B------:R-:W-:Y:S01]  /*1ffa0*/  IMAD.MOV.U32 R4, RZ, RZ, 0x0 ;  /* 0x00000000ff047424 */ /* 0x000fe200078e00ff */
[----:B------:R-:W-:Y:S01]  /*1ffb0*/  CS2R R70, SRZ ;  /* 0x0000000000467805 */ /* 0x000fe2000001ff00 */
[----:B------:R-:W-:Y:S01]  /*1ffc0*/  IMAD.MOV.U32 R5, RZ, RZ, 0x7ff00000 ;  /* 0x7ff00000ff057424 */ /* 0x000fe200078e00ff */
[----:B------:R-:W-:Y:S01]  /*1ffd0*/  MOV R8, 0x0 ;  /* 0x0000000000087802 */ /* 0x000fe20000000f00 */
[----:B------:R-:W-:Y:S01]  /*1ffe0*/  IMAD.MOV.U32 R9, RZ, RZ, 0x3ff00000 ;  /* 0x3ff00000ff097424 */ /* 0x000fe200078e00ff */
[----:B------:R-:W-:Y:S02]  /*1fff0*/  CS2R R68, SRZ ;  /* 0x0000000000447805 */ /* 0x000fe4000001ff00 */
[----:B------:R-:W-:Y:S02]  /*20000*/  CS2R R66, SRZ ;  /* 0x0000000000427805 */ /* 0x000fe4000001ff00 */
[----:B------:R-:W-:-:S02]  /*20010*/  CS2R R64, SRZ ;  /* 0x0000000000407805 */ /* 0x000fc4000001ff00 */
[----:B------:R-:W-:Y:S02]  /*20020*/  CS2R R60, SRZ ;  /* 0x00000000003c7805 */ /* 0x000fe4000001ff00 */
[----:B------:R-:W-:Y:S02]  /*20030*/  CS2R R58, SRZ ;  /* 0x00000000003a7805 */ /* 0x000fe4000001ff00 */
[----:B------:R-:W-:Y:S02]  /*20040*/  CS2R R56, SRZ ;  /* 0x0000000000387805 */ /* 0x000fe4000001ff00 */
        /* <DEDUP_REMOVED lines=17> */
[----:B------:R-:W-:-:S07]  /*20160*/  CS2R R80, SRZ ;  /* 0x0000000000507805 */ /* 0x000fce000001ff00 */
.L_x_3197:
[----:B------:R-:W-:-:S05]  /*20170*/  IMAD R0, R63, 0xc8, R1 ;  /* 0x000000c83f007824 */ /* 0x000fca00078e0201 */
[----:B------:R-:W2:Y:S04]  /*20180*/  LDL.64 R6, [R0+0x8] ;  /* 0x0000080000067983 */ /* 0x000ea80000100a00 */
[----:B------:R-:W3:Y:S01]  /*20190*/  LDL.64 R74, [R0] ;  /* 0x00000000004a7983 */ /* 0x000ee20000100a00 */
[C---:B------:R-:W-:Y:S01]  /*201a0*/  ISETP.GE.AND P0, PT, R62.reuse, 0x1, PT ;  /* 0x000000013e00780c */ /* 0x040fe20003f06270 */
[----:B------:R-:W-:Y:S01]  /*201b0*/  VIADD R12, R62, 0x1 ;  /* 0x000000013e0c7836 */ /* 0x000fe20000000000 */
[----:B------:R-:W-:Y:S02]  /*201c0*/  BSSY B3, `(.L_x_3192) ;  /* 0x0000131000037945 */ /* 0x000fe40003800000 */
[----:B------:R-:W-:Y:S02]  /*201d0*/  FSEL R29, R23, R29, !P0 ;  /* 0x0000001d171d7208 */ /* 0x000fe40004000000 */
[----:B------:R-:W-:-:S07]  /*201e0*/  FSEL R28, R22, R28, !P0 ;  /* 0x0000001c161c7208 */ /* 0x000fce0004000000 */
[----:B------:R-:W-:-:S05]  /*201f0*/  @P0 IADD3 R12, R62, RZ, RZ ;  /* 0x000000ff3e0c0210 */ /* 0x000fca0007ffe0ff */
[----:B------:R-:W-:Y:S01]  /*20200*/  IMAD.MOV.U32 R62, RZ, RZ, R12 ;  /* 0x000000ffff3e7224 */ /* 0x000fe200078e000c */
[----:B--2---:R-:W-:-:S08]  /*20210*/  DMUL R6, R28, R6 ;  /* 0x000000061c067228 */ /* 0x004fd00000000000 */
[----:B---3--:R-:W-:-:S08]  /*20220*/  DADD R74, R6, R74 ;  /* 0x00000000064a7229 */ /* 0x008fd0000000004a */
[----:B------:R-:W-:-:S08]  /*20230*/  DMUL R10, |R74|, 1.1102230246251565404e-16 ;  /* 0x3ca000004a0a7828 */ /* 0x000fd00000000200 */
[----:B------:R-:W-:-:S14]  /*20240*/  DSETP.GEU.AND P1, PT, |R6|, R10, PT ;  /* 0x0000000a0600722a */ /* 0x000fdc0003f2e200 */
[----:B------:R-:W-:Y:S05]  /*20250*/  @!P1 BRA `(.L_x_3193) ;  /* 0x00000010009c9947 */ /* 0x000fea0003800000 */
[----:B------:R-:W2:Y:S01]  /*20260*/  LDL.64 R10, [R0+0x10] ;  /* 0x00001000000a7983 */ /* 0x000ea20000100a00 */
[----:B------:R-:W-:Y:S01]  /*20270*/  DMUL R6, R28, R22 ;  /* 0x000000161c067228 */ /* 0x000fe20000000000 */
[C---:B------:R-:W-:Y:S01]  /*20280*/  ISETP.GE.AND P0, PT, R62.reuse, 0x2, PT ;  /* 0x000000023e00780c */ /* 0x040fe20003f06270 */
[----:B------:R-:W-:-:S08]  /*20290*/  VIADD R12, R62, 0x1 ;  /* 0x000000013e0c7836 */ /* 0x000fd00000000000 */
[----:B------:R-:W-:Y:S02]  /*202a0*/  FSEL R26, R6, R26, !P0 ;  /* 0x0000001a061a7208 */ /* 0x000fe40004000000 */
[----:B------:R-:W-:Y:S02]  /*202b0*/  FSEL R27, R7, R27, !P0 ;  /* 0x0000001b071b7208 */ /* 0x000fe40004000000 */
[----:B------:R-:W-:-:S05]  /*202c0*/  @P0 IADD3 R12, R62, RZ, RZ ;  /* 0x000000ff3e0c0210 */ /* 0x000fca0007ffe0ff */
[----:B------:R-:W-:Y:S01]  /*202d0*/  IMAD.MOV.U32 R62, RZ, RZ, R12 ;  /* 0x000000ffff3e7224 */ /* 0x000fe200078e000c */
[----:B--2---:R-:W-:-:S08]  /*202e0*/  DMUL R10, R26, R10 ;  /* 0x0000000a1a0a7228 */ /* 0x004fd00000000000 */
[----:B------:R-:W-:-:S08]  /*202f0*/  DADD R74, R74, R10 ;  /* 0x000000004a4a7229 */ /* 0x000fd0000000000a */
        /* <DEDUP_REMOVED lines=278> */
[----:B------:R-:W-:-:S09]  /*21460*/  ISETP.GE.AND P0, PT, R62, 0x18, PT ;  /* 0x000000183e00780c */ /* 0x000fd20003f06270 */
[----:B------:R-:W-:Y:S01]  /*21470*/  FSEL R76, R6, R76, !P0 ;  /* 0x0000004c064c7208 */ /* 0x000fe20004000000 */
[C---:B------:R-:W-:Y:S01]  /*21480*/  VIADD R6, R62.reuse, 0x1 ;  /* 0x000000013e067836 */ /* 0x040fe20000000000 */
[----:B------:R-:W-:Y:S02]  /*21490*/  FSEL R77, R7, R77, !P0 ;  /* 0x0000004d074d7208 */ /* 0x000fe40004000000 */
[----:B------:R-:W-:-:S05]  /*214a0*/  @P0 IADD3 R6, R62, RZ, RZ ;  /* 0x000000ff3e060210 */ /* 0x000fca0007ffe0ff */
[----:B------:R-:W-:Y:S01]  /*214b0*/  IMAD.MOV.U32 R62, RZ, RZ, R6 ;  /* 0x000000ffff3e7224 */ /* 0x000fe200078e0006 */
[----:B--2---:R-:W-:-:S11]  /*214c0*/  DFMA R74, R76, R10, R74 ;  /* 0x0000000a4c4a722b */ /* 0x004fd6000000004a */
.L_x_3193:
[----:B------:R-:W-:Y:S05]  /*214d0*/  BSYNC B3 ;  /* 0x0000000000037941 */ /* 0x000fea0003800000 */
.L_x_3192:
[----:B------:R-:W-:-:S08]  /*214e0*/  DMUL R74, R74, R8 ;  /* 0x000000084a4a7228 */ /* 0x000fd00000000000 */
[----:B------:R-:W-:-:S14]  /*214f0*/  DSETP.GT.AND P0, PT, |R74|, R4, PT ;  /* 0x000000044a00722a */ /* 0x000fdc0003f04200 */
[----:B------:R-:W-:Y:S05]  /*21500*/  @P0 BRA `(.L_x_3194) ;  /* 0x0000000000780947 */ /* 0x000fea0003800000 */
[----:B------:R-:W-:-:S08]  /*21510*/  DADD R80, R80, R74 ;  /* 0x0000000050507229 */ /* 0x000fd0000000004a */
[----:B------:R-:W-:-:S08]  /*21520*/  DMUL R4, |R80|, 1.1102230246251565404e-16 ;  /* 0x3ca0000050047828 */ /* 0x000fd00000000200 */
[----:B------:R-:W-:-:S14]  /*21530*/  DSETP.GEU.AND P0, PT, |R74|, R4, PT ;  /* 0x000000044a00722a */ /* 0x000fdc0003f0e200 */
[----:B------:R-:W-:Y:S05]  /*21540*/  @!P0 BRA `(.L_x_3194) ;  /* 0x0000000000688947 */ /* 0x000fea0003800000 */
[----:B------:R-:W0:Y:S01]  /*21550*/  MUFU.RCP64H R5, R3 ;  /* 0x0000000300057308 */ /* 0x000e220000001800 */
        /* <DEDUP_REMOVED lines=18> */
.L_x_3196:
[----:B------:R-:W-:Y:S05]  /*21680*/  BSYNC B4 ;  /* 0x0000000000047941 */ /* 0x000fea0003800000 */
.L_x_3195:
[----:B------:R-:W-:Y:S01]  /*21690*/  VIADD R63, R63, 0x1 ;  /* 0x000000013f3f7836 */ /* 0x000fe20000000000 */
[----:B------:R-:W-:Y:S01]  /*216a0*/  DADD R4, -RZ, |R74| ;  /* 0x00000000ff047229 */ /* 0x000fe2000000054a */
[----:B------:R-:W-:Y:S01]  /*216b0*/  MOV R8, R6 ;  /* 0x0000000600087202 */ /* 0x000fe20000000f00 */
[----:B------:R-:W-:Y:S02]  /*216c0*/  IMAD.MOV.U32 R9, RZ, RZ, R7 ;  /* 0x000000ffff097224 */ /* 0x000fe400078e0007 */
[----:B------:R-:W-:-:S13]  /*216d0*/  ISETP.GE.U32.AND P0, PT, R63, 0x19, PT ;  /* 0x000000193f00780c */ /* 0x000fda0003f06070 */
[----:B------:R-:W-:Y:S05]  /*216e0*/  @!P0 BRA `(.L_x_3197) ;  /* 0xffffffe800a08947 */ /* 0x000fea000383ffff */
.L_x_3194:
[----:B------:R-:W-:Y:S05]  /*216f0*/  BSYNC B2 ;  /* 0x0000000000027941 */ /* 0x000fea0003800000 */
.L_x_3191:
[----:B------:R-:W-:Y:S01]  /*21700*/  DMUL R4, R2, -0.5 ;  /* 0xbfe0000002047828 */ /* 0x000fe20000000000 */
[----:B------:R-:W-:Y:S01]  /*21710*/  IMAD.MOV.U32 R8, RZ, RZ, 0x652b82fe ;  /* 0x652b82feff087424 */ /* 0x000fe200078e00ff */
[----:B------:R-:W-:Y:S01]  /*21720*/  MOV R9, 0x3ff71547 ;  /* 0x3ff7154700097802 */ /* 0x000fe20000000f00 */
[----:B------:R-:W-:Y:S01]  /*21730*/  UMOV UR4, 0xfefa39ef ;  /* 0xfefa39ef00047882 */ /* 0x000fe20000000000 */
[----:B------:R-:W-:Y:S01]  /*21740*/  UMOV UR5, 0x3fe62e42 ;  /* 0x3fe62e4200057882 */ /* 0x000fe20000000000 */
[----:B------:R-:W-:Y:S03]  /*21750*/  BSSY B2, `(.L_x_3198) ;  /* 0x0000038000027945 */ /* 0x000fe60003800000 */
        /* <DEDUP_REMOVED lines=11> */
[----:B------:R-:W-:Y:S01]  /*21810*/  UMOV UR5, 0x3e5ade15 ;  /* 0x3e5ade1500057882 */ /* 0x000fe20000000000 */
[----:B------:R-:W-:-:S06]  /*21820*/  IMAD.MOV.U32 R5, RZ, RZ, 0x3e928af3 ;  /* 0x3e928af3ff057424 */ /* 0x000fcc00078e00ff */
        /* <DEDUP_REMOVED lines=39> */
[----:B------:R-:W-:Y:S01]  /*21aa0*/  @!P0 LEA R9, R8, 0x3ff00000, 0x14 ;  /* 0x3ff0000008098811 */ /* 0x000fe200078ea0ff */
[----:B------:R-:W-:-:S06]  /*21ab0*/  @!P0 IMAD.MOV.U32 R8, RZ, RZ, RZ ;  /* 0x000000ffff088224 */ /* 0x000fcc00078e00ff */
[----:B------:R-:W-:-:S11]  /*21ac0*/  @!P0 DMUL R4, R6, R8 ;  /* 0x0000000806048228 */ /* 0x000fd60000000000 */
.L_x_3199:
[----:B------:R-:W-:Y:S05]  /*21ad0*/  BSYNC B2 ;  /* 0x0000000000027941 */ /* 0x000fea0003800000 */
.L_x_3198:
[----:B------:R-:W-:Y:S01]  /*21ae0*/  UMOV UR4, 0x54411744 ;  /* 0x5441174400047882 */ /* 0x000fe20000000000 */
[----:B------:R-:W-:Y:S01]  /*21af0*/  UMOV UR5, 0x401921fb ;  /* 0x401921fb00057882 */ /* 0x000fe20000000000 */
[----:B------:R-:W-:Y:S01]  /*21b00*/  MOV R6, 0x0 ;  /* 0x0000000000067802 */ /* 0x000fe20000000f00 */
[----:B------:R-:W-:Y:S01]  /*21b10*/  DMUL R8, R2, UR4 ;  /* 0x0000000402087c28 */ /* 0x000fe20008000000 */
[----:B------:R-:W-:Y:S01]  /*21b20*/  IMAD.MOV.U32 R7, RZ, RZ, 0x3fd80000 ;  /* 0x3fd80000ff077424 */ /* 0x000fe200078e00ff */
[----:B------:R-:W-:Y:S01]  /*21b30*/  BSSY B3, `(.L_x_3200) ;  /* 0x000001a000037945 */ /* 0x000fe20003800000 */
[----:B------:R-:W-:-:S03]  /*21b40*/  DMUL R80, R4, R80 ;  /* 0x0000005004507228 */ /* 0x000fc60000000000 */
        /* <DEDUP_REMOVED lines=22> */
[----:B------:R-:W-:Y:S02]  /*21cb0*/  IMAD.MOV.U32 R2, RZ, RZ, R8 ;  /* 0x000000ffff027224 */ /* 0x000fe400078e0008 */
[----:B------:R-:W-:-:S07]  /*21cc0*/  IMAD.MOV.U32 R3, RZ, RZ, R9 ;  /* 0x000000ffff037224 */ /* 0x000fce00078e0009 */
.L_x_3201:
[----:B------:R-:W-:Y:S05]  /*21cd0*/  BSYNC B3 ;  /* 0x0000000000037941 */ /* 0x000fea0003800000 */
.L_x_3200:
        /* <DEDUP_REMOVED lines=21> */
.L_x_3203:
[----:B------:R-:W-:Y:S05]  /*21e30*/  BSYNC B2 ;  /* 0x0000000000027941 */ /* 0x000fea0003800000 */
.L_x_3202:
[----:B------:R-:W-:Y:S01]  /*21e40*/  DFMA R6, R82, 0.5, -R6 ;  /* 0x3fe000005206782b */ /* 0x000fe20000000806 */
[----:B------:R-:W-:Y:S10]  /*21e50*/  BRA `(.L_x_3098) ;  /* 0x000000b800487947 */ /* 0x000ff40003800000 */
.L_x_3102:
        /* <DEDUP_REMOVED lines=98> */
[----:B0-----:R-:W-:Y:S02]  /*22480*/  IMAD.MOV.U32 R10, RZ, RZ, 0x5dcd1851 ;  /* 0x5dcd1851ff0a7424 */ /* 0x001fe400078e00ff */
[----:B------:R-:W-:Y:S01]  /*22490*/  IMAD.MOV.U32 R11, RZ, RZ, -0x4350c486 ;  /* 0xbcaf3b7aff0b7424 */ /* 0x000fe200078e00ff */
[----:B------:R0:W-:Y:S01]  /*224a0*/  STL.64 [R1+0x138], R12 ;  /* 0x0001380c01007387 */ /* 0x0001e20000100a00 */
[----:B-1----:R-:W-:Y:S01]  /*224b0*/  IMAD.MOV.U32 R16, RZ, RZ, 0x6edf2b0c ;  /* 0x6edf2b0cff107424 */ /* 0x002fe200078e00ff */
[----:B------:R-:W-:Y:S02]  /*224c0*/  MOV R17, 0xbdbc0d9b ;  /* 0xbdbc0d9b00117802 */ /* 0x000fe40000000f00 */
[----:B------:R1:W-:Y:S01]  /*224d0*/  STL.64 [R1+0x148], R4 ;  /* 0x0001480401007387 */ /* 0x0003e20000100a00 */
[----:B--2---:R-:W-:Y:S01]  /*224e0*/  MOV R18, 0x5c463659 ;  /* 0x5c46365900127802 */ /* 0x004fe20000000f00 */
[----:B------:R-:W-:-:S02]  /*224f0*/  IMAD.MOV.U32 R19, RZ, RZ, 0x3dbac947 ;  /* 0x3dbac947ff137424 */ /* 0x000fc400078e00ff */
[----:B------:R2:W-:Y:S01]  /*22500*/  STL.64 [R1+0x70], R14 ;  /* 0x0000700e01007387 */ /* 0x0005e20000100a00 */
[----:B0-----:R-:W-:Y:S01]  /*22510*/  IMAD.MOV.U32 R12, RZ, RZ, -0x10a3e7d9 ;  /* 0xef5c1827ff0c7424 */ /* 0x001fe200078e00ff */
[----:B------:R-:W-:Y:S02]  /*22520*/  MOV R13, 0x3d16d8a9 ;  /* 0x3d16d8a9000d7802 */ /* 0x000fe40000000f00 */
[----:B------:R0:W-:Y:S01]  /*22530*/  STL.64 [R1+0x158], R6 ;  /* 0x0001580601007387 */ /* 0x0001e20000100a00 */
[----:B-1----:R-:W-:Y:S02]  /*22540*/  IMAD.MOV.U32 R4, RZ, RZ, 0x783db2a2 ;  /* 0x783db2a2ff047424 */ /* 0x002fe400078e00ff */
[----:B------:R-:W-:Y:S01]  /*22550*/  IMAD.MOV.U32 R5, RZ, RZ, -0x430d64fd ;  /* 0xbcf29b03ff057424 */ /* 0x000fe200078e00ff */
[----:B------:R1:W-:Y:S01]  /*22560*/  STL.64 [R1+0x160], R8 ;  /* 0x0001600801007387 */ /* 0x0003e20000100a00 */
[----:B--2---:R-:W-:Y:S01]  /*22570*/  MOV R14, 0x7950ad7b ;  /* 0x7950ad7b000e7802 */ /* 0x004fe20000000f00 */
        /* <DEDUP_REMOVED lines=8> */
[----:B--2---:R-:W-:Y:S01]  /*22600*/  IMAD.MOV.U32 R10, RZ, RZ, -0x55e56cd ;  /* 0xfaa1a933ff0a7424 */ /* 0x004fe200078e00ff */
[----:B------:R-:W-:-:S02]  /*22610*/  MOV R11, 0xbf1c253e ;  /* 0xbf1c253e000b7802 */ /* 0x000fc40000000f00 */
[----:B------:R2:W-:Y:S01]  /*22620*/  STL.64 [R1+0x88], R18 ;  /* 0x0000881201007387 */ /* 0x0005e20000100a00 */
[----:B0-----:R-:W-:-:S03]  /*22630*/  IMAD.MOV.U32 R20, RZ, RZ, -0x3bc965c4 ;  /* 0xc4369a3cff147424 */ /* 0x001fc600078e00ff */
[----:B------:R0:W-:Y:S01]  /*22640*/  STL.64 [R1+0x180], R12 ;  /* 0x0001800c01007387 */ /* 0x0001e20000100a00 */
[----:B------:R-:W-:-:S03]  /*22650*/  IMAD.MOV.U32 R21, RZ, RZ, 0x3d20104f ;  /* 0x3d20104fff157424 */ /* 0x000fc600078e00ff */
[----:B------:R3:W-:Y:S01]  /*22660*/  STL.64 [R1+0x188], R4 ;  /* 0x0001880401007387 */ /* 0x0007e20000100a00 */
[----:B-1----:R-:W-:Y:S02]  /*22670*/  IMAD.MOV.U32 R16, RZ, RZ, -0x36fe1a8c ;  /* 0xc901e574ff107424 */ /* 0x002fe400078e00ff */
[----:B------:R-:W-:Y:S01]  /*22680*/  IMAD.MOV.U32 R17, RZ, RZ, -0x40a1a8c6 ;  /* 0xbf5e573aff117424 */ /* 0x000fe200078e00ff */
[----:B------:R1:W-:Y:S01]  /*22690*/  STL.64 [R1+0xb8], R14 ;  /* 0x0000b80e01007387 */ /* 0x0003e20000100a00 */
[----:B--2---:R-:W-:Y:S01]  /*226a0*/  IMAD.MOV.U32 R18, RZ, RZ, 0x6b015ac0 ;  /* 0x6b015ac0ff127424 */ /* 0x004fe200078e00ff */
        /* <DEDUP_REMOVED lines=15> */
[----:B------:R-:W-:Y:S02]  /*227a0*/  IMAD.MOV.U32 R9, RZ, RZ, -0x4213db43 ;  /* 0xbdec24bdff097424 */ /* 0x000fe400078e00ff */
[----:B-1----:R-:W-:Y:S01]  /*227b0*/  IMAD.MOV.U32 R10, RZ, RZ, 0x55e25360 ;  /* 0x55e25360ff0a7424 */ /* 0x002fe200078e00ff */
[----:B------:R-:W-:Y:S01]  /*227c0*/  MOV R11, 0x3e3ac0d4 ;  /* 0x3e3ac0d4000b7802 */ /* 0x000fe20000000f00 */
[----:B------:R1:W-:Y:S01]  /*227d0*/  STL.64 [R1+0xd8], R18 ;  /* 0x0000d81201007387 */ /* 0x0003e20000100a00 */
[----:B0-----:R-:W-:-:S03]  /*227e0*/  MOV R20, 0xabd6b83e ;  /* 0xabd6b83e00147802 */ /* 0x001fc60000000f00 */
[----:B------:R0:W-:Y:S01]  /*227f0*/  STL.64 [R1+0x1c0], R12 ;  /* 0x0001c00c01007387 */ /* 0x0001e20000100a00 */
[----:B------:R-:W-:Y:S01]  /*22800*/  IMAD.MOV.U32 R21, RZ, RZ, 0x3ee00a9c ;  /* 0x3ee00a9cff157424 */ /* 0x000fe200078e00ff */
[----:B--2---:R-:W-:Y:S02]  /*22810*/  MOV R16, 0xcde3f847 ;  /* 0xcde3f84700107802 */ /* 0x004fe40000000f00 */
[----:B------:R2:W-:Y:S01]  /*22820*/  STL.64 [R1+0x1d0], R4 ;  /* 0x0001d00401007387 */ /* 0x0005e20000100a00 */
[----:B------:R-:W-:-:S03]  /*22830*/  IMAD.MOV.U32 R17, RZ, RZ, 0x3e8280f2 ;  /* 0x3e8280f2ff117424 */ /* 0x000fc600078e00ff */
[----:B------:R3:W-:Y:S01]  /*22840*/  STL.64 [R1+0xf8], R14 ;  /* 0x0000f80e01007387 */ /* 0x0007e20000100a00 */
[----:B-1----:R-:W-:Y:S02]  /*22850*/  IMAD.MOV.U32 R18, RZ, RZ, 0x30de114c ;  /* 0x30de114cff127424 */ /* 0x002fe400078e00ff */
[----:B------:R-:W-:Y:S01]  /*22860*/  IMAD.MOV.U32 R19, RZ, RZ, 0x3e49aa7a ;  /* 0x3e49aa7aff137424 */ /* 0x000fe200078e00ff */
[----:B------:R1:W-:Y:S01]  /*22870*/  STL.64 [R1+0x1d8], R6 ;  /* 0x0001d80601007387 */ /* 0x0003e20000100a00 */
[----:B0-----:R-:W-:Y:S02]  /*22880*/  IMAD.MOV.U32 R12, RZ, RZ, 0x29460138 ;  /* 0x29460138ff0c7424 */ /* 0x001fe400078e00ff */
[----:B------:R-:W-:Y:S01]  /*22890*/  IMAD.MOV.U32 R13, RZ, RZ, -0x41e883a8 ;  /* 0xbe177c58ff0d7424 */ /* 0x000fe200078e00ff */
[----:B--2---:R-:W-:Y:S01]  /*228a0*/  MOV R5, 0x3de1b105 ;  /* 0x3de1b10500057802 */ /* 0x004fe20000000f00 */
[----:B------:R-:W-:Y:S01]  /*228b0*/  IMAD.MOV.U32 R4, RZ, RZ, 0x6c188672 ;  /* 0x6c188672ff047424 */ /* 0x000fe200078e00ff */
[----:B------:R0:W-:Y:S01]  /*228c0*/  STL.64 [R1+0x1e8], R8 ;  /* 0x0001e80801007387 */ /* 0x0001e20000100a00 */
[----:B---3--:R-:W-:-:S02]  /*228d0*/  IMAD.MOV.U32 R14, RZ, RZ, 0x4bf3c34e ;  /* 0x4bf3c34eff0e7424 */ /* 0x008fc400078e00ff */
[----:B------:R-:W-:Y:S01]  /*228e0*/  IMAD.MOV.U32 R15, RZ, RZ, 0x3dfc9b43 ;  /* 0x3dfc9b43ff0f7424 */ /* 0x000fe200078e00ff */
[----:B------:R2:W-:Y:S01]  /*228f0*/  STL.64 [R1+0x1f8], R10 ;  /* 0x0001f80a01007387 */ /* 0x0005e20000100a00 */
[----:B-1----:R-:W-:Y:S01]  /*22900*/  MOV R6, 0x34225759 ;  /* 0x3422575900067802 */ /* 0x002fe20000000f00 */
[----:B------:R-:W-:Y:S02]  /*22910*/  IMAD.MOV.U32 R7, RZ, RZ, 0x3daa55da ;  /* 0x3daa55daff077424 */ /* 0x000fe400078e00ff */
[----:B------:R1:W-:Y:S01]  /*22920*/  STL.64 [R1+0x100], R20 ;  /* 0x0001001401007387 */ /* 0x0003e20000100a00 */
[----:B0-----:R-:W-:Y:S01]  /*22930*/  IMAD.MOV.U32 R8, RZ, RZ, 0x309d6007 ;  /* 0x309d6007ff087424 */ /* 0x001fe200078e00ff */
[----:B------:R-:W-:Y:S02]  /*22940*/  MOV R9, 0xbcf2c681 ;  /* 0xbcf2c68100097802 */ /* 0x000fe40000000f00 */
[----:B------:R0:W-:Y:S01]  /*22950*/  STL.64 [R1+0x118], R16 ;  /* 0x0001181001007387 */ /* 0x0001e20000100a00 */
[----:B--2---:R-:W-:Y:S01]  /*22960*/  MOV R10, 0x56b95f3b ;  /* 0x56b95f3b000a7802 */ /* 0x004fe20000000f00 */
[----:B------:R-:W-:-:S02]  /*22970*/  IMAD.MOV.U32 R11, RZ, RZ, 0x3d60675f ;  /* 0x3d60675fff0b7424 */ /* 0x000fc400078e00ff */
[----:B------:R2:W-:Y:S01]  /*22980*/  STL.64 [R1+0x128], R18 ;  /* 0x0001281201007387 */ /* 0x0005e20000100a00 */
[----:B-1----:R-:W-:Y:S01]  /*22990*/  IMAD.MOV.U32 R20, RZ, RZ, -0x5b992462 ;  /* 0xa466db9eff147424 */ /* 0x002fe200078e00ff */
[----:B------:R-:W-:Y:S02]  /*229a0*/  MOV R21, 0x3d3113e3 ;  /* 0x3d3113e300157802 */ /* 0x000fe40000000f00 */
[----:B------:R1:W-:Y:S01]  /*229b0*/  STL.64 [R1+0x200], R12 ;  /* 0x0002000c01007387 */ /* 0x0003e20000100a00 */
[----:B0-----:R-:W-:-:S03]  /*229c0*/  IMAD.MOV.U32 R16, RZ, RZ, 0xa10cd82 ;  /* 0x0a10cd82ff107424 */ /* 0x001fc600078e00ff */
[----:B------:R0:W-:Y:S01]  /*229d0*/  STL.64 [R1+0x210], R4 ;  /* 0x0002100401007387 */ /* 0x0001e20000100a00 */
[----:B------:R-:W-:-:S03]  /*229e0*/  MOV R17, 0x3d651958 ;  /* 0x3d65195800117802 */ /* 0x000fc60000000f00 */
[----:B------:R3:W-:Y:S01]  /*229f0*/  STL.64 [R1+0x140], R14 ;  /* 0x0001400e01007387 */ /* 0x0007e20000100a00 */
[----:B--2---:R-:W-:Y:S01]  /*22a00*/  MOV R18, 0x448455ea ;  /* 0x448455ea00127802 */ /* 0x004fe20000000f00 */
[----:B------:R-:W-:Y:S02]  /*22a10*/  IMAD.MOV.U32 R19, RZ, RZ, -0x42d3f975 ;  /* 0xbd2c068bff137424 */ /* 0x000fe400078e00ff */
[----:B-1----:R-:W-:Y:S01]  /*22a20*/  IMAD.MOV.U32 R12, RZ, RZ, 0x2a398b8f ;  /* 0x2a398b8fff0c7424 */ /* 0x002fe200078e00ff */
[----:B------:R1:W-:Y:S01]  /*22a30*/  STL.64 [R1+0x220], R6 ;  /* 0x0002200601007387 */ /* 0x0003e20000100a00 */
[----:B------:R-:W-:Y:S01]  /*22a40*/  IMAD.MOV.U32 R13, RZ, RZ, 0x3c75d3b4 ;  /* 0x3c75d3b4ff0d7424 */ /* 0x000fe200078e00ff */
[----:B0-----:R-:W-:Y:S01]  /*22a50*/  MOV R4, 0x637bc2b8 ;  /* 0x637bc2b800047802 */ /* 0x001fe20000000f00 */
[----:B------:R-:W-:Y:S01]  /*22a60*/  IMAD.MOV.U32 R5, RZ, RZ, 0x3d03f2fe ;  /* 0x3d03f2feff057424 */ /* 0x000fe200078e00ff */
[----:B------:R0:W-:Y:S01]  /*22a70*/  STL.64 [R1+0x228], R8 ;  /* 0x0002280801007387 */ /* 0x0001e20000100a00 */
[----:B---3--:R-:W-:Y:S01]  /*22a80*/  MOV R14, 0x3b990ee6 ;  /* 0x3b990ee6000e7802 */ /* 0x008fe20000000f00 */
[----:B------:R-:W-:-:S02]  /*22a90*/  IMAD.MOV.U32 R15, RZ, RZ, 0x3f70ee64 ;  /* 0x3f70ee64ff0f7424 */ /* 0x000fc400078e00ff */
[----:B------:R2:W-:Y:S01]  /*22aa0*/  STL.64 [R1+0x238], R10 ;  /* 0x0002380a01007387 */ /* 0x0005e20000100a00 */
[----:B-1----:R-:W-:-:S03]  /*22ab0*/  IMAD.MOV.U32 R6, RZ, RZ, 0x465fa859 ;  /* 0x465fa859ff067424 */ /* 0x002fc600078e00ff */
[----:B------:R1:W-:Y:S01]  /*22ac0*/  STL.64 [R1+0x150], R20 ;  /* 0x0001501401007387 */ /* 0x0003e20000100a00 */
[----:B------:R-:W-:Y:S02]  /*22ad0*/  IMAD.MOV.U32 R7, RZ, RZ, 0x3f2e13ce ;  /* 0x3f2e13ceff077424 */ /* 0x000fe400078e00ff */
[----:B0-----:R-:W-:Y:S01]  /*22ae0*/  IMAD.MOV.U32 R8, RZ, RZ, 0x5bf2d984 ;  /* 0x5bf2d984ff087424 */ /* 0x001fe200078e00ff */
[----:B------:R-:W-:Y:S01]  /*22af0*/  MOV R9, 0x3f318b9b ;  /* 0x3f318b9b00097802 */ /* 0x000fe20000000f00 */
[----:B------:R0:W-:Y:S01]  /*22b00*/  STL.64 [R1+0x168], R16 ;  /* 0x0001681001007387 */ /* 0x0001e20000100a00 */
[----:B--2---:R-:W-:Y:S02]  /*22b10*/  IMAD.MOV.U32 R10, RZ, RZ, -0x5d64a263 ;  /* 0xa29b5d9dff0a7424 */ /* 0x004fe400078e00ff */
[----:B------:R-:W-:Y:S01]  /*22b20*/  IMAD.MOV.U32 R11, RZ, RZ, -0x40ec2d5d ;  /* 0xbf13d2a3ff0b7424 */ /* 0x000fe200078e00ff */
[----:B------:R2:W-:Y:S01]  /*22b30*/  STL.64 [R1+0x178], R18 ;  /* 0x0001781201007387 */ /* 0x0005e20000100a00 */
[----:B-1----:R-:W-:-:S02]  /*22b40*/  IMAD.MOV.U32 R20, RZ, RZ, -0x3291620 ;  /* 0xfcd6e9e0ff147424 */ /* 0x002fc400078e00ff */
[----:B------:R-:W-:Y:S01]  /*22b50*/  IMAD.MOV.U32 R21, RZ, RZ, 0x3f4948b0 ;  /* 0x3f4948b0ff157424 */ /* 0x000fe200078e00ff */
[----:B------:R1:W-:Y:S01]  /*22b60*/  STL.64 [R1+0x248], R12 ;  /* 0x0002480c01007387 */ /* 0x0003e20000100a00 */
[----:B0-----:R-:W-:-:S03]  /*22b70*/  IMAD.MOV.U32 R16, RZ, RZ, -0x250b01ad ;  /* 0xdaf4fe53ff107424 */ /* 0x001fc600078e00ff */
[----:B------:R0:W-:Y:S01]  /*22b80*/  STL.64 [R1+0x250], R4 ;  /* 0x0002500401007387 */ /* 0x0001e20000100a00 */
[----:B------:R-:W-:-:S03]  /*22b90*/  IMAD.MOV.U32 R17, RZ, RZ, 0x3f0bbf43 ;  /* 0x3f0bbf43ff117424 */ /* 0x000fc600078e00ff */
[----:B------:R3:W-:Y:S01]  /*22ba0*/  STL.64 [R1+0x190], R14 ;  /* 0x0001900e01007387 */ /* 0x0007e20000100a00 */
[----:B--2---:R-:W-:Y:S01]  /*22bb0*/  IMAD.MOV.U32 R18, RZ, RZ, -0x51c6eae3 ;  /* 0xae39151dff127424 */ /* 0x004fe200078e00ff */
[----:B------:R-:W-:Y:S01]  /*22bc0*/  MOV R19, 0x3e626154 ;  /* 0x3e62615400137802 */ /* 0x000fe20000000f00 */
[----:B-1----:R-:W-:Y:S01]  /*22bd0*/  IMAD.MOV.U32 R12, RZ, RZ, 0x62204ef4 ;  /* 0x62204ef4ff0c7424 */ /* 0x002fe200078e00ff */
[----:B------:R-:W-:Y:S01]  /*22be0*/  MOV R13, 0x3ee73df4 ;  /* 0x3ee73df4000d7802 */ /* 0x000fe20000000f00 */
[----:B------:R1:W-:Y:S01]  /*22bf0*/  STL.64 [R1+0x260], R6 ;  /* 0x0002600601007387 */ /* 0x0003e20000100a00 */
[----:B0-----:R-:W-:Y:S01]  /*22c00*/  MOV R4, 0x1539310e ;  /* 0x1539310e00047802 */ /* 0x001fe20000000f00 */
[----:B------:R-:W-:Y:S02]  /*22c10*/  IMAD.MOV.U32 R5, RZ, RZ, 0x3eb7e020 ;  /* 0x3eb7e020ff057424 */ /* 0x000fe400078e00ff */
[----:B------:R0:W-:Y:S01]  /*22c20*/  STL.64 [R1+0x270], R8 ;  /* 0x0002700801007387 */ /* 0x0001e20000100a00 */
[----:B---3--:R-:W-:Y:S01]  /*22c30*/  IMAD.MOV.U32 R14, RZ, RZ, 0x1c15d3d7 ;  /* 0x1c15d3d7ff0e7424 */ /* 0x008fe200078e00ff */
[----:B------:R-:W-:-:S02]  /*22c40*/  MOV R15, 0x3e832ac8 ;  /* 0x3e832ac8000f7802 */ /* 0x000fc40000000f00 */
[----:B------:R2:W-:Y:S01]  /*22c50*/  STL.64 [R1+0x278], R10 ;  /* 0x0002780a01007387 */ /* 0x0005e20000100a00 */
[----:B-1----:R-:W-:Y:S01]  /*22c60*/  IMAD.MOV.U32 R6, RZ, RZ, 0x69c140a7 ;  /* 0x69c140a7ff067424 */ /* 0x002fe200078e00ff */
[----:B------:R-:W-:Y:S02]  /*22c70*/  MOV R7, 0xbdbea232 ;  /* 0xbdbea23200077802 */ /* 0x000fe40000000f00 */
[----:B------:R1:W-:Y:S01]  /*22c80*/  STL.64 [R1+0x1a0], R20 ;  /* 0x0001a01401007387 */ /* 0x0003e20000100a00 */
[----:B0-----:R-:W-:Y:S01]  /*22c90*/  MOV R8, 0xef4c4dc7 ;  /* 0xef4c4dc700087802 */ /* 0x001fe20000000f00 */
[----:B------:R-:W-:Y:S02]  /*22ca0*/  IMAD.MOV.U32 R9, RZ, RZ, 0x3e75bde8 ;  /* 0x3e75bde8ff097424 */ /* 0x000fe400078e00ff */
[----:B------:R0:W-:Y:S01]  /*22cb0*/  STL.64 [R1+0x1b8], R16 ;  /* 0x0001b81001007387 */ /* 0x0001e20000100a00 */
[----:B--2---:R-:W-:Y:S02]  /*22cc0*/  IMAD.MOV.U32 R10, RZ, RZ, 0xdd501eb ;  /* 0x0dd501ebff0a7424 */ /* 0x004fe400078e00ff */
[----:B------:R-:W-:Y:S01]  /*22cd0*/  IMAD.MOV.U32 R11, RZ, RZ, 0x3d850c3f ;  /* 0x3d850c3fff0b7424 */ /* 0x000fe200078e00ff */
[----:B------:R2:W-:Y:S01]  /*22ce0*/  STL.64 [R1+0x1c8], R18 ;  /* 0x0001c81201007387 */ /* 0x0005e20000100a00 */
[----:B-1----:R-:W-:-:S03]  /*22cf0*/  MOV R20, 0x43a46f5d ;  /* 0x43a46f5d00147802 */ /* 0x002fc60000000f00 */
[----:B------:R1:W-:Y:S01]  /*22d00*/  STL.64 [R1+0x288], R12 ;  /* 0x0002880c01007387 */ /* 0x0003e20000100a00 */
[----:B------:R-:W-:Y:S01]  /*22d10*/  IMAD.MOV.U32 R21, RZ, RZ, -0x41b1bc8d ;  /* 0xbe4e4373ff157424 */ /* 0x000fe200078e00ff */
[----:B0-----:R-:W-:Y:S02]  /*22d20*/  MOV R16, 0x74f638bb ;  /* 0x74f638bb00107802 */ /* 0x001fe40000000f00 */
[----:B------:R0:W-:Y:S01]  /*22d30*/  STL.64 [R1+0x298], R4 ;  /* 0x0002980401007387 */ /* 0x0001e20000100a00 */
[----:B------:R-:W-:-:S03]  /*22d40*/  IMAD.MOV.U32 R17, RZ, RZ, 0x3d709627 ;  /* 0x3d709627ff117424 */ /* 0x000fc600078e00ff */
[----:B------:R3:W-:Y:S01]  /*22d50*/  STL.64 [R1+0x1e0], R14 ;  /* 0x0001e00e01007387 */ /* 0x0007e20000100a00 */
[----:B--2---:R-:W-:Y:S02]  /*22d60*/  IMAD.MOV.U32 R18, RZ, RZ, -0x2439ec8f ;  /* 0xdbc61371ff127424 */ /* 0x004fe400078e00ff */
[----:B------:R-:W-:Y:S01]  /*22d70*/  IMAD.MOV.U32 R19, RZ, RZ, -0x42316888 ;  /* 0xbdce9778ff137424 */ /* 0x000fe200078e00ff */
[----:B-1----:R-:W-:Y:S01]  /*22d80*/  MOV R12, 0x39794ba9 ;  /* 0x39794ba9000c7802 */ /* 0x002fe20000000f00 */
[----:B------:R-:W-:Y:S01]  /*22d90*/  IMAD.MOV.U32 R13, RZ, RZ, 0x3e21b66a ;  /* 0x3e21b66aff0d7424 */ /* 0x000fe200078e00ff */
[----:B------:R1:W-:Y:S01]  /*22da0*/  STL.64 [R1+0x2a0], R6 ;  /* 0x0002a00601007387 */ /* 0x0003e20000100a00 */
[----:B0-----:R-:W-:Y:S02]  /*22db0*/  IMAD.MOV.U32 R4, RZ, RZ, 0x465daec1 ;  /* 0x465daec1ff047424 */ /* 0x001fe400078e00ff */
[----:B------:R-:W-:Y:S01]  /*22dc0*/  IMAD.MOV.U32 R5, RZ, RZ, 0x3ded9b15 ;  /* 0x3ded9b15ff057424 */ /* 0x000fe200078e00ff */
[----:B------:R0:W-:Y:S01]  /*22dd0*/  STL.64 [R1+0x2b0], R8 ;  /* 0x0002b00801007387 */ /* 0x0001e20000100a00 */
[----:B---3--:R-:W-:-:S02]  /*22de0*/  IMAD.MOV.U32 R14, RZ, RZ, -0x9a39112 ;  /* 0xf65c6eeeff0e7424 */ /* 0x008fc400078e00ff */
[----:B------:R-:W-:Y:S01]  /*22df0*/  IMAD.MOV.U32 R15, RZ, RZ, -0x428cc0c7 ;  /* 0xbd733f39ff0f7424 */ /* 0x000fe200078e00ff */
[----:B------:R2:W-:Y:S01]  /*22e00*/  STL.64 [R1+0x2c0], R10 ;  /* 0x0002c00a01007387 */ /* 0x0005e20000100a00 */
[----:B-1----:R-:W-:Y:S01]  /*22e10*/  IMAD.MOV.U32 R6, RZ, RZ, -0x26b2acc5 ;  /* 0xd94d533bff067424 */ /* 0x002fe200078e00ff */
[----:B------:R-:W-:Y:S02]  /*22e20*/  MOV R7, 0xbdb812d3 ;  /* 0xbdb812d300077802 */ /* 0x000fe40000000f00 */
[----:B------:R1:W-:Y:S01]  /*22e30*/  STL.64 [R1+0x1f0], R20 ;  /* 0x0001f01401007387 */ /* 0x0003e20000100a00 */
[----:B0-----:R-:W-:-:S03]  /*22e40*/  IMAD.MOV.U32 R8, RZ, RZ, -0x583e5998 ;  /* 0xa7c1a668ff087424 */ /* 0x001fc600078e00ff */
[----:B------:R0:W-:Y:S01]  /*22e50*/  STL.64 [R1+0x208], R16 ;  /* 0x0002081001007387 */ /* 0x0001e20000100a00 */
[----:B------:R-:W-:Y:S02]  /*22e60*/  IMAD.MOV.U32 R9, RZ, RZ, 0x3da587d7 ;  /* 0x3da587d7ff097424 */ /* 0x000fe400078e00ff */
[----:B--2---:R-:W-:Y:S01]  /*22e70*/  IMAD.MOV.U32 R10, RZ, RZ, -0x2455cbbd ;  /* 0xdbaa3443ff0a7424 */ /* 0x004fe200078e00ff */
[----:B------:R-:W-:Y:S01]  /*22e80*/  MOV R11, 0x3c91e54c ;  /* 0x3c91e54c000b7802 */ /* 0x000fe20000000f00 */
[----:B------:R2:W-:Y:S01]  /*22e90*/  STL.64 [R1+0x218], R18 ;  /* 0x0002181201007387 */ /* 0x0005e20000100a00 */
[----:B-1----:R-:W-:-:S03]  /*22ea0*/  IMAD.MOV.U32 R20, RZ, RZ, -0x7d4ffe18 ;  /* 0x82b001e8ff147424 */ /* 0x002fc600078e00ff */
[----:B------:R1:W-:Y:S01]  /*22eb0*/  STL.64 [R1+0x2c8], R12 ;  /* 0x0002c80c01007387 */ /* 0x0003e20000100a00 */
[----:B------:R-:W-:Y:S01]  /*22ec0*/  MOV R21, 0xbd3be161 ;  /* 0xbd3be16100157802 */ /* 0x000fe20000000f00 */
[----:B0-----:R-:W-:Y:S02]  /*22ed0*/  IMAD.MOV.U32 R16, RZ, RZ, 0x3b34e2b6 ;  /* 0x3b34e2b6ff107424 */ /* 0x001fe400078e00ff */
[----:B------:R0:W-:Y:S01]  /*22ee0*/  STL.64 [R1+0x2d8], R4 ;  /* 0x0002d80401007387 */ /* 0x0001e20000100a00 */
[----:B------:R-:W-:-:S03]  /*22ef0*/  MOV R17, 0x3f4547d9 ;  /* 0x3f4547d900117802 */ /* 0x000fc60000000f00 */
[----:B------:R3:W-:Y:S01]  /*22f00*/  STL.64 [R1+0x230], R14 ;  /* 0x0002300e01007387 */ /* 0x0007e20000100a00 */
[----:B--2---:R-:W-:Y:S01]  /*22f10*/  MOV R18, 0x88b7ca00 ;  /* 0x88b7ca0000127802 */ /* 0x004fe20000000f00 */
[----:B------:R-:W-:Y:S01]  /*22f20*/  IMAD.MOV.U32 R19, RZ, RZ, -0x40c1404f ;  /* 0xbf3ebfb1ff137424 */ /* 0x000fe200078e00ff */
[----:B-1----:R-:W-:Y:S01]  /*22f30*/  MOV R12, 0xd36b49dc ;  /* 0xd36b49dc000c7802 */ /* 0x002fe20000000f00 */
[----:B------:R-:W-:Y:S01]  /*22f40*/  IMAD.MOV.U32 R13, RZ, RZ, -0x42c5b272 ;  /* 0xbd3a4d8eff0d7424 */ /* 0x000fe200078e00ff */
[----:B------:R1:W-:Y:S01]  /*22f50*/  STL.64 [R1+0x2e8], R6 ;  /* 0x0002e80601007387 */ /* 0x0003e20000100a00 */
[----:B0-----:R-:W-:Y:S01]  /*22f60*/  IMAD.MOV.U32 R4, RZ, RZ, -0x72302230 ;  /* 0x8dcfddd0ff047424 */ /* 0x001fe200078e00ff */
[----:B------:R-:W-:Y:S02]  /*22f70*/  MOV R5, 0x3d17075e ;  /* 0x3d17075e00057802 */ /* 0x000fe40000000f00 */
[----:B------:R0:W-:Y:S01]  /*22f80*/  STL.64 [R1+0x2f0], R8 ;  /* 0x0002f00801007387 */ /* 0x0001e20000100a00 */
[----:B---3--:R-:W-:Y:S01]  /*22f90*/  MOV R14, 0x1871f27a ;  /* 0x1871f27a000e7802 */ /* 0x008fe20000000f00 */
[----:B------:R-:W-:-:S02]  /*22fa0*/  IMAD.MOV.U32 R15, RZ, RZ, -0x416fead6 ;  /* 0xbe90152aff0f7424 */ /* 0x000fc400078e00ff */
[----:B------:R2:W-:Y:S01]  /*22fb0*/  STL.64 [R1+0x300], R10 ;  /* 0x0003000a01007387 */ /* 0x0005e20000100a00 */
[----:B-1----:R-:W-:Y:S01]  /*22fc0*/  MOV R6, 0x6874f2c4 ;  /* 0x6874f2c400067802 */ /* 0x002fe20000000f00 */
[----:B------:R-:W-:Y:S02]  /*22fd0*/  IMAD.MOV.U32 R7, RZ, RZ, 0x3f49b0ff ;  /* 0x3f49b0ffff077424 */ /* 0x000fe400078e00ff */
[----:B------:R1:W-:Y:S01]  /*22fe0*/  STL.64 [R1+0x240], R20 ;  /* 0x0002401401007387 */ /* 0x0003e20000100a00 */
[----:B0-----:R-:W-:Y:S02]  /*22ff0*/  IMAD.MOV.U32 R8, RZ, RZ, -0x1e210630 ;  /* 0xe1def9d0ff087424 */ /* 0x001fe400078e00ff */
[----:B------:R-:W-:Y:S01]  /*23000*/  IMAD.MOV.U32 R9, RZ, RZ, -0x414770d6 ;  /* 0xbeb88f2aff097424 */ /* 0x000fe200078e00ff */
[----:B------:R0:W-:Y:S01]  /*23010*/  STL.64 [R1+0x258], R16 ;  /* 0x0002581001007387 */ /* 0x0001e20000100a00 */
[----:B--2---:R-:W-:Y:S01]  /*23020*/  MOV R10, 0xb48ce058 ;  /* 0xb48ce058000a7802 */ /* 0x004fe20000000f00 */
[----:B------:R-:W-:-:S02]  /*23030*/  IMAD.MOV.U32 R11, RZ, RZ, 0x3f116908 ;  /* 0x3f116908ff0b7424 */ /* 0x000fc400078e00ff */
[----:B------:R2:W-:Y:S01]  /*23040*/  STL.64 [R1+0x268], R18 ;  /* 0x0002681201007387 */ /* 0x0005e20000100a00 */
[----:B-1----:R-:W-:-:S03]  /*23050*/  IMAD.MOV.U32 R20, RZ, RZ, 0x27b3f020 ;  /* 0x27b3f020ff147424 */ /* 0x002fc600078e00ff */
[----:B------:R1:W-:Y:S01]  /*23060*/  STL.64 [R1+0x310], R12 ;  /* 0x0003100c01007387 */ /* 0x0003e20000100a00 */
[----:B------:R-:W-:-:S03]  /*23070*/  IMAD.MOV.U32 R21, RZ, RZ, -0x41283291 ;  /* 0xbed7cd6fff157424 */ /* 0x000fc600078e00ff */
[----:B------:R3:W-:Y:S01]  /*23080*/  STL.64 [R1+0x318], R4 ;  /* 0x0003180401007387 */ /* 0x0007e20000100a00 */
[----:B0-----:R-:W-:Y:S02]  /*23090*/  IMAD.MOV.U32 R16, RZ, RZ, -0x410111 ;  /* 0xffbefeefff107424 */ /* 0x001fe400078e00ff */
[----:B------:R-:W-:Y:S01]  /*230a0*/  IMAD.MOV.U32 R17, RZ, RZ, -0x41793d24 ;  /* 0xbe86c2dcff117424 */ /* 0x000fe200078e00ff */
[----:B------:R0:W-:Y:S01]  /*230b0*/  STL.64 [R1+0x280], R14 ;  /* 0x0002800e01007387 */ /* 0x0001e20000100a00 */
[----:B--2---:R-:W-:Y:S01]  /*230c0*/  IMAD.MOV.U32 R18, RZ, RZ, -0x12e96cd9 ;  /* 0xed169327ff127424 */ /* 0x004fe200078e00ff */
[----:B------:R-:W-:Y:S01]  /*230d0*/  MOV R19, 0xbe54853c ;  /* 0xbe54853c00137802 */ /* 0x000fe20000000f00 */
[----:B-1----:R-:W-:Y:S01]  /*230e0*/  IMAD.MOV.U32 R12, RZ, RZ, 0x2846e81 ;  /* 0x02846e81ff0c7424 */ /* 0x002fe200078e00ff */
[----:B------:R1:W-:Y:S01]  /*230f0*/  STL.64 [R1+0x328], R6 ;  /* 0x0003280601007387 */ /* 0x0003e20000100a00 */
[----:B------:R-:W-:Y:S02]  /*23100*/  IMAD.MOV.U32 R13, RZ, RZ, 0x3ee7db4c ;  /* 0x3ee7db4cff0d7424 */ /* 0x000fe400078e00ff */
[----:B---3--:R-:W-:Y:S01]  /*23110*/  IMAD.MOV.U32 R4, RZ, RZ, 0x74985d3f ;  /* 0x74985d3fff047424 */ /* 0x008fe200078e00ff */
[----:B------:R-:W-:Y:S01]  /*23120*/  MOV R5, 0xbebc71c0 ;  /* 0xbebc71c000057802 */ /* 0x000fe20000000f00 */
[----:B------:R2:W-:Y:S01]  /*23130*/  STL.64 [R1+0x338], R8 ;  /* 0x0003380801007387 */ /* 0x0005e20000100a00 */
[----:B0-----:R-:W-:Y:S01]  /*23140*/  IMAD.MOV.U32 R14, RZ, RZ, 0x3b2491f0 ;  /* 0x3b2491f0ff0e7424 */ /* 0x001fe200078e00ff */
[----:B------:R-:W-:-:S02]  /*23150*/  MOV R15, 0xbe1040c5 ;  /* 0xbe1040c5000f7802 */ /* 0x000fc40000000f00 */
[----:B------:R0:W-:Y:S01]  /*23160*/  STL.64 [R1+0x340], R10 ;  /* 0x0003400a01007387 */ /* 0x0001e20000100a00 */
[----:B-1----:R-:W-:-:S03]  /*23170*/  IMAD.MOV.U32 R6, RZ, RZ, -0x60f6e9b4 ;  /* 0x9f09164cff067424 */ /* 0x002fc600078e00ff */
        /* <DEDUP_REMOVED lines=11> */
[----:B------:R3:W-:Y:S01]  /*23230*/  STL.64 [R1+0x360], R4 ;  /* 0x0003600401007387 */ /* 0x0007e20000100a00 */
[----:B--2---:R-:W-:Y:S01]  /*23240*/  MOV R16, 0xdf2eb8b6 ;  /* 0xdf2eb8b600107802 */ /* 0x004fe20000000f00 */
[----:B------:R-:W-:Y:S02]  /*23250*/  IMAD.MOV.U32 R17, RZ, RZ, -0x427cd717 ;  /* 0xbd8328e9ff117424 */ /* 0x000fe400078e00ff */
[----:B------:R2:W-:Y:S01]  /*23260*/  STL.64 [R1+0x2d0], R14 ;  /* 0x0002d00e01007387 */ /* 0x0005e20000100a00 */
[----:B0-----:R-:W-:Y:S02]  /*23270*/  IMAD.MOV.U32 R18, RZ, RZ, 0x46a086e5 ;  /* 0x46a086e5ff127424 */ /* 0x001fe400078e00ff */
[----:B------:R-:W-:Y:S01]  /*23280*/  IMAD.MOV.U32 R19, RZ, RZ, 0x3d4def3f ;  /* 0x3d4def3fff137424 */ /* 0x000fe200078e00ff */
[----:B-1----:R-:W-:Y:S01]  /*23290*/  MOV R13, 0x3e2d9a9f ;  /* 0x3e2d9a9f000d7802 */ /* 0x002fe20000000f00 */
[----:B------:R-:W-:Y:S01]  /*232a0*/  IMAD.MOV.U32 R12, RZ, RZ, 0x1a8b7696 ;  /* 0x1a8b7696ff0c7424 */ /* 0x000fe200078e00ff */
[----:B------:R0:W-:Y:S01]  /*232b0*/  STL.64 [R1+0x368], R6 ;  /* 0x0003680601007387 */ /* 0x0001e20000100a00 */
[----:B---3--:R-:W-:Y:S01]  /*232c0*/  MOV R4, 0x12618752 ;  /* 0x1261875200047802 */ /* 0x008fe20000000f00 */
[----:B------:R-:W-:-:S02]  /*232d0*/  IMAD.MOV.U32 R5, RZ, RZ, -0x4204eb0e ;  /* 0xbdfb14f2ff057424 */ /* 0x000fc400078e00ff */
[----:B------:R1:W-:Y:S01]  /*232e0*/  STL.64 [R1+0x378], R8 ;  /* 0x0003780801007387 */ /* 0x0003e20000100a00 */
[----:B--2---:R-:W-:Y:S02]  /*232f0*/  IMAD.MOV.U32 R14, RZ, RZ, 0x2da7bf9 ;  /* 0x02da7bf9ff0e7424 */ /* 0x004fe400078e00ff */
[----:B------:R-:W-:Y:S01]  /*23300*/  IMAD.MOV.U32 R15, RZ, RZ, -0x40b3c1f5 ;  /* 0xbf4c3e0bff0f7424 */ /* 0x000fe200078e00ff */
[----:B------:R2:W-:Y:S01]  /*23310*/  STL.64 [R1+0x388], R10 ;  /* 0x0003880a01007387 */ /* 0x0005e20000100a00 */
[----:B0-----:R-:W-:-:S03]  /*23320*/  IMAD.MOV.U32 R6, RZ, RZ, -0x3a1dd552 ;  /* 0xc5e22aaeff067424 */ /* 0x001fc600078e00ff */
[----:B------:R0:W-:Y:S01]  /*23330*/  STL.64 [R1+0x2e0], R20 ;  /* 0x0002e01401007387 */ /* 0x0001e20000100a00 */
[----:B------:R-:W-:Y:S01]  /*23340*/  IMAD.MOV.U32 R7, RZ, RZ, -0x42380d06 ;  /* 0xbdc7f2faff077424 */ /* 0x000fe200078e00ff */
[----:B-1----:R-:W-:Y:S01]  /*23350*/  MOV R8, 0x90f49aab ;  /* 0x90f49aab00087802 */ /* 0x002fe20000000f00 */
[----:B------:R-:W-:Y:S01]  /*23360*/  IMAD.MOV.U32 R9, RZ, RZ, 0x3cd70880 ;  /* 0x3cd70880ff097424 */ /* 0x000fe200078e00ff */
[----:B------:R1:W-:Y:S01]  /*23370*/  STL.64 [R1+0x2f8], R16 ;  /* 0x0002f81001007387 */ /* 0x0003e20000100a00 */
[----:B--2---:R-:W-:-:S03]  /*23380*/  IMAD.MOV.U32 R10, RZ, RZ, 0x3cc20208 ;  /* 0x3cc20208ff0a7424 */ /* 0x004fc600078e00ff */
[----:B------:R2:W-:Y:S01]  /*23390*/  STL.64 [R1+0x308], R18 ;  /* 0x0003081201007387 */ /* 0x0005e20000100a00 */
[----:B------:R-:W-:Y:S02]  /*233a0*/  IMAD.MOV.U32 R11, RZ, RZ, -0x427d1854 ;  /* 0xbd82e7acff0b7424 */ /* 0x000fe400078e00ff */
[----:B0-----:R-:W-:Y:S01]  /*233b0*/  IMAD.MOV.U32 R20, RZ, RZ, -0x7a5bdc86 ;  /* 0x85a4237aff147424 */ /* 0x001fe200078e00ff */
[----:B------:R0:W-:Y:S01]  /*233c0*/  STL.64 [R1+0x390], R12 ;  /* 0x0003900c01007387 */ /* 0x0001e20000100a00 */
[----:B------:R-:W-:-:S03]  /*233d0*/  MOV R21, 0xbf33999a ;  /* 0xbf33999a00157802 */ /* 0x000fc60000000f00 */
[----:B------:R3:W-:Y:S01]  /*233e0*/  STL.64 [R1+0x3a0], R4 ;  /* 0x0003a00401007387 */ /* 0x0007e20000100a00 */
[----:B-1----:R-:W-:Y:S01]  /*233f0*/  IMAD.MOV.U32 R16, RZ, RZ, -0x26fd4353 ;  /* 0xd902bcadff107424 */ /* 0x002fe200078e00ff */
[----:B------:R-:W-:Y:S02]  /*23400*/  MOV R17, 0xbf04ce3f ;  /* 0xbf04ce3f00117802 */ /* 0x000fe40000000f00 */
[----:B------:R1:W-:Y:S01]  /*23410*/  STL.64 [R1+0x320], R14 ;  /* 0x0003200e01007387 */ /* 0x0003e20000100a00 */
[----:B--2---:R-:W-:Y:S01]  /*23420*/  MOV R18, 0x5b7cb45e ;  /* 0x5b7cb45e00127802 */ /* 0x004fe20000000f00 */
[----:B------:R-:W-:Y:S02]  /*23430*/  IMAD.MOV.U32 R19, RZ, RZ, 0x3df13b3c ;  /* 0x3df13b3cff137424 */ /* 0x000fe400078e00ff */
[----:B0-----:R-:W-:Y:S01]  /*23440*/  IMAD.MOV.U32 R12, RZ, RZ, -0x4602deae ;  /* 0xb9fd2152ff0c7424 */ /* 0x001fe200078e00ff */
[----:B------:R-:W-:Y:S01]  /*23450*/  MOV R13, 0xbc5d3b49 ;  /* 0xbc5d3b49000d7802 */ /* 0x000fe20000000f00 */
[----:B------:R0:W-:Y:S01]  /*23460*/  STL.64 [R1+0x3b0], R6 ;  /* 0x0003b00601007387 */ /* 0x0001e20000100a00 */
[----:B---3--:R-:W-:-:S02]  /*23470*/  IMAD.MOV.U32 R4, RZ, RZ, -0x2d72fff ;  /* 0xfd28d001ff047424 */ /* 0x008fc400078e00ff */
[----:B------:R-:W-:Y:S01]  /*23480*/  IMAD.MOV.U32 R5, RZ, RZ, -0x42d398ea ;  /* 0xbd2c6716ff057424 */ /* 0x000fe200078e00ff */
[----:B------:R2:W-:Y:S01]  /*23490*/  STL.64 [R1+0x3b8], R8 ;  /* 0x0003b80801007387 */ /* 0x0005e20000100a00 */
[----:B-1----:R-:W-:Y:S01]  /*234a0*/  MOV R14, 0xcf33153c ;  /* 0xcf33153c000e7802 */ /* 0x002fe20000000f00 */
[----:B------:R-:W-:Y:S02]  /*234b0*/  IMAD.MOV.U32 R15, RZ, RZ, -0x4171398a ;  /* 0xbe8ec676ff0f7424 */ /* 0x000fe400078e00ff */
[----:B------:R1:W-:Y:S01]  /*234c0*/  STL.64 [R1+0x3c8], R10 ;  /* 0x0003c80a01007387 */ /* 0x0003e20000100a00 */
[----:B0-----:R-:W-:Y:S01]  /*234d0*/  IMAD.MOV.U32 R6, RZ, RZ, 0x4839c039 ;  /* 0x4839c039ff067424 */ /* 0x001fe200078e00ff */
[----:B------:R-:W-:Y:S02]  /*234e0*/  MOV R7, 0xbf124760 ;  /* 0xbf12476000077802 */ /* 0x000fe40000000f00 */
[----:B------:R0:W-:Y:S01]  /*234f0*/  STL.64 [R1+0x330], R20 ;  /* 0x0003301401007387 */ /* 0x0001e20000100a00 */
[----:B--2---:R-:W-:Y:S01]  /*23500*/  MOV R8, 0xc5148e27 ;  /* 0xc5148e2700087802 */ /* 0x004fe20000000f00 */
[----:B------:R-:W-:-:S02]  /*23510*/  IMAD.MOV.U32 R9, RZ, RZ, -0x40d5dfbe ;  /* 0xbf2a2042ff097424 */ /* 0x000fc400078e00ff */
[----:B------:R2:W-:Y:S01]  /*23520*/  STL.64 [R1+0x348], R16 ;  /* 0x0003481001007387 */ /* 0x0005e20000100a00 */
[----:B-1----:R-:W-:Y:S01]  /*23530*/  IMAD.MOV.U32 R10, RZ, RZ, -0x34db89f5 ;  /* 0xcb24760bff0a7424 */ /* 0x002fe200078e00ff */
[----:B------:R-:W-:Y:S02]  /*23540*/  MOV R11, 0x3f11d1e9 ;  /* 0x3f11d1e9000b7802 */ /* 0x000fe40000000f00 */
[----:B------:R1:W-:Y:S01]  /*23550*/  STL.64 [R1+0x358], R18 ;  /* 0x0003581201007387 */ /* 0x0003e20000100a00 */
[----:B0-----:R-:W-:-:S03]  /*23560*/  IMAD.MOV.U32 R20, RZ, RZ, 0x304ac16b ;  /* 0x304ac16bff147424 */ /* 0x001fc600078e00ff */
[----:B------:R0:W-:Y:S01]  /*23570*/  STL.64 [R1+0x3d8], R12 ;  /* 0x0003d80c01007387 */ /* 0x0001e20000100a00 */
[----:B------:R-:W-:-:S03]  /*23580*/  IMAD.MOV.U32 R21, RZ, RZ, 0x3e5efe94 ;  /* 0x3e5efe94ff157424 */ /* 0x000fc600078e00ff */
[----:B------:R3:W-:Y:S01]  /*23590*/  STL.64 [R1+0x3e0], R4 ;  /* 0x0003e00401007387 */ /* 0x0007e20000100a00 */
[----:B--2---:R-:W-:Y:S02]  /*235a0*/  IMAD.MOV.U32 R16, RZ, RZ, 0x70791e5e ;  /* 0x70791e5eff107424 */ /* 0x004fe400078e00ff */
[----:B------:R-:W-:Y:S01]  /*235b0*/  IMAD.MOV.U32 R17, RZ, RZ, -0x42afcc46 ;  /* 0xbd5033baff117424 */ /* 0x000fe200078e00ff */
[----:B------:R2:W-:Y:S01]  /*235c0*/  STL.64 [R1+0x370], R14 ;  /* 0x0003700e01007387 */ /* 0x0005e20000100a00 */
[----:B-1----:R-:W-:Y:S01]  /*235d0*/  IMAD.MOV.U32 R18, RZ, RZ, -0x4358316d ;  /* 0xbca7ce93ff127424 */ /* 0x002fe200078e00ff */
[----:B------:R-:W-:Y:S02]  /*235e0*/  MOV R19, 0x3de9911d ;  /* 0x3de9911d00137802 */ /* 0x000fe40000000f00 */
[----:B0-----:R-:W-:Y:S01]  /*235f0*/  MOV R12, 0xc1b3cc36 ;  /* 0xc1b3cc36000c7802 */ /* 0x001fe20000000f00 */
[----:B------:R-:W-:Y:S01]  /*23600*/  IMAD.MOV.U32 R13, RZ, RZ, -0x41137dc1 ;  /* 0xbeec823fff0d7424 */ /* 0x000fe200078e00ff */
[----:B------:R0:W-:Y:S01]  /*23610*/  STL.64 [R1+0x3f0], R6 ;  /* 0x0003f00601007387 */ /* 0x0001e20000100a00 */
[----:B---3--:R-:W-:-:S02]  /*23620*/  IMAD.MOV.U32 R4, RZ, RZ, 0x19652fd9 ;  /* 0x19652fd9ff047424 */ /* 0x008fc400078e00ff */
[----:B------:R-:W-:Y:S01]  /*23630*/  IMAD.MOV.U32 R5, RZ, RZ, -0x413cc715 ;  /* 0xbec338ebff057424 */ /* 0x000fe200078e00ff */
[----:B------:R1:W-:Y:S01]  /*23640*/  STL.64 [R1+0x400], R8 ;  /* 0x0004000801007387 */ /* 0x0003e20000100a00 */
[----:B--2---:R-:W-:Y:S01]  /*23650*/  IMAD.MOV.U32 R14, RZ, RZ, 0x337812c4 ;  /* 0x337812c4ff0e7424 */ /* 0x004fe200078e00ff */
[----:B------:R-:W-:Y:S02]  /*23660*/  MOV R15, 0x3d949465 ;  /* 0x3d949465000f7802 */ /* 0x000fe40000000f00 */
[----:B------:R2:W-:Y:S01]  /*23670*/  STL.64 [R1+0x408], R10 ;  /* 0x0004080a01007387 */ /* 0x0005e20000100a00 */
[----:B0-----:R-:W-:Y:S01]  /*23680*/  MOV R6, 0xde0bb2eb ;  /* 0xde0bb2eb00067802 */ /* 0x001fe20000000f00 */
[----:B------:R-:W-:Y:S02]  /*23690*/  IMAD.MOV.U32 R7, RZ, RZ, -0x4209a631 ;  /* 0xbdf659cfff077424 */ /* 0x000fe400078e00ff */
[----:B------:R0:W-:Y:S01]  /*236a0*/  STL.64 [R1+0x380], R20 ;  /* 0x0003801401007387 */ /* 0x0001e20000100a00 */
[----:B-1----:R-:W-:-:S03]  /*236b0*/  IMAD.MOV.U32 R8, RZ, RZ, -0x4132f3f1 ;  /* 0xbecd0c0fff087424 */ /* 0x002fc600078e00ff */
[----:B------:R1:W-:Y:S01]  /*236c0*/  STL.64 [R1+0x398], R16 ;  /* 0x0003981001007387 */ /* 0x0003e20000100a00 */
[----:B------:R-:W-:Y:S02]  /*236d0*/  IMAD.MOV.U32 R9, RZ, RZ, -0x41773d99 ;  /* 0xbe88c267ff097424 */ /* 0x000fe400078e00ff */
[----:B--2---:R-:W-:Y:S01]  /*236e0*/  IMAD.MOV.U32 R10, RZ, RZ, 0x5ac40e35 ;  /* 0x5ac40e35ff0a7424 */ /* 0x004fe200078e00ff */
[----:B------:R-:W-:Y:S01]  /*236f0*/  MOV R11, 0xbd14411c ;  /* 0xbd14411c000b7802 */ /* 0x000fe20000000f00 */
[----:B------:R2:W-:Y:S01]  /*23700*/  STL.64 [R1+0x3a8], R18 ;  /* 0x0003a81201007387 */ /* 0x0005e20000100a00 */
[----:B0-----:R-:W-:-:S03]  /*23710*/  MOV R20, 0xd11fe2b7 ;  /* 0xd11fe2b700147802 */ /* 0x001fc60000000f00 */
[----:B------:R0:W-:Y:S01]  /*23720*/  STL.64 [R1+0x418], R12 ;  /* 0x0004180c01007387 */ /* 0x0001e20000100a00 */
[----:B------:R-:W-:Y:S01]  /*23730*/  IMAD.MOV.U32 R21, RZ, RZ, 0x3d614577 ;  /* 0x3d614577ff157424 */ /* 0x000fe200078e00ff */
[----:B-1----:R-:W-:Y:S02]  /*23740*/  MOV R16, 0xc5a4fa71 ;  /* 0xc5a4fa7100107802 */ /* 0x002fe40000000f00 */
[----:B------:R1:W-:Y:S01]  /*23750*/  STL.64 [R1+0x428], R4 ;  /* 0x0004280401007387 */ /* 0x0003e20000100a00 */
[----:B------:R-:W-:-:S03]  /*23760*/  IMAD.MOV.U32 R17, RZ, RZ, -0x40c9ed76 ;  /* 0xbf36128aff117424 */ /* 0x000fc600078e00ff */
[----:B------:R3:W-:Y:S01]  /*23770*/  STL.64 [R1+0x3c0], R14 ;  /* 0x0003c00e01007387 */ /* 0x0007e20000100a00 */
[----:B--2---:R-:W-:Y:S02]  /*23780*/  IMAD.MOV.U32 R18, RZ, RZ, 0x7360ef1f ;  /* 0x7360ef1fff127424 */ /* 0x004fe400078e00ff */
[----:B------:R-:W-:Y:S01]  /*23790*/  IMAD.MOV.U32 R19, RZ, RZ, 0x3f322be8 ;  /* 0x3f322be8ff137424 */ /* 0x000fe200078e00ff */
[----:B------:R2:W-:Y:S01]  /*237a0*/  STL.64 [R1+0x430], R6 ;  /* 0x0004300601007387 */ /* 0x0005e20000100a00 */
[----:B0-----:R-:W-:Y:S02]  /*237b0*/  IMAD.MOV.U32 R12, RZ, RZ, -0xccb373d ;  /* 0xf334c8c3ff0c7424 */ /* 0x001fe400078e00ff */
[----:B------:R-:W-:Y:S01]  /*237c0*/  IMAD.MOV.U32 R13, RZ, RZ, -0x41c4ea45 ;  /* 0xbe3b15bbff0d7424 */ /* 0x000fe200078e00ff */
[----:B-1----:R-:W-:Y:S01]  /*237d0*/  MOV R5, 0xbe0af0f3 ;  /* 0xbe0af0f300057802 */ /* 0x002fe20000000f00 */
[----:B------:R-:W-:Y:S01]  /*237e0*/  IMAD.MOV.U32 R4, RZ, RZ, 0x2d677057 ;  /* 0x2d677057ff047424 */ /* 0x000fe200078e00ff */
[----:B------:R0:W-:Y:S01]  /*237f0*/  STL.64 [R1+0x440], R8 ;  /* 0x0004400801007387 */ /* 0x0001e20000100a00 */
[----:B---3--:R-:W-:-:S02]  /*23800*/  IMAD.MOV.U32 R14, RZ, RZ, -0xdf7f7f2 ;  /* 0xf208080eff0e7424 */ /* 0x008fc400078e00ff */
[----:B------:R-:W-:Y:S01]  /*23810*/  IMAD.MOV.U32 R15, RZ, RZ, 0x3e830bdc ;  /* 0x3e830bdcff0f7424 */ /* 0x000fe200078e00ff */
[----:B------:R1:W-:Y:S01]  /*23820*/  STL.64 [R1+0x450], R10 ;  /* 0x0004500a01007387 */ /* 0x0003e20000100a00 */
[----:B--2---:R-:W-:Y:S01]  /*23830*/  MOV R6, 0x831849dc ;  /* 0x831849dc00067802 */ /* 0x004fe20000000f00 */
[----:B------:R-:W-:Y:S02]  /*23840*/  IMAD.MOV.U32 R7, RZ, RZ, 0x3dd9b9c5 ;  /* 0x3dd9b9c5ff077424 */ /* 0x000fe400078e00ff */
[----:B------:R2:W-:Y:S01]  /*23850*/  STL.64 [R1+0x3d0], R20 ;  /* 0x0003d01401007387 */ /* 0x0005e20000100a00 */
[----:B0-----:R-:W-:Y:S01]  /*23860*/  IMAD.MOV.U32 R8, RZ, RZ, 0x2b8692ba ;  /* 0x2b8692baff087424 */ /* 0x001fe200078e00ff */
[----:B------:R-:W-:Y:S02]  /*23870*/  MOV R9, 0xbdc8d015 ;  /* 0xbdc8d01500097802 */ /* 0x000fe40000000f00 */
[----:B------:R0:W-:Y:S01]  /*23880*/  STL.64 [R1+0x3e8], R16 ;  /* 0x0003e81001007387 */ /* 0x0001e20000100a00 */
[----:B-1----:R-:W-:Y:S01]  /*23890*/  MOV R10, 0xafa33430 ;  /* 0xafa33430000a7802 */ /* 0x002fe20000000f00 */
[----:B------:R-:W-:-:S02]  /*238a0*/  IMAD.MOV.U32 R11, RZ, RZ, -0x437ae403 ;  /* 0xbc851bfdff0b7424 */ /* 0x000fc400078e00ff */
[----:B------:R1:W-:Y:S01]  /*238b0*/  STL.64 [R1+0x3f8], R18 ;  /* 0x0003f81201007387 */ /* 0x0003e20000100a00 */
[----:B--2---:R-:W-:Y:S01]  /*238c0*/  IMAD.MOV.U32 R20, RZ, RZ, 0x29150428 ;  /* 0x29150428ff147424 */ /* 0x004fe200078e00ff */
[----:B------:R-:W-:Y:S02]  /*238d0*/  MOV R21, 0x3ee0d0e2 ;  /* 0x3ee0d0e200157802 */ /* 0x000fe40000000f00 */
[----:B------:R2:W-:Y:S01]  /*238e0*/  STL.64 [R1+0x458], R12 ;  /* 0x0004580c01007387 */ /* 0x0005e20000100a00 */
[----:B0-----:R-:W-:-:S03]  /*238f0*/  IMAD.MOV.U32 R16, RZ, RZ, 0x4e5c87c2 ;  /* 0x4e5c87c2ff107424 */ /* 0x001fc600078e00ff */
[----:B------:R0:W-:Y:S01]  /*23900*/  STL.64 [R1+0x468], R4 ;  /* 0x0004680401007387 */ /* 0x0001e20000100a00 */
[----:B------:R-:W-:-:S03]  /*23910*/  MOV R17, 0x3e974150 ;  /* 0x3e97415000117802 */ /* 0x000fc60000000f00 */
[----:B------:R3:W-:Y:S01]  /*23920*/  STL.64 [R1+0x410], R14 ;  /* 0x0004100e01007387 */ /* 0x0007e20000100a00 */
[----:B-1----:R-:W-:Y:S01]  /*23930*/  MOV R18, 0x225a095b ;  /* 0x225a095b00127802 */ /* 0x002fe20000000f00 */
[----:B------:R-:W-:Y:S02]  /*23940*/  IMAD.MOV.U32 R19, RZ, RZ, 0x3e69e630 ;  /* 0x3e69e630ff137424 */ /* 0x000fe400078e00ff */
[----:B--2---:R-:W-:Y:S01]  /*23950*/  IMAD.MOV.U32 R12, RZ, RZ, 0x49cb50d9 ;  /* 0x49cb50d9ff0c7424 */ /* 0x004fe200078e00ff */
[----:B------:R1:W-:Y:S01]  /*23960*/  STL.64 [R1+0x478], R6 ;  /* 0x0004780601007387 */ /* 0x0003e20000100a00 */
[----:B------:R-:W-:Y:S01]  /*23970*/  IMAD.MOV.U32 R13, RZ, RZ, 0x3d63fcc2 ;  /* 0x3d63fcc2ff0d7424 */ /* 0x000fe200078e00ff */
[----:B0-----:R-:W-:Y:S01]  /*23980*/  MOV R4, 0x6d7de31e ;  /* 0x6d7de31e00047802 */ /* 0x001fe20000000f00 */
[----:B------:R-:W-:Y:S01]  /*23990*/  IMAD.MOV.U32 R5, RZ, RZ, -0x42bd5a4f ;  /* 0xbd42a5b1ff057424 */ /* 0x000fe200078e00ff */
[----:B------:R0:W-:Y:S01]  /*239a0*/  STL.64 [R1+0x480], R8 ;  /* 0x0004800801007387 */ /* 0x0001e20000100a00 */
[----:B---3--:R-:W-:Y:S01]  /*239b0*/  MOV R14, 0xdb58623d ;  /* 0xdb58623d000e7802 */ /* 0x008fe20000000f00 */
[----:B------:R-:W-:-:S02]  /*239c0*/  IMAD.MOV.U32 R15, RZ, RZ, 0x3e2b2a3a ;  /* 0x3e2b2a3aff0f7424 */ /* 0x000fc400078e00ff */
[----:B------:R2:W-:Y:S01]  /*239d0*/  STL.64 [R1+0x490], R10 ;  /* 0x0004900a01007387 */ /* 0x0005e20000100a00 */
[----:B-1----:R-:W-:-:S03]  /*239e0*/  IMAD.MOV.U32 R6, RZ, RZ, -0x424684b8 ;  /* 0xbdb97b48ff067424 */ /* 0x002fc600078e00ff */
[----:B------:R1:W-:Y:S01]  /*239f0*/  STL.64 [R1+0x420], R20 ;  /* 0x0004201401007387 */ /* 0x0003e20000100a00 */
[----:B------:R-:W-:Y:S02]  /*23a00*/  IMAD.MOV.U32 R7, RZ, RZ, -0x40bc988d ;  /* 0xbf436773ff077424 */ /* 0x000fe400078e00ff */
[----:B0-----:R-:W-:Y:S01]  /*23a10*/  IMAD.MOV.U32 R8, RZ, RZ, -0x259354b7 ;  /* 0xda6cab49ff087424 */ /* 0x001fe200078e00ff */
[----:B------:R-:W-:Y:S01]  /*23a20*/  MOV R9, 0x3eaa8411 ;  /* 0x3eaa841100097802 */ /* 0x000fe20000000f00 */
[----:B------:R0:W-:Y:S01]  /*23a30*/  STL.64 [R1+0x438], R16 ;  /* 0x0004381001007387 */ /* 0x0001e20000100a00 */
[----:B--2---:R-:W-:Y:S02]  /*23a40*/  IMAD.MOV.U32 R10, RZ, RZ, 0x45495b37 ;  /* 0x45495b37ff0a7424 */ /* 0x004fe400078e00ff */
[----:B------:R-:W-:Y:S01]  /*23a50*/  IMAD.MOV.U32 R11, RZ, RZ, -0x40ea9ff7 ;  /* 0xbf156009ff0b7424 */ /* 0x000fe200078e00ff */
[----:B------:R2:W-:Y:S01]  /*23a60*/  STL.64 [R1+0x448], R18 ;  /* 0x0004481201007387 */ /* 0x0005e20000100a00 */
[----:B-1----:R-:W-:-:S02]  /*23a70*/  IMAD.MOV.U32 R20, RZ, RZ, 0x60bd9bda ;  /* 0x60bd9bdaff147424 */ /* 0x002fc400078e00ff */
[----:B------:R-:W-:Y:S01]  /*23a80*/  IMAD.MOV.U32 R21, RZ, RZ, 0x3cf762c0 ;  /* 0x3cf762c0ff157424 */ /* 0x000fe200078e00ff */
[----:B------:R1:W-:Y:S01]  /*23a90*/  STL.64 [R1+0x4a0], R12 ;  /* 0x0004a00c01007387 */ /* 0x0003e20000100a00 */
[----:B0-----:R-:W-:-:S03]  /*23aa0*/  IMAD.MOV.U32 R16, RZ, RZ, -0x5998b4a1 ;  /* 0xa6674b5fff107424 */ /* 0x001fc600078e00ff */
[----:B------:R0:W-:Y:S01]  /*23ab0*/  STL.64 [R1+0x4a8], R4 ;  /* 0x0004a80401007387 */ /* 0x0001e20000100a00 */
[----:B------:R-:W-:-:S03]  /*23ac0*/  IMAD.MOV.U32 R17, RZ, RZ, 0x3da7bf5e ;  /* 0x3da7bf5eff117424 */ /* 0x000fc600078e00ff */
[----:B------:R3:W-:Y:S01]  /*23ad0*/  STL.64 [R1+0x460], R14 ;  /* 0x0004600e01007387 */ /* 0x0007e20000100a00 */
[----:B--2---:R-:W-:Y:S01]  /*23ae0*/  IMAD.MOV.U32 R18, RZ, RZ, 0x90f18db ;  /* 0x090f18dbff127424 */ /* 0x004fe200078e00ff */
        /* <DEDUP_REMOVED lines=10> */
[----:B-1----:R-:W-:Y:S01]  /*23b90*/  IMAD.MOV.U32 R6, RZ, RZ, -0x7ab034c9 ;  /* 0x854fcb37ff067424 */ /* 0x002fe200078e00ff */
        /* <DEDUP_REMOVED lines=10> */
[----:B------:R-:W-:Y:S01]  /*23c40*/  IMAD.MOV.U32 R21, RZ, RZ, 0x3f31c095 ;  /* 0x3f31c095ff157424 */ /* 0x000fe200078e00ff */
[----:B0-----:R-:W-:Y:S02]  /*23c50*/  MOV R16, 0x83130dc1 ;  /* 0x83130dc100107802 */ /* 0x001fe40000000f00 */
[----:B------:R0:W-:Y:S01]  /*23c60*/  STL.64 [R1+0x4f0], R4 ;  /* 0x0004f00401007387 */ /* 0x0001e20000100a00 */
[----:B------:R-:W-:-:S03]  /*23c70*/  IMAD.MOV.U32 R17, RZ, RZ, 0x3f0d6bdf ;  /* 0x3f0d6bdfff117424 */ /* 0x000fc600078e00ff */
[----:B------:R3:W-:Y:S01]  /*23c80*/  STL.64 [R1+0x4b0], R14 ;  /* 0x0004b00e01007387 */ /* 0x0007e20000100a00 */
[----:B--2---:R-:W-:Y:S02]  /*23c90*/  IMAD.MOV.U32 R18, RZ, RZ, 0x3fa27729 ;  /* 0x3fa27729ff127424 */ /* 0x004fe400078e00ff */
[----:B------:R-:W-:Y:S01]  /*23ca0*/  IMAD.MOV.U32 R19, RZ, RZ, -0x41d58bdc ;  /* 0xbe2a7424ff137424 */ /* 0x000fe200078e00ff */
[----:B-1----:R-:W-:Y:S01]  /*23cb0*/  MOV R12, 0x334cc20d ;  /* 0x334cc20d000c7802 */ /* 0x002fe20000000f00 */
[----:B------:R-:W-:Y:S01]  /*23cc0*/  IMAD.MOV.U32 R13, RZ, RZ, -0x41b50f16 ;  /* 0xbe4af0eaff0d7424 */ /* 0x000fe200078e00ff */
[----:B------:R1:W-:Y:S01]  /*23cd0*/  STL.64 [R1+0x4f8], R6 ;  /* 0x0004f80601007387 */ /* 0x0003e20000100a00 */
[----:B0-----:R-:W-:Y:S02]  /*23ce0*/  IMAD.MOV.U32 R4, RZ, RZ, -0x605f8f44 ;  /* 0x9fa070bcff047424 */ /* 0x001fe400078e00ff */
[----:B------:R-:W-:Y:S01]  /*23cf0*/  IMAD.MOV.U32 R5, RZ, RZ, 0x3e1cf0f9 ;  /* 0x3e1cf0f9ff057424 */ /* 0x000fe200078e00ff */
[----:B------:R0:W-:Y:S01]  /*23d00*/  STL.64 [R1+0x508], R8 ;  /* 0x0005080801007387 */ /* 0x0001e20000100a00 */
[----:B---3--:R-:W-:-:S02]  /*23d10*/  IMAD.MOV.U32 R14, RZ, RZ, 0x3447d35 ;  /* 0x03447d35ff0e7424 */ /* 0x008fc400078e00ff */
[----:B------:R-:W-:Y:S01]  /*23d20*/  IMAD.MOV.U32 R15, RZ, RZ, 0x3ea36c89 ;  /* 0x3ea36c89ff0f7424 */ /* 0x000fe200078e00ff */
[----:B------:R2:W-:Y:S01]  /*23d30*/  STL.64 [R1+0x518], R10 ;  /* 0x0005180a01007387 */ /* 0x0005e20000100a00 */
[----:B-1----:R-:W-:Y:S01]  /*23d40*/  IMAD.MOV.U32 R6, RZ, RZ, 0x27a51b54 ;  /* 0x27a51b54ff067424 */ /* 0x002fe200078e00ff */
[----:B------:R-:W-:Y:S02]  /*23d50*/  MOV R7, 0x3dedaf33 ;  /* 0x3dedaf3300077802 */ /* 0x000fe40000000f00 */
[----:B------:R1:W-:Y:S01]  /*23d60*/  STL.64 [R1+0x4c0], R20 ;  /* 0x0004c01401007387 */ /* 0x0003e20000100a00 */
[----:B0-----:R-:W-:-:S03]  /*23d70*/  IMAD.MOV.U32 R8, RZ, RZ, 0x3b581619 ;  /* 0x3b581619ff087424 */ /* 0x001fc600078e00ff */
[----:B------:R0:W-:Y:S01]  /*23d80*/  STL.64 [R1+0x4d8], R16 ;  /* 0x0004d81001007387 */ /* 0x0001e20000100a00 */
[----:B------:R-:W-:Y:S02]  /*23d90*/  IMAD.MOV.U32 R9, RZ, RZ, -0x43349209 ;  /* 0xbccb6df7ff097424 */ /* 0x000fe400078e00ff */
[----:B--2---:R-:W-:Y:S01]  /*23da0*/  IMAD.MOV.U32 R10, RZ, RZ, -0x1c1d645b ;  /* 0xe3e29ba5ff0a7424 */ /* 0x004fe200078e00ff */
[----:B------:R-:W-:Y:S01]  /*23db0*/  MOV R11, 0x3dacbb55 ;  /* 0x3dacbb55000b7802 */ /* 0x000fe20000000f00 */
        /* <DEDUP_REMOVED lines=9> */
[----:B------:R-:W-:Y:S01]  /*23e50*/  IMAD.MOV.U32 R19, RZ, RZ, -0x41f288eb ;  /* 0xbe0d7715ff137424 */ /* 0x000fe200078e00ff */
[----:B-1----:R-:W-:Y:S01]  /*23e60*/  MOV R12, 0x2acc211f ;  /* 0x2acc211f000c7802 */ /* 0x002fe20000000f00 */
[----:B------:R-:W-:Y:S01]  /*23e70*/  IMAD.MOV.U32 R13, RZ, RZ, 0x3c55b9bd ;  /* 0x3c55b9bdff0d7424 */ /* 0x000fe200078e00ff */
[----:B------:R1:W-:Y:S01]  /*23e80*/  STL.64 [R1+0x540], R6 ;  /* 0x0005400601007387 */ /* 0x0003e20000100a00 */
[----:B0-----:R-:W-:Y:S01]  /*23e90*/  IMAD.MOV.U32 R4, RZ, RZ, 0x4e8f487b ;  /* 0x4e8f487bff047424 */ /* 0x001fe200078e00ff */
        /* <DEDUP_REMOVED lines=8> */
[----:B0-----:R-:W-:Y:S02]  /*23f20*/  IMAD.MOV.U32 R8, RZ, RZ, 0x5ece1d9f ;  /* 0x5ece1d9fff087424 */ /* 0x001fe400078e00ff */
[----:B------:R-:W-:Y:S01]  /*23f30*/  IMAD.MOV.U32 R9, RZ, RZ, 0x3f326eeb ;  /* 0x3f326eebff097424 */ /* 0x000fe200078e00ff */
[----:B------:R0:W-:Y:S01]  /*23f40*/  STL.64 [R1+0x528], R16 ;  /* 0x0005281001007387 */ /* 0x0001e20000100a00 */
[----:B--2---:R-:W-:Y:S01]  /*23f50*/  MOV R10, 0x787368ce ;  /* 0x787368ce000a7802 */ /* 0x004fe20000000f00 */
[----:B------:R-:W-:-:S02]  /*23f60*/  IMAD.MOV.U32 R11, RZ, RZ, -0x40e339be ;  /* 0xbf1cc642ff0b7424 */ /* 0x000fc400078e00ff */
[----:B------:R2:W-:Y:S01]  /*23f70*/  STL.64 [R1+0x538], R18 ;  /* 0x0005381201007387 */ /* 0x0005e20000100a00 */
[----:B-1----:R-:W-:-:S03]  /*23f80*/  IMAD.MOV.U32 R20, RZ, RZ, -0x16357e4 ;  /* 0xfe9ca81cff147424 */ /* 0x002fc600078e00ff */
[----:B------:R1:W-:Y:S01]  /*23f90*/  STL.64 [R1+0x568], R12 ;  /* 0x0005680c01007387 */ /* 0x0003e20000100a00 */
[----:B------:R-:W-:-:S03]  /*23fa0*/  IMAD.MOV.U32 R21, RZ, RZ, -0x42740778 ;  /* 0xbd8bf888ff157424 */ /* 0x000fc600078e00ff */
[----:B------:R3:W-:Y:S01]  /*23fb0*/  STL.64 [R1+0x570], R4 ;  /* 0x0005700401007387 */ /* 0x0007e20000100a00 */
[----:B0-----:R-:W-:Y:S02]  /*23fc0*/  IMAD.MOV.U32 R16, RZ, RZ, -0x63fe104c ;  /* 0x9c01efb4ff107424 */ /* 0x001fe400078e00ff */
[----:B------:R-:W-:Y:S01]  /*23fd0*/  IMAD.MOV.U32 R17, RZ, RZ, 0x3f369187 ;  /* 0x3f369187ff117424 */ /* 0x000fe200078e00ff */
[----:B------:R0:W-:Y:S01]  /*23fe0*/  STL.64 [R1+0x550], R14 ;  /* 0x0005500e01007387 */ /* 0x0001e20000100a00 */
[----:B--2---:R-:W-:Y:S01]  /*23ff0*/  IMAD.MOV.U32 R18, RZ, RZ, 0x5098cebf ;  /* 0x5098cebfff127424 */ /* 0x004fe200078e00ff */
        /* <DEDUP_REMOVED lines=13> */
[----:B--2---:R-:W-:Y:S01]  /*240d0*/  IMAD.MOV.U32 R8, RZ, RZ, -0x2aebad2b ;  /* 0xd51452d5ff087424 */ /* 0x004fe200078e00ff */
        /* <DEDUP_REMOVED lines=13> */
[----:B------:R-:W-:Y:S01]  /*241b0*/  IMAD.MOV.U32 R19, RZ, RZ, -0x41786d69 ;  /* 0xbe879297ff137424 */ /* 0x000fe200078e00ff */
[----:B-1----:R-:W-:Y:S01]  /*241c0*/  MOV R13, 0x3e5cf11f ;  /* 0x3e5cf11f000d7802 */ /* 0x002fe20000000f00 */
[----:B------:R-:W-:Y:S01]  /*241d0*/  IMAD.MOV.U32 R12, RZ, RZ, -0x420b6167 ;  /* 0xbdf49e99ff0c7424 */ /* 0x000fe200078e00ff */
[----:B------:R0:W-:Y:S01]  /*241e0*/  STL.64 [R1+0x5c0], R6 ;  /* 0x0005c00601007387 */ /* 0x0001e20000100a00 */
[----:B---3--:R-:W-:Y:S01]  /*241f0*/  MOV R4, 0xe4dfce1 ;  /* 0x0e4dfce100047802 */ /* 0x008fe20000000f00 */
[----:B------:R-:W-:-:S02]  /*24200*/  IMAD.MOV.U32 R5, RZ, RZ, 0x3e30b283 ;  /* 0x3e30b283ff057424 */ /* 0x000fc400078e00ff */
[----:B------:R1:W-:Y:S01]  /*24210*/  STL.64 [R1+0x5d0], R8 ;  /* 0x0005d00801007387 */ /* 0x0003e20000100a00 */
[----:B--2---:R-:W-:Y:S02]  /*24220*/  IMAD.MOV.U32 R14, RZ, RZ, -0x3a2e351f ;  /* 0xc5d1cae1ff0e7424 */ /* 0x004fe400078e00ff */
        /* <DEDUP_REMOVED lines=10> */
[----:B------:R-:W-:Y:S02]  /*242d0*/  IMAD.MOV.U32 R11, RZ, RZ, 0x3c7ddc4a ;  /* 0x3c7ddc4aff0b7424 */ /* 0x000fe400078e00ff */
[----:B0-----:R-:W-:Y:S01]  /*242e0*/  IMAD.MOV.U32 R20, RZ, RZ, 0x322ddf56 ;  /* 0x322ddf56ff147424 */ /* 0x001fe200078e00ff */
        /* <DEDUP_REMOVED lines=8> */
[----:B0-----:R-:W-:Y:S01]  /*24370*/  IMAD.MOV.U32 R12, RZ, RZ, 0x109f334 ;  /* 0x0109f334ff0c7424 */ /* 0x001fe200078e00ff */
[----:B------:R-:W-:Y:S01]  /*24380*/  MOV R13, 0xbd935d87 ;  /* 0xbd935d87000d7802 */ /* 0x000fe20000000f00 */
[----:B------:R0:W-:Y:S01]  /*24390*/  STL.64 [R1+0x608], R6 ;  /* 0x0006080601007387 */ /* 0x0001e20000100a00 */
[----:B---3--:R-:W-:-:S02]  /*243a0*/  IMAD.MOV.U32 R4, RZ, RZ, 0xba6216 ;  /* 0x00ba6216ff047424 */ /* 0x008fc400078e00ff */
[----:B------:R-:W-:Y:S01]  /*243b0*/  IMAD.MOV.U32 R5, RZ, RZ, 0x3d731d6a ;  /* 0x3d731d6aff057424 */ /* 0x000fe200078e00ff */
        /* <DEDUP_REMOVED lines=10> */
[----:B-1----:R-:W-:Y:S01]  /*24460*/  IMAD.MOV.U32 R10, RZ, RZ, 0x7082916d ;  /* 0x7082916dff0a7424 */ /* 0x002fe200078e00ff */
[----:B------:R-:W-:Y:S02]  /*24470*/  MOV R11, 0x3f25d115 ;  /* 0x3f25d115000b7802 */ /* 0x000fe40000000f00 */
[----:B------:R1:W-:Y:S01]  /*24480*/  STL.64 [R1+0x628], R18 ;  /* 0x0006281201007387 */ /* 0x0003e20000100a00 */
[----:B0-----:R-:W-:-:S03]  /*24490*/  IMAD.MOV.U32 R20, RZ, RZ, -0x4bbb9ef9 ;  /* 0xb4446107ff147424 */ /* 0x001fc600078e00ff */
[----:B------:R0:W-:Y:S01]  /*244a0*/  STL.64 [R1+0x630], R12 ;  /* 0x0006300c01007387 */ /* 0x0001e20000100a00 */
[----:B------:R-:W-:-:S03]  /*244b0*/  IMAD.MOV.U32 R21, RZ, RZ, -0x40c34699 ;  /* 0xbf3cb967ff157424 */ /* 0x000fc600078e00ff */
[----:B------:R3:W-:Y:S01]  /*244c0*/  STL.64 [R1+0x638], R4 ;  /* 0x0006380401007387 */ /* 0x0007e20000100a00 */
[----:B--2---:R-:W-:Y:S02]  /*244d0*/  IMAD.MOV.U32 R16, RZ, RZ, -0x3158224e ;  /* 0xcea7ddb2ff107424 */ /* 0x004fe400078e00ff */
[----:B------:R-:W-:Y:S01]  /*244e0*/  IMAD.MOV.U32 R17, RZ, RZ, -0x40df3e91 ;  /* 0xbf20c16fff117424 */ /* 0x000fe200078e00ff */
[----:B------:R2:W-:Y:S01]  /*244f0*/  STL.64 [R1+0x640], R14 ;  /* 0x0006400e01007387 */ /* 0x0005e20000100a00 */
[----:B-1----:R-:W-:Y:S01]  /*24500*/  MOV R18, 0xd3f583cd ;  /* 0xd3f583cd00127802 */ /* 0x002fe20000000f00 */
        /* <DEDUP_REMOVED lines=8> */
[----:B--2---:R-:W-:Y:S01]  /*24590*/  IMAD.MOV.U32 R14, RZ, RZ, -0x6acf5853 ;  /* 0x9530a7adff0e7424 */ /* 0x004fe200078e00ff */
[----:B------:R-:W-:Y:S02]  /*245a0*/  MOV R15, 0xbec1adec ;  /* 0xbec1adec000f7802 */ /* 0x000fe40000000f00 */
[----:B-1----:R-:W-:Y:S01]  /*245b0*/  MOV R6, 0x198ab550 ;  /* 0x198ab55000067802 */ /* 0x002fe20000000f00 */
        /* <DEDUP_REMOVED lines=17> */
[----:B-1----:R-:W-:Y:S01]  /*246d0*/  IMAD.MOV.U32 R10, RZ, RZ, -0x1a218756 ;  /* 0xe5de78aaff0a7424 */ /* 0x002fe200078e00ff */
[----:B------:R-:W-:-:S02]  /*246e0*/  MOV R11, 0x3dbcac1e ;  /* 0x3dbcac1e000b7802 */ /* 0x000fc40000000f00 */
[----:B------:R1:W-:Y:S01]  /*246f0*/  STL.64 [R1+0x6d0], R6 ;  /* 0x0006d00601007387 */ /* 0x0003e20000100a00 */
[----:B0-----:R-:W-:-:S03]  /*24700*/  IMAD.MOV.U32 R4, RZ, RZ, 0x6d84752e ;  /* 0x6d84752eff047424 */ /* 0x001fc600078e00ff */
[----:B------:R0:W-:Y:S01]  /*24710*/  STL.64 [R1+0x6d8], R8 ;  /* 0x0006d80801007387 */ /* 0x0001e20000100a00 */
[----:B------:R-:W-:Y:S02]  /*24720*/  IMAD.MOV.U32 R5, RZ, RZ, 0x3e3663fd ;  /* 0x3e3663fdff057424 */ /* 0x000fe400078e00ff */
[----:B--2---:R-:W-:Y:S01]  /*24730*/  IMAD.MOV.U32 R12, RZ, RZ, -0x59a8d1f7 ;  /* 0xa6572e09ff0c7424 */ /* 0x004fe200078e00ff */
[----:B------:R2:W-:Y:S01]  /*24740*/  STL.64 [R1+0x6f0], R10 ;  /* 0x0006f00a01007387 */ /* 0x0005e20000100a00 */
[----:B------:R-:W-:Y:S01]  /*24750*/  IMAD.MOV.U32 R13, RZ, RZ, -0x43a8864c ;  /* 0xbc5779b4ff0d7424 */ /* 0x000fe200078e00ff */
[----:B-1----:R-:W-:Y:S01]  /*24760*/  MOV R6, 0xbb825829 ;  /* 0xbb82582900067802 */ /* 0x002fe20000000f00 */
[----:B------:R-:W-:Y:S01]  /*24770*/  IMAD.MOV.U32 R7, RZ, RZ, 0x3f463969 ;  /* 0x3f463969ff077424 */ /* 0x000fe200078e00ff */
[----:B------:R1:W-:Y:S01]  /*24780*/  STL.64 [R1+0x6c8], R4 ;  /* 0x0006c80401007387 */ /* 0x0003e20000100a00 */
[----:B0-----:R-:W-:Y:S01]  /*24790*/  IMAD.MOV.U32 R8, RZ, RZ, 0x582dd0a5 ;  /* 0x582dd0a5ff087424 */ /* 0x001fe200078e00ff */
[----:B------:R-:W-:-:S02]  /*247a0*/  MOV R9, 0xbf44f9f2 ;  /* 0xbf44f9f200097802 */ /* 0x000fc40000000f00 */
[----:B------:R0:W-:Y:S01]  /*247b0*/  STL.64 [R1+0x6f8], R12 ;  /* 0x0006f80c01007387 */ /* 0x0001e20000100a00 */
[----:B--2---:R-:W-:Y:S02]  /*247c0*/  IMAD.MOV.U32 R10, RZ, RZ, 0xc28e8a0 ;  /* 0x0c28e8a0ff0a7424 */ /* 0x004fe400078e00ff */
[----:B------:R-:W-:Y:S01]  /*247d0*/  IMAD.MOV.U32 R11, RZ, RZ, 0x3f322fb2 ;  /* 0x3f322fb2ff0b7424 */ /* 0x000fe200078e00ff */
[----:B------:R2:W-:Y:S01]  /*247e0*/  STL.64 [R1+0x718], R6 ;  /* 0x0007180601007387 */ /* 0x0005e20000100a00 */
[----:B-1----:R-:W-:Y:S01]  /*247f0*/  MOV R4, 0x13f7775a ;  /* 0x13f7775a00047802 */ /* 0x002fe20000000f00 */
[----:B------:R-:W-:Y:S02]  /*24800*/  IMAD.MOV.U32 R5, RZ, RZ, -0x4272569a ;  /* 0xbd8da966ff057424 */ /* 0x000fe400078e00ff */
[----:B------:R1:W-:Y:S01]  /*24810*/  STL.64 [R1+0x720], R8 ;  /* 0x0007200801007387 */ /* 0x0003e20000100a00 */
[----:B0-----:R-:W-:Y:S02]  /*24820*/  IMAD.MOV.U32 R12, RZ, RZ, 0x36172b0 ;  /* 0x036172b0ff0c7424 */ /* 0x001fe400078e00ff */
[----:B------:R-:W-:Y:S01]  /*24830*/  IMAD.MOV.U32 R13, RZ, RZ, 0x3f100120 ;  /* 0x3f100120ff0d7424 */ /* 0x000fe200078e00ff */
[----:B------:R0:W-:Y:S01]  /*24840*/  STL.64 [R1+0x728], R10 ;  /* 0x0007280a01007387 */ /* 0x0001e20000100a00 */
[----:B--2---:R-:W-:Y:S01]  /*24850*/  IMAD.MOV.U32 R6, RZ, RZ, -0x1741ccd0 ;  /* 0xe8be3330ff067424 */ /* 0x004fe200078e00ff */
[----:B------:R-:W-:-:S02]  /*24860*/  MOV R7, 0xbe0e7018 ;  /* 0xbe0e701800077802 */ /* 0x000fc40000000f00 */
[----:B------:R2:W-:Y:S01]  /*24870*/  STL.64 [R1+0x650], R20 ;  /* 0x0006501401007387 */ /* 0x0005e20000100a00 */
[----:B-1----:R-:W-:Y:S01]  /*24880*/  IMAD.MOV.U32 R8, RZ, RZ, -0xd84d818 ;  /* 0xf27b27e8ff087424 */ /* 0x002fe200078e00ff */
[----:B------:R-:W-:Y:S02]  /*24890*/  MOV R9, 0x3ead3850 ;  /* 0x3ead385000097802 */ /* 0x000fe40000000f00 */
[----:B------:R1:W-:Y:S01]  /*248a0*/  STL.64 [R1+0x700], R4 ;  /* 0x0007000401007387 */ /* 0x0003e20000100a00 */
[----:B0-----:R-:W-:-:S03]  /*248b0*/  IMAD.MOV.U32 R10, RZ, RZ, -0x7f8eef2e ;  /* 0x807110d2ff0a7424 */ /* 0x001fc600078e00ff */
[----:B------:R0:W-:Y:S01]  /*248c0*/  STL.64 [R1+0x740], R12 ;  /* 0x0007400c01007387 */ /* 0x0001e20000100a00 */
[----:B------:R-:W-:Y:S02]  /*248d0*/  IMAD.MOV.U32 R11, RZ, RZ, 0x3d903901 ;  /* 0x3d903901ff0b7424 */ /* 0x000fe400078e00ff */
[----:B--2---:R-:W-:Y:S01]  /*248e0*/  IMAD.MOV.U32 R20, RZ, RZ, 0x124b7492 ;  /* 0x124b7492ff147424 */ /* 0x004fe200078e00ff */
[----:B------:R2:W-:Y:S01]  /*248f0*/  STL.64 [R1+0x750], R6 ;  /* 0x0007500601007387 */ /* 0x0005e20000100a00 */
[----:B------:R-:W-:Y:S01]  /*24900*/  IMAD.MOV.U32 R21, RZ, RZ, -0x424d12c4 ;  /* 0xbdb2ed3cff157424 */ /* 0x000fe200078e00ff */
[----:B-1----:R-:W-:Y:S01]  /*24910*/  MOV R4, 0xc48d37bc ;  /* 0xc48d37bc00047802 */ /* 0x002fe20000000f00 */
[----:B------:R-:W-:Y:S01]  /*24920*/  IMAD.MOV.U32 R5, RZ, RZ, -0x4109e704 ;  /* 0xbef618fcff057424 */ /* 0x000fe200078e00ff */
[----:B------:R1:W-:Y:S01]  /*24930*/  STL.64 [R1+0x768], R8 ;  /* 0x0007680801007387 */ /* 0x0003e20000100a00 */
[----:B0-----:R-:W-:Y:S01]  /*24940*/  MOV R12, 0xa9b6fd04 ;  /* 0xa9b6fd04000c7802 */ /* 0x001fe20000000f00 */
[----:B------:R-:W-:-:S02]  /*24950*/  IMAD.MOV.U32 R13, RZ, RZ, -0x417b679b ;  /* 0xbe849865ff0d7424 */ /* 0x000fc400078e00ff */
[----:B------:R0:W-:Y:S01]  /*24960*/  STL.64 [R1+0x770], R10 ;  /* 0x0007700a01007387 */ /* 0x0001e20000100a00 */
[----:B--2---:R-:W-:Y:S01]  /*24970*/  IMAD.MOV.U32 R6, RZ, RZ, 0x16605be3 ;  /* 0x16605be3ff067424 */ /* 0x004fe200078e00ff */
[----:B------:R-:W-:Y:S02]  /*24980*/  MOV R7, 0x3e30bcbd ;  /* 0x3e30bcbd00077802 */ /* 0x000fe40000000f00 */
[----:B------:R2:W-:Y:S01]  /*24990*/  STL.64 [R1+0x668], R16 ;  /* 0x0006681001007387 */ /* 0x0005e20000100a00 */
[----:B-1----:R-:W-:-:S03]  /*249a0*/  IMAD.MOV.U32 R8, RZ, RZ, -0x2d0002b1 ;  /* 0xd2fffd4fff087424 */ /* 0x002fc600078e00ff */
[----:B------:R1:W-:Y:S01]  /*249b0*/  STL.64 [R1+0x670], R18 ;  /* 0x0006701201007387 */ /* 0x0003e20000100a00 */
[----:B------:R-:W-:Y:S02]  /*249c0*/  IMAD.MOV.U32 R9, RZ, RZ, -0x41ddbb46 ;  /* 0xbe2244baff097424 */ /* 0x000fe400078e00ff */
[----:B0-----:R-:W-:Y:S01]  /*249d0*/  IMAD.MOV.U32 R10, RZ, RZ, -0x28d51ea ;  /* 0xfd72ae16ff0a7424 */ /* 0x001fe200078e00ff */
[----:B------:R0:W-:Y:S01]  /*249e0*/  STL.64 [R1+0x690], R14 ;  /* 0x0006900e01007387 */ /* 0x0001e20000100a00 */
[----:B------:R-:W-:Y:S01]  /*249f0*/  IMAD.MOV.U32 R11, RZ, RZ, -0x4229c0f4 ;  /* 0xbdd63f0cff0b7424 */ /* 0x000fe200078e00ff */
[----:B--2---:R-:W-:Y:S02]  /*24a00*/  MOV R16, 0xc550bd4b ;  /* 0xc550bd4b00107802 */ /* 0x004fe40000000f00 */
[----:B------:R2:W-:Y:S01]  /*24a10*/  STL.64 [R1+0x698], R20 ;  /* 0x0006981401007387 */ /* 0x0005e20000100a00 */
[----:B------:R-:W-:-:S03]  /*24a20*/  IMAD.MOV.U32 R17, RZ, RZ, 0x3cc7c54e ;  /* 0x3cc7c54eff117424 */ /* 0x000fc600078e00ff */
[----:B------:R3:W-:Y:S01]  /*24a30*/  STL.64 [R1+0x748], R4 ;  /* 0x0007480401007387 */ /* 0x0007e20000100a00 */
[----:B-1----:R-:W-:Y:S01]  /*24a40*/  IMAD.MOV.U32 R18, RZ, RZ, -0x178d03aa ;  /* 0xe872fc56ff127424 */ /* 0x002fe200078e00ff */
[----:B------:R-:W-:Y:S02]  /*24a50*/  MOV R19, 0xbe44985e ;  /* 0xbe44985e00137802 */ /* 0x000fe40000000f00 */
[----:B------:R1:W-:Y:S01]  /*24a60*/  STL.64 [R1+0x778], R12 ;  /* 0x0007780c01007387 */ /* 0x0003e20000100a00 */
[----:B0-----:R-:W-:Y:S02]  /*24a70*/  IMAD.MOV.U32 R14, RZ, RZ, 0x9fc7363 ;  /* 0x09fc7363ff0e7424 */ /* 0x001fe400078e00ff */
[----:B------:R-:W-:Y:S01]  /*24a80*/  IMAD.MOV.U32 R15, RZ, RZ, 0x3deac793 ;  /* 0x3deac793ff0f7424 */ /* 0x000fe200078e00ff */
[----:B--2---:R-:W-:Y:S01]  /*24a90*/  MOV R20, 0xf048b194 ;  /* 0xf048b19400147802 */ /* 0x004fe20000000f00 */
[----:B------:R-:W-:Y:S01]  /*24aa0*/  IMAD.MOV.U32 R21, RZ, RZ, -0x4224298f ;  /* 0xbddbd671ff157424 */ /* 0x000fe200078e00ff */
[----:B------:R0:W-:Y:S01]  /*24ab0*/  STL.64 [R1+0x798], R6 ;  /* 0x0007980601007387 */ /* 0x0001e20000100a00 */
[----:B---3--:R-:W-:Y:S01]  /*24ac0*/  MOV R4, 0x44652279 ;  /* 0x4465227900047802 */ /* 0x008fe20000000f00 */
[----:B------:R-:W-:-:S02]  /*24ad0*/  IMAD.MOV.U32 R5, RZ, RZ, -0x42f8f92a ;  /* 0xbd0706d6ff057424 */ /* 0x000fc400078e00ff */
[----:B------:R2:W-:Y:S01]  /*24ae0*/  STL.64 [R1+0x7a0], R8 ;  /* 0x0007a00801007387 */ /* 0x0005e20000100a00 */
[----:B-1----:R-:W-:Y:S01]  /*24af0*/  MOV R12, 0x88c73fed ;  /* 0x88c73fed000c7802 */ /* 0x002fe20000000f00 */
[----:B------:R-:W-:Y:S02]  /*24b00*/  IMAD.MOV.U32 R13, RZ, RZ, 0x3dc74cd6 ;  /* 0x3dc74cd6ff0d7424 */ /* 0x000fe400078e00ff */
[----:B------:R1:W-:Y:S01]  /*24b10*/  STL.64 [R1+0x7b8], R10 ;  /* 0x0007b80a01007387 */ /* 0x0003e20000100a00 */
[----:B0-----:R-:W-:Y:S01]  /*24b20*/  IMAD.MOV.U32 R6, RZ, RZ, -0xe4b96af ;  /* 0xf1b46951ff067424 */ /* 0x001fe200078e00ff */
[----:B------:R-:W-:Y:S02]  /*24b30*/  MOV R7, 0x3f522b37 ;  /* 0x3f522b3700077802 */ /* 0x000fe40000000f00 */
[----:B------:R0:W-:Y:S01]  /*24b40*/  STL.64 [R1+0x6b8], R16 ;  /* 0x0006b81001007387 */ /* 0x0001e20000100a00 */
[----:B--2---:R-:W-:Y:S02]  /*24b50*/  IMAD.MOV.U32 R8, RZ, RZ, 0x61e90004 ;  /* 0x61e90004ff087424 */ /* 0x004fe400078e00ff */
[----:B------:R-:W-:Y:S01]  /*24b60*/  IMAD.MOV.U32 R9, RZ, RZ, 0x3eb0a9ef ;  /* 0x3eb0a9efff097424 */ /* 0x000fe200078e00ff */
[----:B------:R2:W-:Y:S01]  /*24b70*/  STL.64 [R1+0x6c0], R18 ;  /* 0x0006c01201007387 */ /* 0x0005e20000100a00 */
[----:B-1----:R-:W-:Y:S01]  /*24b80*/  MOV R10, 0x98a532bf ;  /* 0x98a532bf000a7802 */ /* 0x002fe20000000f00 */
[----:B------:R-:W-:-:S02]  /*24b90*/  IMAD.MOV.U32 R11, RZ, RZ, -0x40bf5457 ;  /* 0xbf40aba9ff0b7424 */ /* 0x000fc400078e00ff */
[----:B------:R1:W-:Y:S01]  /*24ba0*/  STL.64 [R1+0x6e0], R14 ;  /* 0x0006e00e01007387 */ /* 0x0003e20000100a00 */
[----:B0-----:R-:W-:-:S03]  /*24bb0*/  IMAD.MOV.U32 R16, RZ, RZ, 0x1cc96982 ;  /* 0x1cc96982ff107424 */ /* 0x001fc600078e00ff */
[----:B------:R0:W-:Y:S01]  /*24bc0*/  STL.64 [R1+0x6e8], R20 ;  /* 0x0006e81401007387 */ /* 0x0001e20000100a00 */
[----:B------:R-:W-:-:S03]  /*24bd0*/  MOV R17, 0xbf438dff ;  /* 0xbf438dff00117802 */ /* 0x000fc60000000f00 */
[----:B------:R3:W-:Y:S01]  /*24be0*/  STL.64 [R1+0x790], R4 ;  /* 0x0007900401007387 */ /* 0x0007e20000100a00 */
[----:B--2---:R-:W-:Y:S02]  /*24bf0*/  IMAD.MOV.U32 R18, RZ, RZ, -0x6486ec16 ;  /* 0x9b7913eaff127424 */ /* 0x004fe400078e00ff */
[----:B------:R-:W-:Y:S01]  /*24c00*/  IMAD.MOV.U32 R19, RZ, RZ, -0x40ed1ce1 ;  /* 0xbf12e31fff137424 */ /* 0x000fe200078e00ff */
[----:B------:R2:W-:Y:S01]  /*24c10*/  STL.64 [R1+0x7c0], R12 ;  /* 0x0007c00c01007387 */ /* 0x0005e20000100a00 */
[----:B-1----:R-:W-:Y:S01]  /*24c20*/  MOV R14, 0xc8cebf16 ;  /* 0xc8cebf16000e7802 */ /* 0x002fe20000000f00 */
[----:B------:R-:W-:Y:S02]  /*24c30*/  IMAD.MOV.U32 R15, RZ, RZ, 0x3e886c71 ;  /* 0x3e886c71ff0f7424 */ /* 0x000fe400078e00ff */
[----:B0-----:R-:W-:Y:S01]  /*24c40*/  IMAD.MOV.U32 R20, RZ, RZ, 0x3aebc9b7 ;  /* 0x3aebc9b7ff147424 */ /* 0x001fe200078e00ff */
[----:B------:R-:W-:Y:S01]  /*24c50*/  MOV R21, 0xbf163a80 ;  /* 0xbf163a8000157802 */ /* 0x000fe20000000f00 */
[----:B------:R0:W-:Y:S01]  /*24c60*/  STL.64 [R1+0x7e0], R6 ;  /* 0x0007e00601007387 */ /* 0x0001e20000100a00 */
[----:B---3--:R-:W-:Y:S01]  /*24c70*/  IMAD.MOV.U32 R4, RZ, RZ, -0x578d4d7c ;  /* 0xa872b284ff047424 */ /* 0x008fe200078e00ff */
[----:B------:R-:W-:-:S02]  /*24c80*/  MOV R5, 0xbda831b3 ;  /* 0xbda831b300057802 */ /* 0x000fc40000000f00 */
[----:B------:R1:W-:Y:S01]  /*24c90*/  STL.64 [R1+0x7e8], R8 ;  /* 0x0007e80801007387 */ /* 0x0003e20000100a00 */
[----:B--2---:R-:W-:Y:S01]  /*24ca0*/  MOV R12, 0x6f571329 ;  /* 0x6f571329000c7802 */ /* 0x004fe20000000f00 */
[----:B------:R-:W-:Y:S02]  /*24cb0*/  IMAD.MOV.U32 R13, RZ, RZ, -0x41be8a62 ;  /* 0xbe41759eff0d7424 */ /* 0x000fe400078e00ff */
[----:B------:R2:W-:Y:S01]  /*24cc0*/  STL.64 [R1+0x7f0], R10 ;  /* 0x0007f00a01007387 */ /* 0x0005e20000100a00 */
[----:B0-----:R-:W-:-:S03]  /*24cd0*/  IMAD.MOV.U32 R6, RZ, RZ, 0x761692a2 ;  /* 0x761692a2ff067424 */ /* 0x001fc600078e00ff */
[----:B------:R0:W-:Y:S01]  /*24ce0*/  STL.64 [R1+0x708], R16 ;  /* 0x0007081001007387 */ /* 0x0001e20000100a00 */
[----:B------:R-:W-:Y:S02]  /*24cf0*/  IMAD.MOV.U32 R7, RZ, RZ, -0x40ff9af1 ;  /* 0xbf00650fff077424 */ /* 0x000fe400078e00ff */
[----:B-1----:R-:W-:Y:S01]  /*24d00*/  IMAD.MOV.U32 R8, RZ, RZ, -0x738ddf49 ;  /* 0x8c7220b7ff087424 */ /* 0x002fe200078e00ff */
[----:B------:R1:W-:Y:S01]  /*24d10*/  STL.64 [R1+0x710], R18 ;  /* 0x0007101201007387 */ /* 0x0003e20000100a00 */
[----:B------:R-:W-:Y:S01]  /*24d20*/  IMAD.MOV.U32 R9, RZ, RZ, -0x413dfaa8 ;  /* 0xbec20558ff097424 */ /* 0x000fe200078e00ff */
[----:B--2---:R-:W-:Y:S01]  /*24d30*/  MOV R10, 0x71a80133 ;  /* 0x71a80133000a7802 */ /* 0x004fe20000000f00 */
[----:B------:R-:W-:Y:S01]  /*24d40*/  IMAD.MOV.U32 R11, RZ, RZ, 0x3eb64d99 ;  /* 0x3eb64d99ff0b7424 */ /* 0x000fe200078e00ff */
[----:B------:R2:W-:Y:S01]  /*24d50*/  STL.64 [R1+0x730], R14 ;  /* 0x0007300e01007387 */ /* 0x0005e20000100a00 */
[----:B0-----:R-:W-:-:S03]  /*24d60*/  IMAD.MOV.U32 R16, RZ, RZ, -0x276d1e57 ;  /* 0xd892e1a9ff107424 */ /* 0x001fc600078e00ff */
[----:B------:R0:W-:Y:S01]  /*24d70*/  STL.64 [R1+0x738], R20 ;  /* 0x0007381401007387 */ /* 0x0001e20000100a00 */
[----:B------:R-:W-:Y:S01]  /*24d80*/  IMAD.MOV.U32 R17, RZ, RZ, 0x3ed2fe63 ;  /* 0x3ed2fe63ff117424 */ /* 0x000fe200078e00ff */
[----:B-1----:R-:W-:Y:S02]  /*24d90*/  MOV R18, 0xa891d8ba ;  /* 0xa891d8ba00127802 */ /* 0x002fe40000000f00 */
[----:B------:R1:W-:Y:S01]  /*24da0*/  STL.64 [R1+0x7c8], R4 ;  /* 0x0007c80401007387 */ /* 0x0003e20000100a00 */
[----:B------:R-:W-:-:S03]  /*24db0*/  IMAD.MOV.U32 R19, RZ, RZ, -0x4138272d ;  /* 0xbec7d8d3ff137424 */ /* 0x000fc600078e00ff */
[----:B------:R3:W-:Y:S01]  /*24dc0*/  STL.64 [R1+0x808], R12 ;  /* 0x0008080c01007387 */ /* 0x0007e20000100a00 */
[----:B--2---:R-:W-:Y:S01]  /*24dd0*/  IMAD.MOV.U32 R14, RZ, RZ, -0x5b2caf32 ;  /* 0xa4d350ceff0e7424 */ /* 0x004fe200078e00ff */
[----:B------:R-:W-:Y:S01]  /*24de0*/  MOV R15, 0x3e77ca3d ;  /* 0x3e77ca3d000f7802 */ /* 0x000fe20000000f00 */
[----:B0-----:R-:W-:Y:S01]  /*24df0*/  IMAD.MOV.U32 R20, RZ, RZ, -0x62cef27b ;  /* 0x9d310d85ff147424 */ /* 0x001fe200078e00ff */
[----:B------:R0:W-:Y:S01]  /*24e00*/  STL.64 [R1+0x818], R6 ;  /* 0x0008180601007387 */ /* 0x0001e20000100a00 */
[----:B------:R-:W-:Y:S02]  /*24e10*/  IMAD.MOV.U32 R21, RZ, RZ, -0x41a4f541 ;  /* 0xbe5b0abfff157424 */ /* 0x000fe400078e00ff */
[----:B-1----:R-:W-:Y:S01]  /*24e20*/  IMAD.MOV.U32 R4, RZ, RZ, 0x37b4e130 ;  /* 0x37b4e130ff047424 */ /* 0x002fe200078e00ff */
[----:B------:R-:W-:Y:S01]  /*24e30*/  MOV R5, 0x3f07bdf8 ;  /* 0x3f07bdf800057802 */ /* 0x000fe20000000f00 */
[----:B------:R1:W-:Y:S01]  /*24e40*/  STL.64 [R1+0x830], R8 ;  /* 0x0008300801007387 */ /* 0x0003e20000100a00 */
[----:B---3--:R-:W-:Y:S01]  /*24e50*/  IMAD.MOV.U32 R12, RZ, RZ, 0x52fc4d58 ;  /* 0x52fc4d58ff0c7424 */ /* 0x008fe200078e00ff */
[----:B------:R-:W-:-:S02]  /*24e60*/  MOV R13, 0xbe9b0abf ;  /* 0xbe9b0abf000d7802 */ /* 0x000fc40000000f00 */
[----:B------:R2:W-:Y:S01]  /*24e70*/  STL.64 [R1+0x838], R10 ;  /* 0x0008380a01007387 */ /* 0x0005e20000100a00 */
[----:B0-----:R-:W-:-:S03]  /*24e80*/  IMAD.MOV.U32 R6, RZ, RZ, -0x4b790f26 ;  /* 0xb486f0daff067424 */ /* 0x001fc600078e00ff */
        /* <DEDUP_REMOVED lines=9> */
[----:B------:R-:W-:-:S02]  /*24f20*/  IMAD.MOV.U32 R17, RZ, RZ, 0x3e03b654 ;  /* 0x3e03b654ff117424 */ /* 0x000fc400078e00ff */
[----:B------:R0:W-:Y:S04]  /*24f30*/  STL.64 [R1+0x788], R20 ;  /* 0x0007881401007387 */ /* 0x0001e80000100a00 */
[----:B------:R3:W-:Y:S01]  /*24f40*/  STL.64 [R1+0x810], R4 ;  /* 0x0008100401007387 */ /* 0x0007e20000100a00 */
[----:B-1----:R-:W-:Y:S01]  /*24f50*/  IMAD.MOV.U32 R18, RZ, RZ, -0x5f439432 ;  /* 0xa0bc6bceff127424 */ /* 0x002fe200078e00ff */
[----:B------:R-:W-:Y:S02]  /*24f60*/  MOV R19, 0xbc0bdbb7 ;  /* 0xbc0bdbb700137802 */ /* 0x000fe40000000f00 */
[----:B------:R1:W-:Y:S01]  /*24f70*/  STL.64 [R1+0x840], R12 ;  /* 0x0008400c01007387 */ /* 0x0003e20000100a00 */
[----:B--2---:R-:W-:Y:S02]  /*24f80*/  IMAD.MOV.U32 R14, RZ, RZ, 0x684527bf ;  /* 0x684527bfff0e7424 */ /* 0x004fe400078e00ff */
[----:B------:R-:W-:Y:S01]  /*24f90*/  IMAD.MOV.U32 R15, RZ, RZ, 0x3f55d4ae ;  /* 0x3f55d4aeff0f7424 */ /* 0x000fe200078e00ff */
[----:B0-----:R-:W-:Y:S01]  /*24fa0*/  MOV R20, 0xaf756cde ;  /* 0xaf756cde00147802 */ /* 0x001fe20000000f00 */
[----:B------:R-:W-:Y:S01]  /*24fb0*/  IMAD.MOV.U32 R21, RZ, RZ, -0x40a0a244 ;  /* 0xbf5f5dbcff157424 */ /* 0x000fe200078e00ff */
[----:B------:R0:W-:Y:S01]  /*24fc0*/  STL.64 [R1+0x860], R6 ;  /* 0x0008600601007387 */ /* 0x0001e20000100a00 */
[----:B---3--:R-:W-:Y:S01]  /*24fd0*/  IMAD.MOV.U32 R4, RZ, RZ, -0x353f599d ;  /* 0xcac0a663ff047424 */ /* 0x008fe200078e00ff */
[----:B------:R-:W-:-:S02]  /*24fe0*/  MOV R5, 0xbe65b19d ;  /* 0xbe65b19d00057802 */ /* 0x000fc40000000f00 */
        /* <DEDUP_REMOVED lines=10> */
[----:B-1----:R-:W-:Y:S01]  /*25090*/  IMAD.MOV.U32 R10, RZ, RZ, 0x4cc4d9d6 ;  /* 0x4cc4d9d6ff0a7424 */ /* 0x002fe200078e00ff */
[----:B------:R-:W-:Y:S02]  /*250a0*/  MOV R11, 0xbf508fd6 ;  /* 0xbf508fd6000b7802 */ /* 0x000fe40000000f00 */
[----:B------:R1:W-:Y:S01]  /*250b0*/  STL.64 [R1+0x7d0], R14 ;  /* 0x0007d00e01007387 */ /* 0x0003e20000100a00 */
[----:B0-----:R-:W-:-:S03]  /*250c0*/  IMAD.MOV.U32 R16, RZ, RZ, -0x4ad3ccbb ;  /* 0xb52c3345ff107424 */ /* 0x001fc600078e00ff */
        /* <DEDUP_REMOVED lines=8> */
[----:B0-----:R-:W-:Y:S01]  /*25150*/  IMAD.MOV.U32 R20, RZ, RZ, -0x10765ed6 ;  /* 0xef89a12aff147424 */ /* 0x001fe200078e00ff */
[----:B------:R-:W-:Y:S01]  /*25160*/  MOV R21, 0x3dcaa0a6 ;  /* 0x3dcaa0a600157802 */ /* 0x000fe20000000f00 */
[----:B------:R0:W-:Y:S01]  /*25170*/  STL.64 [R1+0x8a8], R6 ;  /* 0x0008a80601007387 */ /* 0x0001e20000100a00 */
[----:B---3--:R-:W-:-:S02]  /*25180*/  IMAD.MOV.U32 R4, RZ, RZ, 0x207b9023 ;  /* 0x207b9023ff047424 */ /* 0x008fc400078e00ff */
[----:B------:R-:W-:Y:S01]  /*25190*/  IMAD.MOV.U32 R5, RZ, RZ, 0x3dc4b273 ;  /* 0x3dc4b273ff057424 */ /* 0x000fe200078e00ff */
[----:B------:R1:W-:Y:S01]  /*251a0*/  STL.64 [R1+0x8b0], R8 ;  /* 0x0008b00801007387 */ /* 0x0003e20000100a00 */
[----:B--2---:R-:W-:Y:S01]  /*251b0*/  IMAD.MOV.U32 R12, RZ, RZ, 0x5d1a742a ;  /* 0x5d1a742aff0c7424 */ /* 0x004fe200078e00ff */
[----:B------:R-:W-:Y:S02]  /*251c0*/  MOV R13, 0xbf3271c3 ;  /* 0xbf3271c3000d7802 */ /* 0x000fe40000000f00 */
[----:B------:R2:W-:Y:S01]  /*251d0*/  STL.64 [R1+0x8b8], R10 ;  /* 0x0008b80a01007387 */ /* 0x0005e20000100a00 */
[----:B0-----:R-:W-:Y:S01]  /*251e0*/  MOV R6, 0xb487d429 ;  /* 0xb487d42900067802 */ /* 0x001fe20000000f00 */
[----:B------:R-:W-:Y:S02]  /*251f0*/  IMAD.MOV.U32 R7, RZ, RZ, 0x3e223870 ;  /* 0x3e223870ff077424 */ /* 0x000fe400078e00ff */
[----:B------:R0:W-:Y:S01]  /*25200*/  STL.64 [R1+0x7f8], R16 ;  /* 0x0007f81001007387 */ /* 0x0001e20000100a00 */
[----:B-1----:R-:W-:Y:S01]  /*25210*/  MOV R8, 0x22d07b2 ;  /* 0x022d07b200087802 */ /* 0x002fe20000000f00 */
[----:B------:R-:W-:-:S02]  /*25220*/  IMAD.MOV.U32 R9, RZ, RZ, -0x4128569e ;  /* 0xbed7a962ff097424 */ /* 0x000fc400078e00ff */
[----:B------:R1:W-:Y:S01]  /*25230*/  STL.64 [R1+0x800], R18 ;  /* 0x0008001201007387 */ /* 0x0003e20000100a00 */
[----:B--2---:R-:W-:Y:S01]  /*25240*/  IMAD.MOV.U32 R10, RZ, RZ, -0x8d81d02 ;  /* 0xf727e2feff0a7424 */ /* 0x004fe200078e00ff */
[----:B------:R-:W-:Y:S02]  /*25250*/  MOV R11, 0xbda83e23 ;  /* 0xbda83e23000b7802 */ /* 0x000fe40000000f00 */
[----:B------:R2:W-:Y:S01]  /*25260*/  STL.64 [R1+0x820], R14 ;  /* 0x0008200e01007387 */ /* 0x0005e20000100a00 */
[----:B0-----:R-:W-:-:S03]  /*25270*/  IMAD.MOV.U32 R16, RZ, RZ, -0x48aac0bd ;  /* 0xb7553f43ff107424 */ /* 0x001fc600078e00ff */
[----:B------:R0:W-:Y:S01]  /*25280*/  STL.64 [R1+0x828], R20 ;  /* 0x0008281401007387 */ /* 0x0001e20000100a00 */
[----:B------:R-:W-:-:S03]  /*25290*/  IMAD.MOV.U32 R17, RZ, RZ, -0x42b74682 ;  /* 0xbd48b97eff117424 */ /* 0x000fc600078e00ff */
        /* <DEDUP_REMOVED lines=8> */
[----:B------:R-:W-:Y:S02]  /*25320*/  IMAD.MOV.U32 R21, RZ, RZ, 0x3e10bf3a ;  /* 0x3e10bf3aff157424 */ /* 0x000fe400078e00ff */
[----:B---3--:R-:W-:Y:S01]  /*25330*/  IMAD.MOV.U32 R4, RZ, RZ, -0x4746e29f ;  /* 0xb8b91d61ff047424 */ /* 0x008fe200078e00ff */
[----:B------:R2:W-:Y:S01]  /*25340*/  STL.64 [R1+0x8f8], R8 ;  /* 0x0008f80801007387 */ /* 0x0005e20000100a00 */
[----:B------:R-:W-:-:S02]  /*25350*/  IMAD.MOV.U32 R5, RZ, RZ, 0x3f1b648c ;  /* 0x3f1b648cff057424 */ /* 0x000fc400078e00ff */
[----:B-1----:R-:W-:Y:S01]  /*25360*/  IMAD.MOV.U32 R12, RZ, RZ, -0x6cceab4f ;  /* 0x933154b1ff0c7424 */ /* 0x002fe200078e00ff */
        /* <DEDUP_REMOVED lines=12> */
[----:B0-----:R-:W-:Y:S01]  /*25430*/  MOV R16, 0xa8ec5904 ;  /* 0xa8ec590400107802 */ /* 0x001fe20000000f00 */
[----:B------:R-:W-:Y:S02]  /*25440*/  IMAD.MOV.U32 R17, RZ, RZ, 0x3f59e1db ;  /* 0x3f59e1dbff117424 */ /* 0x000fe400078e00ff */
[----:B------:R0:W-:Y:S01]  /*25450*/  STL.64 [R1+0x8d8], R4 ;  /* 0x0008d80401007387 */ /* 0x0001e20000100a00 */
[----:B--2---:R-:W-:Y:S01]  /*25460*/  IMAD.MOV.U32 R18, RZ, RZ, 0x1144693f ;  /* 0x1144693fff127424 */ /* 0x004fe200078e00ff */
[----:B------:R-:W-:-:S02]  /*25470*/  MOV R19, 0x3f254d24 ;  /* 0x3f254d2400137802 */ /* 0x000fc40000000f00 */
[----:B------:R2:W-:Y:S01]  /*25480*/  STL.64 [R1+0x908], R12 ;  /* 0x0009080c01007387 */ /* 0x0005e20000100a00 */
[----:B-1----:R-:W-:Y:S02]  /*25490*/  IMAD.MOV.U32 R14, RZ, RZ, 0x5a61360f ;  /* 0x5a61360fff0e7424 */ /* 0x002fe400078e00ff */
[----:B------:R-:W-:Y:S01]  /*254a0*/  IMAD.MOV.U32 R15, RZ, RZ, -0x4165370d ;  /* 0xbe9ac8f3ff0f7424 */ /* 0x000fe200078e00ff */
[----:B---3--:R-:W-:Y:S01]  /*254b0*/  MOV R20, 0x7a227118 ;  /* 0x7a22711800147802 */ /* 0x008fe20000000f00 */
[----:B------:R-:W-:Y:S01]  /*254c0*/  IMAD.MOV.U32 R21, RZ, RZ, 0x3f37bf3a ;  /* 0x3f37bf3aff157424 */ /* 0x000fe200078e00ff */
[----:B------:R1:W-:Y:S01]  /*254d0*/  STL.64 [R1+0x928], R6 ;  /* 0x0009280601007387 */ /* 0x0003e20000100a00 */
[----:B0-----:R-:W-:Y:S02]  /*254e0*/  IMAD.MOV.U32 R4, RZ, RZ, -0x1908a676 ;  /* 0xe6f7598aff047424 */ /* 0x001fe400078e00ff */
[----:B------:R-:W-:Y:S01]  /*254f0*/  IMAD.MOV.U32 R5, RZ, RZ, 0x3d2a4c4e ;  /* 0x3d2a4c4eff057424 */ /* 0x000fe200078e00ff */
[----:B------:R0:W-:Y:S01]  /*25500*/  STL.64 [R1+0x930], R8 ;  /* 0x0009300801007387 */ /* 0x0001e20000100a00 */
[----:B--2---:R-:W-:-:S02]  /*25510*/  IMAD.MOV.U32 R12, RZ, RZ, 0x4ad52eba ;  /* 0x4ad52ebaff0c7424 */ /* 0x004fc400078e00ff */
[----:B------:R-:W-:Y:S01]  /*25520*/  IMAD.MOV.U32 R13, RZ, RZ, -0x41fef53f ;  /* 0xbe010ac1ff0d7424 */ /* 0x000fe200078e00ff */
[----:B------:R2:W-:Y:S01]  /*25530*/  STL.64 [R1+0x948], R10 ;  /* 0x0009480a01007387 */ /* 0x0005e20000100a00 */
[----:B-1----:R-:W-:Y:S01]  /*25540*/  MOV R6, 0x6f5e0e ;  /* 0x006f5e0e00067802 */ /* 0x002fe20000000f00 */
[----:B------:R-:W-:Y:S02]  /*25550*/  IMAD.MOV.U32 R7, RZ, RZ, -0x408f72b0 ;  /* 0xbf708d50ff077424 */ /* 0x000fe400078e00ff */
[----:B------:R1:W-:Y:S01]  /*25560*/  STL.64 [R1+0x898], R16 ;  /* 0x0008981001007387 */ /* 0x0003e20000100a00 */
[----:B0-----:R-:W-:Y:S01]  /*25570*/  IMAD.MOV.U32 R8, RZ, RZ, -0x3215e115 ;  /* 0xcdea1eebff087424 */ /* 0x001fe200078e00ff */
[----:B------:R-:W-:Y:S02]  /*25580*/  MOV R9, 0xbec25187 ;  /* 0xbec2518700097802 */ /* 0x000fe40000000f00 */
[----:B------:R0:W-:Y:S01]  /*25590*/  STL.64 [R1+0x8a0], R18 ;  /* 0x0008a01201007387 */ /* 0x0001e20000100a00 */
[----:B--2---:R-:W-:-:S02]  /*255a0*/  IMAD.MOV.U32 R10, RZ, RZ, 0x14eb1812 ;  /* 0x14eb1812ff0a7424 */ /* 0x004fc400078e00ff */
[----:B------:R-:W-:Y:S01]  /*255b0*/  IMAD.MOV.U32 R11, RZ, RZ, 0x3f61cf4d ;  /* 0x3f61cf4dff0b7424 */ /* 0x000fe200078e00ff */
[----:B------:R2:W-:Y:S01]  /*255c0*/  STL.64 [R1+0x8c0], R14 ;  /* 0x0008c00e01007387 */ /* 0x0005e20000100a00 */
[----:B-1----:R-:W-:Y:S01]  /*255d0*/  IMAD.MOV.U32 R16, RZ, RZ, 0x1069b36a ;  /* 0x1069b36aff107424 */ /* 0x002fe200078e00ff */
[----:B------:R-:W-:Y:S02]  /*255e0*/  MOV R17, 0xbefb081c ;  /* 0xbefb081c00117802 */ /* 0x000fe40000000f00 */
[----:B------:R1:W-:Y:S01]  /*255f0*/  STL.64 [R1+0x8c8], R20 ;  /* 0x0008c81401007387 */ /* 0x0003e20000100a00 */
[----:B0-----:R-:W-:-:S03]  /*25600*/  IMAD.MOV.U32 R18, RZ, RZ, -0x71bd4ab3 ;  /* 0x8e42b54dff127424 */ /* 0x001fc600078e00ff */
[----:B------:R0:W-:Y:S01]  /*25610*/  STL.64 [R1+0x920], R4 ;  /* 0x0009200401007387 */ /* 0x0001e20000100a00 */
[----:B------:R-:W-:-:S03]  /*25620*/  IMAD.MOV.U32 R19, RZ, RZ, 0x3ef21f0d ;  /* 0x3ef21f0dff137424 */ /* 0x000fc600078e00ff */
[----:B------:R3:W-:Y:S01]  /*25630*/  STL.64 [R1+0x950], R12 ;  /* 0x0009500c01007387 */ /* 0x0007e20000100a00 */
[----:B--2---:R-:W-:Y:S01]  /*25640*/  MOV R14, 0xc2ec0c52 ;  /* 0xc2ec0c52000e7802 */ /* 0x004fe20000000f00 */
[----:B------:R-:W-:Y:S02]  /*25650*/  IMAD.MOV.U32 R15, RZ, RZ, -0x4158f349 ;  /* 0xbea70cb7ff0f7424 */ /* 0x000fe400078e00ff */
[----:B-1----:R-:W-:Y:S01]  /*25660*/  IMAD.MOV.U32 R20, RZ, RZ, -0x104483b7 ;  /* 0xefbb7c49ff147424 */ /* 0x002fe200078e00ff */
[----:B------:R-:W-:Y:S01]  /*25670*/  MOV R21, 0x3e8bb865 ;  /* 0x3e8bb86500157802 */ /* 0x000fe20000000f00 */
[----:B------:R1:W-:Y:S01]  /*25680*/  STL.64 [R1+0x970], R6 ;  /* 0x0009700601007387 */ /* 0x0003e20000100a00 */
[----:B0-----:R-:W-:Y:S01]  /*25690*/  MOV R4, 0x3785de06 ;  /* 0x3785de0600047802 */ /* 0x001fe20000000f00 */
[----:B------:R-:W-:Y:S02]  /*256a0*/  IMAD.MOV.U32 R5, RZ, RZ, 0x3de2876b ;  /* 0x3de2876bff057424 */ /* 0x000fe400078e00ff */
[----:B------:R0:W-:Y:S01]  /*256b0*/  STL.64 [R1+0x978], R8 ;  /* 0x0009780801007387 */ /* 0x0001e20000100a00 */
[----:B---3--:R-:W-:-:S02]  /*256c0*/  IMAD.MOV.U32 R12, RZ, RZ, -0x4654b292 ;  /* 0xb9ab4d6eff0c7424 */ /* 0x008fc400078e00ff */
[----:B------:R-:W-:Y:S01]  /*256d0*/  IMAD.MOV.U32 R13, RZ, RZ, 0x3e54e11f ;  /* 0x3e54e11fff0d7424 */ /* 0x000fe200078e00ff */
[----:B------:R2:W-:Y:S01]  /*256e0*/  STL.64 [R1+0x980], R10 ;  /* 0x0009800a01007387 */ /* 0x0005e20000100a00 */
[----:B-1----:R-:W-:Y:S01]  /*256f0*/  IMAD.MOV.U32 R6, RZ, RZ, 0x7b1a5667 ;  /* 0x7b1a5667ff067424 */ /* 0x002fe200078e00ff */
[----:B------:R-:W-:Y:S02]  /*25700*/  MOV R7, 0x3f28eab1 ;  /* 0x3f28eab100077802 */ /* 0x000fe40000000f00 */
[----:B------:R1:W-:Y:S01]  /*25710*/  STL.64 [R1+0x8e8], R16 ;  /* 0x0008e81001007387 */ /* 0x0003e20000100a00 */
[----:B0-----:R-:W-:Y:S01]  /*25720*/  IMAD.MOV.U32 R8, RZ, RZ, -0x5c8b89bf ;  /* 0xa3747641ff087424 */ /* 0x001fe200078e00ff */
[----:B------:R-:W-:Y:S02]  /*25730*/  MOV R9, 0x3ef079cb ;  /* 0x3ef079cb00097802 */ /* 0x000fe40000000f00 */
[----:B------:R0:W-:Y:S01]  /*25740*/  STL.64 [R1+0x8f0], R18 ;  /* 0x0008f01201007387 */ /* 0x0001e20000100a00 */
[----:B--2---:R-:W-:-:S03]  /*25750*/  IMAD.MOV.U32 R10, RZ, RZ, 0x2daecc91 ;  /* 0x2daecc91ff0a7424 */ /* 0x004fc600078e00ff */
[----:B------:R2:W-:Y:S01]  /*25760*/  STL.64 [R1+0x910], R14 ;  /* 0x0009100e01007387 */ /* 0x0005e20000100a00 */
[----:B------:R-:W-:-:S03]  /*25770*/  IMAD.MOV.U32 R11, RZ, RZ, -0x411a6414 ;  /* 0xbee59becff0b7424 */ /* 0x000fc600078e00ff */
[----:B------:R3:W-:Y:S01]  /*25780*/  STL.64 [R1+0x918], R20 ;  /* 0x0009181401007387 */ /* 0x0007e20000100a00 */
[----:B-1----:R-:W-:Y:S02]  /*25790*/  IMAD.MOV.U32 R16, RZ, RZ, 0x13f0801a ;  /* 0x13f0801aff107424 */ /* 0x002fe400078e00ff */
[----:B------:R-:W-:Y:S01]  /*257a0*/  IMAD.MOV.U32 R17, RZ, RZ, -0x41c70cbf ;  /* 0xbe38f341ff117424 */ /* 0x000fe200078e00ff */
[----:B------:R1:W-:Y:S01]  /*257b0*/  STL.64 [R1+0x958], R4 ;  /* 0x0009580401007387 */ /* 0x0003e20000100a00 */
[----:B0-----:R-:W-:Y:S01]  /*257c0*/  MOV R18, 0x1d7f8951 ;  /* 0x1d7f895100127802 */ /* 0x001fe20000000f00 */
[----:B------:R-:W-:Y:S02]  /*257d0*/  IMAD.MOV.U32 R19, RZ, RZ, -0x435ccac2 ;  /* 0xbca3353eff137424 */ /* 0x000fe400078e00ff */
[----:B------:R0:W-:Y:S01]  /*257e0*/  STL.64 [R1+0x998], R12 ;  /* 0x0009980c01007387 */ /* 0x0001e20000100a00 */
[----:B--2---:R-:W-:Y:S01]  /*257f0*/  IMAD.MOV.U32 R14, RZ, RZ, -0x5a255ed9 ;  /* 0xa5daa127ff0e7424 */ /* 0x004fe200078e00ff */
[----:B------:R-:W-:Y:S01]  /*25800*/  MOV R15, 0xbf70ae56 ;  /* 0xbf70ae56000f7802 */ /* 0x000fe20000000f00 */
[----:B---3--:R-:W-:Y:S01]  /*25810*/  IMAD.MOV.U32 R20, RZ, RZ, -0x60b5bfe5 ;  /* 0x9f4a401bff147424 */ /* 0x008fe200078e00ff */
[----:B------:R2:W-:Y:S01]  /*25820*/  STL.64 [R1+0x9a8], R6 ;  /* 0x0009a80601007387 */ /* 0x0005e20000100a00 */
[----:B------:R-:W-:Y:S01]  /*25830*/  IMAD.MOV.U32 R21, RZ, RZ, 0x3f7a3a69 ;  /* 0x3f7a3a69ff157424 */ /* 0x000fe200078e00ff */
[----:B-1----:R-:W-:Y:S01]  /*25840*/  MOV R4, 0x3ef55b59 ;  /* 0x3ef55b5900047802 */ /* 0x002fe20000000f00 */
[----:B------:R-:W-:Y:S01]  /*25850*/  IMAD.MOV.U32 R5, RZ, RZ, -0x40cf1af0 ;  /* 0xbf30e510ff057424 */ /* 0x000fe200078e00ff */
[----:B------:R1:W-:Y:S01]  /*25860*/  STL.64 [R1+0x9c0], R8 ;  /* 0x0009c00801007387 */ /* 0x0003e20000100a00 */
[----:B0-----:R-:W-:Y:S01]  /*25870*/  MOV R12, 0xdacf43ba ;  /* 0xdacf43ba000c7802 */ /* 0x001fe20000000f00 */
[----:B------:R-:W-:-:S02]  /*25880*/  IMAD.MOV.U32 R13, RZ, RZ, 0x3ecbb865 ;  /* 0x3ecbb865ff0d7424 */ /* 0x000fc400078e00ff */
[----:B------:R0:W-:Y:S01]  /*25890*/  STL.64 [R1+0x9c8], R10 ;  /* 0x0009c80a01007387 */ /* 0x0001e20000100a00 */
[----:B--2---:R-:W-:Y:S01]  /*258a0*/  IMAD.MOV.U32 R6, RZ, RZ, 0x553e9943 ;  /* 0x553e9943ff067424 */ /* 0x004fe200078e00ff */
[----:B------:R-:W-:Y:S02]  /*258b0*/  MOV R7, 0xbe7f3011 ;  /* 0xbe7f301100077802 */ /* 0x000fe40000000f00 */
[----:B------:R2:W-:Y:S01]  /*258c0*/  STL.64 [R1+0x938], R16 ;  /* 0x0009381001007387 */ /* 0x0005e20000100a00 */
[----:B-1----:R-:W-:-:S03]  /*258d0*/  IMAD.MOV.U32 R8, RZ, RZ, 0x554e1fc0 ;  /* 0x554e1fc0ff087424 */ /* 0x002fc600078e00ff */
[----:B------:R1:W-:Y:S01]  /*258e0*/  STL.64 [R1+0x940], R18 ;  /* 0x0009401201007387 */ /* 0x0003e20000100a00 */
[----:B------:R-:W-:Y:S02]  /*258f0*/  IMAD.MOV.U32 R9, RZ, RZ, -0x4316a0e2 ;  /* 0xbce95f1eff097424 */ /* 0x000fe400078e00ff */
[----:B0-----:R-:W-:Y:S01]  /*25900*/  IMAD.MOV.U32 R10, RZ, RZ, -0x2d6249d2 ;  /* 0xd29db62eff0a7424 */ /* 0x001fe200078e00ff */
[----:B------:R0:W-:Y:S01]  /*25910*/  STL.64 [R1+0x960], R14 ;  /* 0x0009600e01007387 */ /* 0x0001e20000100a00 */
[----:B------:R-:W-:-:S03]  /*25920*/  IMAD.MOV.U32 R11, RZ, RZ, 0x3e2bcb20 ;  /* 0x3e2bcb20ff0b7424 */ /* 0x000fc600078e00ff */
[----:B------:R3:W-:Y:S01]  /*25930*/  STL.64 [R1+0x968], R20 ;  /* 0x0009681401007387 */ /* 0x0007e20000100a00 */
[----:B--2---:R-:W-:Y:S01]  /*25940*/  MOV R16, 0x58c76530 ;  /* 0x58c7653000107802 */ /* 0x004fe20000000f00 */
[----:B------:R-:W-:Y:S02]  /*25950*/  IMAD.MOV.U32 R17, RZ, RZ, -0x409fdc85 ;  /* 0xbf60237bff117424 */ /* 0x000fe400078e00ff */
[----:B------:R2:W-:Y:S01]  /*25960*/  STL.64 [R1+0x9a0], R4 ;  /* 0x0009a00401007387 */ /* 0x0005e20000100a00 */
[----:B-1----:R-:W-:Y:S01]  /*25970*/  IMAD.MOV.U32 R18, RZ, RZ, 0xb161ed3 ;  /* 0x0b161ed3ff127424 */ /* 0x002fe200078e00ff */
[----:B------:R-:W-:Y:S02]  /*25980*/  MOV R19, 0x3f4b647f ;  /* 0x3f4b647f00137802 */ /* 0x000fe40000000f00 */
[----:B------:R1:W-:Y:S01]  /*25990*/  STL.64 [R1+0x9d0], R12 ;  /* 0x0009d00c01007387 */ /* 0x0003e20000100a00 */
[----:B0-----:R-:W-:Y:S02]  /*259a0*/  IMAD.MOV.U32 R14, RZ, RZ, 0x35d225d ;  /* 0x035d225dff0e7424 */ /* 0x001fe400078e00ff */
[----:B------:R-:W-:Y:S01]  /*259b0*/  IMAD.MOV.U32 R15, RZ, RZ, -0x40ee40f7 ;  /* 0xbf11bf09ff0f7424 */ /* 0x000fe200078e00ff */
[----:B---3--:R-:W-:Y:S01]  /*259c0*/  MOV R20, 0x49a65517 ;  /* 0x49a6551700147802 */ /* 0x008fe20000000f00 */
[----:B------:R-:W-:Y:S01]  /*259d0*/  IMAD.MOV.U32 R21, RZ, RZ, -0x421c2728 ;  /* 0xbde3d8d8ff157424 */ /* 0x000fe200078e00ff */
[----:B------:R0:W-:Y:S01]  /*259e0*/  STL.64 [R1+0x9f0], R6 ;  /* 0x0009f00601007387 */ /* 0x0001e20000100a00 */
[----:B--2---:R-:W-:Y:S01]  /*259f0*/  MOV R4, 0xaff44abe ;  /* 0xaff44abe00047802 */ /* 0x004fe20000000f00 */
[----:B------:R-:W-:-:S02]  /*25a00*/  IMAD.MOV.U32 R5, RZ, RZ, 0x3e9a1a0b ;  /* 0x3e9a1a0bff057424 */ /* 0x000fc400078e00ff */
[----:B------:R2:W-:Y:S01]  /*25a10*/  STL.64 [R1+0x9f8], R8 ;  /* 0x0009f80801007387 */ /* 0x0005e20000100a00 */
[----:B-1----:R-:W-:Y:S01]  /*25a20*/  MOV R12, 0x2e8ed281 ;  /* 0x2e8ed281000c7802 */ /* 0x002fe20000000f00 */
[----:B------:R-:W-:Y:S02]  /*25a30*/  IMAD.MOV.U32 R13, RZ, RZ, 0x3be8a683 ;  /* 0x3be8a683ff0d7424 */ /* 0x000fe400078e00ff */
[----:B------:R1:W-:Y:S01]  /*25a40*/  STL.64 [R1+0xa10], R10 ;  /* 0x000a100a01007387 */ /* 0x0003e20000100a00 */
[----:B0-----:R-:W-:Y:S01]  /*25a50*/  IMAD.MOV.U32 R6, RZ, RZ, -0x670eaac6 ;  /* 0x98f1553aff067424 */ /* 0x001fe200078e00ff */
[----:B------:R-:W-:Y:S02]  /*25a60*/  MOV R7, 0x3f820109 ;  /* 0x3f82010900077802 */ /* 0x000fe40000000f00 */
[----:B------:R0:W-:Y:S01]  /*25a70*/  STL.64 [R1+0x988], R16 ;  /* 0x0009881001007387 */ /* 0x0001e20000100a00 */
[----:B--2---:R-:W-:Y:S02]  /*25a80*/  IMAD.MOV.U32 R8, RZ, RZ, -0x16b644bd ;  /* 0xe949bb43ff087424 */ /* 0x004fe400078e00ff */
[----:B------:R-:W-:Y:S01]  /*25a90*/  IMAD.MOV.U32 R9, RZ, RZ, -0x407bcfc4 ;  /* 0xbf84303cff097424 */ /* 0x000fe200078e00ff */
[----:B------:R2:W-:Y:S01]  /*25aa0*/  STL.64 [R1+0x990], R18 ;  /* 0x0009901201007387 */ /* 0x0005e20000100a00 */
[----:B-1----:R-:W-:Y:S01]  /*25ab0*/  MOV R10, 0xf8e29435 ;  /* 0xf8e29435000a7802 */ /* 0x002fe20000000f00 */
[----:B------:R-:W-:-:S02]  /*25ac0*/  IMAD.MOV.U32 R11, RZ, RZ, 0x3f748900 ;  /* 0x3f748900ff0b7424 */ /* 0x000fc400078e00ff */
[----:B------:R1:W-:Y:S01]  /*25ad0*/  STL.64 [R1+0x9b0], R14 ;  /* 0x0009b00e01007387 */ /* 0x0003e20000100a00 */
[----:B0-----:R-:W-:-:S03]  /*25ae0*/  IMAD.MOV.U32 R16, RZ, RZ, -0xddec242 ;  /* 0xf2213dbeff107424 */ /* 0x001fc600078e00ff */
[----:B------:R0:W-:Y:S01]  /*25af0*/  STL.64 [R1+0x9b8], R20 ;  /* 0x0009b81401007387 */ /* 0x0001e20000100a00 */
[----:B------:R-:W-:-:S03]  /*25b00*/  MOV R17, 0x3d6c166c ;  /* 0x3d6c166c00117802 */ /* 0x000fc60000000f00 */
[----:B------:R3:W-:Y:S01]  /*25b10*/  STL.64 [R1+0x9e8], R4 ;  /* 0x0009e80401007387 */ /* 0x0007e20000100a00 */
[----:B--2---:R-:W-:Y:S02]  /*25b20*/  IMAD.MOV.U32 R18, RZ, RZ, 0x664ec1e3 ;  /* 0x664ec1e3ff127424 */ /* 0x004fe400078e00ff */
[----:B------:R-:W-:Y:S01]  /*25b30*/  IMAD.MOV.U32 R19, RZ, RZ, -0x415a7e0b ;  /* 0xbea581f5ff137424 */ /* 0x000fe200078e00ff */
[----:B------:R2:W-:Y:S01]  /*25b40*/  STL.64 [R1+0xa18], R12 ;  /* 0x000a180c01007387 */ /* 0x0005e20000100a00 */
[----:B-1----:R-:W-:Y:S01]  /*25b50*/  MOV R14, 0xce2925dd ;  /* 0xce2925dd000e7802 */ /* 0x002fe20000000f00 */
[----:B------:R-:W-:Y:S02]  /*25b60*/  IMAD.MOV.U32 R15, RZ, RZ, 0x3e555806 ;  /* 0x3e555806ff0f7424 */ /* 0x000fe400078e00ff */
[----:B0-----:R-:W-:Y:S01]  /*25b70*/  IMAD.MOV.U32 R20, RZ, RZ, -0x253e430f ;  /* 0xdac1bcf1ff147424 */ /* 0x001fe200078e00ff */
[----:B------:R-:W-:Y:S01]  /*25b80*/  MOV R21, 0xbe487f75 ;  /* 0xbe487f7500157802 */ /* 0x000fe20000000f00 */
[----:B------:R0:W-:Y:S01]  /*25b90*/  STL.64 [R1+0xa38], R6 ;  /* 0x000a380601007387 */ /* 0x0001e20000100a00 */
[----:B---3--:R-:W-:Y:S01]  /*25ba0*/  IMAD.MOV.U32 R4, RZ, RZ, -0x711724b7 ;  /* 0x8ee8db49ff047424 */ /* 0x008fe200078e00ff */
[----:B------:R-:W-:-:S02]  /*25bb0*/  MOV R5, 0xbe015343 ;  /* 0xbe01534300057802 */ /* 0x000fc40000000f00 */
[----:B------:R1:W-:Y:S01]  /*25bc0*/  STL.64 [R1+0xa40], R8 ;  /* 0x000a400801007387 */ /* 0x0003e20000100a00 */
[----:B--2---:R-:W-:Y:S01]  /*25bd0*/  MOV R12, 0xb1314cf1 ;  /* 0xb1314cf1000c7802 */ /* 0x004fe20000000f00 */
[----:B------:R-:W-:Y:S02]  /*25be0*/  IMAD.MOV.U32 R13, RZ, RZ, 0x3f5c0816 ;  /* 0x3f5c0816ff0d7424 */ /* 0x000fe400078e00ff */
[----:B------:R2:W-:Y:S01]  /*25bf0*/  STL.64 [R1+0xa48], R10 ;  /* 0x000a480a01007387 */ /* 0x0005e20000100a00 */
[----:B0-----:R-:W-:-:S03]  /*25c00*/  IMAD.MOV.U32 R6, RZ, RZ, 0x523aaa76 ;  /* 0x523aaa76ff067424 */ /* 0x001fc600078e00ff */
[----:B------:R0:W-:Y:S01]  /*25c10*/  STL.64 [R1+0x9d8], R16 ;  /* 0x0009d81001007387 */ /* 0x0001e20000100a00 */
[----:B------:R-:W-:Y:S02]  /*25c20*/  IMAD.MOV.U32 R7, RZ, RZ, -0x41c25c1a ;  /* 0xbe3da3e6ff077424 */ /* 0x000fe400078e00ff */
[----:B-1----:R-:W-:Y:S01]  /*25c30*/  IMAD.MOV.U32 R8, RZ, RZ, -0x22889d73 ;  /* 0xdd77628dff087424 */ /* 0x002fe200078e00ff */
[----:B------:R1:W-:Y:S01]  /*25c40*/  STL.64 [R1+0x9e0], R18 ;  /* 0x0009e01201007387 */ /* 0x0003e20000100a00 */
[----:B------:R-:W-:Y:S01]  /*25c50*/  IMAD.MOV.U32 R9, RZ, RZ, 0x3f084156 ;  /* 0x3f084156ff097424 */ /* 0x000fe200078e00ff */
[----:B--2---:R-:W-:Y:S01]  /*25c60*/  MOV R10, 0x2b27e94c ;  /* 0x2b27e94c000a7802 */ /* 0x004fe20000000f00 */
[----:B------:R-:W-:Y:S01]  /*25c70*/  IMAD.MOV.U32 R11, RZ, RZ, 0x3dc60251 ;  /* 0x3dc60251ff0b7424 */ /* 0x000fe200078e00ff */
[----:B------:R2:W-:Y:S01]  /*25c80*/  STL.64 [R1+0xa00], R14 ;  /* 0x000a000e01007387 */ /* 0x0005e20000100a00 */
[----:B0-----:R-:W-:-:S03]  /*25c90*/  IMAD.MOV.U32 R16, RZ, RZ, -0x343a03ee ;  /* 0xcbc5fc12ff107424 */ /* 0x001fc600078e00ff */
[----:B------:R0:W-:Y:S01]  /*25ca0*/  STL.64 [R1+0xa08], R20 ;  /* 0x000a081401007387 */ /* 0x0001e20000100a00 */
[----:B------:R-:W-:Y:S01]  /*25cb0*/  IMAD.MOV.U32 R17, RZ, RZ, -0x4087a384 ;  /* 0xbf785c7cff117424 */ /* 0x000fe200078e00ff */
        /* <DEDUP_REMOVED lines=9> */
[----:B-1----:R-:W-:Y:S01]  /*25d50*/  IMAD.MOV.U32 R4, RZ, RZ, -0x3a9fd7d3 ;  /* 0xc560282dff047424 */ /* 0x002fe200078e00ff */
        /* <DEDUP_REMOVED lines=9> */
[----:B------:R-:W-:Y:S01]  /*25df0*/  IMAD.MOV.U32 R9, RZ, RZ, -0x416fec5b ;  /* 0xbe9013a5ff097424 */ /* 0x000fe200078e00ff */
        /* <DEDUP_REMOVED lines=8> */
[----:B-1----:R-:W-:Y:S01]  /*25e80*/  IMAD.MOV.U32 R18, RZ, RZ, 0x43924ff5 ;  /* 0x43924ff5ff127424 */ /* 0x002fe200078e00ff */
[----:B------:R-:W-:Y:S02]  /*25e90*/  MOV R19, 0xbf218eb0 ;  /* 0xbf218eb000137802 */ /* 0x000fe40000000f00 */
[----:B------:R1:W-:Y:S01]  /*25ea0*/  STL.64 [R1+0xa98], R12 ;  /* 0x000a980c01007387 */ /* 0x0003e20000100a00 */
[----:B--2---:R-:W-:Y:S02]  /*25eb0*/  IMAD.MOV.U32 R14, RZ, RZ, 0x7672b130 ;  /* 0x7672b130ff0e7424 */ /* 0x004fe400078e00ff */
[----:B------:R-:W-:Y:S01]  /*25ec0*/  IMAD.MOV.U32 R15, RZ, RZ, 0x3edbbbac ;  /* 0x3edbbbacff0f7424 */ /* 0x000fe200078e00ff */
[----:B0-----:R-:W-:Y:S01]  /*25ed0*/  MOV R20, 0x8b674d56 ;  /* 0x8b674d5600147802 */ /* 0x001fe20000000f00 */
[----:B------:R-:W-:Y:S01]  /*25ee0*/  IMAD.MOV.U32 R21, RZ, RZ, -0x413e74f7 ;  /* 0xbec18b09ff157424 */ /* 0x000fe200078e00ff */
[----:B------:R0:W-:Y:S01]  /*25ef0*/  STL.64 [R1+0xab8], R6 ;  /* 0x000ab80601007387 */ /* 0x0001e20000100a00 */
[----:B---3--:R-:W-:Y:S01]  /*25f00*/  IMAD.MOV.U32 R4, RZ, RZ, 0x376be54f ;  /* 0x376be54fff047424 */ /* 0x008fe200078e00ff */
[----:B------:R-:W-:-:S02]  /*25f10*/  MOV R5, 0xbd4d7cac ;  /* 0xbd4d7cac00057802 */ /* 0x000fc40000000f00 */
        /* <DEDUP_REMOVED lines=15> */
[----:B------:R-:W-:-:S03]  /*26010*/  MOV R17, 0x3e731ba6 ;  /* 0x3e731ba600117802 */ /* 0x000fc60000000f00 */
[----:B------:R3:W-:Y:S01]  /*26020*/  STL.64 [R1+0xab0], R4 ;  /* 0x000ab00401007387 */ /* 0x0007e20000100a00 */
[----:B--2---:R-:W-:Y:S02]  /*26030*/  IMAD.MOV.U32 R18, RZ, RZ, -0x1c06cc2a ;  /* 0xe3f933d6ff127424 */ /* 0x004fe400078e00ff */
[----:B------:R-:W-:Y:S01]  /*26040*/  IMAD.MOV.U32 R19, RZ, RZ, 0x3cd01431 ;  /* 0x3cd01431ff137424 */ /* 0x000fe200078e00ff */
[----:B------:R2:W-:Y:S01]  /*26050*/  STL.64 [R1+0xae0], R12 ;  /* 0x000ae00c01007387 */ /* 0x0005e20000100a00 */
[----:B-1----:R-:W-:Y:S01]  /*26060*/  MOV R14, 0x50ed0c93 ;  /* 0x50ed0c93000e7802 */ /* 0x002fe20000000f00 */
[----:B------:R-:W-:Y:S02]  /*26070*/  IMAD.MOV.U32 R15, RZ, RZ, 0x3f91d1d6 ;  /* 0x3f91d1d6ff0f7424 */ /* 0x000fe400078e00ff */
[----:B0-----:R-:W-:Y:S01]  /*26080*/  IMAD.MOV.U32 R20, RZ, RZ, -0x74127944 ;  /* 0x8bed86bcff147424 */ /* 0x001fe200078e00ff */
[----:B------:R-:W-:Y:S01]  /*26090*/  MOV R21, 0xbf9e3c8e ;  /* 0xbf9e3c8e00157802 */ /* 0x000fe20000000f00 */
        /* <DEDUP_REMOVED lines=21> */
[----:B------:R-:W-:Y:S02]  /*261f0*/  IMAD.MOV.U32 R19, RZ, RZ, -0x4089d154 ;  /* 0xbf762eacff137424 */ /* 0x000fe400078e00ff */
[----:B------:R1:W-:Y:S01]  /*26200*/  STL.64 [R1+0xb28], R12 ;  /* 0x000b280c01007387 */ /* 0x0003e20000100a00 */
[----:B--2---:R-:W-:Y:S02]  /*26210*/  IMAD.MOV.U32 R4, RZ, RZ, -0x1b5a0a71 ;  /* 0xe4a5f58fff047424 */ /* 0x004fe400078e00ff */
[----:B------:R-:W-:Y:S01]  /*26220*/  IMAD.MOV.U32 R5, RZ, RZ, 0x3f5ee468 ;  /* 0x3f5ee468ff057424 */ /* 0x000fe200078e00ff */
[----:B0-----:R-:W-:Y:S01]  /*26230*/  MOV R15, 0x3f423100 ;  /* 0x3f423100000f7802 */ /* 0x001fe20000000f00 */
[----:B------:R-:W-:Y:S01]  /*26240*/  IMAD.MOV.U32 R14, RZ, RZ, -0xe5c5f25 ;  /* 0xf1a3a0dbff0e7424 */ /* 0x000fe200078e00ff */
[----:B------:R0:W-:Y:S01]  /*26250*/  STL.64 [R1+0xb38], R6 ;  /* 0x000b380601007387 */ /* 0x0001e20000100a00 */
[----:B---3--:R-:W-:-:S02]  /*26260*/  IMAD.MOV.U32 R20, RZ, RZ, -0x1645b3 ;  /* 0xffe9ba4dff147424 */ /* 0x008fc400078e00ff */
[----:B------:R-:W-:Y:S01]  /*26270*/  IMAD.MOV.U32 R21, RZ, RZ, 0x3e0201c0 ;  /* 0x3e0201c0ff157424 */ /* 0x000fe200078e00ff */
[----:B------:R2:W-:Y:S01]  /*26280*/  STL.64 [R1+0xb50], R8 ;  /* 0x000b500801007387 */ /* 0x0005e20000100a00 */
[----:B-1----:R-:W-:Y:S02]  /*26290*/  IMAD.MOV.U32 R12, RZ, RZ, -0x78f15f33 ;  /* 0x870ea0cdff0c7424 */ /* 0x002fe400078e00ff */
[----:B------:R-:W-:Y:S01]  /*262a0*/  IMAD.MOV.U32 R13, RZ, RZ, -0x40fe74f7 ;  /* 0xbf018b09ff0d7424 */ /* 0x000fe200078e00ff */
[----:B------:R1:W-:Y:S01]  /*262b0*/  STL.64 [R1+0xb58], R10 ;  /* 0x000b580a01007387 */ /* 0x0003e20000100a00 */
[----:B0-----:R-:W-:Y:S01]  /*262c0*/  MOV R6, 0x28144e09 ;  /* 0x28144e0900067802 */ /* 0x001fe20000000f00 */
[----:B------:R-:W-:Y:S02]  /*262d0*/  IMAD.MOV.U32 R7, RZ, RZ, 0x3eb7e290 ;  /* 0x3eb7e290ff077424 */ /* 0x000fe400078e00ff */
[----:B------:R0:W-:Y:S01]  /*262e0*/  STL.64 [R1+0xb18], R16 ;  /* 0x000b181001007387 */ /* 0x0001e20000100a00 */
[----:B--2---:R-:W-:Y:S01]  /*262f0*/  IMAD.MOV.U32 R8, RZ, RZ, -0x7c02650f ;  /* 0x83fd9af1ff087424 */ /* 0x004fe200078e00ff */
[----:B------:R-:W-:-:S02]  /*26300*/  MOV R9, 0x3d152ba3 ;  /* 0x3d152ba300097802 */ /* 0x000fc40000000f00 */
[----:B------:R2:W-:Y:S01]  /*26310*/  STL.64 [R1+0xb20], R18 ;  /* 0x000b201201007387 */ /* 0x0005e20000100a00 */
[----:B-1----:R-:W-:Y:S01]  /*26320*/  IMAD.MOV.U32 R10, RZ, RZ, 0x1300d859 ;  /* 0x1300d859ff0a7424 */ /* 0x002fe200078e00ff */
[----:B------:R-:W-:Y:S02]  /*26330*/  MOV R11, 0xbe695567 ;  /* 0xbe695567000b7802 */ /* 0x000fe40000000f00 */
[----:B------:R1:W-:Y:S01]  /*26340*/  STL.64 [R1+0xb30], R4 ;  /* 0x000b300401007387 */ /* 0x0003e20000100a00 */
[----:B0-----:R-:W-:-:S03]  /*26350*/  MOV R16, 0xafb85756 ;  /* 0xafb8575600107802 */ /* 0x001fc60000000f00 */
[----:B------:R0:W-:Y:S01]  /*26360*/  STL.64 [R1+0xb40], R14 ;  /* 0x000b400e01007387 */ /* 0x0001e20000100a00 */
[----:B------:R-:W-:-:S03]  /*26370*/  IMAD.MOV.U32 R17, RZ, RZ, -0x42708c81 ;  /* 0xbd8f737fff117424 */ /* 0x000fc600078e00ff */
[----:B------:R3:W-:Y:S01]  /*26380*/  STL.64 [R1+0xb48], R20 ;  /* 0x000b481401007387 */ /* 0x0007e20000100a00 */
[----:B--2---:R-:W-:Y:S01]  /*26390*/  IMAD.MOV.U32 R18, RZ, RZ, -0x47865104 ;  /* 0xb879aefcff127424 */ /* 0x004fe200078e00ff */
[----:B------:R-:W-:Y:S02]  /*263a0*/  MOV R19, 0x3ede03c9 ;  /* 0x3ede03c900137802 */ /* 0x000fe40000000f00 */
[----:B------:R2:W-:Y:S01]  /*263b0*/  STL.64 [R1+0xb60], R12 ;  /* 0x000b600c01007387 */ /* 0x0005e20000100a00 */
[----:B-1----:R-:W-:Y:S02]  /*263c0*/  IMAD.MOV.U32 R4, RZ, RZ, 0x57fe1a62 ;  /* 0x57fe1a62ff047424 */ /* 0x002fe400078e00ff */
[----:B------:R-:W-:Y:S01]  /*263d0*/  IMAD.MOV.U32 R5, RZ, RZ, -0x412ce8ac ;  /* 0xbed31754ff057424 */ /* 0x000fe200078e00ff */
[----:B------:R1:W-:Y:S01]  /*263e0*/  STL.64 [R1+0xb80], R6 ;  /* 0x000b800601007387 */ /* 0x0003e20000100a00 */
[----:B0-----:R-:W-:Y:S02]  /*263f0*/  IMAD.MOV.U32 R14, RZ, RZ, -0x504dba13 ;  /* 0xafb245edff0e7424 */ /* 0x001fe400078e00ff */
[----:B------:R-:W-:Y:S01]  /*26400*/  IMAD.MOV.U32 R15, RZ, RZ, -0x416e2223 ;  /* 0xbe91ddddff0f7424 */ /* 0x000fe200078e00ff */
[----:B---3--:R-:W-:Y:S01]  /*26410*/  MOV R20, 0x531b5ee8 ;  /* 0x531b5ee800147802 */ /* 0x008fe20000000f00 */
[----:B------:R-:W-:Y:S01]  /*26420*/  IMAD.MOV.U32 R21, RZ, RZ, 0x3e856899 ;  /* 0x3e856899ff157424 */ /* 0x000fe200078e00ff */
[----:B------:R0:W-:Y:S01]  /*26430*/  STL.64 [R1+0xb88], R8 ;  /* 0x000b880801007387 */ /* 0x0001e20000100a00 */
[----:B--2---:R-:W-:-:S02]  /*26440*/  IMAD.MOV.U32 R12, RZ, RZ, -0xd47a6ac ;  /* 0xf2b85954ff0c7424 */ /* 0x004fc400078e00ff */
        /* <DEDUP_REMOVED lines=8> */
[----:B--2---:R-:W-:-:S03]  /*264d0*/  IMAD.MOV.U32 R10, RZ, RZ, -0x6b5d1b4e ;  /* 0x94a2e4b2ff0a7424 */ /* 0x004fc600078e00ff */
[----:B------:R2:W-:Y:S01]  /*264e0*/  STL.64 [R1+0xb78], R4 ;  /* 0x000b780401007387 */ /* 0x0005e20000100a00 */
[----:B------:R-:W-:Y:S02]  /*264f0*/  IMAD.MOV.U32 R11, RZ, RZ, -0x405f5e5d ;  /* 0xbfa0a1a3ff0b7424 */ /* 0x000fe400078e00ff */
[----:B-1----:R-:W-:Y:S01]  /*26500*/  IMAD.MOV.U32 R16, RZ, RZ, 0x5c03d2e9 ;  /* 0x5c03d2e9ff107424 */ /* 0x002fe200078e00ff */
        /* <DEDUP_REMOVED lines=11> */
[----:B---3--:R-:W-:Y:S01]  /*265c0*/  IMAD.MOV.U32 R20, RZ, RZ, 0x3853b987 ;  /* 0x3853b987ff147424 */ /* 0x008fe200078e00ff */
[----:B------:R-:W-:Y:S01]  /*265d0*/  MOV R21, 0x3f8ee504 ;  /* 0x3f8ee50400157802 */ /* 0x000fe20000000f00 */
[----:B------:R1:W-:Y:S01]  /*265e0*/  STL.64 [R1+0xbd0], R8 ;  /* 0x000bd00801007387 */ /* 0x0003e20000100a00 */
[----:B0-----:R-:W-:Y:S02]  /*265f0*/  IMAD.MOV.U32 R12, RZ, RZ, -0x38c59a22 ;  /* 0xc73a65deff0c7424 */ /* 0x001fe400078e00ff */
[----:B------:R-:W-:Y:S01]  /*26600*/  IMAD.MOV.U32 R13, RZ, RZ, -0x4074d740 ;  /* 0xbf8b28c0ff0d7424 */ /* 0x000fe200078e00ff */
[----:B------:R0:W-:Y:S01]  /*26610*/  STL.64 [R1+0xbd8], R10 ;  /* 0x000bd80a01007387 */ /* 0x0001e20000100a00 */
[----:B--2---:R-:W-:Y:S01]  /*26620*/  IMAD.MOV.U32 R6, RZ, RZ, 0x10abeebc ;  /* 0x10abeebcff067424 */ /* 0x004fe200078e00ff */
[----:B------:R-:W-:Y:S02]  /*26630*/  MOV R7, 0x3e603f57 ;  /* 0x3e603f5700077802 */ /* 0x000fe40000000f00 */
[----:B------:R2:W-:Y:S01]  /*26640*/  STL.64 [R1+0xbb0], R4 ;  /* 0x000bb00401007387 */ /* 0x0005e20000100a00 */
[----:B-1----:R-:W-:Y:S01]  /*26650*/  IMAD.MOV.U32 R8, RZ, RZ, 0x5f300209 ;  /* 0x5f300209ff087424 */ /* 0x002fe200078e00ff */
[----:B------:R-:W-:-:S02]  /*26660*/  MOV R9, 0xbf3eb34f ;  /* 0xbf3eb34f00097802 */ /* 0x000fc40000000f00 */
        /* <DEDUP_REMOVED lines=15> */
[----:B------:R-:W-:Y:S01]  /*26760*/  MOV R15, 0xbf1448c9 ;  /* 0xbf1448c9000f7802 */ /* 0x000fe20000000f00 */
[----:B---3--:R-:W-:Y:S01]  /*26770*/  IMAD.MOV.U32 R20, RZ, RZ, 0xeccfadb ;  /* 0x0eccfadbff147424 */ /* 0x008fe200078e00ff */
[----:B------:R2:W-:Y:S01]  /*26780*/  STL.64 [R1+0xc18], R8 ;  /* 0x000c180801007387 */ /* 0x0005e20000100a00 */
[----:B------:R-:W-:Y:S01]  /*26790*/  IMAD.MOV.U32 R21, RZ, RZ, 0x3efadee2 ;  /* 0x3efadee2ff157424 */ /* 0x000fe200078e00ff */
[----:B-1----:R-:W-:Y:S01]  /*267a0*/  MOV R12, 0x2f459ca1 ;  /* 0x2f459ca1000c7802 */ /* 0x002fe20000000f00 */
[----:B------:R-:W-:Y:S01]  /*267b0*/  IMAD.MOV.U32 R13, RZ, RZ, 0x3f1e03ca ;  /* 0x3f1e03caff0d7424 */ /* 0x000fe200078e00ff */
[----:B------:R1:W-:Y:S01]  /*267c0*/  STL.64 [R1+0xc20], R10 ;  /* 0x000c200a01007387 */ /* 0x0003e20000100a00 */
[----:B0-----:R-:W-:Y:S01]  /*267d0*/  IMAD.MOV.U32 R6, RZ, RZ, 0x261131ce ;  /* 0x261131ceff067424 */ /* 0x001fe200078e00ff */
[----:B------:R-:W-:-:S02]  /*267e0*/  MOV R7, 0xbed65555 ;  /* 0xbed6555500077802 */ /* 0x000fc40000000f00 */
[----:B------:R0:W-:Y:S01]  /*267f0*/  STL.64 [R1+0xbf8], R4 ;  /* 0x000bf80401007387 */ /* 0x0001e20000100a00 */
[----:B--2---:R-:W-:-:S03]  /*26800*/  IMAD.MOV.U32 R8, RZ, RZ, 0x3d88fea7 ;  /* 0x3d88fea7ff087424 */ /* 0x004fc600078e00ff */
[----:B------:R2:W-:Y:S01]  /*26810*/  STL.64 [R1+0xc08], R16 ;  /* 0x000c081001007387 */ /* 0x0005e20000100a00 */
[----:B------:R-:W-:Y:S02]  /*26820*/  IMAD.MOV.U32 R9, RZ, RZ, 0x3ecc1949 ;  /* 0x3ecc1949ff097424 */ /* 0x000fe400078e00ff */
[----:B-1----:R-:W-:Y:S01]  /*26830*/  IMAD.MOV.U32 R10, RZ, RZ, 0x1c8dde07 ;  /* 0x1c8dde07ff0a7424 */ /* 0x002fe200078e00ff */
[----:B------:R-:W-:Y:S01]  /*26840*/  MOV R11, 0x3e89b42c ;  /* 0x3e89b42c000b7802 */ /* 0x000fe20000000f00 */
[----:B------:R1:W-:Y:S01]  /*26850*/  STL.64 [R1+0xc10], R18 ;  /* 0x000c101201007387 */ /* 0x0003e20000100a00 */
[----:B0-----:R-:W-:Y:S01]  /*26860*/  MOV R4, 0x5a7d9ac5 ;  /* 0x5a7d9ac500047802 */ /* 0x001fe20000000f00 */
[----:B------:R-:W-:Y:S02]  /*26870*/  IMAD.MOV.U32 R5, RZ, RZ, 0x3d72f0a6 ;  /* 0x3d72f0a6ff057424 */ /* 0x000fe400078e00ff */
[----:B------:R0:W-:Y:S01]  /*26880*/  STL.64 [R1+0xc28], R12 ;  /* 0x000c280c01007387 */ /* 0x0001e20000100a00 */
[----:B--2---:R-:W-:Y:S01]  /*26890*/  MOV R16, 0xda432b11 ;  /* 0xda432b1100107802 */ /* 0x004fe20000000f00 */
[----:B------:R-:W-:-:S02]  /*268a0*/  IMAD.MOV.U32 R17, RZ, RZ, -0x414e954a ;  /* 0xbeb16ab6ff117424 */ /* 0x000fc400078e00ff */
[----:B------:R2:W-:Y:S04]  /*268b0*/  STL.64 [R1+0xc30], R14 ;  /* 0x000c300e01007387 */ /* 0x0005e80000100a00 */
[----:B------:R3:W-:Y:S01]  /*268c0*/  STL.64 [R1+0xc38], R20 ;  /* 0x000c381401007387 */ /* 0x0007e20000100a00 */
[----:B-1----:R-:W-:Y:S01]  /*268d0*/  IMAD.MOV.U32 R18, RZ, RZ, 0x36ee783 ;  /* 0x036ee783ff127424 */ /* 0x002fe200078e00ff */
[----:B------:R-:W-:Y:S02]  /*268e0*/  MOV R19, 0xbcf942a2 ;  /* 0xbcf942a200137802 */ /* 0x000fe40000000f00 */
[----:B------:R1:W-:Y:S01]  /*268f0*/  STL.64 [R1+0xc48], R6 ;  /* 0x000c480601007387 */ /* 0x0003e20000100a00 */
[----:B0-----:R-:W-:Y:S02]  /*26900*/  IMAD.MOV.U32 R12, RZ, RZ, 0x27a1383d ;  /* 0x27a1383dff0c7424 */ /* 0x001fe400078e00ff */
[----:B------:R-:W-:Y:S01]  /*26910*/  IMAD.MOV.U32 R13, RZ, RZ, -0x4181595c ;  /* 0xbe7ea6a4ff0d7424 */ /* 0x000fe200078e00ff */
[----:B--2---:R-:W-:Y:S01]  /*26920*/  MOV R14, 0xd1a9ac83 ;  /* 0xd1a9ac83000e7802 */ /* 0x004fe20000000f00 */
[----:B------:R-:W-:Y:S01]  /*26930*/  IMAD.MOV.U32 R15, RZ, RZ, 0x3e62116d ;  /* 0x3e62116dff0f7424 */ /* 0x000fe200078e00ff */
[----:B------:R0:W-:Y:S01]  /*26940*/  STL.64 [R1+0xc50], R8 ;  /* 0x000c500801007387 */ /* 0x0001e20000100a00 */
[----:B---3--:R-:W-:Y:S01]  /*26950*/  IMAD.MOV.U32 R20, RZ, RZ, 0x5f50d178 ;  /* 0x5f50d178ff147424 */ /* 0x008fe200078e00ff */
[----:B------:R-:W-:-:S02]  /*26960*/  MOV R21, 0xbfb95b68 ;  /* 0xbfb95b6800157802 */ /* 0x000fc40000000f00 */
[----:B------:R2:W-:Y:S01]  /*26970*/  STL.64 [R1+0xc68], R10 ;  /* 0x000c680a01007387 */ /* 0x0005e20000100a00 */
[----:B-1----:R-:W-:Y:S02]  /*26980*/  IMAD.MOV.U32 R6, RZ, RZ, -0x5673743c ;  /* 0xa98c8bc4ff067424 */ /* 0x002fe400078e00ff */
[----:B------:R-:W-:Y:S01]  /*26990*/  IMAD.MOV.U32 R7, RZ, RZ, 0x3fc6fb2b ;  /* 0x3fc6fb2bff077424 */ /* 0x000fe200078e00ff */
[----:B------:R1:W-:Y:S01]  /*269a0*/  STL.64 [R1+0xc40], R4 ;  /* 0x000c400401007387 */ /* 0x0003e20000100a00 */
[----:B0-----:R-:W-:Y:S01]  /*269b0*/  MOV R8, 0x29064247 ;  /* 0x2906424700087802 */ /* 0x001fe20000000f00 */
[----:B------:R-:W-:Y:S02]  /*269c0*/  IMAD.MOV.U32 R9, RZ, RZ, -0x403f5f91 ;  /* 0xbfc0a06fff097424 */ /* 0x000fe400078e00ff */
[----:B------:R0:W-:Y:S01]  /*269d0*/  STL.64 [R1+0xc58], R16 ;  /* 0x000c581001007387 */ /* 0x0001e20000100a00 */
[----:B--2---:R-:W-:Y:S02]  /*269e0*/  IMAD.MOV.U32 R10, RZ, RZ, 0x7a744982 ;  /* 0x7a744982ff0a7424 */ /* 0x004fe400078e00ff */
[----:B------:R-:W-:Y:S01]  /*269f0*/  IMAD.MOV.U32 R11, RZ, RZ, 0x3fb72bb4 ;  /* 0x3fb72bb4ff0b7424 */ /* 0x000fe200078e00ff */
[----:B------:R2:W-:Y:S01]  /*26a00*/  STL.64 [R1+0xc60], R18 ;  /* 0x000c601201007387 */ /* 0x0005e20000100a00 */
[----:B-1----:R-:W-:-:S03]  /*26a10*/  DFMA R4, R28, R28, R28 ;  /* 0x0000001c1c04722b */ /* 0x002fc6000000001c */
[----:B------:R1:W-:Y:S01]  /*26a20*/  STL.64 [R1+0xc70], R12 ;  /* 0x000c700c01007387 */ /* 0x0003e20000100a00 */
[----:B0-----:R-:W-:-:S03]  /*26a30*/  IMAD.MOV.U32 R16, RZ, RZ, -0x2b09626c ;  /* 0xd4f69d94ff107424 */ /* 0x001fc600078e00ff */
[----:B------:R0:W-:Y:S01]  /*26a40*/  STL.64 [R1+0xc78], R14 ;  /* 0x000c780e01007387 */ /* 0x0001e20000100a00 */
[----:B------:R-:W-:Y:S01]  /*26a50*/  MOV R17, 0xbf008105 ;  /* 0xbf00810500117802 */ /* 0x000fe20000000f00 */
[----:B------:R-:W-:Y:S02]  /*26a60*/  DFMA R4, R24, R4, R24 ;  /* 0x000000041804722b */ /* 0x000fe40000000018 */
[----:B------:R3:W-:Y:S01]  /*26a70*/  STL.64 [R1+0xc80], R20 ;  /* 0x000c801401007387 */ /* 0x0007e20000100a00 */
[----:B------:R-:W-:Y:S01]  /*26a80*/  MOV R24, 0xb2241202 ;  /* 0xb224120200187802 */ /* 0x000fe20000000f00 */
[----:B------:R-:W-:Y:S01]  /*26a90*/  IMAD.MOV.U32 R25, RZ, RZ, -0x41db6b2d ;  /* 0xbe2494d3ff197424 */ /* 0x000fe200078e00ff */
[----:B--2---:R-:W-:Y:S01]  /*26aa0*/  MOV R18, 0x3cf8dfb4 ;  /* 0x3cf8dfb400127802 */ /* 0x004fe20000000f00 */
[----:B------:R2:W-:Y:S01]  /*26ab0*/  STL.64 [R1+0xc88], R6 ;  /* 0x000c880601007387 */ /* 0x0005e20000100a00 */
[----:B-1----:R-:W-:Y:S01]  /*26ac0*/  IMAD.MOV.U32 R12, RZ, RZ, 0x38631744 ;  /* 0x38631744ff0c7424 */ /* 0x002fe200078e00ff */
[----:B------:R-:W-:Y:S01]  /*26ad0*/  MOV R13, 0x3fa6bd2f ;  /* 0x3fa6bd2f000d7802 */ /* 0x000fe20000000f00 */
[----:B------:R-:W-:Y:S01]  /*26ae0*/  IMAD.MOV.U32 R19, RZ, RZ, -0x40483c5f ;  /* 0xbfb7c3a1ff137424 */ /* 0x000fe200078e00ff */
[----:B------:R1:W-:Y:S01]  /*26af0*/  STL.64 [R1+0xc90], R8 ;  /* 0x000c900801007387 */ /* 0x0003e20000100a00 */
[----:B0-----:R-:W-:Y:S01]  /*26b00*/  IMAD.MOV.U32 R14, RZ, RZ, -0x442fe938 ;  /* 0xbbd016c8ff0e7424 */ /* 0x001fe200078e00ff */
[----:B------:R-:W-:Y:S01]  /*26b10*/  DFMA R28, -R2, R4, 1 ;  /* 0x3ff00000021c742b */ /* 0x000fe20000000104 */
[----:B------:R-:W-:Y:S01]  /*26b20*/  IMAD.MOV.U32 R15, RZ, RZ, 0x3e92a46f ;  /* 0x3e92a46fff0f7424 */ /* 0x000fe200078e00ff */
[----:B------:R0:W-:Y:S01]  /*26b30*/  STL.64 [R1+0xca0], R10 ;  /* 0x000ca00a01007387 */ /* 0x0001e20000100a00 */
[----:B---3--:R-:W-:-:S02]  /*26b40*/  IMAD.MOV.U32 R20, RZ, RZ, 0x69432cef ;  /* 0x69432cefff147424 */ /* 0x008fc400078e00ff */
[----:B------:R-:W-:Y:S01]  /*26b50*/  IMAD.MOV.U32 R21, RZ, RZ, -0x4088f985 ;  /* 0xbf77067bff157424 */ /* 0x000fe200078e00ff */
[----:B--2---:R-:W-:Y:S01]  /*26b60*/  MOV R6, 0x1cad78b9 ;  /* 0x1cad78b900067802 */ /* 0x004fe20000000f00 */
[----:B------:R-:W-:Y:S01]  /*26b70*/  IMAD.MOV.U32 R7, RZ, RZ, -0x406e5b61 ;  /* 0xbf91a49fff077424 */ /* 0x000fe200078e00ff */
[----:B------:R2:W-:Y:S01]  /*26b80*/  STL.64 [R1+0xcb0], R12 ;  /* 0x000cb00c01007387 */ /* 0x0005e20000100a00 */
[----:B------:R-:W-:Y:S01]  /*26b90*/  DFMA R28, R4, R28, R4 ;  /* 0x0000001c041c722b */ /* 0x000fe20000000004 */
[----:B-1----:R-:W-:Y:S01]  /*26ba0*/  IMAD.MOV.U32 R8, RZ, RZ, -0x5f55a85 ;  /* 0xfa0aa57bff087424 */ /* 0x002fe200078e00ff */
[----:B------:R-:W-:Y:S01]  /*26bb0*/  MOV R9, 0x3f8d0bef ;  /* 0x3f8d0bef00097802 */ /* 0x000fe20000000f00 */
[----:B------:R1:W-:Y:S01]  /*26bc0*/  STL.64 [R1+0xcc0], R6 ;  /* 0x000cc00601007387 */ /* 0x0003e20000100a00 */
[----:B------:R-:W-:Y:S01]  /*26bd0*/  MOV R4, 0xc17e78cb ;  /* 0xc17e78cb00047802 */ /* 0x000fe20000000f00 */
[----:B0-----:R-:W-:Y:S02]  /*26be0*/  IMAD.MOV.U32 R10, RZ, RZ, 0x3c40f6a ;  /* 0x03c40f6aff0a7424 */ /* 0x001fe400078e00ff */
[----:B------:R-:W-:Y:S01]  /*26bf0*/  IMAD.MOV.U32 R11, RZ, RZ, -0x40acfbc3 ;  /* 0xbf53043dff0b7424 */ /* 0x000fe200078e00ff */
[----:B------:R0:W-:Y:S01]  /*26c00*/  STL.64 [R1+0xcc8], R8 ;  /* 0x000cc80801007387 */ /* 0x0001e20000100a00 */
[----:B------:R-:W-:Y:S01]  /*26c10*/  IMAD.MOV.U32 R5, RZ, RZ, 0x40957e75 ;  /* 0x40957e75ff057424 */ /* 0x000fe200078e00ff */
[----:B--2---:R-:W-:Y:S01]  /*26c20*/  MOV R12, 0xc4df7f1 ;  /* 0x0c4df7f1000c7802 */ /* 0x004fe20000000f00 */
[----:B------:R-:W-:Y:S01]  /*26c30*/  IMAD.MOV.U32 R13, RZ, RZ, 0x3f3adee2 ;  /* 0x3f3adee2ff0d7424 */ /* 0x000fe200078e00ff */
[----:B------:R2:W-:Y:S01]  /*26c40*/  STL.64 [R1+0xcb8], R14 ;  /* 0x000cb80e01007387 */ /* 0x0005e20000100a00 */
[----:B-1----:R-:W-:Y:S01]  /*26c50*/  MOV R6, 0x7c4544c3 ;  /* 0x7c4544c300067802 */ /* 0x002fe20000000f00 */
[----:B------:R-:W-:-:S02]  /*26c60*/  IMAD.MOV.U32 R7, RZ, RZ, 0x3f10af03 ;  /* 0x3f10af03ff077424 */ /* 0x000fc400078e00ff */
[----:B------:R1:W-:Y:S01]  /*26c70*/  STL.64 [R1+0xce8], R10 ;  /* 0x000ce80a01007387 */ /* 0x0003e20000100a00 */
[----:B0-----:R-:W-:Y:S01]  /*26c80*/  IMAD.MOV.U32 R8, RZ, RZ, -0x6f643b9e ;  /* 0x909bc462ff087424 */ /* 0x001fe200078e00ff */
[----:B------:R-:W-:Y:S02]  /*26c90*/  MOV R9, 0xbef5c564 ;  /* 0xbef5c56400097802 */ /* 0x000fe40000000f00 */
[----:B------:R0:W-:Y:S01]  /*26ca0*/  STL.64 [R1+0xcf0], R12 ;  /* 0x000cf00c01007387 */ /* 0x0001e20000100a00 */
[----:B--2---:R-:W-:Y:S01]  /*26cb0*/  IMAD.MOV.U32 R14, RZ, RZ, 0x6a382e07 ;  /* 0x6a382e07ff0e7424 */ /* 0x004fe200078e00ff */
[----:B------:R-:W-:Y:S02]  /*26cc0*/  MOV R15, 0x3db43183 ;  /* 0x3db43183000f7802 */ /* 0x000fe40000000f00 */
[----:B------:R2:W-:Y:S01]  /*26cd0*/  STL.64 [R1+0xd08], R6 ;  /* 0x000d080601007387 */ /* 0x0005e20000100a00 */
[----:B-1----:R-:W-:Y:S02]  /*26ce0*/  IMAD.MOV.U32 R10, RZ, RZ, -0x458bb1e4 ;  /* 0xba744e1cff0a7424 */ /* 0x002fe400078e00ff */
[----:B------:R-:W-:Y:S01]  /*26cf0*/  IMAD.MOV.U32 R11, RZ, RZ, 0x3eab1a24 ;  /* 0x3eab1a24ff0b7424 */ /* 0x000fe200078e00ff */
[----:B------:R1:W-:Y:S01]  /*26d00*/  STL.64 [R1+0xd10], R8 ;  /* 0x000d100801007387 */ /* 0x0003e20000100a00 */
[----:B0-----:R-:W-:Y:S01]  /*26d10*/  MOV R12, 0xf5f87fc0 ;  /* 0xf5f87fc0000c7802 */ /* 0x001fe20000000f00 */
[----:B------:R-:W-:-:S02]  /*26d20*/  IMAD.MOV.U32 R13, RZ, RZ, 0x3cc5a9a2 ;  /* 0x3cc5a9a2ff0d7424 */ /* 0x000fc400078e00ff */
[----:B------:R0:W-:Y:S01]  /*26d30*/  STL.64 [R1+0xcf8], R14 ;  /* 0x000cf80e01007387 */ /* 0x0001e20000100a00 */
[----:B--2---:R-:W-:Y:S01]  /*26d40*/  IMAD.MOV.U32 R6, RZ, RZ, 0x66be9669 ;  /* 0x66be9669ff067424 */ /* 0x004fe200078e00ff */
[----:B------:R-:W-:Y:S02]  /*26d50*/  MOV R7, 0xbe83c519 ;  /* 0xbe83c51900077802 */ /* 0x000fe40000000f00 */
[----:B------:R2:W-:Y:S01]  /*26d60*/  STL.64 [R1+0xd30], R10 ;  /* 0x000d300a01007387 */ /* 0x0005e20000100a00 */
[----:B-1----:R-:W-:Y:S01]  /*26d70*/  IMAD.MOV.U32 R8, RZ, RZ, -0x498130b8 ;  /* 0xb67ecf48ff087424 */ /* 0x002fe200078e00ff */
[----:B------:R-:W-:Y:S02]  /*26d80*/  MOV R9, 0x3fd75748 ;  /* 0x3fd7574800097802 */ /* 0x000fe40000000f00 */
[----:B------:R1:W-:Y:S01]  /*26d90*/  STL.64 [R1+0xcd8], R24 ;  /* 0x000cd81801007387 */ /* 0x0003e20000100a00 */
[----:B0-----:R-:W-:Y:S02]  /*26da0*/  IMAD.MOV.U32 R14, RZ, RZ, -0x3bccff5e ;  /* 0xc43300a2ff0e7424 */ /* 0x001fe400078e00ff */
[----:B------:R-:W-:Y:S01]  /*26db0*/  IMAD.MOV.U32 R15, RZ, RZ, -0x40366831 ;  /* 0xbfc997cfff0f7424 */ /* 0x000fe200078e00ff */
[----:B------:R0:W-:Y:S01]  /*26dc0*/  STL.64 [R1+0xd38], R12 ;  /* 0x000d380c01007387 */ /* 0x0001e20000100a00 */
[----:B--2---:R-:W-:Y:S01]  /*26dd0*/  MOV R10, 0xca6272d6 ;  /* 0xca6272d6000a7802 */ /* 0x004fe20000000f00 */
[----:B------:R-:W-:-:S02]  /*26de0*/  IMAD.MOV.U32 R11, RZ, RZ, 0x3fd10cd9 ;  /* 0x3fd10cd9ff0b7424 */ /* 0x000fc400078e00ff */
[----:B------:R2:W-:Y:S01]  /*26df0*/  STL.64 [R1+0xd40], R6 ;  /* 0x000d400601007387 */ /* 0x0005e20000100a00 */
[----:B-1----:R-:W-:Y:S01]  /*26e00*/  IMAD.MOV.U32 R24, RZ, RZ, -0x39092c3 ;  /* 0xfc6f6d3dff187424 */ /* 0x002fe200078e00ff */
[----:B------:R-:W-:Y:S02]  /*26e10*/  MOV R25, 0xbec607c5 ;  /* 0xbec607c500197802 */ /* 0x000fe40000000f00 */
[----:B------:R1:W-:Y:S01]  /*26e20*/  STL.64 [R1+0xd58], R8 ;  /* 0x000d580801007387 */ /* 0x0003e20000100a00 */
[----:B0-----:R-:W-:Y:S01]  /*26e30*/  MOV R12, 0x4744ccfb ;  /* 0x4744ccfb000c7802 */ /* 0x001fe20000000f00 */
[----:B------:R-:W-:Y:S02]  /*26e40*/  IMAD.MOV.U32 R13, RZ, RZ, 0x3fc056ba ;  /* 0x3fc056baff0d7424 */ /* 0x000fe400078e00ff */
[----:B------:R0:W-:Y:S01]  /*26e50*/  STL.64 [R1+0xc98], R16 ;  /* 0x000c981001007387 */ /* 0x0001e20000100a00 */
[----:B--2---:R-:W-:Y:S01]  /*26e60*/  IMAD.MOV.U32 R6, RZ, RZ, 0x182c4e01 ;  /* 0x182c4e01ff067424 */ /* 0x004fe200078e00ff */
[----:B------:R-:W-:-:S02]  /*26e70*/  MOV R7, 0xbfacc80f ;  /* 0xbfacc80f00077802 */ /* 0x000fc40000000f00 */
[----:B------:R2:W-:Y:S01]  /*26e80*/  STL.64 [R1+0xd48], R14 ;  /* 0x000d480e01007387 */ /* 0x0005e20000100a00 */
[----:B-1----:R-:W-:-:S03]  /*26e90*/  IMAD.MOV.U32 R8, RZ, RZ, -0x2c454e17 ;  /* 0xd3bab1e9ff087424 */ /* 0x002fc600078e00ff */
[----:B------:R1:W-:Y:S01]  /*26ea0*/  STL.64 [R1+0xd68], R10 ;  /* 0x000d680a01007387 */ /* 0x0003e20000100a00 */
[----:B------:R-:W-:Y:S02]  /*26eb0*/  IMAD.MOV.U32 R9, RZ, RZ, -0x41787839 ;  /* 0xbe8787c7ff097424 */ /* 0x000fe400078e00ff */
[----:B0-----:R-:W-:Y:S01]  /*26ec0*/  IMAD.MOV.U32 R16, RZ, RZ, -0x1da32ee4 ;  /* 0xe25cd11cff107424 */ /* 0x001fe200078e00ff */
[----:B------:R-:W-:Y:S01]  /*26ed0*/  MOV R17, 0x3f5a4350 ;  /* 0x3f5a435000117802 */ /* 0x000fe20000000f00 */
[----:B------:R0:W-:Y:S01]  /*26ee0*/  STL.64 [R1+0xd28], R24 ;  /* 0x000d281801007387 */ /* 0x0001e20000100a00 */
[----:B--2---:R-:W-:Y:S01]  /*26ef0*/  MOV R14, 0xcaac87da ;  /* 0xcaac87da000e7802 */ /* 0x004fe20000000f00 */
[----:B------:R-:W-:Y:S02]  /*26f00*/  IMAD.MOV.U32 R15, RZ, RZ, 0x3f93b27e ;  /* 0x3f93b27eff0f7424 */ /* 0x000fe400078e00ff */
[----:B------:R2:W-:Y:S01]  /*26f10*/  STL.64 [R1+0xd80], R12 ;  /* 0x000d800c01007387 */ /* 0x0005e20000100a00 */
[----:B-1----:R-:W-:Y:S01]  /*26f20*/  MOV R10, 0xf86c0936 ;  /* 0xf86c0936000a7802 */ /* 0x002fe20000000f00 */
[----:B------:R-:W-:-:S02]  /*26f30*/  IMAD.MOV.U32 R11, RZ, RZ, 0x3e123fc5 ;  /* 0x3e123fc5ff0b7424 */ /* 0x000fc400078e00ff */
[----:B------:R1:W-:Y:S01]  /*26f40*/  STL.64 [R1+0xd88], R6 ;  /* 0x000d880601007387 */ /* 0x0003e20000100a00 */
[----:B0-----:R-:W-:-:S03]  /*26f50*/  IMAD.MOV.U32 R24, RZ, RZ, 0x23c48dc0 ;  /* 0x23c48dc0ff187424 */ /* 0x001fc600078e00ff */
[----:B------:R0:W-:Y:S01]  /*26f60*/  STL.64 [R1+0xd90], R8 ;  /* 0x000d900801007387 */ /* 0x0001e20000100a00 */
[----:B------:R-:W-:Y:S02]  /*26f70*/  IMAD.MOV.U32 R25, RZ, RZ, -0x403e5b26 ;  /* 0xbfc1a4daff197424 */ /* 0x000fe400078e00ff */
[----:B--2---:R-:W-:Y:S01]  /*26f80*/  IMAD.MOV.U32 R12, RZ, RZ, -0x8aa5d37 ;  /* 0xf755a2c9ff0c7424 */ /* 0x004fe200078e00ff */
[----:B------:R-:W-:Y:S01]  /*26f90*/  MOV R13, 0xbf591fff ;  /* 0xbf591fff000d7802 */ /* 0x000fe20000000f00 */
        /* <DEDUP_REMOVED lines=16> */
[----:B--2---:R-:W-:Y:S01]  /*270a0*/  MOV R24, 0x172c9899 ;  /* 0x172c989900187802 */ /* 0x004fe20000000f00 */
[----:B------:R-:W-:Y:S02]  /*270b0*/  IMAD.MOV.U32 R25, RZ, RZ, -0x40c781ef ;  /* 0xbf387e11ff197424 */ /* 0x000fe400078e00ff */
[----:B------:R2:W-:Y:S01]  /*270c0*/  STL.64 [R1+0xdb8], R12 ;  /* 0x000db80c01007387 */ /* 0x0005e20000100a00 */
[----:B-1----:R-:W-:-:S03]  /*270d0*/  IMAD.MOV.U32 R18, RZ, RZ, -0x35cf944b ;  /* 0xca306bb5ff127424 */ /* 0x002fc600078e00ff */
[----:B------:R1:W-:Y:S01]  /*270e0*/  STL.64 [R1+0xdd0], R6 ;  /* 0x000dd00601007387 */ /* 0x0003e20000100a00 */
[----:B------:R-:W-:Y:S01]  /*270f0*/  IMAD.MOV.U32 R19, RZ, RZ, -0x40e6e001 ;  /* 0xbf191fffff137424 */ /* 0x000fe200078e00ff */
[----:B0-----:R-:W-:Y:S01]  /*27100*/  MOV R20, 0x539275a7 ;  /* 0x539275a700147802 */ /* 0x001fe20000000f00 */
[----:B------:R-:W-:Y:S01]  /*27110*/  IMAD.MOV.U32 R21, RZ, RZ, 0x3ed1abde ;  /* 0x3ed1abdeff157424 */ /* 0x000fe200078e00ff */
[----:B------:R0:W-:Y:S01]  /*27120*/  STL.64 [R1+0xdd8], R8 ;  /* 0x000dd80801007387 */ /* 0x0001e20000100a00 */
[----:B--2---:R-:W-:Y:S01]  /*27130*/  IMAD.MOV.U32 R12, RZ, RZ, -0x2a8595fa ;  /* 0xd57a6a06ff0c7424 */ /* 0x004fe200078e00ff */
[----:B------:R-:W-:Y:S02]  /*27140*/  MOV R13, 0x3ec257a6 ;  /* 0x3ec257a6000d7802 */ /* 0x000fe40000000f00 */
[----:B------:R2:W-:Y:S01]  /*27150*/  STL.64 [R1+0xd18], R16 ;  /* 0x000d181001007387 */ /* 0x0005e20000100a00 */
[----:B-1----:R-:W-:Y:S02]  /*27160*/  IMAD.MOV.U32 R6, RZ, RZ, 0x18d848b8 ;  /* 0x18d848b8ff067424 */ /* 0x002fe400078e00ff */
[----:B------:R-:W-:Y:S01]  /*27170*/  IMAD.MOV.U32 R7, RZ, RZ, -0x415994d2 ;  /* 0xbea66b2eff077424 */ /* 0x000fe200078e00ff */
        /* <DEDUP_REMOVED lines=13> */
[----:B--2---:R-:W-:Y:S01]  /*27250*/  IMAD.MOV.U32 R24, RZ, RZ, 0x3921c967 ;  /* 0x3921c967ff187424 */ /* 0x004fe200078e00ff */
[----:B------:R-:W-:Y:S02]  /*27260*/  MOV R25, 0xbff644d1 ;  /* 0xbff644d100197802 */ /* 0x000fe40000000f00 */
[----:B------:R2:W-:Y:S04]  /*27270*/  STL.64 [R1+0xe00], R12 ;  /* 0x000e000c01007387 */ /* 0x0005e80000100a00 */
[----:B------:R3:W-:Y:S01]  /*27280*/  STL.64 [R1+0xe08], R6 ;  /* 0x000e080601007387 */ /* 0x0007e20000100a00 */
[----:B-1----:R-:W-:Y:S01]  /*27290*/  MOV R18, 0x48e4f389 ;  /* 0x48e4f38900127802 */ /* 0x002fe20000000f00 */
[----:B------:R-:W-:-:S02]  /*272a0*/  IMAD.MOV.U32 R19, RZ, RZ, -0x40712a43 ;  /* 0xbf8ed5bdff137424 */ /* 0x000fc400078e00ff */
[----:B0-----:R-:W-:Y:S01]  /*272b0*/  IMAD.MOV.U32 R20, RZ, RZ, -0x15b5e6ab ;  /* 0xea4a1955ff147424 */ /* 0x001fe200078e00ff */
[----:B------:R-:W-:Y:S01]  /*272c0*/  MOV R21, 0x3f01d889 ;  /* 0x3f01d88900157802 */ /* 0x000fe20000000f00 */
[----:B------:R0:W-:Y:S01]  /*272d0*/  STL.64 [R1+0xe20], R8 ;  /* 0x000e200801007387 */ /* 0x0001e20000100a00 */
[----:B--2---:R-:W-:Y:S01]  /*272e0*/  IMAD.MOV.U32 R12, RZ, RZ, -0x77e3fbe3 ;  /* 0x881c041dff0c7424 */ /* 0x004fe200078e00ff */
[----:B------:R-:W-:Y:S02]  /*272f0*/  MOV R13, 0xbebb0613 ;  /* 0xbebb0613000d7802 */ /* 0x000fe40000000f00 */
[----:B------:R1:W-:Y:S01]  /*27300*/  STL.64 [R1+0xd60], R16 ;  /* 0x000d601001007387 */ /* 0x0003e20000100a00 */
[----:B---3--:R-:W-:Y:S02]  /*27310*/  IMAD.MOV.U32 R6, RZ, RZ, 0x41653f05 ;  /* 0x41653f05ff067424 */ /* 0x008fe400078e00ff */
[----:B------:R-:W-:Y:S01]  /*27320*/  IMAD.MOV.U32 R7, RZ, RZ, 0x3fc89f1e ;  /* 0x3fc89f1eff077424 */ /* 0x000fe200078e00ff */
[----:B------:R2:W-:Y:S01]  /*27330*/  STL.64 [R1+0xe28], R14 ;  /* 0x000e280e01007387 */ /* 0x0005e20000100a00 */
[----:B0-----:R-:W-:-:S03]  /*27340*/  MOV R8, 0x2bd4a5fe ;  /* 0x2bd4a5fe00087802 */ /* 0x001fc60000000f00 */
[----:B------:R0:W-:Y:S01]  /*27350*/  STL.64 [R1+0xe30], R10 ;  /* 0x000e300a01007387 */ /* 0x0001e20000100a00 */
[----:B------:R-:W-:Y:S02]  /*27360*/  IMAD.MOV.U32 R9, RZ, RZ, -0x403ac144 ;  /* 0xbfc53ebcff097424 */ /* 0x000fe400078e00ff */
[----:B-1----:R-:W-:Y:S01]  /*27370*/  IMAD.MOV.U32 R16, RZ, RZ, 0x4c284396 ;  /* 0x4c284396ff107424 */ /* 0x002fe200078e00ff */
[----:B------:R1:W-:Y:S01]  /*27380*/  STL.64 [R1+0xe18], R24 ;  /* 0x000e181801007387 */ /* 0x0003e20000100a00 */
[----:B------:R-:W-:Y:S01]  /*27390*/  IMAD.MOV.U32 R17, RZ, RZ, 0x3f778305 ;  /* 0x3f778305ff117424 */ /* 0x000fe200078e00ff */
[----:B--2---:R-:W-:Y:S01]  /*273a0*/  MOV R14, 0xf5c36b90 ;  /* 0xf5c36b90000e7802 */ /* 0x004fe20000000f00 */
[----:B------:R-:W-:Y:S01]  /*273b0*/  IMAD.MOV.U32 R15, RZ, RZ, -0x406a0401 ;  /* 0xbf95fbffff0f7424 */ /* 0x000fe200078e00ff */
[----:B------:R2:W-:Y:S01]  /*273c0*/  STL.64 [R1+0xd50], R18 ;  /* 0x000d501201007387 */ /* 0x0005e20000100a00 */
[----:B0-----:R-:W-:Y:S01]  /*273d0*/  IMAD.MOV.U32 R10, RZ, RZ, 0x78d507d5 ;  /* 0x78d507d5ff0a7424 */ /* 0x001fe200078e00ff */
[----:B------:R-:W-:-:S02]  /*273e0*/  MOV R11, 0x3f909e54 ;  /* 0x3f909e54000b7802 */ /* 0x000fc40000000f00 */
[----:B------:R0:W-:Y:S01]  /*273f0*/  STL.64 [R1+0xd70], R20 ;  /* 0x000d701401007387 */ /* 0x0001e20000100a00 */
[----:B-1----:R-:W-:-:S03]  /*27400*/  IMAD.MOV.U32 R24, RZ, RZ, 0x5f42d73e ;  /* 0x5f42d73eff187424 */ /* 0x002fc600078e00ff */
[----:B------:R1:W-:Y:S01]  /*27410*/  STL.64 [R1+0xe48], R12 ;  /* 0x000e480c01007387 */ /* 0x0003e20000100a00 */
[----:B------:R-:W-:-:S03]  /*27420*/  IMAD.MOV.U32 R25, RZ, RZ, 0x3e4ddf27 ;  /* 0x3e4ddf27ff197424 */ /* 0x000fc600078e00ff */
[----:B------:R3:W-:Y:S01]  /*27430*/  STL.64 [R1+0xe50], R6 ;  /* 0x000e500601007387 */ /* 0x0007e20000100a00 */
[----:B--2---:R-:W-:Y:S01]  /*27440*/  IMAD.MOV.U32 R18, RZ, RZ, 0x4f7ffc6f ;  /* 0x4f7ffc6fff127424 */ /* 0x004fe200078e00ff */
[----:B------:R-:W-:Y:S01]  /*27450*/  MOV R19, 0xbf8ee6e3 ;  /* 0xbf8ee6e300137802 */ /* 0x000fe20000000f00 */
[----:B0-----:R-:W-:Y:S01]  /*27460*/  IMAD.MOV.U32 R20, RZ, RZ, -0x4ab40e33 ;  /* 0xb54bf1cdff147424 */ /* 0x001fe200078e00ff */
[----:B------:R0:W-:Y:S01]  /*27470*/  STL.64 [R1+0xe58], R8 ;  /* 0x000e580801007387 */ /* 0x0001e20000100a00 */
[----:B------:R-:W-:Y:S02]  /*27480*/  IMAD.MOV.U32 R21, RZ, RZ, 0x3f51b9f3 ;  /* 0x3f51b9f3ff157424 */ /* 0x000fe400078e00ff */
[----:B-1----:R-:W-:Y:S01]  /*27490*/  IMAD.MOV.U32 R12, RZ, RZ, 0x163a4d10 ;  /* 0x163a4d10ff0c7424 */ /* 0x002fe200078e00ff */
[----:B------:R1:W-:Y:S01]  /*274a0*/  STL.64 [R1+0xda8], R16 ;  /* 0x000da81001007387 */ /* 0x0003e20000100a00 */
[----:B------:R-:W-:Y:S02]  /*274b0*/  IMAD.MOV.U32 R13, RZ, RZ, -0x408781ef ;  /* 0xbf787e11ff0d7424 */ /* 0x000fe400078e00ff */
[----:B---3--:R-:W-:Y:S01]  /*274c0*/  IMAD.MOV.U32 R6, RZ, RZ, -0x35c68f95 ;  /* 0xca39706bff067424 */ /* 0x008fe200078e00ff */
[----:B------:R2:W-:Y:S01]  /*274d0*/  STL.64 [R1+0xe70], R14 ;  /* 0x000e700e01007387 */ /* 0x0005e20000100a00 */
[----:B------:R-:W-:-:S03]  /*274e0*/  IMAD.MOV.U32 R7, RZ, RZ, -0x40aed4f2 ;  /* 0xbf512b0eff077424 */ /* 0x000fc600078e00ff */
[----:B------:R3:W-:Y:S01]  /*274f0*/  STL.64 [R1+0xe78], R10 ;  /* 0x000e780a01007387 */ /* 0x0007e20000100a00 */
[----:B0-----:R-:W-:Y:S01]  /*27500*/  MOV R8, 0x8ed1da06 ;  /* 0x8ed1da0600087802 */ /* 0x001fe20000000f00 */
[----:B------:R-:W-:Y:S02]  /*27510*/  IMAD.MOV.U32 R9, RZ, RZ, 0x3f374a77 ;  /* 0x3f374a77ff097424 */ /* 0x000fe400078e00ff */
[----:B-1----:R-:W-:Y:S01]  /*27520*/  IMAD.MOV.U32 R16, RZ, RZ, 0x3f1f53aa ;  /* 0x3f1f53aaff107424 */ /* 0x002fe200078e00ff */
[----:B------:R-:W-:Y:S01]  /*27530*/  MOV R17, 0x3ef2a1f9 ;  /* 0x3ef2a1f900117802 */ /* 0x000fe20000000f00 */
[----:B------:R0:W-:Y:S01]  /*27540*/  STL.64 [R1+0xe68], R24 ;  /* 0x000e681801007387 */ /* 0x0001e20000100a00 */
[----:B--2---:R-:W-:Y:S01]  /*27550*/  IMAD.MOV.U32 R14, RZ, RZ, 0x664ed58b ;  /* 0x664ed58bff0e7424 */ /* 0x004fe200078e00ff */
[----:B------:R-:W-:Y:S02]  /*27560*/  MOV R15, 0x3d6cbf45 ;  /* 0x3d6cbf45000f7802 */ /* 0x000fe40000000f00 */
[----:B------:R1:W-:Y:S01]  /*27570*/  STL.64 [R1+0xda0], R18 ;  /* 0x000da01201007387 */ /* 0x0003e20000100a00 */
[----:B---3--:R-:W-:Y:S01]  /*27580*/  IMAD.MOV.U32 R10, RZ, RZ, -0x6d5fb8c9 ;  /* 0x92a04737ff0a7424 */ /* 0x008fe200078e00ff */
[----:B------:R-:W-:-:S02]  /*27590*/  MOV R11, 0xbef0d062 ;  /* 0xbef0d062000b7802 */ /* 0x000fc40000000f00 */
[----:B------:R2:W-:Y:S04]  /*275a0*/  STL.64 [R1+0xdc0], R20 ;  /* 0x000dc01401007387 */ /* 0x0005e80000100a00 */
[----:B------:R3:W-:Y:S01]  /*275b0*/  STL.64 [R1+0xe80], R12 ;  /* 0x000e800c01007387 */ /* 0x0007e20000100a00 */
[----:B0-----:R-:W-:Y:S01]  /*275c0*/  MOV R24, 0xd2db3feb ;  /* 0xd2db3feb00187802 */ /* 0x001fe20000000f00 */
[----:B------:R-:W-:Y:S02]  /*275d0*/  IMAD.MOV.U32 R25, RZ, RZ, 0x3f0a5dff ;  /* 0x3f0a5dffff197424 */ /* 0x000fe400078e00ff */
[----:B------:R0:W-:Y:S01]  /*275e0*/  STL.64 [R1+0xe98], R6 ;  /* 0x000e980601007387 */ /* 0x0001e20000100a00 */
[----:B-1----:R-:W-:Y:S02]  /*275f0*/  IMAD.MOV.U32 R18, RZ, RZ, -0x79aa5638 ;  /* 0x8655a9c8ff127424 */ /* 0x002fe400078e00ff */
[----:B------:R-:W-:Y:S01]  /*27600*/  IMAD.MOV.U32 R19, RZ, RZ, 0x3d25dbb1 ;  /* 0x3d25dbb1ff137424 */ /* 0x000fe200078e00ff */
[----:B--2---:R-:W-:Y:S01]  /*27610*/  MOV R20, 0xba1d9e04 ;  /* 0xba1d9e0400147802 */ /* 0x004fe20000000f00 */
[----:B------:R-:W-:Y:S01]  /*27620*/  IMAD.MOV.U32 R21, RZ, RZ, 0x3fe72e2b ;  /* 0x3fe72e2bff157424 */ /* 0x000fe200078e00ff */
[----:B------:R1:W-:Y:S01]  /*27630*/  STL.64 [R1+0xea0], R8 ;  /* 0x000ea00801007387 */ /* 0x0003e20000100a00 */
[----:B---3--:R-:W-:-:S02]  /*27640*/  IMAD.MOV.U32 R12, RZ, RZ, -0x18f0abe5 ;  /* 0xe70f541bff0c7424 */ /* 0x008fc400078e00ff */
[----:B------:R-:W-:Y:S01]  /*27650*/  IMAD.MOV.U32 R13, RZ, RZ, 0x3d0c1417 ;  /* 0x3d0c1417ff0d7424 */ /* 0x000fe200078e00ff */
[----:B------:R2:W-:Y:S01]  /*27660*/  STL.64 [R1+0xde8], R16 ;  /* 0x000de81001007387 */ /* 0x0005e20000100a00 */
[----:B0-----:R-:W-:Y:S01]  /*27670*/  MOV R6, 0xda7b0108 ;  /* 0xda7b010800067802 */ /* 0x001fe20000000f00 */
[----:B------:R-:W-:Y:S02]  /*27680*/  IMAD.MOV.U32 R7, RZ, RZ, 0x3eca5076 ;  /* 0x3eca5076ff077424 */ /* 0x000fe400078e00ff */
[----:B------:R0:W-:Y:S01]  /*27690*/  STL.64 [R1+0xea8], R14 ;  /* 0x000ea80e01007387 */ /* 0x0001e20000100a00 */
[----:B-1----:R-:W-:-:S03]  /*276a0*/  MOV R8, 0x82be467c ;  /* 0x82be467c00087802 */ /* 0x002fc60000000f00 */
[----:B------:R1:W-:Y:S01]  /*276b0*/  STL.64 [R1+0xec0], R10 ;  /* 0x000ec00a01007387 */ /* 0x0003e20000100a00 */
[----:B------:R-:W-:Y:S02]  /*276c0*/  IMAD.MOV.U32 R9, RZ, RZ, -0x3ff55e8a ;  /* 0xc00aa176ff097424 */ /* 0x000fe400078e00ff */
[----:B--2---:R-:W-:Y:S01]  /*276d0*/  IMAD.MOV.U32 R16, RZ, RZ, 0x57cf058f ;  /* 0x57cf058fff107424 */ /* 0x004fe200078e00ff */
[----:B------:R2:W-:Y:S01]  /*276e0*/  STL.64 [R1+0xeb8], R24 ;  /* 0x000eb81801007387 */ /* 0x0005e20000100a00 */
[----:B------:R-:W-:Y:S02]  /*276f0*/  IMAD.MOV.U32 R17, RZ, RZ, 0x3fec97c0 ;  /* 0x3fec97c0ff117424 */ /* 0x000fe400078e00ff */
[----:B0-----:R-:W-:Y:S01]  /*27700*/  IMAD.MOV.U32 R14, RZ, RZ, 0x7f446f75 ;  /* 0x7f446f75ff0e7424 */ /* 0x001fe200078e00ff */
[----:B------:R-:W-:Y:S01]  /*27710*/  MOV R15, 0x4011e07e ;  /* 0x4011e07e000f7802 */ /* 0x000fe20000000f00 */
[----:B------:R0:W-:Y:S01]  /*27720*/  STL.64 [R1+0xdf0], R18 ;  /* 0x000df01201007387 */ /* 0x0001e20000100a00 */
[----:B-1----:R-:W-:-:S02]  /*27730*/  IMAD.MOV.U32 R10, RZ, RZ, 0x12bad9bf ;  /* 0x12bad9bfff0a7424 */ /* 0x002fc400078e00ff */
[----:B------:R-:W-:Y:S01]  /*27740*/  IMAD.MOV.U32 R11, RZ, RZ, -0x3ffa6af8 ;  /* 0xc0059508ff0b7424 */ /* 0x000fe200078e00ff */
[----:B------:R1:W-:Y:S01]  /*27750*/  STL.64 [R1+0xe10], R20 ;  /* 0x000e101401007387 */ /* 0x0003e20000100a00 */
[----:B--2---:R-:W-:Y:S01]  /*27760*/  IMAD.MOV.U32 R24, RZ, RZ, 0x741b2958 ;  /* 0x741b2958ff187424 */ /* 0x004fe200078e00ff */
[----:B------:R-:W-:Y:S02]  /*27770*/  MOV R25, 0x3ff89f57 ;  /* 0x3ff89f5700197802 */ /* 0x000fe40000000f00 */
[----:B------:R2:W-:Y:S01]  /*27780*/  STL.64 [R1+0xec8], R12 ;  /* 0x000ec80c01007387 */ /* 0x0005e20000100a00 */
[----:B0-----:R-:W-:-:S03]  /*27790*/  MOV R18, 0x9e91f59e ;  /* 0x9e91f59e00127802 */ /* 0x001fc60000000f00 */
[----:B------:R0:W-:Y:S01]  /*277a0*/  STL.64 [R1+0xed0], R6 ;  /* 0x000ed00601007387 */ /* 0x0001e20000100a00 */
[----:B------:R-:W-:Y:S02]  /*277b0*/  IMAD.MOV.U32 R19, RZ, RZ, -0x402337f4 ;  /* 0xbfdcc80cff137424 */ /* 0x000fe400078e00ff */
[----:B-1----:R-:W-:Y:S01]  /*277c0*/  IMAD.MOV.U32 R20, RZ, RZ, -0x124e4a17 ;  /* 0xedb1b5e9ff147424 */ /* 0x002fe200078e00ff */
[----:B------:R-:W-:Y:S01]  /*277d0*/  MOV R21, 0x3fb1a243 ;  /* 0x3fb1a24300157802 */ /* 0x000fe20000000f00 */
[----:B------:R1:W-:Y:S01]  /*277e0*/  STL.64 [R1+0xee8], R8 ;  /* 0x000ee80801007387 */ /* 0x0003e20000100a00 */
[----:B--2---:R-:W-:Y:S02]  /*277f0*/  IMAD.MOV.U32 R12, RZ, RZ, -0x1e30139f ;  /* 0xe1cfec61ff0c7424 */ /* 0x004fe400078e00ff */
[----:B------:R-:W-:Y:S01]  /*27800*/  IMAD.MOV.U32 R13, RZ, RZ, -0x4008196a ;  /* 0xbff7e696ff0d7424 */ /* 0x000fe200078e00ff */
[----:B------:R2:W-:Y:S01]  /*27810*/  STL.64 [R1+0xe38], R16 ;  /* 0x000e381001007387 */ /* 0x0005e20000100a00 */
[----:B0-----:R-:W-:Y:S01]  /*27820*/  MOV R6, 0x7fbade6a ;  /* 0x7fbade6a00067802 */ /* 0x001fe20000000f00 */
[----:B------:R-:W-:-:S02]  /*27830*/  IMAD.MOV.U32 R7, RZ, RZ, 0x3fe60acf ;  /* 0x3fe60acfff077424 */ /* 0x000fc400078e00ff */
[----:B------:R0:W-:Y:S01]  /*27840*/  STL.64 [R1+0xef0], R14 ;  /* 0x000ef00e01007387 */ /* 0x0001e20000100a00 */
[----:B-1----:R-:W-:-:S03]  /*27850*/  IMAD.MOV.U32 R8, RZ, RZ, 0x5a443c00 ;  /* 0x5a443c00ff087424 */ /* 0x002fc600078e00ff */
[----:B------:R1:W-:Y:S01]  /*27860*/  STL.64 [R1+0xef8], R10 ;  /* 0x000ef80a01007387 */ /* 0x0003e20000100a00 */
[----:B------:R-:W-:Y:S02]  /*27870*/  MOV R9, 0x3eb5f0bc ;  /* 0x3eb5f0bc00097802 */ /* 0x000fe40000000f00 */
[----:B--2---:R-:W-:Y:S01]  /*27880*/  MOV R16, 0xaae91936 ;  /* 0xaae9193600107802 */ /* 0x004fe20000000f00 */
[----:B------:R-:W-:Y:S01]  /*27890*/  IMAD.MOV.U32 R17, RZ, RZ, -0x4220f927 ;  /* 0xbddf06d9ff117424 */ /* 0x000fe200078e00ff */
[----:B------:R2:W-:Y:S01]  /*278a0*/  STL.64 [R1+0xf08], R24 ;  /* 0x000f081801007387 */ /* 0x0005e20000100a00 */
[----:B0-----:R-:W-:Y:S01]  /*278b0*/  IMAD.MOV.U32 R14, RZ, RZ, -0x49e4a63d ;  /* 0xb61b59c3ff0e7424 */ /* 0x001fe200078e00ff */
[----:B------:R-:W-:Y:S02]  /*278c0*/  MOV R15, 0xbfb56e4e ;  /* 0xbfb56e4e000f7802 */ /* 0x000fe40000000f00 */
[----:B------:R0:W-:Y:S01]  /*278d0*/  STL.64 [R1+0xe40], R18 ;  /* 0x000e401201007387 */ /* 0x0001e20000100a00 */
[----:B-1----:R-:W-:-:S02]  /*278e0*/  IMAD.MOV.U32 R10, RZ, RZ, -0x746b991f ;  /* 0x8b9466e1ff0a7424 */ /* 0x002fc400078e00ff */
[----:B------:R-:W-:Y:S01]  /*278f0*/  IMAD.MOV.U32 R11, RZ, RZ, -0x41bf4448 ;  /* 0xbe40bbb8ff0b7424 */ /* 0x000fe200078e00ff */
[----:B------:R1:W-:Y:S01]  /*27900*/  STL.64 [R1+0xe60], R20 ;  /* 0x000e601401007387 */ /* 0x0003e20000100a00 */
[----:B--2---:R-:W-:-:S03]  /*27910*/  IMAD.MOV.U32 R24, RZ, RZ, 0x7b186dc8 ;  /* 0x7b186dc8ff187424 */ /* 0x004fc600078e00ff */
[----:B------:R2:W-:Y:S01]  /*27920*/  STL.64 [R1+0xf10], R12 ;  /* 0x000f100c01007387 */ /* 0x0005e20000100a00 */
[----:B------:R-:W-:Y:S02]  /*27930*/  IMAD.MOV.U32 R25, RZ, RZ, 0x3f7a33c6 ;  /* 0x3f7a33c6ff197424 */ /* 0x000fe400078e00ff */
[----:B0-----:R-:W-:Y:S01]  /*27940*/  IMAD.MOV.U32 R18, RZ, RZ, -0x564076af ;  /* 0xa9bf8951ff127424 */ /* 0x001fe200078e00ff */
[----:B------:R0:W-:Y:S01]  /*27950*/  STL.64 [R1+0xf18], R6 ;  /* 0x000f180601007387 */ /* 0x0001e20000100a00 */
[----:B------:R-:W-:Y:S01]  /*27960*/  MOV R19, 0x3f58d9b0 ;  /* 0x3f58d9b000137802 */ /* 0x000fe20000000f00 */
[----:B-1----:R-:W-:Y:S02]  /*27970*/  IMAD.MOV.U32 R20, RZ, RZ, 0x326dba30 ;  /* 0x326dba30ff147424 */ /* 0x002fe400078e00ff */
        /* <DEDUP_REMOVED lines=8> */
[----:B-1----:R-:W-:-:S03]  /*27a00*/  IMAD.MOV.U32 R8, RZ, RZ, -0x3f0a6f3b ;  /* 0xc0f590c5ff087424 */ /* 0x002fc600078e00ff */
[----:B------:R1:W-:Y:S01]  /*27a10*/  STL.64 [R1+0xf40], R10 ;  /* 0x000f400a01007387 */ /* 0x0003e20000100a00 */
[----:B------:R-:W-:Y:S01]  /*27a20*/  MOV R9, 0xbf597c12 ;  /* 0xbf597c1200097802 */ /* 0x000fe20000000f00 */
[----:B--2---:R-:W-:Y:S01]  /*27a30*/  IMAD.MOV.U32 R16, RZ, RZ, 0x101bb71a ;  /* 0x101bb71aff107424 */ /* 0x004fe200078e00ff */
[----:B------:R-:W-:Y:S01]  /*27a40*/  MOV R17, 0x3ffaab9a ;  /* 0x3ffaab9a00117802 */ /* 0x000fe20000000f00 */
[----:B------:R2:W-:Y:S01]  /*27a50*/  STL.64 [R1+0xf58], R24 ;  /* 0x000f581801007387 */ /* 0x0005e20000100a00 */
[----:B0-----:R-:W-:Y:S02]  /*27a60*/  IMAD.MOV.U32 R14, RZ, RZ, -0x1d9556fb ;  /* 0xe26aa905ff0e7424 */ /* 0x001fe400078e00ff */
[----:B------:R-:W-:Y:S01]  /*27a70*/  IMAD.MOV.U32 R15, RZ, RZ, 0x3f514daf ;  /* 0x3f514dafff0f7424 */ /* 0x000fe200078e00ff */
[----:B------:R0:W-:Y:S01]  /*27a80*/  STL.64 [R1+0xe90], R18 ;  /* 0x000e901201007387 */ /* 0x0001e20000100a00 */
[----:B-1----:R-:W-:Y:S02]  /*27a90*/  IMAD.MOV.U32 R10, RZ, RZ, 0x2408f7d0 ;  /* 0x2408f7d0ff0a7424 */ /* 0x002fe400078e00ff */
[----:B------:R-:W-:Y:S01]  /*27aa0*/  IMAD.MOV.U32 R11, RZ, RZ, 0x3f13bc59 ;  /* 0x3f13bc59ff0b7424 */ /* 0x000fe200078e00ff */
[----:B------:R1:W-:Y:S01]  /*27ab0*/  STL.64 [R1+0xeb0], R20 ;  /* 0x000eb01401007387 */ /* 0x0003e20000100a00 */
[----:B--2---:R-:W-:-:S03]  /*27ac0*/  MOV R24, 0xbfe43e00 ;  /* 0xbfe43e0000187802 */ /* 0x004fc60000000f00 */
[----:B------:R2:W-:Y:S01]  /*27ad0*/  STL.64 [R1+0xf48], R12 ;  /* 0x000f480c01007387 */ /* 0x0005e20000100a00 */
[----:B------:R-:W-:-:S03]  /*27ae0*/  IMAD.MOV.U32 R25, RZ, RZ, 0x402acbc4 ;  /* 0x402acbc4ff197424 */ /* 0x000fc600078e00ff */
[----:B------:R3:W-:Y:S01]  /*27af0*/  STL.64 [R1+0xf60], R6 ;  /* 0x000f600601007387 */ /* 0x0007e20000100a00 */
[----:B0-----:R-:W-:Y:S02]  /*27b00*/  IMAD.MOV.U32 R18, RZ, RZ, 0xe771b94 ;  /* 0x0e771b94ff127424 */ /* 0x001fe400078e00ff */
[----:B------:R-:W-:Y:S01]  /*27b10*/  IMAD.MOV.U32 R19, RZ, RZ, 0x3fbdd5fa ;  /* 0x3fbdd5faff137424 */ /* 0x000fe200078e00ff */
[----:B-1----:R-:W-:Y:S01]  /*27b20*/  MOV R20, 0x57317fb1 ;  /* 0x57317fb100147802 */ /* 0x002fe20000000f00 */
[----:B------:R-:W-:Y:S01]  /*27b30*/  IMAD.MOV.U32 R21, RZ, RZ, -0x40cef4ce ;  /* 0xbf310b32ff157424 */ /* 0x000fe200078e00ff */
[----:B------:R0:W-:Y:S01]  /*27b40*/  STL.64 [R1+0xf68], R8 ;  /* 0x000f680801007387 */ /* 0x0001e20000100a00 */
[----:B--2---:R-:W-:Y:S01]  /*27b50*/  MOV R12, 0x115cc480 ;  /* 0x115cc480000c7802 */ /* 0x004fe20000000f00 */
[----:B------:R-:W-:Y:S02]  /*27b60*/  IMAD.MOV.U32 R13, RZ, RZ, -0x40f6bc84 ;  /* 0xbf09437cff0d7424 */ /* 0x000fe400078e00ff */
[----:B------:R1:W-:Y:S01]  /*27b70*/  STL.64 [R1+0xed8], R16 ;  /* 0x000ed81001007387 */ /* 0x0003e20000100a00 */
[----:B---3--:R-:W-:Y:S01]  /*27b80*/  IMAD.MOV.U32 R6, RZ, RZ, 0x428cf51e ;  /* 0x428cf51eff067424 */ /* 0x008fe200078e00ff */
[----:B------:R-:W-:-:S02]  /*27b90*/  MOV R7, 0x3eefef14 ;  /* 0x3eefef1400077802 */ /* 0x000fc40000000f00 */
[----:B------:R2:W-:Y:S04]  /*27ba0*/  STL.64 [R1+0xf70], R14 ;  /* 0x000f700e01007387 */ /* 0x0005e80000100a00 */
[----:B------:R3:W-:Y:S01]  /*27bb0*/  STL.64 [R1+0xf88], R10 ;  /* 0x000f880a01007387 */ /* 0x0007e20000100a00 */
[----:B0-----:R-:W-:Y:S01]  /*27bc0*/  IMAD.MOV.U32 R8, RZ, RZ, -0x3cbd0b71 ;  /* 0xc342f48fff087424 */ /* 0x001fe200078e00ff */
[----:B------:R-:W-:Y:S01]  /*27bd0*/  MOV R9, 0xc0259425 ;  /* 0xc025942500097802 */ /* 0x000fe20000000f00 */
[----:B-1----:R-:W-:Y:S01]  /*27be0*/  IMAD.MOV.U32 R16, RZ, RZ, 0x542640 ;  /* 0x00542640ff107424 */ /* 0x002fe200078e00ff */
[----:B------:R0:W-:Y:S01]  /*27bf0*/  STL.64 [R1+0xfa8], R24 ;  /* 0x000fa81801007387 */ /* 0x0001e20000100a00 */
[----:B------:R-:W-:Y:S02]  /*27c00*/  IMAD.MOV.U32 R17, RZ, RZ, -0x402f82ff ;  /* 0xbfd07d01ff117424 */ /* 0x000fe400078e00ff */
[----:B--2---:R-:W-:Y:S01]  /*27c10*/  IMAD.MOV.U32 R14, RZ, RZ, -0x674527d3 ;  /* 0x98bad82dff0e7424 */ /* 0x004fe200078e00ff */
[----:B------:R1:W-:Y:S01]  /*27c20*/  STL.64 [R1+0xee0], R18 ;  /* 0x000ee01201007387 */ /* 0x0003e20000100a00 */
[----:B------:R-:W-:Y:S01]  /*27c30*/  IMAD.MOV.U32 R15, RZ, RZ, -0x40a87c3b ;  /* 0xbf5783c5ff0f7424 */ /* 0x000fe200078e00ff */
[----:B---3--:R-:W-:Y:S01]  /*27c40*/  MOV R10, 0x33a9e5be ;  /* 0x33a9e5be000a7802 */ /* 0x008fe20000000f00 */
[----:B------:R-:W-:Y:S01]  /*27c50*/  IMAD.MOV.U32 R11, RZ, RZ, 0x4022777c ;  /* 0x4022777cff0b7424 */ /* 0x000fe200078e00ff */
[----:B------:R2:W-:Y:S01]  /*27c60*/  STL.64 [R1+0xf00], R20 ;  /* 0x000f001401007387 */ /* 0x0005e20000100a00 */
[----:B0-----:R-:W-:-:S03]  /*27c70*/  IMAD.MOV.U32 R24, RZ, RZ, 0x603144a ;  /* 0x0603144aff187424 */ /* 0x001fc600078e00ff */
[----:B------:R0:W-:Y:S01]  /*27c80*/  STL.64 [R1+0xf90], R12 ;  /* 0x000f900c01007387 */ /* 0x0001e20000100a00 */
[----:B------:R-:W-:Y:S02]  /*27c90*/  MOV R25, 0xbe7b66c5 ;  /* 0xbe7b66c500197802 */ /* 0x000fe40000000f00 */
[----:B-1----:R-:W-:Y:S01]  /*27ca0*/  MOV R18, 0x5866b19f ;  /* 0x5866b19f00127802 */ /* 0x002fe20000000f00 */
[----:B------:R1:W-:Y:S01]  /*27cb0*/  STL.64 [R1+0xf98], R6 ;  /* 0x000f980601007387 */ /* 0x0003e20000100a00 */
[----:B------:R-:W-:Y:S02]  /*27cc0*/  IMAD.MOV.U32 R19, RZ, RZ, 0x3fcb0149 ;  /* 0x3fcb0149ff137424 */ /* 0x000fe400078e00ff */
[----:B--2---:R-:W-:Y:S01]  /*27cd0*/  IMAD.MOV.U32 R20, RZ, RZ, -0x4886cb15 ;  /* 0xb77934ebff147424 */ /* 0x004fe200078e00ff */
[----:B------:R-:W-:Y:S01]  /*27ce0*/  MOV R21, 0xbf923dbf ;  /* 0xbf923dbf00157802 */ /* 0x000fe20000000f00 */
[----:B------:R2:W-:Y:S01]  /*27cf0*/  STL.64 [R1+0xfb0], R8 ;  /* 0x000fb00801007387 */ /* 0x0005e20000100a00 */
[----:B0-----:R-:W-:Y:S01]  /*27d00*/  MOV R12, 0x683ce6df ;  /* 0x683ce6df000c7802 */ /* 0x001fe20000000f00 */
[----:B------:R-:W-:-:S02]  /*27d10*/  IMAD.MOV.U32 R13, RZ, RZ, 0x3ee93792 ;  /* 0x3ee93792ff0d7424 */ /* 0x000fc400078e00ff */
[----:B------:R0:W-:Y:S01]  /*27d20*/  STL.64 [R1+0xf28], R16 ;  /* 0x000f281001007387 */ /* 0x0001e20000100a00 */
[----:B-1----:R-:W-:Y:S01]  /*27d30*/  IMAD.MOV.U32 R6, RZ, RZ, 0x2368986f ;  /* 0x2368986fff067424 */ /* 0x002fe200078e00ff */
[----:B------:R-:W-:Y:S02]  /*27d40*/  MOV R7, 0xc0049c41 ;  /* 0xc0049c4100077802 */ /* 0x000fe40000000f00 */
[----:B------:R1:W-:Y:S04]  /*27d50*/  STL.64 [R1+0xfb8], R14 ;  /* 0x000fb80e01007387 */ /* 0x0003e80000100a00 */
[----:B------:R3:W-:Y:S01]  /*27d60*/  STL.64 [R1+0xfc0], R10 ;  /* 0x000fc00a01007387 */ /* 0x0007e20000100a00 */
[----:B--2---:R-:W-:Y:S02]  /*27d70*/  IMAD.MOV.U32 R8, RZ, RZ, 0x5fcc2f2f ;  /* 0x5fcc2f2fff087424 */ /* 0x004fe400078e00ff */
[----:B------:R-:W-:Y:S01]  /*27d80*/  IMAD.MOV.U32 R9, RZ, RZ, 0x400290e2 ;  /* 0x400290e2ff097424 */ /* 0x000fe200078e00ff */
[----:B0-----:R-:W-:Y:S01]  /*27d90*/  MOV R16, 0x89184a90 ;  /* 0x89184a9000107802 */ /* 0x001fe20000000f00 */
[----:B------:R-:W-:Y:S01]  /*27da0*/  IMAD.MOV.U32 R17, RZ, RZ, -0x40c8e179 ;  /* 0xbf371e87ff117424 */ /* 0x000fe200078e00ff */
[----:B------:R0:W-:Y:S01]  /*27db0*/  STL.64 [R1+0xff8], R24 ;  /* 0x000ff81801007387 */ /* 0x0001e20000100a00 */
[----:B-1----:R-:W-:-:S02]  /*27dc0*/  IMAD.MOV.U32 R14, RZ, RZ, -0x599d9835 ;  /* 0xa66267cbff0e7424 */ /* 0x002fc400078e00ff */
[----:B------:R-:W-:Y:S01]  /*27dd0*/  IMAD.MOV.U32 R15, RZ, RZ, 0x3fd5be7a ;  /* 0x3fd5be7aff0f7424 */ /* 0x000fe200078e00ff */
[----:B------:R1:W-:Y:S01]  /*27de0*/  STL.64 [R1+0xf30], R18 ;  /* 0x000f301201007387 */ /* 0x0003e20000100a00 */
[----:B---3--:R-:W-:Y:S01]  /*27df0*/  MOV R10, 0xbb753f97 ;  /* 0xbb753f97000a7802 */ /* 0x008fe20000000f00 */
[----:B------:R-:W-:Y:S02]  /*27e00*/  IMAD.MOV.U32 R11, RZ, RZ, -0x402ee61d ;  /* 0xbfd119e3ff0b7424 */ /* 0x000fe400078e00ff */
[----:B------:R2:W-:Y:S01]  /*27e10*/  STL.64 [R1+0xf50], R20 ;  /* 0x000f501401007387 */ /* 0x0005e20000100a00 */
[----:B0-----:R-:W-:-:S03]  /*27e20*/  IMAD.MOV.U32 R24, RZ, RZ, 0x2c7988e6 ;  /* 0x2c7988e6ff187424 */ /* 0x001fc600078e00ff */
[----:B------:R0:W-:Y:S01]  /*27e30*/  STL.64 [R1+0xfd8], R12 ;  /* 0x000fd80c01007387 */ /* 0x0001e20000100a00 */
[----:B------:R-:W-:-:S03]  /*27e40*/  IMAD.MOV.U32 R25, RZ, RZ, -0x40add77f ;  /* 0xbf522881ff197424 */ /* 0x000fc600078e00ff */
[----:B------:R3:W-:Y:S01]  /*27e50*/  STL.64 [R1+0xfe0], R6 ;  /* 0x000fe00601007387 */ /* 0x0007e20000100a00 */
[----:B-1----:R-:W-:Y:S01]  /*27e60*/  IMAD.MOV.U32 R18, RZ, RZ, 0x43f4cecc ;  /* 0x43f4ceccff127424 */ /* 0x002fe200078e00ff */
[----:B------:R-:W-:Y:S01]  /*27e70*/  MOV R19, 0x3d3a2d86 ;  /* 0x3d3a2d8600137802 */ /* 0x000fe20000000f00 */
[----:B--2---:R-:W-:Y:S01]  /*27e80*/  IMAD.MOV.U32 R20, RZ, RZ, -0x755502fe ;  /* 0x8aaafd02ff147424 */ /* 0x004fe200078e00ff */
[----:B------:R1:W-:Y:S01]  /*27e90*/  STL.64 [R1+0xfe8], R8 ;  /* 0x000fe80801007387 */ /* 0x0003e20000100a00 */
[----:B------:R-:W-:Y:S02]  /*27ea0*/  IMAD.MOV.U32 R21, RZ, RZ, -0x3fe58652 ;  /* 0xc01a79aeff157424 */ /* 0x000fe400078e00ff */
[----:B0-----:R-:W-:Y:S01]  /*27eb0*/  IMAD.MOV.U32 R12, RZ, RZ, 0x7aa334e1 ;  /* 0x7aa334e1ff0c7424 */ /* 0x001fe200078e00ff */
[----:B------:R-:W-:Y:S01]  /*27ec0*/  MOV R13, 0x3fba33c6 ;  /* 0x3fba33c6000d7802 */ /* 0x000fe20000000f00 */
[----:B------:R0:W-:Y:S01]  /*27ed0*/  STL.64 [R1+0xf78], R16 ;  /* 0x000f781001007387 */ /* 0x0001e20000100a00 */
[----:B---3--:R-:W-:Y:S01]  /*27ee0*/  IMAD.MOV.U32 R6, RZ, RZ, -0x232dd40d ;  /* 0xdcd22bf3ff067424 */ /* 0x008fe200078e00ff */
[----:B------:R-:W-:-:S02]  /*27ef0*/  MOV R7, 0x3f948c40 ;  /* 0x3f948c4000077802 */ /* 0x000fc40000000f00 */
[----:B------:R2:W-:Y:S01]  /*27f00*/  STL.64 [R1+0x1000], R14 ;  /* 0x0010000e01007387 */ /* 0x0005e20000100a00 */
[----:B-1----:R-:W-:-:S03]  /*27f10*/  IMAD.MOV.U32 R8, RZ, RZ, 0x6b540e4a ;  /* 0x6b540e4aff087424 */ /* 0x002fc600078e00ff */
[----:B------:R1:W-:Y:S01]  /*27f20*/  STL.64 [R1+0x1008], R10 ;  /* 0x0010080a01007387 */ /* 0x0003e20000100a00 */
[----:B------:R-:W-:Y:S02]  /*27f30*/  IMAD.MOV.U32 R9, RZ, RZ, -0x408319d7 ;  /* 0xbf7ce629ff097424 */ /* 0x000fe400078e00ff */
[----:B0-----:R-:W-:Y:S01]  /*27f40*/  IMAD.MOV.U32 R16, RZ, RZ, 0x4a89b561 ;  /* 0x4a89b561ff107424 */ /* 0x001fe200078e00ff */
[----:B------:R-:W-:Y:S01]  /*27f50*/  MOV R17, 0xc024e9c1 ;  /* 0xc024e9c100117802 */ /* 0x000fe20000000f00 */
[----:B------:R0:W-:Y:S01]  /*27f60*/  STL.64 [R1+0x1048], R24 ;  /* 0x0010481801007387 */ /* 0x0001e20000100a00 */
[----:B--2---:R-:W-:Y:S01]  /*27f70*/  MOV R14, 0xe1c91478 ;  /* 0xe1c91478000e7802 */ /* 0x004fe20000000f00 */
[----:B------:R-:W-:Y:S02]  /*27f80*/  IMAD.MOV.U32 R15, RZ, RZ, 0x3d8110fe ;  /* 0x3d8110feff0f7424 */ /* 0x000fe400078e00ff */
[----:B------:R2:W-:Y:S01]  /*27f90*/  STL.64 [R1+0xf80], R18 ;  /* 0x000f801201007387 */ /* 0x0005e20000100a00 */
[----:B-1----:R-:W-:Y:S01]  /*27fa0*/  MOV R10, 0x31e8c834 ;  /* 0x31e8c834000a7802 */ /* 0x002fe20000000f00 */
[----:B------:R-:W-:-:S02]  /*27fb0*/  IMAD.MOV.U32 R11, RZ, RZ, 0x3f37f34f ;  /* 0x3f37f34fff0b7424 */ /* 0x000fc400078e00ff */
[----:B------:R1:W-:Y:S04]  /*27fc0*/  STL.64 [R1+0xfa0], R20 ;  /* 0x000fa01401007387 */ /* 0x0003e80000100a00 */
[----:B------:R3:W-:Y:S01]  /*27fd0*/  STL.64 [R1+0x1010], R12 ;  /* 0x0010100c01007387 */ /* 0x0007e20000100a00 */
[----:B0-----:R-:W-:Y:S01]  /*27fe0*/  MOV R24, 0x8d29d8b8 ;  /* 0x8d29d8b800187802 */ /* 0x001fe20000000f00 */
[----:B------:R-:W-:Y:S02]  /*27ff0*/  IMAD.MOV.U32 R25, RZ, RZ, -0x3fcb639d ;  /* 0xc0349c63ff197424 */ /* 0x000fe400078e00ff */
[----:B------:R0:W-:Y:S01]  /*28000*/  STL.64 [R1+0x1028], R6 ;  /* 0x0010280601007387 */ /* 0x0001e20000100a00 */
[----:B--2---:R-:W-:Y:S02]  /*28010*/  IMAD.MOV.U32 R18, RZ, RZ, 0x4d316e22 ;  /* 0x4d316e22ff127424 */ /* 0x004fe400078e00ff */
[----:B------:R-:W-:Y:S01]  /*28020*/  IMAD.MOV.U32 R19, RZ, RZ, 0x40160ace ;  /* 0x40160aceff137424 */ /* 0x000fe200078e00ff */
[----:B-1----:R-:W-:Y:S01]  /*28030*/  MOV R20, 0x30da5a0 ;  /* 0x030da5a000147802 */ /* 0x002fe20000000f00 */
[----:B------:R-:W-:Y:S01]  /*28040*/  IMAD.MOV.U32 R21, RZ, RZ, -0x400fed45 ;  /* 0xbff012bbff157424 */ /* 0x000fe200078e00ff */
[----:B------:R1:W-:Y:S01]  /*28050*/  STL.64 [R1+0x1030], R8 ;  /* 0x0010300801007387 */ /* 0x0003e20000100a00 */
[----:B---3--:R-:W-:Y:S01]  /*28060*/  IMAD.MOV.U32 R12, RZ, RZ, 0x272abdba ;  /* 0x272abdbaff0c7424 */ /* 0x008fe200078e00ff */
[----:B------:R-:W-:-:S02]  /*28070*/  MOV R13, 0xbdcc326e ;  /* 0xbdcc326e000d7802 */ /* 0x000fc40000000f00 */
[----:B------:R2:W-:Y:S01]  /*28080*/  STL.64 [R1+0xfc8], R16 ;  /* 0x000fc81001007387 */ /* 0x0005e20000100a00 */
[----:B0-----:R-:W-:Y:S02]  /*28090*/  IMAD.MOV.U32 R6, RZ, RZ, -0x14756c2 ;  /* 0xfeb8a93eff067424 */ /* 0x001fe400078e00ff */
[----:B------:R-:W-:Y:S01]  /*280a0*/  IMAD.MOV.U32 R7, RZ, RZ, -0x40ebfce8 ;  /* 0xbf140318ff077424 */ /* 0x000fe200078e00ff */
[----:B------:R0:W-:Y:S01]  /*280b0*/  STL.64 [R1+0x1038], R14 ;  /* 0x0010380e01007387 */ /* 0x0001e20000100a00 */
[----:B-1----:R-:W-:-:S03]  /*280c0*/  IMAD.MOV.U32 R8, RZ, RZ, 0x47565b8b ;  /* 0x47565b8bff087424 */ /* 0x002fc600078e00ff */
[----:B------:R1:W-:Y:S01]  /*280d0*/  STL.64 [R1+0x1050], R10 ;  /* 0x0010500a01007387 */ /* 0x0003e20000100a00 */
[----:B------:R-:W-:Y:S02]  /*280e0*/  IMAD.MOV.U32 R9, RZ, RZ, 0x404290e4 ;  /* 0x404290e4ff097424 */ /* 0x000fe400078e00ff */
[----:B--2---:R-:W-:Y:S01]  /*280f0*/  IMAD.MOV.U32 R16, RZ, RZ, -0x493b40ef ;  /* 0xb6c4bf11ff107424 */ /* 0x004fe200078e00ff */
[----:B------:R2:W-:Y:S01]  /*28100*/  STL.64 [R1+0x1098], R24 ;  /* 0x0010981801007387 */ /* 0x0005e20000100a00 */
[----:B------:R-:W-:Y:S01]  /*28110*/  IMAD.MOV.U32 R17, RZ, RZ, 0x3e0cf9b8 ;  /* 0x3e0cf9b8ff117424 */ /* 0x000fe200078e00ff */
[----:B0-----:R-:W-:Y:S01]  /*28120*/  MOV R14, 0xbeb59bed ;  /* 0xbeb59bed000e7802 */ /* 0x001fe20000000f00 */
[----:B------:R-:W-:Y:S01]  /*28130*/  IMAD.MOV.U32 R15, RZ, RZ, -0x3fb5d9d3 ;  /* 0xc04a262dff0f7424 */ /* 0x000fe200078e00ff */
[----:B------:R0:W-:Y:S01]  /*28140*/  STL.64 [R1+0xfd0], R18 ;  /* 0x000fd01201007387 */ /* 0x0001e20000100a00 */
[----:B-1----:R-:W-:Y:S01]  /*28150*/  IMAD.MOV.U32 R10, RZ, RZ, -0x22008eaf ;  /* 0xddff7151ff0a7424 */ /* 0x002fe200078e00ff */
[----:B------:R-:W-:-:S02]  /*28160*/  MOV R11, 0x4040877f ;  /* 0x4040877f000b7802 */ /* 0x000fc40000000f00 */
[----:B------:R1:W-:Y:S01]  /*28170*/  STL.64 [R1+0xff0], R20 ;  /* 0x000ff01401007387 */ /* 0x0003e20000100a00 */
[----:B--2---:R-:W-:Y:S01]  /*28180*/  IMAD.MOV.U32 R24, RZ, RZ, 0x4ab1cf11 ;  /* 0x4ab1cf11ff187424 */ /* 0x004fe200078e00ff */
[----:B------:R-:W-:Y:S02]  /*28190*/  MOV R25, 0xbfc04177 ;  /* 0xbfc0417700197802 */ /* 0x000fe40000000f00 */
[----:B------:R2:W-:Y:S04]  /*281a0*/  STL.64 [R1+0x1058], R12 ;  /* 0x0010580c01007387 */ /* 0x0005e80000100a00 */
[----:B------:R3:W-:Y:S01]  /*281b0*/  STL.64 [R1+0x1060], R6 ;  /* 0x0010600601007387 */ /* 0x0007e20000100a00 */
[----:B0-----:R-:W-:Y:S01]  /*281c0*/  MOV R18, 0x18f65fc2 ;  /* 0x18f65fc200127802 */ /* 0x001fe20000000f00 */
[----:B------:R-:W-:-:S02]  /*281d0*/  IMAD.MOV.U32 R19, RZ, RZ, -0x4063546b ;  /* 0xbf9cab95ff137424 */ /* 0x000fc400078e00ff */
[----:B-1----:R-:W-:Y:S01]  /*281e0*/  IMAD.MOV.U32 R20, RZ, RZ, -0x6e766f2a ;  /* 0x918990d6ff147424 */ /* 0x002fe200078e00ff */
[----:B------:R-:W-:Y:S01]  /*281f0*/  MOV R21, 0x3f5b22fa ;  /* 0x3f5b22fa00157802 */ /* 0x000fe20000000f00 */
[----:B------:R0:W-:Y:S01]  /*28200*/  STL.64 [R1+0x1078], R8 ;  /* 0x0010780801007387 */ /* 0x0001e20000100a00 */
[----:B--2---:R-:W-:Y:S01]  /*28210*/  IMAD.MOV.U32 R12, RZ, RZ, -0x68fb0aa9 ;  /* 0x9704f557ff0c7424 */ /* 0x004fe200078e00ff */
[----:B------:R-:W-:Y:S02]  /*28220*/  MOV R13, 0x4034e300 ;  /* 0x4034e300000d7802 */ /* 0x000fe40000000f00 */
[----:B------:R1:W-:Y:S01]  /*28230*/  STL.64 [R1+0x1018], R16 ;  /* 0x0010181001007387 */ /* 0x0003e20000100a00 */
[----:B---3--:R-:W-:Y:S02]  /*28240*/  IMAD.MOV.U32 R6, RZ, RZ, -0x7db2eaba ;  /* 0x824d1546ff067424 */ /* 0x008fe400078e00ff */
[----:B------:R-:W-:Y:S01]  /*28250*/  IMAD.MOV.U32 R7, RZ, RZ, -0x3fdbe89a ;  /* 0xc0241766ff077424 */ /* 0x000fe200078e00ff */
[----:B------:R2:W-:Y:S01]  /*28260*/  STL.64 [R1+0x1080], R14 ;  /* 0x0010800e01007387 */ /* 0x0005e20000100a00 */
[----:B0-----:R-:W-:-:S03]  /*28270*/  MOV R8, 0x96c95635 ;  /* 0x96c9563500087802 */ /* 0x001fc60000000f00 */
[----:B------:R0:W-:Y:S01]  /*28280*/  STL.64 [R1+0x1088], R10 ;  /* 0x0010880a01007387 */ /* 0x0001e20000100a00 */
[----:B------:R-:W-:Y:S01]  /*28290*/  IMAD.MOV.U32 R9, RZ, RZ, -0x4116555b ;  /* 0xbee9aaa5ff097424 */ /* 0x000fe200078e00ff */
[----:B-1----:R-:W-:Y:S01]  /*282a0*/  MOV R16, 0x4df23f8f ;  /* 0x4df23f8f00107802 */ /* 0x002fe20000000f00 */
[----:B------:R-:W-:Y:S01]  /*282b0*/  IMAD.MOV.U32 R17, RZ, RZ, -0x3fcee326 ;  /* 0xc0311cdaff117424 */ /* 0x000fe200078e00ff */
[----:B------:R1:W-:Y:S01]  /*282c0*/  STL.64 [R1+0x10e8], R24 ;  /* 0x0010e81801007387 */ /* 0x0003e20000100a00 */
[----:B--2---:R-:W-:Y:S01]  /*282d0*/  MOV R14, 0x8666bb37 ;  /* 0x8666bb37000e7802 */ /* 0x004fe20000000f00 */
[----:B------:R-:W-:Y:S02]  /*282e0*/  IMAD.MOV.U32 R15, RZ, RZ, 0x3ff6ed4d ;  /* 0x3ff6ed4dff0f7424 */ /* 0x000fe400078e00ff */
[----:B------:R2:W-:Y:S01]  /*282f0*/  STL.64 [R1+0x1020], R18 ;  /* 0x0010201201007387 */ /* 0x0005e20000100a00 */
[----:B0-----:R-:W-:Y:S01]  /*28300*/  IMAD.MOV.U32 R10, RZ, RZ, -0x1c0ba3cb ;  /* 0xe3f45c35ff0a7424 */ /* 0x001fe200078e00ff */
[----:B------:R-:W-:-:S02]  /*28310*/  MOV R11, 0x3e7327d0 ;  /* 0x3e7327d0000b7802 */ /* 0x000fc40000000f00 */
[----:B------:R0:W-:Y:S01]  /*28320*/  STL.64 [R1+0x1040], R20 ;  /* 0x0010401401007387 */ /* 0x0001e20000100a00 */
[----:B-1----:R-:W-:-:S03]  /*28330*/  IMAD.MOV.U32 R24, RZ, RZ, 0x2c414c0d ;  /* 0x2c414c0dff187424 */ /* 0x002fc600078e00ff */
[----:B------:R1:W-:Y:S01]  /*28340*/  STL.64 [R1+0x10a0], R12 ;  /* 0x0010a00c01007387 */ /* 0x0003e20000100a00 */
[----:B------:R-:W-:-:S03]  /*28350*/  IMAD.MOV.U32 R25, RZ, RZ, -0x3f9c665b ;  /* 0xc06399a5ff197424 */ /* 0x000fc600078e00ff */
[----:B------:R3:W-:Y:S01]  /*28360*/  STL.64 [R1+0x10a8], R6 ;  /* 0x0010a80601007387 */ /* 0x0007e20000100a00 */
[----:B--2---:R-:W-:Y:S01]  /*28370*/  IMAD.MOV.U32 R18, RZ, RZ, -0x568a9fde ;  /* 0xa9756022ff127424 */ /* 0x004fe200078e00ff */
        /* <DEDUP_REMOVED lines=13> */
[----:B-1----:R-:W-:Y:S01]  /*28450*/  IMAD.MOV.U32 R16, RZ, RZ, -0x645f7a03 ;  /* 0x9ba085fdff107424 */ /* 0x002fe200078e00ff */
[----:B------:R-:W-:Y:S01]  /*28460*/  MOV R17, 0x40104edc ;  /* 0x40104edc00117802 */ /* 0x000fe20000000f00 */
[----:B------:R0:W-:Y:S01]  /*28470*/  STL.64 [R1+0x1138], R24 ;  /* 0x0011381801007387 */ /* 0x0001e20000100a00 */
[----:B--2---:R-:W-:Y:S01]  /*28480*/  IMAD.MOV.U32 R14, RZ, RZ, -0x759a0054 ;  /* 0x8a65ffacff0e7424 */ /* 0x004fe200078e00ff */
[----:B------:R-:W-:Y:S02]  /*28490*/  MOV R15, 0xbf97d529 ;  /* 0xbf97d529000f7802 */ /* 0x000fe40000000f00 */
[----:B------:R1:W-:Y:S01]  /*284a0*/  STL.64 [R1+0x1070], R18 ;  /* 0x0010701201007387 */ /* 0x0003e20000100a00 */
[----:B---3--:R-:W-:Y:S01]  /*284b0*/  IMAD.MOV.U32 R10, RZ, RZ, 0x7e2fe4f3 ;  /* 0x7e2fe4f3ff0a7424 */ /* 0x008fe200078e00ff */
[----:B------:R-:W-:-:S02]  /*284c0*/  MOV R11, 0xbf5e04a5 ;  /* 0xbf5e04a5000b7802 */ /* 0x000fc40000000f00 */
[----:B------:R2:W-:Y:S04]  /*284d0*/  STL.64 [R1+0x1090], R20 ;  /* 0x0010901401007387 */ /* 0x0005e80000100a00 */
[----:B------:R3:W-:Y:S01]  /*284e0*/  STL.64 [R1+0x10d8], R12 ;  /* 0x0010d80c01007387 */ /* 0x0007e20000100a00 */
[----:B0-----:R-:W-:Y:S01]  /*284f0*/  MOV R24, 0x205f94ff ;  /* 0x205f94ff00187802 */ /* 0x001fe20000000f00 */
[----:B------:R-:W-:Y:S02]  /*28500*/  IMAD.MOV.U32 R25, RZ, RZ, 0x3eaf6148 ;  /* 0x3eaf6148ff197424 */ /* 0x000fe400078e00ff */
[----:B------:R0:W-:Y:S01]  /*28510*/  STL.64 [R1+0x10f0], R6 ;  /* 0x0010f00601007387 */ /* 0x0001e20000100a00 */
[----:B-1----:R-:W-:Y:S02]  /*28520*/  IMAD.MOV.U32 R18, RZ, RZ, 0x1cae7f61 ;  /* 0x1cae7f61ff127424 */ /* 0x002fe400078e00ff */
[----:B------:R-:W-:Y:S01]  /*28530*/  IMAD.MOV.U32 R19, RZ, RZ, -0x3ff435ee ;  /* 0xc00bca12ff137424 */ /* 0x000fe200078e00ff */
[----:B--2---:R-:W-:Y:S01]  /*28540*/  MOV R20, 0xeafd4576 ;  /* 0xeafd457600147802 */ /* 0x004fe20000000f00 */
[----:B------:R-:W-:Y:S01]  /*28550*/  IMAD.MOV.U32 R21, RZ, RZ, 0x3fd5d504 ;  /* 0x3fd5d504ff157424 */ /* 0x000fe200078e00ff */
[----:B------:R1:W-:Y:S01]  /*28560*/  STL.64 [R1+0x10f8], R8 ;  /* 0x0010f80801007387 */ /* 0x0003e20000100a00 */
[----:B---3--:R-:W-:-:S02]  /*28570*/  IMAD.MOV.U32 R12, RZ, RZ, -0x50d8d6c ;  /* 0xfaf27294ff0c7424 */ /* 0x008fc400078e00ff */
[----:B------:R-:W-:Y:S01]  /*28580*/  IMAD.MOV.U32 R13, RZ, RZ, 0x3f53d694 ;  /* 0x3f53d694ff0d7424 */ /* 0x000fe200078e00ff */
[----:B------:R2:W-:Y:S01]  /*28590*/  STL.64 [R1+0x10b8], R16 ;  /* 0x0010b81001007387 */ /* 0x0005e20000100a00 */
[----:B0-----:R-:W-:Y:S01]  /*285a0*/  MOV R6, 0x90a5dfd6 ;  /* 0x90a5dfd600067802 */ /* 0x001fe20000000f00 */
[----:B------:R-:W-:Y:S02]  /*285b0*/  IMAD.MOV.U32 R7, RZ, RZ, -0x40c6205e ;  /* 0xbf39dfa2ff077424 */ /* 0x000fe400078e00ff */
[----:B------:R0:W-:Y:S01]  /*285c0*/  STL.64 [R1+0x1100], R14 ;  /* 0x0011000e01007387 */ /* 0x0001e20000100a00 */
[----:B-1----:R-:W-:-:S03]  /*285d0*/  MOV R8, 0xd7d0b401 ;  /* 0xd7d0b40100087802 */ /* 0x002fc60000000f00 */
[----:B------:R1:W-:Y:S01]  /*285e0*/  STL.64 [R1+0x1118], R10 ;  /* 0x0011180a01007387 */ /* 0x0003e20000100a00 */
[----:B------:R-:W-:Y:S02]  /*285f0*/  IMAD.MOV.U32 R9, RZ, RZ, 0x406086f7 ;  /* 0x406086f7ff097424 */ /* 0x000fe400078e00ff */
[----:B--2---:R-:W-:Y:S01]  /*28600*/  IMAD.MOV.U32 R16, RZ, RZ, 0x72284d2c ;  /* 0x72284d2cff107424 */ /* 0x004fe200078e00ff */
[----:B------:R2:W-:Y:S01]  /*28610*/  STL.64 [R1+0x1188], R24 ;  /* 0x0011881801007387 */ /* 0x0005e20000100a00 */
[----:B------:R-:W-:Y:S02]  /*28620*/  IMAD.MOV.U32 R17, RZ, RZ, 0x3f807746 ;  /* 0x3f807746ff117424 */ /* 0x000fe400078e00ff */
[----:B0-----:R-:W-:Y:S01]  /*28630*/  IMAD.MOV.U32 R14, RZ, RZ, -0x2cfd698c ;  /* 0xd3029674ff0e7424 */ /* 0x001fe200078e00ff */
[----:B------:R-:W-:Y:S01]  /*28640*/  MOV R15, 0x3f8c0b02 ;  /* 0x3f8c0b02000f7802 */ /* 0x000fe20000000f00 */
[----:B------:R0:W-:Y:S01]  /*28650*/  STL.64 [R1+0x10c0], R18 ;  /* 0x0010c01201007387 */ /* 0x0001e20000100a00 */
[----:B-1----:R-:W-:-:S02]  /*28660*/  IMAD.MOV.U32 R10, RZ, RZ, -0x267437c0 ;  /* 0xd98bc840ff0a7424 */ /* 0x002fc400078e00ff */
        /* <DEDUP_REMOVED lines=8> */
[----:B-1----:R-:W-:Y:S01]  /*286f0*/  IMAD.MOV.U32 R20, RZ, RZ, 0x311f1460 ;  /* 0x311f1460ff147424 */ /* 0x002fe200078e00ff */
        /* <DEDUP_REMOVED lines=12> */
[----:B------:R-:W-:Y:S01]  /*287c0*/  IMAD.MOV.U32 R17, RZ, RZ, 0x4062469e ;  /* 0x4062469eff117424 */ /* 0x000fe200078e00ff */
[----:B------:R2:W-:Y:S01]  /*287d0*/  STL.64 [R1+0x11d8], R24 ;  /* 0x0011d81801007387 */ /* 0x0005e20000100a00 */
[----:B0-----:R-:W-:Y:S01]  /*287e0*/  IMAD.MOV.U32 R14, RZ, RZ, -0x7f6a3542 ;  /* 0x8095cabeff0e7424 */ /* 0x001fe200078e00ff */
[----:B------:R-:W-:Y:S02]  /*287f0*/  MOV R15, 0xc0191622 ;  /* 0xc0191622000f7802 */ /* 0x000fe40000000f00 */
[----:B------:R0:W-:Y:S01]  /*28800*/  STL.64 [R1+0x1110], R18 ;  /* 0x0011101201007387 */ /* 0x0001e20000100a00 */
[----:B-1----:R-:W-:-:S02]  /*28810*/  IMAD.MOV.U32 R10, RZ, RZ, -0x6406ef78 ;  /* 0x9bf91088ff0a7424 */ /* 0x002fc400078e00ff */
[----:B------:R-:W-:Y:S01]  /*28820*/  IMAD.MOV.U32 R11, RZ, RZ, 0x401477b4 ;  /* 0x401477b4ff0b7424 */ /* 0x000fe200078e00ff */
[----:B------:R1:W-:Y:S01]  /*28830*/  STL.64 [R1+0x1130], R20 ;  /* 0x0011301401007387 */ /* 0x0003e20000100a00 */
[----:B--2---:R-:W-:-:S03]  /*28840*/  IMAD.MOV.U32 R24, RZ, RZ, -0x22ea8a14 ;  /* 0xdd1575ecff187424 */ /* 0x004fc600078e00ff */
[----:B------:R2:W-:Y:S01]  /*28850*/  STL.64 [R1+0x1168], R12 ;  /* 0x0011680c01007387 */ /* 0x0005e20000100a00 */
[----:B------:R-:W-:Y:S02]  /*28860*/  IMAD.MOV.U32 R25, RZ, RZ, 0x407462ac ;  /* 0x407462acff197424 */ /* 0x000fe400078e00ff */
[----:B0-----:R-:W-:Y:S01]  /*28870*/  IMAD.MOV.U32 R18, RZ, RZ, -0x35f17898 ;  /* 0xca0e8768ff127424 */ /* 0x001fe200078e00ff */
[----:B------:R0:W-:Y:S01]  /*28880*/  STL.64 [R1+0x1170], R6 ;  /* 0x0011700601007387 */ /* 0x0001e20000100a00 */
[----:B------:R-:W-:Y:S01]  /*28890*/  MOV R19, 0xc0541765 ;  /* 0xc054176500137802 */ /* 0x000fe20000000f00 */
[----:B-1----:R-:W-:Y:S02]  /*288a0*/  IMAD.MOV.U32 R20, RZ, RZ, 0x217aa43e ;  /* 0x217aa43eff147424 */ /* 0x002fe400078e00ff */
        /* <DEDUP_REMOVED lines=8> */
[----:B-1----:R-:W-:-:S03]  /*28930*/  IMAD.MOV.U32 R8, RZ, RZ, 0xeaf4767 ;  /* 0x0eaf4767ff087424 */ /* 0x002fc600078e00ff */
[----:B------:R1:W-:Y:S01]  /*28940*/  STL.64 [R1+0x1198], R10 ;  /* 0x0011980a01007387 */ /* 0x0003e20000100a00 */
[----:B------:R-:W-:Y:S01]  /*28950*/  MOV R9, 0x3fc49518 ;  /* 0x3fc4951800097802 */ /* 0x000fe20000000f00 */
[----:B--2---:R-:W-:Y:S01]  /*28960*/  IMAD.MOV.U32 R16, RZ, RZ, 0x3c3db77e ;  /* 0x3c3db77eff107424 */ /* 0x004fe200078e00ff */
[----:B------:R-:W-:Y:S01]  /*28970*/  MOV R17, 0xbe354360 ;  /* 0xbe35436000117802 */ /* 0x000fe20000000f00 */
[----:B------:R2:W-:Y:S01]  /*28980*/  STL.64 [R1+0x1228], R24 ;  /* 0x0012281801007387 */ /* 0x0005e20000100a00 */
[----:B0-----:R-:W-:Y:S02]  /*28990*/  IMAD.MOV.U32 R14, RZ, RZ, 0x79502d77 ;  /* 0x79502d77ff0e7424 */ /* 0x001fe400078e00ff */
[----:B------:R-:W-:Y:S01]  /*289a0*/  IMAD.MOV.U32 R15, RZ, RZ, -0x41a5713b ;  /* 0xbe5a8ec5ff0f7424 */ /* 0x000fe200078e00ff */
[----:B------:R0:W-:Y:S01]  /*289b0*/  STL.64 [R1+0x1160], R18 ;  /* 0x0011601201007387 */ /* 0x0001e20000100a00 */
[----:B-1----:R-:W-:Y:S02]  /*289c0*/  IMAD.MOV.U32 R10, RZ, RZ, -0x1383e024 ;  /* 0xec7c1fdcff0a7424 */ /* 0x002fe400078e00ff */
[----:B------:R-:W-:Y:S01]  /*289d0*/  IMAD.MOV.U32 R11, RZ, RZ, -0x407c9847 ;  /* 0xbf8367b9ff0b7424 */ /* 0x000fe200078e00ff */
        /* <DEDUP_REMOVED lines=11> */
[----:B------:R-:W-:Y:S02]  /*28a90*/  IMAD.MOV.U32 R13, RZ, RZ, 0x3edaed56 ;  /* 0x3edaed56ff0d7424 */ /* 0x000fe400078e00ff */
        /* <DEDUP_REMOVED lines=9> */
[----:B------:R-:W-:Y:S02]  /*28b30*/  IMAD.MOV.U32 R17, RZ, RZ, 0x406a8563 ;  /* 0x406a8563ff117424 */ /* 0x000fe400078e00ff */
[----:B--2---:R-:W-:Y:S01]  /*28b40*/  IMAD.MOV.U32 R14, RZ, RZ, 0x4564ae7d ;  /* 0x4564ae7dff0e7424 */ /* 0x004fe200078e00ff */
[----:B------:R1:W-:Y:S01]  /*28b50*/  STL.64 [R1+0x11b0], R18 ;  /* 0x0011b01201007387 */ /* 0x0003e20000100a00 */
[----:B------:R-:W-:Y:S01]  /*28b60*/  IMAD.MOV.U32 R15, RZ, RZ, 0x4086d9ba ;  /* 0x4086d9baff0f7424 */ /* 0x000fe200078e00ff */
[----:B---3--:R-:W-:Y:S01]  /*28b70*/  MOV R10, 0x233f801a ;  /* 0x233f801a000a7802 */ /* 0x008fe20000000f00 */
[----:B------:R-:W-:Y:S01]  /*28b80*/  IMAD.MOV.U32 R11, RZ, RZ, -0x3f81ddca ;  /* 0xc07e2236ff0b7424 */ /* 0x000fe200078e00ff */
[----:B------:R2:W-:Y:S01]  /*28b90*/  STL.64 [R1+0x11d0], R20 ;  /* 0x0011d01401007387 */ /* 0x0005e20000100a00 */
[----:B0-----:R-:W-:-:S03]  /*28ba0*/  IMAD.MOV.U32 R24, RZ, RZ, 0x6f39f917 ;  /* 0x6f39f917ff187424 */ /* 0x001fc600078e00ff */
[----:B------:R0:W-:Y:S01]  /*28bb0*/  STL.64 [R1+0x11e8], R12 ;  /* 0x0011e80c01007387 */ /* 0x0001e20000100a00 */
[----:B------:R-:W-:Y:S02]  /*28bc0*/  MOV R25, 0x40a1211c ;  /* 0x40a1211c00197802 */ /* 0x000fe40000000f00 */
[----:B-1----:R-:W-:Y:S01]  /*28bd0*/  MOV R18, 0xd2755202 ;  /* 0xd275520200127802 */ /* 0x002fe20000000f00 */
[----:B------:R1:W-:Y:S01]  /*28be0*/  STL.64 [R1+0x11f0], R6 ;  /* 0x0011f00601007387 */ /* 0x0003e20000100a00 */
[----:B------:R-:W-:-:S03]  /*28bf0*/  IMAD.MOV.U32 R19, RZ, RZ, 0x402a3739 ;  /* 0x402a3739ff137424 */ /* 0x000fc600078e00ff */
[----:B------:R3:W-:Y:S01]  /*28c00*/  STL.64 [R1+0x1208], R8 ;  /* 0x0012080801007387 */ /* 0x0007e20000100a00 */
[----:B--2---:R-:W-:Y:S01]  /*28c10*/  IMAD.MOV.U32 R20, RZ, RZ, -0x2d3698eb ;  /* 0xd2c96715ff147424 */ /* 0x004fe200078e00ff */
[----:B------:R-:W-:Y:S02]  /*28c20*/  MOV R21, 0xbf9d8244 ;  /* 0xbf9d824400157802 */ /* 0x000fe40000000f00 */
[----:B0-----:R-:W-:Y:S01]  /*28c30*/  MOV R12, 0x60bc3e58 ;  /* 0x60bc3e58000c7802 */ /* 0x001fe20000000f00 */
[----:B------:R-:W-:Y:S01]  /*28c40*/  IMAD.MOV.U32 R13, RZ, RZ, -0x3f8a81b5 ;  /* 0xc0757e4bff0d7424 */ /* 0x000fe200078e00ff */
[----:B------:R0:W-:Y:S01]  /*28c50*/  STL.64 [R1+0x11f8], R16 ;  /* 0x0011f81001007387 */ /* 0x0001e20000100a00 */
[----:B-1----:R-:W-:Y:S01]  /*28c60*/  IMAD.MOV.U32 R6, RZ, RZ, 0x482a6b51 ;  /* 0x482a6b51ff067424 */ /* 0x002fe200078e00ff */
[----:B------:R-:W-:Y:S02]  /*28c70*/  MOV R7, 0x40657e76 ;  /* 0x40657e7600077802 */ /* 0x000fe40000000f00 */
[----:B------:R1:W-:Y:S01]  /*28c80*/  STL.64 [R1+0x1210], R14 ;  /* 0x0012100e01007387 */ /* 0x0003e20000100a00 */
[----:B---3--:R-:W-:-:S03]  /*28c90*/  IMAD.MOV.U32 R8, RZ, RZ, -0x55d2c28c ;  /* 0xaa2d3d74ff087424 */ /* 0x008fc600078e00ff */
[----:B------:R2:W-:Y:S01]  /*28ca0*/  STL.64 [R1+0x1218], R10 ;  /* 0x0012180a01007387 */ /* 0x0005e20000100a00 */
[----:B------:R-:W-:Y:S01]  /*28cb0*/  IMAD.MOV.U32 R9, RZ, RZ, 0x3f226665 ;  /* 0x3f226665ff097424 */ /* 0x000fe200078e00ff */
[----:B0-----:R-:W-:Y:S01]  /*28cc0*/  MOV R16, 0x549f7d79 ;  /* 0x549f7d7900107802 */ /* 0x001fe20000000f00 */
[----:B------:R-:W-:Y:S01]  /*28cd0*/  IMAD.MOV.U32 R17, RZ, RZ, -0x3fad2f66 ;  /* 0xc052d09aff117424 */ /* 0x000fe200078e00ff */
[----:B------:R0:W-:Y:S01]  /*28ce0*/  STL.64 [R1+0x12c8], R24 ;  /* 0x0012c81801007387 */ /* 0x0001e20000100a00 */
[----:B-1----:R-:W-:Y:S02]  /*28cf0*/  IMAD.MOV.U32 R14, RZ, RZ, -0x58855efb ;  /* 0xa77aa105ff0e7424 */ /* 0x002fe400078e00ff */
[----:B------:R-:W-:Y:S01]  /*28d00*/  IMAD.MOV.U32 R15, RZ, RZ, -0x3fc38d70 ;  /* 0xc03c7290ff0f7424 */ /* 0x000fe200078e00ff */
[----:B------:R1:W-:Y:S01]  /*28d10*/  STL.64 [R1+0x1200], R18 ;  /* 0x0012001201007387 */ /* 0x0003e20000100a00 */
[----:B--2---:R-:W-:Y:S01]  /*28d20*/  MOV R10, 0xe94c0d42 ;  /* 0xe94c0d42000a7802 */ /* 0x004fe20000000f00 */
[----:B------:R-:W-:-:S02]  /*28d30*/  IMAD.MOV.U32 R11, RZ, RZ, -0x415673e2 ;  /* 0xbea98c1eff0b7424 */ /* 0x000fc400078e00ff */
[----:B------:R2:W-:Y:S01]  /*28d40*/  STL.64 [R1+0x1220], R20 ;  /* 0x0012201401007387 */ /* 0x0005e20000100a00 */
[----:B0-----:R-:W-:-:S03]  /*28d50*/  DMUL R24, R26, R28 ;  /* 0x0000001c1a187228 */ /* 0x001fc60000000000 */
[----:B------:R0:W-:Y:S04]  /*28d60*/  STL.64 [R1+0x1230], R12 ;  /* 0x0012300c01007387 */ /* 0x0001e80000100a00 */
[----:B------:R3:W-:Y:S01]  /*28d70*/  STL.64 [R1+0x1238], R6 ;  /* 0x0012380601007387 */ /* 0x0007e20000100a00 */
[----:B-1----:R-:W-:Y:S01]  /*28d80*/  IMAD.MOV.U32 R18, RZ, RZ, -0x3cdc45bc ;  /* 0xc323ba44ff127424 */ /* 0x002fe200078e00ff */
[----:B------:R-:W-:Y:S01]  /*28d90*/  MOV R19, 0x4050a142 ;  /* 0x4050a14200137802 */ /* 0x000fe20000000f00 */
[----:B------:R-:W-:Y:S01]  /*28da0*/  DFMA R30, -R2, R24, R26 ;  /* 0x00000018021e722b */ /* 0x000fe2000000011a */
[----:B------:R1:W-:Y:S01]  /*28db0*/  STL.64 [R1+0x1240], R8 ;  /* 0x0012400801007387 */ /* 0x0003e20000100a00 */
[----:B--2---:R-:W-:Y:S02]  /*28dc0*/  IMAD.MOV.U32 R20, RZ, RZ, 0x69db732d ;  /* 0x69db732dff147424 */ /* 0x004fe400078e00ff */
[----:B------:R-:W-:Y:S01]  /*28dd0*/  IMAD.MOV.U32 R21, RZ, RZ, -0x3fe1ee0d ;  /* 0xc01e11f3ff157424 */ /* 0x000fe200078e00ff */
[----:B0-----:R-:W-:Y:S01]  /*28de0*/  MOV R13, 0x40231498 ;  /* 0x40231498000d7802 */ /* 0x001fe20000000f00 */
[----:B------:R-:W-:Y:S01]  /*28df0*/  IMAD.MOV.U32 R12, RZ, RZ, 0x33c28106 ;  /* 0x33c28106ff0c7424 */ /* 0x000fe200078e00ff */
[----:B------:R0:W-:Y:S01]  /*28e00*/  STL.64 [R1+0x1248], R16 ;  /* 0x0012481001007387 */ /* 0x0001e20000100a00 */
[----:B------:R-:W-:Y:S01]  /*28e10*/  DFMA R24, R28, R30, R24 ;  /* 0x0000001e1c18722b */ /* 0x000fe20000000018 */
[----:B---3--:R-:W-:Y:S01]  /*28e20*/  IMAD.MOV.U32 R6, RZ, RZ, 0x413bd03 ;  /* 0x0413bd03ff067424 */ /* 0x008fe200078e00ff */
[----:B------:R-:W-:Y:S01]  /*28e30*/  MOV R7, 0xbe9f47ea ;  /* 0xbe9f47ea00077802 */ /* 0x000fe20000000f00 */
[----:B------:R2:W-:Y:S01]  /*28e40*/  STL.64 [R1+0x1258], R14 ;  /* 0x0012580e01007387 */ /* 0x0005e20000100a00 */
[----:B------:R-:W-:Y:S01]  /*28e50*/  MOV R28, 0xa04b635e ;  /* 0xa04b635e001c7802 */ /* 0x000fe20000000f00 */
[----:B-1----:R-:W-:-:S02]  /*28e60*/  IMAD.MOV.U32 R8, RZ, RZ, 0x38dc7845 ;  /* 0x38dc7845ff087424 */ /* 0x002fc400078e00ff */
[----:B------:R1:W-:Y:S01]  /*28e70*/  STL.64 [R1+0x1260], R10 ;  /* 0x0012600a01007387 */ /* 0x0003e20000100a00 */
[----:B------:R-:W-:Y:S02]  /*28e80*/  IMAD.MOV.U32 R9, RZ, RZ, -0x40163402 ;  /* 0xbfe9cbfeff097424 */ /* 0x000fe400078e00ff */
[----:B------:R-:W-:Y:S01]  /*28e90*/  IMAD.MOV.U32 R29, RZ, RZ, 0x3fdf284b ;  /* 0x3fdf284bff1d7424 */ /* 0x000fe200078e00ff */
[----:B0-----:R-:W-:Y:S01]  /*28ea0*/  MOV R17, 0xbfcaae9f ;  /* 0xbfcaae9f00117802 */ /* 0x001fe20000000f00 */
[----:B------:R-:W-:Y:S01]  /*28eb0*/  IMAD.MOV.U32 R16, RZ, RZ, -0x5af264f2 ;  /* 0xa50d9b0eff107424 */ /* 0x000fe200078e00ff */
[----:B------:R0:W-:Y:S01]  /*28ec0*/  STL.64 [R1+0x1250], R18 ;  /* 0x0012501201007387 */ /* 0x0001e20000100a00 */
[----:B------:R-:W-:Y:S01]  /*28ed0*/  FFMA R0, RZ, R3, R25 ;  /* 0x00000003ff007223 */ /* 0x000fe20000000019 */
[----:B--2---:R-:W-:Y:S01]  /*28ee0*/  MOV R14, 0x8abda2e3 ;  /* 0x8abda2e3000e7802 */ /* 0x004fe20000000f00 */
[----:B------:R-:W-:Y:S01]  /*28ef0*/  IMAD.MOV.U32 R15, RZ, RZ, 0x3fe2b6ed ;  /* 0x3fe2b6edff0f7424 */ /* 0x000fe200078e00ff */
[----:B------:R2:W-:Y:S01]  /*28f00*/  STL.64 [R1+0x1268], R12 ;  /* 0x0012680c01007387 */ /* 0x0005e20000100a00 */
[----:B-1----:R-:W-:Y:S01]  /*28f10*/  MOV R10, 0x970da277 ;  /* 0x970da277000a7802 */ /* 0x002fe20000000f00 */
[----:B------:R-:W-:-:S02]  /*28f20*/  IMAD.MOV.U32 R11, RZ, RZ, 0x3faa1cba ;  /* 0x3faa1cbaff0b7424 */ /* 0x000fc400078e00ff */
[----:B------:R1:W-:Y:S01]  /*28f30*/  STL.64 [R1+0x1270], R20 ;  /* 0x0012701401007387 */ /* 0x0003e20000100a00 */
[----:B------:R-:W-:-:S03]  /*28f40*/  FSETP.GT.AND P0, PT, |R0|, 1.469367938527859385e-39, PT ;  /* 0x001000000000780b */ /* 0x000fc60003f04200 */
[----:B------:R3:W-:Y:S01]  /*28f50*/  STL.64 [R1+0x1280], R6 ;  /* 0x0012800601007387 */ /* 0x0007e20000100a00 */
[----:B0-----:R-:W-:Y:S02]  /*28f60*/  IMAD.MOV.U32 R18, RZ, RZ, 0x30c9aff6 ;  /* 0x30c9aff6ff127424 */ /* 0x001fe400078e00ff */
[----:B------:R-:W-:Y:S01]  /*28f70*/  IMAD.MOV.U32 R19, RZ, RZ, 0x3f235a96 ;  /* 0x3f235a96ff137424 */ /* 0x000fe200078e00ff */
[----:B------:R0:W-:Y:S01]  /*28f80*/  STL.64 [R1+0x1288], R8 ;  /* 0x0012880801007387 */ /* 0x0001e20000100a00 */
[----:B--2---:R-:W-:Y:S01]  /*28f90*/  IMAD.MOV.U32 R12, RZ, RZ, 0x4f19f2c4 ;  /* 0x4f19f2c4ff0c7424 */ /* 0x004fe200078e00ff */
[----:B------:R-:W-:Y:S02]  /*28fa0*/  MOV R13, 0xbfa0ee0f ;  /* 0xbfa0ee0f000d7802 */ /* 0x000fe40000000f00 */
[----:B-1----:R-:W-:Y:S01]  /*28fb0*/  MOV R20, 0x7d9b7a22 ;  /* 0x7d9b7a2200147802 */ /* 0x002fe20000000f00 */
[----:B------:R-:W-:Y:S01]  /*28fc0*/  IMAD.MOV.U32 R21, RZ, RZ, -0x3f71133b ;  /* 0xc08eecc5ff157424 */ /* 0x000fe200078e00ff */
[----:B------:R1:W-:Y:S01]  /*28fd0*/  STL.64 [R1+0x1290], R14 ;  /* 0x0012900e01007387 */ /* 0x0003e20000100a00 */
[----:B---3--:R-:W-:-:S02]  /*28fe0*/  IMAD.MOV.U32 R6, RZ, RZ, 0x3f907c55 ;  /* 0x3f907c55ff067424 */ /* 0x008fc400078e00ff */
[----:B------:R-:W-:Y:S01]  /*28ff0*/  IMAD.MOV.U32 R7, RZ, RZ, 0x3f8ef19b ;  /* 0x3f8ef19bff077424 */ /* 0x000fe200078e00ff */
[----:B------:R2:W-:Y:S01]  /*29000*/  STL.64 [R1+0x1298], R16 ;  /* 0x0012981001007387 */ /* 0x0005e20000100a00 */
[----:B0-----:R-:W-:Y:S02]  /*29010*/  IMAD.MOV.U32 R8, RZ, RZ, 0x495b65de ;  /* 0x495b65deff087424 */ /* 0x001fe400078e00ff */
[----:B------:R-:W-:Y:S01]  /*29020*/  IMAD.MOV.U32 R9, RZ, RZ, -0x3f61de91 ;  /* 0xc09e216fff097424 */ /* 0x000fe200078e00ff */
[----:B------:R0:W-:Y:S01]  /*29030*/  STL.64 [R1+0x12a8], R10 ;  /* 0x0012a80a01007387 */ /* 0x0001e20000100a00 */
[----:B-1----:R-:W-:Y:S01]  /*29040*/  MOV R14, 0xbdff74b9 ;  /* 0xbdff74b9000e7802 */ /* 0x002fe20000000f00 */
[----:B------:R-:W-:Y:S02]  /*29050*/  IMAD.MOV.U32 R15, RZ, RZ, -0x403b9d75 ;  /* 0xbfc4628bff0f7424 */ /* 0x000fe400078e00ff */
[----:B------:R1:W-:Y:S01]  /*29060*/  STL.64 [R1+0x12a0], R18 ;  /* 0x0012a01201007387 */ /* 0x0003e20000100a00 */
[----:B--2---:R-:W-:-:S03]  /*29070*/  IMAD.MOV.U32 R16, RZ, RZ, -0x3e789b85 ;  /* 0xc187647bff107424 */ /* 0x004fc600078e00ff */
[----:B------:R2:W-:Y:S01]  /*29080*/  STL.64 [R1+0x12b0], R12 ;  /* 0x0012b00c01007387 */ /* 0x0005e20000100a00 */
[----:B------:R-:W-:Y:S02]  /*29090*/  IMAD.MOV.U32 R17, RZ, RZ, -0x3f5d3180 ;  /* 0xc0a2ce80ff117424 */ /* 0x000fe400078e00ff */
[----:B0-----:R-:W-:Y:S01]  /*290a0*/  IMAD.MOV.U32 R10, RZ, RZ, -0x706b55d6 ;  /* 0x8f94aa2aff0a7424 */ /* 0x001fe200078e00ff */
[----:B------:R-:W-:Y:S01]  /*290b0*/  MOV R11, 0x409e93fe ;  /* 0x409e93fe000b7802 */ /* 0x000fe20000000f00 */
[----:B------:R0:W-:Y:S01]  /*290c0*/  STL.64 [R1+0x12b8], R6 ;  /* 0x0012b80601007387 */ /* 0x0001e20000100a00 */
[----:B-1----:R-:W-:-:S03]  /*290d0*/  MOV R18, 0xc69d7a8d ;  /* 0xc69d7a8d00127802 */ /* 0x002fc60000000f00 */
[----:B------:R1:W-:Y:S01]  /*290e0*/  STL.64 [R1+0x12c0], R20 ;  /* 0x0012c01401007387 */ /* 0x0003e20000100a00 */
[----:B------:R-:W-:Y:S02]  /*290f0*/  IMAD.MOV.U32 R19, RZ, RZ, 0x4086ddbb ;  /* 0x4086ddbbff137424 */ /* 0x000fe400078e00ff */
[----:B--2---:R-:W-:Y:S01]  /*29100*/  IMAD.MOV.U32 R12, RZ, RZ, -0x22f680c9 ;  /* 0xdd097f37ff0c7424 */ /* 0x004fe200078e00ff */
[----:B------:R2:W-:Y:S01]  /*29110*/  STL.64 [R1+0x12d0], R8 ;  /* 0x0012d00801007387 */ /* 0x0005e20000100a00 */
[----:B------:R-:W-:-:S03]  /*29120*/  IMAD.MOV.U32 R13, RZ, RZ, -0x3f787b40 ;  /* 0xc08784c0ff0d7424 */ /* 0x000fc600078e00ff */
[----:B------:R3:W-:Y:S01]  /*29130*/  STL.64 [R1+0x12d8], R14 ;  /* 0x0012d80e01007387 */ /* 0x0007e20000100a00 */
[----:B0-----:R-:W-:Y:S01]  /*29140*/  IMAD.MOV.U32 R6, RZ, RZ, 0x61d37922 ;  /* 0x61d37922ff067424 */ /* 0x001fe200078e00ff */
[----:B------:R-:W-:Y:S02]  /*29150*/  MOV R7, 0x3f552b59 ;  /* 0x3f552b5900077802 */ /* 0x000fe40000000f00 */
[----:B------:R0:W-:Y:S01]  /*29160*/  STL.64 [R1+0x12e0], R10 ;  /* 0x0012e00a01007387 */ /* 0x0001e20000100a00 */
[----:B-1----:R-:W-:Y:S01]  /*29170*/  IMAD.MOV.U32 R20, RZ, RZ, 0x7b2e5ff5 ;  /* 0x7b2e5ff5ff147424 */ /* 0x002fe200078e00ff */
[----:B------:R-:W-:Y:S02]  /*29180*/  MOV R21, 0xc07555ec ;  /* 0xc07555ec00157802 */ /* 0x000fe40000000f00 */
[----:B------:R1:W-:Y:S01]  /*29190*/  STL.64 [R1+0x12e8], R16 ;  /* 0x0012e81001007387 */ /* 0x0003e20000100a00 */
[----:B--2---:R-:W-:Y:S02]  /*291a0*/  IMAD.MOV.U32 R8, RZ, RZ, -0x7a866d55 ;  /* 0x857992abff087424 */ /* 0x004fe400078e00ff */
[----:B------:R-:W-:Y:S01]  /*291b0*/  IMAD.MOV.U32 R9, RZ, RZ, -0x411b0ef3 ;  /* 0xbee4f10dff097424 */ /* 0x000fe200078e00ff */
[----:B---3--:R-:W-:Y:S01]  /*291c0*/  MOV R15, 0xc05c30d4 ;  /* 0xc05c30d4000f7802 */ /* 0x008fe20000000f00 */
[----:B------:R-:W-:Y:S01]  /*291d0*/  IMAD.MOV.U32 R14, RZ, RZ, 0x33000f3b ;  /* 0x33000f3bff0e7424 */ /* 0x000fe200078e00ff */
[----:B------:R2:W-:Y:S01]  /*291e0*/  STL.64 [R1+0x12f0], R4 ;  /* 0x0012f00401007387 */ /* 0x0005e20000100a00 */
[----:B0-----:R-:W-:Y:S01]  /*291f0*/  MOV R10, 0x2d01f9ee ;  /* 0x2d01f9ee000a7802 */ /* 0x001fe20000000f00 */
[----:B------:R-:W-:-:S02]  /*29200*/  IMAD.MOV.U32 R11, RZ, RZ, 0x4060b205 ;  /* 0x4060b205ff0b7424 */ /* 0x000fc400078e00ff */
[----:B------:R0:W-:Y:S01]  /*29210*/  STL.64 [R1+0x12f8], R6 ;  /* 0x0012f80601007387 */ /* 0x0001e20000100a00 */
[----:B-1----:R-:W-:Y:S02]  /*29220*/  IMAD.MOV.U32 R16, RZ, RZ, 0xf314c0d ;  /* 0x0f314c0dff107424 */ /* 0x002fe400078e00ff */
[----:B------:R-:W-:Y:S01]  /*29230*/  IMAD.MOV.U32 R17, RZ, RZ, 0x404727bb ;  /* 0x404727bbff117424 */ /* 0x000fe200078e00ff */
        /* <DEDUP_REMOVED lines=9> */
[----:B------:R-:W-:Y:S01]  /*292d0*/  IMAD.MOV.U32 R13, RZ, RZ, 0x4026393a ;  /* 0x4026393aff0d7424 */ /* 0x000fe200078e00ff */
[----:B------:R1:W-:Y:S01]  /*292e0*/  STL.64 [R1+0x1320], R10 ;  /* 0x0013200a01007387 */ /* 0x0003e20000100a00 */
[----:B--2---:R-:W-:Y:S01]  /*292f0*/  MOV R18, 0xc7275f11 ;  /* 0xc7275f1100127802 */ /* 0x004fe20000000f00 */
[----:B------:R-:W-:Y:S02]  /*29300*/  IMAD.MOV.U32 R19, RZ, RZ, -0x3fef52dd ;  /* 0xc010ad23ff137424 */ /* 0x000fe400078e00ff */
[----:B------:R2:W-:Y:S01]  /*29310*/  STL.64 [R1+0x1328], R14 ;  /* 0x0013280e01007387 */ /* 0x0005e20000100a00 */
[----:B0-----:R-:W-:Y:S01]  /*29320*/  IMAD.MOV.U32 R20, RZ, RZ, 0x1fd5f699 ;  /* 0x1fd5f699ff147424 */ /* 0x001fe200078e00ff */
[----:B------:R-:W-:-:S02]  /*29330*/  MOV R21, 0x3f6966e5 ;  /* 0x3f6966e500157802 */ /* 0x000fc40000000f00 */
[----:B------:R0:W-:Y:S01]  /*29340*/  STL.64 [R1+0x1330], R16 ;  /* 0x0013301001007387 */ /* 0x0001e20000100a00 */
[----:B---3--:R-:W-:Y:S02]  /*29350*/  IMAD.MOV.U32 R8, RZ, RZ, 0x47d911f2 ;  /* 0x47d911f2ff087424 */ /* 0x008fe400078e00ff */
[----:B------:R-:W-:Y:S01]  /*29360*/  IMAD.MOV.U32 R9, RZ, RZ, 0x3ff1f3c0 ;  /* 0x3ff1f3c0ff097424 */ /* 0x000fe200078e00ff */
[----:B-1----:R-:W-:Y:S01]  /*29370*/  MOV R10, 0x1b50cc3 ;  /* 0x01b50cc3000a7802 */ /* 0x002fe20000000f00 */
[----:B------:R-:W-:Y:S01]  /*29380*/  IMAD.MOV.U32 R11, RZ, RZ, -0x4017a9ca ;  /* 0xbfe85636ff0b7424 */ /* 0x000fe200078e00ff */
[----:B------:R1:W-:Y:S01]  /*29390*/  STL.64 [R1+0x1338], R4 ;  /* 0x0013380401007387 */ /* 0x0003e20000100a00 */
[----:B--2---:R-:W-:Y:S01]  /*293a0*/  IMAD.MOV.U32 R14, RZ, RZ, 0x6fac42ee ;  /* 0x6fac42eeff0e7424 */ /* 0x004fe200078e00ff */
[----:B------:R-:W-:Y:S02]  /*293b0*/  MOV R15, 0x3fd73534 ;  /* 0x3fd73534000f7802 */ /* 0x000fe40000000f00 */
[----:B------:R1:W-:Y:S01]  /*293c0*/  STL.64 [R1+0x1340], R6 ;  /* 0x0013400601007387 */ /* 0x0003e20000100a00 */
[----:B0-----:R-:W-:-:S02]  /*293d0*/  IMAD.MOV.U32 R16, RZ, RZ, 0x728f44d1 ;  /* 0x728f44d1ff107424 */ /* 0x001fc400078e00ff */
[----:B------:R-:W-:Y:S01]  /*293e0*/  IMAD.MOV.U32 R17, RZ, RZ, 0x3fcc603b ;  /* 0x3fcc603bff117424 */ /* 0x000fe200078e00ff */
        /* <DEDUP_REMOVED lines=17> */
.L_x_3205:
[----:B------:R-:W-:Y:S05]  /*29500*/  BSYNC B0 ;  /* 0x0000000000007941 */ /* 0x000fea0003800000 */
.L_x_3204:
        /* <DEDUP_REMOVED lines=21> */
.L_x_3207:
[----:B------:R-:W-:Y:S05]  /*29660*/  BSYNC B0 ;  /* 0x0000000000007941 */ /* 0x000fea0003800000 */
.L_x_3206:
        /* <DEDUP_REMOVED lines=91> */
.L_x_3212:
        /* <DEDUP_REMOVED lines=22> */
.L_x_3215:
[----:B------:R-:W-:Y:S05]  /*29d80*/  BSYNC B4 ;  /* 0x0000000000047941 */ /* 0x000fea0003800000 */
.L_x_3214:
        /* <DEDUP_REMOVED lines=29> */
.L_x_3213:
[----:B------:R-:W-:Y:S05]  /*29f60*/  BSYNC B2 ;  /* 0x0000000000027941 */ /* 0x000fea0003800000 */
.L_x_3211:
        /* <DEDUP_REMOVED lines=29> */
.L_x_3217:
[----:B------:R-:W-:Y:S05]  /*2a140*/  BSYNC B3 ;  /* 0x0000000000037941 */ /* 0x000fea0003800000 */
.L_x_3216:
[----:B------:R-:W-:Y:S01]  /*2a150*/  DADD R22, -RZ, -R22 ;  /* 0x00000000ff167229 */ /* 0x000fe20000000916 */
[----:B------:R-:W-:Y:S10]  /*2a160*/  BRA `(.L_x_3210) ;  /* 0x0000000800a47947 */ /* 0x000ff40003800000 */
.L_x_3209:
        /* <DEDUP_REMOVED lines=86> */
.L_x_3219:
        /* <DEDUP_REMOVED lines=22> */
.L_x_3222:
[----:B------:R-:W-:Y:S05]  /*2a830*/  BSYNC B4 ;  /* 0x0000000000047941 */ /* 0x000fea0003800000 */
.L_x_3221:
        /* <DEDUP_REMOVED lines=29> */
.L_x_3220:
[----:B------:R-:W-:Y:S05]  /*2aa10*/  BSYNC B2 ;  /* 0x0000000000027941 */ /* 0x000fea0003800000 */
.L_x_3218:
        /* <DEDUP_REMOVED lines=29> */
.L_x_3223:
[----:B------:R-:W-:Y:S05]  /*2abf0*/  BSYNC B3 ;  /* 0x0000000000037941 */ /* 0x000fea0003800000 */
.L_x_3210:
[----:B------:R-:W-:Y:S05]  /*2ac00*/  BSYNC B0 ;  /* 0x0000000000007941 */ /* 0x000fea0003800000 */
.L_x_3208:
        /* <DEDUP_REMOVED lines=28> */
.L_x_3225:
[----:B------:R-:W-:Y:S05]  /*2add0*/  BSYNC B0 ;  /* 0x0000000000007941 */ /* 0x000fea0003800000 */
.L_x_3224:
        /* <DEDUP_REMOVED lines=14> */
.L_x_3227:
        /* <DEDUP_REMOVED lines=153> */
.L_x_3228:
[----:B------:R-:W-:Y:S05]  /*2b850*/  BSYNC B0 ;  /* 0x0000000000007941 */ /* 0x000fea0003800000 */
.L_x_3226:
        /* <DEDUP_REMOVED lines=31> */
.L_x_3235:
        /* <DEDUP_REMOVED lines=310> */
.L_x_3231:
[----:B------:R-:W-:Y:S05]  /*2cdb0*/  BSYNC B2 ;  /* 0x0000000000027941 */ /* 0x000fea0003800000 */
.L_x_3230:
        /* <DEDUP_REMOVED lines=26> */
.L_x_3234:
[----:B------:R-:W-:Y:S05]  /*2cf60*/  BSYNC B2 ;  /* 0x0000000000027941 */ /* 0x000fea0003800000 */
.L_x_3233:
[----:B------:R-:W-:Y:S01]  /*2cf70*/  VIADD R63, R63, 0x1 ;  /* 0x000000013f3f7836 */ /* 0x000fe20000000000 */
[----:B------:R-:W-:Y:S01]  /*2cf80*/  DADD R4, -RZ, |R74| ;  /* 0x00000000ff047229 */ /* 0x000fe2000000054a */
[----:B------:R-:W-:Y:S01]  /*2cf90*/  MOV R8, R6 ;  /* 0x0000000600087202 */ /* 0x000fe20000000f00 */
[----:B------:R-:W-:Y:S02]  /*2cfa0*/  IMAD.MOV.U32 R9, RZ, RZ, R7 ;  /* 0x000000ffff097224 */ /* 0x000fe400078e0007 */
[----:B------:R-:W-:-:S13]  /*2cfb0*/  ISETP.GE.U32.AND P0, PT, R63, 0x19, PT ;  /* 0x000000193f00780c */ /* 0x000fda0003f06070 */
[----:B------:R-:W-:Y:S05]  /*2cfc0*/  @!P0 BRA `(.L_x_3235) ;  /* 0xffffffe800a08947 */ /* 0x000fea000383ffff */
.L_x_3232:
[----:B------:R-:W-:Y:S05]  /*2cfd0*/  BSYNC B0 ;  /* 0x0000000000007941 */ /* 0x000fea0003800000 */
.L_x_3229:
        /* <DEDUP_REMOVED lines=61> */
.L_x_3237:
[----:B------:R-:W-:Y:S05]  /*2d3b0*/  BSYNC B0 ;  /* 0x0000000000007941 */ /* 0x000fea0003800000 */
.L_x_3236:
        /* <DEDUP_REMOVED lines=31> */
.L_x_3239:
[----:B------:R-:W-:Y:S05]  /*2d5b0*/  BSYNC B0 ;  /* 0x0000000000007941 */ /* 0x000fea0003800000 */
.L_x_3238:
        /* <DEDUP_REMOVED lines=21> */
.L_x_3241:
[----:B------:R-:W-:Y:S05]  /*2d710*/  BSYNC B0 ;  /* 0x0000000000007941 */ /* 0x000fea0003800000 */
.L_x_3240:
[----:B------:R-:W-:Y:S01]  /*2d720*/  DFMA R6, R82, 0.5, -R6 ;  /* 0x3fe000005206782b */ /* 0x000fe20000000806 */
[----:B------:R-:W-:Y:S10]  /*2d730*/  BRA `(.L_x_3098) ;  /* 0x0000000000107947 */ /* 0x000ff40003800000 */
.L_x_3099:
[----:B------:R-:W-:Y:S01]  /*2d740*/  DSETP.GT.AND P0, PT, R22, RZ, PT ;  /* 0x000000ff1600722a */ /* 0x000fe20003f04000 */
[----:B------:R-:W-:-:S05]  /*2d750*/  IMAD.MOV.U32 R6, RZ, RZ, 0x3ff00000 ;  /* 0x3ff00000ff067424 */ /* 0x000fca00078e00ff */
[----:B------:R-:W-:Y:S02]  /*2d760*/  FSEL R7, R6, +QNAN , P0 ;  /* 0x7ff8000006077808 */ /* 0x000fe40000000000 */
[----:B------:R-:W-:-:S07]  /*2d770*/  MOV R6, RZ ;  /* 0x000000ff00067202 */ /* 0x000fce0000000f00 */
.L_x_3098:
[----:B------:R-:W-:Y:S05]  /*2d780*/  BSYNC B1 ;  /* 0x0000000000017941 */ /* 0x000fea0003800000 */
.L_x_3097:
[----:B------:R-:W-:Y:S01]  /*2d790*/  MOV R2, R87 ;  /* 0x0000005700027202 */ /* 0x000fe20000000f00 */
[----:B------:R-:W-:Y:S02]  /*2d7a0*/  IMAD.MOV.U32 R3, RZ, RZ, 0x0 ;  /* 0x00000000ff037424 */ /* 0x000fe400078e00ff */
[----:B------:R-:W-:Y:S02]  /*2d7b0*/  IMAD.MOV.U32 R4, RZ, RZ, R6 ;  /* 0x000000ffff047224 */ /* 0x000fe400078e0006 */
[----:B------:R-:W-:Y:S01]  /*2d7c0*/  IMAD.MOV.U32 R5, RZ, RZ, R7 ;  /* 0x000000ffff057224 */ /* 0x000fe200078e0007 */
[----:B------:R-:W-:Y:S06]  /*2d7d0*/  RET.REL.NODEC R2 `(_ZN2at6native18elementwise_kernelILi128ELi4EZNS0_15gpu_kernel_implIN48_GLOBAL__N__08322988_15_IGammaKernel_cu_cb51a28d10CalcIgammaIdEEEEvRNS_18TensorIteratorBaseERKT_EUliE_EEviT1_) ;  /* 0xfffffd2802087950 */ /* 0x000fec0003c3ffff */
        .type           $_ZN2at6native18elementwise_kernelILi128ELi4EZNS0_15gpu_kernel_implIN48_GLOBAL__N__08322988_15_IGammaKernel_cu_cb51a28d10CalcIgammaIdEEEEvRNS_18TensorIteratorBaseERKT_EUliE_EEviT1_$_ZN46_INTERNAL_08322988_15_IGammaKernel_cu_cb51a28d48_GLOBAL__N__08322988_15_IGammaKernel_cu_cb51a28d12calc_igammacIdEET_S2_S2_,@function
        .size           $_ZN2at6native18elementwise_kernelILi128ELi4EZNS0_15gpu_kernel_implIN48_GLOBAL__N__08322988_15_IGammaKernel_cu_cb51a28d10CalcIgammaIdEEEEvRNS_18TensorIteratorBaseERKT_EUliE_EEviT1_$_ZN46_INTERNAL_08322988_15_IGammaKernel_cu_cb51a28d48_GLOBAL__N__08322988_15_IGammaKernel_cu_cb51a28d12calc_igammacIdEET_S2_S2_,($__internal_14_$__cuda_sm20_dblrcp_rn_slowpath_v3 - $_ZN2at6native18elementwise_kernelILi128ELi4EZNS0_15gpu_kernel_implIN48_GLOBAL__N__08322988_15_IGammaKernel_cu_cb51a28d10CalcIgammaIdEEEEvRNS_18TensorIteratorBaseERKT_EUliE_EEviT1_$_ZN46_INTERNAL_08322988_15_IGammaKernel_cu_cb51a28d48_GLOBAL__N__08322988_15_IGammaKernel_cu_cb51a28d12calc_igammacIdEET_S2_S2_)
$_ZN2at6native18elementwise_kernelILi128ELi4EZNS0_15gpu_kernel_implIN48_GLOBAL__N__08322988_15_IGammaKernel_cu_cb51a28d10CalcIgammaIdEEEEvRNS_18TensorIteratorBaseERKT_EUliE_EEviT1_$_ZN46_INTERNAL_08322988_15_IGammaKernel_cu_cb51a28d48_GLOBAL__N__08322988_15_IGammaKernel_cu_cb51a28d12calc_igammacIdEET_S2_S2_:
[----:B------:R-:W-:Y:S01]  /*2d7e0*/  DSETP.GEU.AND P0, PT, R22, RZ, PT ;  /* 0x000000ff1600722a */ /* 0x000fe20003f0e000 */
[----:B------:R-:W-:Y:S01]  /*2d7f0*/  IMAD.MOV.U32 R2, RZ, RZ, R18 ;  /* 0x000000ffff027224 */ /* 0x000fe200078e0012 */
[----:B------:R-:W-:Y:S01]  /*2d800*/  MOV R3, R19 ;  /* 0x0000001300037202 */ /* 0x000fe20000000f00 */
[----:B------:R-:W-:Y:S01]  /*2d810*/  BSSY B0, `(.L_x_3242) ;  /* 0x0002d91000007945 */ /* 0x000fe20003800000 */
[----:B------:R-:W-:Y:S02]  /*2d820*/  IMAD.MOV.U32 R6, RZ, RZ, 0x0 ;  /* 0x00000000ff067424 */ /* 0x000fe400078e00ff */
[----:B------:R-:W-:Y:S02]  /*2d830*/  IMAD.MOV.U32 R7, RZ, RZ, 0x7ff80000 ;  /* 0x7ff80000ff077424 */ /* 0x000fe400078e00ff */
[----:B------:R-:W-:-:S14]  /*2d840*/  DSETP.LT.OR P0, PT, R2, RZ, !P0 ;  /* 0x000000ff0200722a */ /* 0x000fdc0004701400 */
[----:B------:R-:W-:Y:S05]  /*2d850*/  @P0 BRA `(.L_x_3243) ;  /* 0x000002d800300947 */ /* 0x000fea0003800000 */
[----:B------:R-:W-:-:S14]  /*2d860*/  DSETP.NEU.AND P0, PT, R2, RZ, PT ;  /* 0x000000ff0200722a */ /* 0x000fdc0003f0d000 */
[----:B------:R-:W-:Y:S05]  /*2d870*/  @!P0 BRA `(.L_x_3244) ;  /* 0x000002d8001c8947 */ /* 0x000fea0003800000 */
[----:B------:R-:W-:Y:S01]  /*2d880*/  DSETP.NEU.AND P0, PT, R22, RZ, PT ;  /* 0x000000ff1600722a */ /* 0x000fe20003f0d000 */
[----:B------:R-:W-:Y:S01]  /*2d890*/  MOV R6, 0x0 ;  /* 0x0000000000067802 */ /* 0x000fe20000000f00 */
[----:B------:R-:W-:-:S12]  /*2d8a0*/  IMAD.MOV.U32 R7, RZ, RZ, 0x3ff00000 ;  /* 0x3ff00000ff077424 */ /* 0x000fd800078e00ff */
[----:B------:R-:W-:Y:S05]  /*2d8b0*/  @!P0 BRA `(.L_x_3243) ;  /* 0x000002d800188947 */ /* 0x000fea0003800000 */
[----:B------:R-:W-:-:S14]  /*2d8c0*/  DSETP.NEU.AND P1, PT, |R2|, +INF , PT ;  /* 0x7ff000000200742a */ /* 0x000fdc0003f2d200 */
[----:B------:R-:W-:Y:S01]  /*2d8d0*/  @!P1 DSETP.NEU.AND P0, PT, |R22|, +INF , PT ;  /* 0x7ff000001600942a */ /* 0x000fe20003f0d200 */
[----:B------:R-:W-:-:S05]  /*2d8e0*/  @!P1 IMAD.MOV.U32 R6, RZ, RZ, 0x3ff00000 ;  /* 0x3ff00000ff069424 */ /* 0x000fca00078e00ff */
[----:B------:R-:W-:Y:S02]  /*2d8f0*/  @!P1 FSEL R7, R6, +QNAN , P0 ;  /* 0x7ff8000006079808 */ /* 0x000fe40000000000 */
[----:B------:R-:W-:Y:S01]  /*2d900*/  @!P1 MOV R6, RZ ;  /* 0x000000ff00069202 */ /* 0x000fe20000000f00 */
[----:B------:R-:W-:Y:S06]  /*2d910*/  @!P1 BRA `(.L_x_3243) ;  /* 0x000002d800009947 */ /* 0x000fec0003800000 */
[----:B------:R-:W-:Y:S01]  /*2d920*/  DSETP.NEU.AND P0, PT, |R22|, +INF , PT ;  /* 0x7ff000001600742a */ /* 0x000fe20003f0d200 */
[----:B------:R-:W-:-:S13]  /*2d930*/  CS2R R6, SRZ ;  /* 0x0000000000067805 */ /* 0x000fda000001ff00 */
[----:B------:R-:W-:Y:S05]  /*2d940*/  @!P0 BRA `(.L_x_3243) ;  /* 0x000002d400f48947 */ /* 0x000fea0003800000 */
[----:B------:R-:W0:Y:S01]  /*2d950*/  MUFU.RCP64H R5, R3 ;  /* 0x0000000300057308 */ /* 0x000e220000001800 */
[----:B------:R-:W-:Y:S01]  /*2d960*/  IMAD.MOV.U32 R4, RZ, RZ, 0x1 ;  /* 0x00000001ff047424 */ /* 0x000fe200078e00ff */
[----:B------:R-:W-:Y:S01]  /*2d970*/  DADD R30, -R2, R22 ;  /* 0x00000000021e7229 */ /* 0x000fe20000000116 */
[----:B------:R-:W1:Y:S01]  /*2d980*/  LDC.64 R36, c[0x0][0x208] ;  /* 0x00008200ff247b82 */ /* 0x000e620000000a00 */
[----:B------:R-:W-:Y:S01]  /*2d990*/  VIADD R82, R1, 0x13f0 ;  /* 0x000013f001527836 */ /* 0x000fe20000000000 */
[----:B------:R-:W-:Y:S01]  /*2d9a0*/  BSSY B2, `(.L_x_3245) ;  /* 0x0000016000027945 */ /* 0x000fe20003800000 */
[----:B------:R-:W-:-:S03]  /*2d9b0*/  DADD R28, -RZ, |R2| ;  /* 0x00000000ff1c7229 */ /* 0x000fc60000000502 */
[----:B------:R-:W-:Y:S01]  /*2d9c0*/  IADD3 R34, R82, 0x1388, RZ ;  /* 0x0000138852227810 */ /* 0x000fe20007ffe0ff */
        /* <DEDUP_REMOVED lines=12> */
[----:B-1----:R-:W-:Y:S05]  /*2da90*/  @P0 BRA P1, `(.L_x_3246) ;  /* 0x0000000000180947 */ /* 0x002fea0000800000 */
[----:B------:R-:W-:Y:S01]  /*2daa0*/  IMAD.MOV.U32 R6, RZ, RZ, R2 ;  /* 0x000000ffff067224 */ /* 0x000fe200078e0002 */
[----:B------:R-:W-:Y:S01]  /*2dab0*/  MOV R0, 0x2dae0 ;  /* 0x0002dae000007802 */ /* 0x000fe20000000f00 */
[----:B------:R-:W-:-:S07]  /*2dac0*/  IMAD.MOV.U32 R7, RZ, RZ, R3 ;  /* 0x000000ffff077224 */ /* 0x000fce00078e0003 */
[----:B------:R-:W-:Y:S05]  /*2dad0*/  CALL.REL.NOINC `($__internal_15_$__cuda_sm20_div_rn_f64_full) ;  /* 0x000002d800547944 */ /* 0x000fea0003c00000 */
[----:B------:R-:W-:Y:S01]  /*2dae0*/  MOV R24, R6 ;  /* 0x0000000600187202 */ /* 0x000fe20000000f00 */
[----:B------:R-:W-:-:S07]  /*2daf0*/  IMAD.MOV.U32 R25, RZ, RZ, R7 ;  /* 0x000000ffff197224 */ /* 0x000fce00078e0007 */
.L_x_3246:
[----:B------:R-:W-:Y:S05]  /*2db00*/  BSYNC B2 ;  /* 0x0000000000027941 */ /* 0x000fea0003800000 */
.L_x_3245:
        /* <DEDUP_REMOVED lines=38> */
.L_x_3251:
[----:B------:R-:W-:Y:S05]  /*2dd70*/  BSYNC B3 ;  /* 0x0000000000037941 */ /* 0x000fea0003800000 */
.L_x_3250:
        /* <DEDUP_REMOVED lines=20> */
.L_x_3253:
[----:B------:R-:W-:Y:S05]  /*2dec0*/  BSYNC B2 ;  /* 0x0000000000027941 */ /* 0x000fea0003800000 */
.L_x_3252:
[----:B------:R-:W-:-:S14]  /*2ded0*/  DSETP.GEU.AND P0, PT, R24, R6, PT ;  /* 0x000000061800722a */ /* 0x000fdc0003f0e000 */
[----:B------:R-:W-:Y:S05]  /*2dee0*/  @!P0 BREAK B4 ;  /* 0x0000000000048942 */ /* 0x000fea0003800000 */
[----:B------:R-:W-:Y:S05]  /*2def0*/  @!P0 BRA `(.L_x_3254) ;  /* 0x00000160000c8947 */ /* 0x000fea0003800000 */
.L_x_3249:
[----:B------:R-:W-:Y:S05]  /*2df00*/  BSYNC B4 ;  /* 0x0000000000047941 */ /* 0x000fea0003800000 */
.L_x_3248:
[----:B------:R-:W-:Y:S02]  /*2df10*/  IMAD.MOV.U32 R4, RZ, RZ, -0x66666666 ;  /* 0x9999999aff047424 */ /* 0x000fe400078e00ff */
[----:B------:R-:W-:-:S06]  /*2df20*/  IMAD.MOV.U32 R5, RZ, RZ, 0x3ff19999 ;  /* 0x3ff19999ff057424 */ /* 0x000fcc00078e00ff */
[----:B------:R-:W-:-:S14]  /*2df30*/  DSETP.GT.AND P0, PT, R22, R4, PT ;  /* 0x000000041600722a */ /* 0x000fdc0003f04000 */
[----:B------:R-:W-:Y:S05]  /*2df40*/  @P0 BRA `(.L_x_3255) ;  /* 0x000000d4007c0947 */ /* 0x000fea0003800000 */
[----:B------:R-:W-:-:S14]  /*2df50*/  DSETP.GTU.AND P0, PT, R22, 0.5, PT ;  /* 0x3fe000001600742a */ /* 0x000fdc0003f0c000 */
[----:B------:R-:W-:Y:S05]  /*2df60*/  @P0 BRA `(.L_x_3256) ;  /* 0x0000006800e40947 */ /* 0x000fea0003800000 */
[----:B------:R-:W-:Y:S01]  /*2df70*/  ISETP.GT.AND P5, PT, R23, 0xfffff, PT ;  /* 0x000fffff1700780c */ /* 0x000fe20003fa4270 */
[--C-:B------:R-:W-:Y:S01]  /*2df80*/  IMAD.MOV.U32 R5, RZ, RZ, R23.reuse ;  /* 0x000000ffff057224 */ /* 0x100fe200078e0017 */
[----:B------:R-:W-:Y:S01]  /*2df90*/  MOV R4, R22 ;  /* 0x0000001600047202 */ /* 0x000fe20000000f00 */
[----:B------:R-:W-:Y:S01]  /*2dfa0*/  IMAD.MOV.U32 R17, RZ, RZ, R23 ;  /* 0x000000ffff117224 */ /* 0x000fe200078e0017 */
[----:B------:R-:W-:Y:S09]  /*2dfb0*/  BSSY B2, `(.L_x_3257) ;  /* 0x000004e000027945 */ /* 0x000ff20003800000 */
[----:B------:R-:W-:-:S10]  /*2dfc0*/  @!P5 DMUL R4, R22, 1.80143985094819840000e+16 ;  /* 0x435000001604d828 */ /* 0x000fd40000000000 */
[----:B------:R-:W-:-:S05]  /*2dfd0*/  @!P5 MOV R17, R5 ;  /* 0x000000050011d202 */ /* 0x000fca0000000f00 */
[----:B------:R-:W-:-:S05]  /*2dfe0*/  VIADD R0, R17, 0xffffffff ;  /* 0xffffffff11007836 */ /* 0x000fca0000000000 */
[----:B------:R-:W-:Y:S01]  /*2dff0*/  ISETP.GE.U32.AND P0, PT, R0, 0x7fefffff, PT ;  /* 0x7fefffff0000780c */ /* 0x000fe20003f06070 */
[----:B------:R-:W-:Y:S02]  /*2e000*/  IMAD.MOV.U32 R0, RZ, RZ, R22 ;  /* 0x000000ffff007224 */ /* 0x000fe400078e0016 */
[----:B------:R-:W-:-:S10]  /*2e010*/  @!P5 IMAD.MOV.U32 R0, RZ, RZ, R4 ;  /* 0x000000ffff00d224 */ /* 0x000fd400078e0004 */
        /* <DEDUP_REMOVED lines=8> */
[----:B------:R-:W-:Y:S01]  /*2e0a0*/  IMAD.MOV.U32 R14, RZ, RZ, -0x748574fc ;  /* 0x8b7a8b04ff0e7424 */ /* 0x000fe200078e00ff */
[----:B------:R-:W-:Y:S01]  /*2e0b0*/  MOV R8, RZ ;  /* 0x000000ff00087202 */ /* 0x000fe20000000f00 */
[----:B------:R-:W-:Y:S01]  /*2e0c0*/  IMAD.MOV.U32 R15, RZ, RZ, 0x3ed0ee25 ;  /* 0x3ed0ee25ff0f7424 */ /* 0x000fe200078e00ff */
[----:B------:R-:W-:Y:S01]  /*2e0d0*/  LOP3.LUT R5, R4, 0x3ff00000, RZ, 0xfc, !PT ;  /* 0x3ff0000004057812 */ /* 0x000fe200078efcff */
[----:B------:R-:W-:Y:S01]  /*2e0e0*/  UMOV UR4, 0x3ae80f1e ;  /* 0x3ae80f1e00047882 */ /* 0x000fe20000000000 */
[----:B------:R-:W-:Y:S01]  /*2e0f0*/  MOV R4, R0 ;  /* 0x0000000000047202 */ /* 0x000fe20000000f00 */
[----:B------:R-:W-:Y:S01]  /*2e100*/  UMOV UR5, 0x3eb1380b ;  /* 0x3eb1380b00057882 */ /* 0x000fe20000000000 */
[----:B------:R-:W-:Y:S01]  /*2e110*/  ISETP.GE.AND P0, PT, R5, 0x3ff6a09f, PT ;  /* 0x3ff6a09f0500780c */ /* 0x000fe20003f06270 */
[----:B------:R-:W-:Y:S01]  /*2e120*/  UMOV UR6, 0x80000000 ;  /* 0x8000000000067882 */ /* 0x000fe20000000000 */
[----:B------:R-:W-:Y:S01]  /*2e130*/  MOV R0, 0xfffffc01 ;  /* 0xfffffc0100007802 */ /* 0x000fe20000000f00 */
[----:B------:R-:W-:Y:S01]  /*2e140*/  @!P5 IMAD.MOV.U32 R0, RZ, RZ, -0x435 ;  /* 0xfffffbcbff00d424 */ /* 0x000fe200078e00ff */
[----:B------:R-:W-:-:S04]  /*2e150*/  UMOV UR7, 0x43300000 ;  /* 0x4330000000077882 */ /* 0x000fc80000000000 */
[----:B------:R-:W-:Y:S02]  /*2e160*/  LEA.HI R0, R17, R0, RZ, 0xc ;  /* 0x0000000011007211 */ /* 0x000fe400078f60ff */
[----:B------:R-:W-:-:S03]  /*2e170*/  MOV R17, 0x43300000 ;  /* 0x4330000000117802 */ /* 0x000fc60000000f00 */
[----:B------:R-:W-:Y:S02]  /*2e180*/  @P0 VIADD R7, R5, 0xfff00000 ;  /* 0xfff0000005070836 */ /* 0x000fe40000000000 */
[----:B------:R-:W-:Y:S02]  /*2e190*/  @P0 VIADD R0, R0, 0x1 ;  /* 0x0000000100000836 */ /* 0x000fe40000000000 */
[----:B------:R-:W-:-:S03]  /*2e1a0*/  @P0 IMAD.MOV.U32 R5, RZ, RZ, R7 ;  /* 0x000000ffff050224 */ /* 0x000fc600078e0007 */
[----:B------:R-:W-:-:S03]  /*2e1b0*/  LOP3.LUT R16, R0, 0x80000000, RZ, 0x3c, !PT ;  /* 0x8000000000107812 */ /* 0x000fc600078e3cff */
        /* <DEDUP_REMOVED lines=45> */
.L_x_3258:
[----:B------:R-:W-:Y:S05]  /*2e490*/  BSYNC B2 ;  /* 0x0000000000027941 */ /* 0x000fea0003800000 */
.L_x_3257:
[----:B------:R-:W0:Y:S01]  /*2e4a0*/  MUFU.RCP64H R5, R25 ;  /* 0x0000001900057308 */ /* 0x000e220000001800 */
[----:B------:R-:W-:Y:S01]  /*2e4b0*/  IMAD.MOV.U32 R4, RZ, RZ, 0x1 ;  /* 0x00000001ff047424 */ /* 0x000fe200078e00ff */
[----:B------:R-:W-:Y:S01]  /*2e4c0*/  UMOV UR4, 0x9999999a ;  /* 0x9999999a00047882 */ /* 0x000fe20000000000 */
[----:B------:R-:W-:Y:S01]  /*2e4d0*/  UMOV UR5, 0x3fd99999 ;  /* 0x3fd9999900057882 */ /* 0x000fe20000000000 */
[----:B------:R-:W-:Y:S01]  /*2e4e0*/  BSSY B2, `(.L_x_3259) ;  /* 0x0000014000027945 */ /* 0x000fe20003800000 */
[----:B------:R-:W-:Y:S01]  /*2e4f0*/  IMAD.MOV.U32 R33, RZ, RZ, R23 ;  /* 0x000000ffff217224 */ /* 0x000fe200078e0017 */
[----:B------:R-:W-:Y:S01]  /*2e500*/  MOV R32, R22 ;  /* 0x0000001600207202 */ /* 0x000fe20000000f00 */
[----:B0-----:R-:W-:-:S08]  /*2e510*/  DFMA R6, R4, -R24, 1 ;  /* 0x3ff000000406742b */ /* 0x001fd00000000818 */
[----:B------:R-:W-:-:S08]  /*2e520*/  DFMA R6, R6, R6, R6 ;  /* 0x000000060606722b */ /* 0x000fd00000000006 */
[----:B------:R-:W-:-:S08]  /*2e530*/  DFMA R6, R4, R6, R4 ;  /* 0x000000060406722b */ /* 0x000fd00000000004 */
[----:B------:R-:W-:-:S08]  /*2e540*/  DFMA R4, R6, -R24, 1 ;  /* 0x3ff000000604742b */ /* 0x000fd00000000818 */
[----:B------:R-:W-:-:S08]  /*2e550*/  DFMA R4, R6, R4, R6 ;  /* 0x000000040604722b */ /* 0x000fd00000000006 */
[----:B------:R-:W-:-:S08]  /*2e560*/  DMUL R6, R4, -UR4 ;  /* 0x8000000404067c28 */ /* 0x000fd00008000000 */
[----:B------:R-:W-:-:S08]  /*2e570*/  DFMA R8, R6, -R24, -UR4 ;  /* 0x8000000406087e2b */ /* 0x000fd00008000818 */
[----:B------:R-:W-:-:S10]  /*2e580*/  DFMA R6, R4, R8, R6 ;  /* 0x000000080406722b */ /* 0x000fd40000000006 */
[----:B------:R-:W-:-:S05]  /*2e590*/  FFMA R0, RZ, R25, R7 ;  /* 0x00000019ff007223 */ /* 0x000fca0000000007 */
[----:B------:R-:W-:-:S13]  /*2e5a0*/  FSETP.GT.AND P0, PT, |R0|, 1.469367938527859385e-39, PT ;  /* 0x001000000000780b */ /* 0x000fda0003f04200 */
[----:B------:R-:W-:Y:S05]  /*2e5b0*/  @P0 BRA `(.L_x_3260) ;  /* 0x0000000000180947 */ /* 0x000fea0003800000 */
[----:B------:R-:W-:Y:S01]  /*2e5c0*/  IMAD.MOV.U32 R8, RZ, RZ, -0x66666666 ;  /* 0x9999999aff087424 */ /* 0x000fe200078e00ff */
[----:B------:R-:W-:Y:S01]  /*2e5d0*/  MOV R6, R24 ;  /* 0x0000001800067202 */ /* 0x000fe20000000f00 */
[----:B------:R-:W-:Y:S01]  /*2e5e0*/  IMAD.MOV.U32 R9, RZ, RZ, -0x40266667 ;  /* 0xbfd99999ff097424 */ /* 0x000fe200078e00ff */
[----:B------:R-:W-:Y:S01]  /*2e5f0*/  MOV R0, 0x2e620 ;  /* 0x0002e62000007802 */ /* 0x000fe20000000f00 */
[----:B------:R-:W-:-:S07]  /*2e600*/  IMAD.MOV.U32 R7, RZ, RZ, R25 ;  /* 0x000000ffff077224 */ /* 0x000fce00078e0019 */
[----:B------:R-:W-:Y:S05]  /*2e610*/  CALL.REL.NOINC `($__internal_15_$__cuda_sm20_div_rn_f64_full) ;  /* 0x000002cc00847944 */ /* 0x000fea0003c00000 */
.L_x_3260:
[----:B------:R-:W-:Y:S05]  /*2e620*/  BSYNC B2 ;  /* 0x0000000000027941 */ /* 0x000fea0003800000 */
.L_x_3259:
[----:B------:R-:W-:-:S14]  /*2e630*/  DSETP.GEU.AND P0, PT, R6, R2, PT ;  /* 0x000000020600722a */ /* 0x000fdc0003f0e000 */
[----:B------:R-:W-:Y:S05]  /*2e640*/  @!P0 BRA `(.L_x_3261) ;  /* 0x0000002400a08947 */ /* 0x000fea0003800000 */
[----:B------:R-:W-:Y:S01]  /*2e650*/  DADD R34, -RZ, -R22 ;  /* 0x00000000ff227229 */ /* 0x000fe20000000916 */
[----:B------:R-:W-:Y:S01]  /*2e660*/  BSSY B2, `(.L_x_3262) ;  /* 0x0000039000027945 */ /* 0x000fe20003800000 */
[----:B------:R-:W-:Y:S01]  /*2e670*/  MOV R30, 0x0 ;  /* 0x00000000001e7802 */ /* 0x000fe20000000f00 */
[----:B------:R-:W-:Y:S01]  /*2e680*/  IMAD.MOV.U32 R31, RZ, RZ, 0x3ff00000 ;  /* 0x3ff00000ff1f7424 */ /* 0x000fe200078e00ff */
[----:B------:R-:W-:Y:S02]  /*2e690*/  CS2R R24, SRZ ;  /* 0x0000000000187805 */ /* 0x000fe4000001ff00 */
[----:B------:R-:W-:-:S07]  /*2e6a0*/  IMAD.MOV.U32 R34, RZ, RZ, 0x1 ;  /* 0x00000001ff227424 */ /* 0x000fce00078e00ff */
.L_x_3267:
[----:B------:R-:W0:Y:S01]  /*2e6b0*/  I2F.F64 R26, R34 ;  /* 0x00000022001a7312 */ /* 0x000e220000201c00 */
[----:B------:R-:W-:Y:S01]  /*2e6c0*/  IMAD.MOV.U32 R4, RZ, RZ, 0x1 ;  /* 0x00000001ff047424 */ /* 0x000fe200078e00ff */
[----:B------:R-:W-:Y:S01]  /*2e6d0*/  FSETP.GEU.AND P1, PT, |R35|, 6.5827683646048100446e-37, PT ;  /* 0x036000002300780b */ /* 0x000fe20003f2e200 */
[----:B------:R-:W-:Y:S05]  /*2e6e0*/  BSSY B4, `(.L_x_3263) ;  /* 0x0000012000047945 */ /* 0x000fea0003800000 */
[----:B0-----:R-:W0:Y:S02]  /*2e6f0*/  MUFU.RCP64H R5, R27 ;  /* 0x0000001b00057308 */ /* 0x001e240000001800 */
[----:B0-----:R-:W-:-:S08]  /*2e700*/  DFMA R6, -R26, R4, 1 ;  /* 0x3ff000001a06742b */ /* 0x001fd00000000104 */
[----:B------:R-:W-:-:S08]  /*2e710*/  DFMA R6, R6, R6, R6 ;  /* 0x000000060606722b */ /* 0x000fd00000000006 */
[----:B------:R-:W-:-:S08]  /*2e720*/  DFMA R6, R4, R6, R4 ;  /* 0x000000060406722b */ /* 0x000fd00000000004 */
[----:B------:R-:W-:-:S08]  /*2e730*/  DFMA R4, -R26, R6, 1 ;  /* 0x3ff000001a04742b */ /* 0x000fd00000000106 */
[----:B------:R-:W-:-:S08]  /*2e740*/  DFMA R4, R6, R4, R6 ;  /* 0x000000040604722b */ /* 0x000fd00000000006 */
[----:B------:R-:W-:-:S08]  /*2e750*/  DMUL R6, R22, -R4 ;  /* 0x8000000416067228 */ /* 0x000fd00000000000 */
[----:B------:R-:W-:-:S08]  /*2e760*/  DFMA R8, -R26, R6, -R22 ;  /* 0x000000061a08722b */ /* 0x000fd00000000916 */
[----:B------:R-:W-:Y:S02]  /*2e770*/  DFMA R6, R4, R8, R6 ;  /* 0x000000080406722b */ /* 0x000fe40000000006 */
[----:B------:R-:W-:-:S08]  /*2e780*/  DADD R8, -RZ, -R22 ;  /* 0x00000000ff087229 */ /* 0x000fd00000000916 */
[----:B------:R-:W-:-:S05]  /*2e790*/  FFMA R0, RZ, R27, R7 ;  /* 0x0000001bff007223 */ /* 0x000fca0000000007 */
[----:B------:R-:W-:-:S13]  /*2e7a0*/  FSETP.GT.AND P0, PT, |R0|, 1.469367938527859385e-39, PT ;  /* 0x001000000000780b */ /* 0x000fda0003f04200 */
[----:B------:R-:W-:Y:S05]  /*2e7b0*/  @P0 BRA P1, `(.L_x_3264) ;  /* 0x0000000000100947 */ /* 0x000fea0000800000 */
[----:B------:R-:W-:Y:S01]  /*2e7c0*/  MOV R6, R26 ;  /* 0x0000001a00067202 */ /* 0x000fe20000000f00 */
[----:B------:R-:W-:Y:S01]  /*2e7d0*/  IMAD.MOV.U32 R7, RZ, RZ, R27 ;  /* 0x000000ffff077224 */ /* 0x000fe200078e001b */
[----:B------:R-:W-:-:S07]  /*2e7e0*/  MOV R0, 0x2e800 ;  /* 0x0002e80000007802 */ /* 0x000fce0000000f00 */
[----:B------:R-:W-:Y:S05]  /*2e7f0*/  CALL.REL.NOINC `($__internal_15_$__cuda_sm20_div_rn_f64_full) ;  /* 0x000002cc000c7944 */ /* 0x000fea0003c00000 */
.L_x_3264:
[----:B------:R-:W-:Y:S05]  /*2e800*/  BSYNC B4 ;  /* 0x0000000000047941 */ /* 0x000fea0003800000 */
.L_x_3263:
[----:B------:R-:W-:Y:S01]  /*2e810*/  DADD R26, R2, R26 ;  /* 0x00000000021a7229 */ /* 0x000fe2000000001a */
[----:B------:R-:W-:Y:S01]  /*2e820*/  IMAD.MOV.U32 R4, RZ, RZ, 0x1 ;  /* 0x00000001ff047424 */ /* 0x000fe200078e00ff */
[----:B------:R-:W-:Y:S01]  /*2e830*/  DMUL R30, R6, R30 ;  /* 0x0000001e061e7228 */ /* 0x000fe20000000000 */
[----:B------:R-:W-:Y:S03]  /*2e840*/  BSSY B4, `(.L_x_3265) ;  /* 0x0000014000047945 */ /* 0x000fe60003800000 */
[----:B------:R-:W0:Y:S06]  /*2e850*/  MUFU.RCP64H R5, R27 ;  /* 0x0000001b00057308 */ /* 0x000e2c0000001800 */
        /* <DEDUP_REMOVED lines=18> */
.L_x_3266:
[----:B------:R-:W-:Y:S05]  /*2e980*/  BSYNC B4 ;  /* 0x0000000000047941 */ /* 0x000fea0003800000 */
.L_x_3265:
[----:B------:R-:W-:Y:S01]  /*2e990*/  DADD R24, R6, R24 ;  /* 0x0000000006187229 */ /* 0x000fe20000000018 */
[----:B------:R-:W-:-:S05]  /*2e9a0*/  VIADD R34, R34, 0x1 ;  /* 0x0000000122227836 */ /* 0x000fca0000000000 */
[----:B------:R-:W-:Y:S02]  /*2e9b0*/  ISETP.GE.U32.AND P0, PT, R34, 0x7d0, PT ;  /* 0x000007d02200780c */ /* 0x000fe40003f06070 */
[----:B------:R-:W-:-:S08]  /*2e9c0*/  DMUL R4, |R24|, 1.1102230246251565404e-16 ;  /* 0x3ca0000018047828 */ /* 0x000fd00000000200 */
[----:B------:R-:W-:-:S14]  /*2e9d0*/  DSETP.GTU.AND P1, PT, |R6|, R4, PT ;  /* 0x000000040600722a */ /* 0x000fdc0003f2c200 */
[----:B------:R-:W-:Y:S05]  /*2e9e0*/  @!P0 BRA P1, `(.L_x_3267) ;  /* 0xfffffffc00308947 */ /* 0x000fea000083ffff */
[----:B------:R-:W-:Y:S05]  /*2e9f0*/  BSYNC B2 ;  /* 0x0000000000027941 */ /* 0x000fea0003800000 */
.L_x_3262:
[----:B------:R-:W-:Y:S01]  /*2ea00*/  @!P5 DMUL R22, R22, 1.80143985094819840000e+16 ;  /* 0x435000001616d828 */ /* 0x000fe20000000000 */
[----:B------:R-:W-:Y:S01]  /*2ea10*/  BSSY B2, `(.L_x_3268) ;  /* 0x000004e000027945 */ /* 0x000fe20003800000 */
[----:B------:R-:W-:-:S08]  /*2ea20*/  DADD R30, R2, 1 ;  /* 0x3ff00000021e7429 */ /* 0x000fd00000000000 */
[----:B------:R-:W-:Y:S01]  /*2ea30*/  @!P5 IMAD.MOV.U32 R33, RZ, RZ, R23 ;  /* 0x000000ffff21d224 */ /* 0x000fe200078e0017 */
[----:B------:R-:W-:Y:S01]  /*2ea40*/  DSETP.GTU.AND P2, PT, |R30|, +INF , PT ;  /* 0x7ff000001e00742a */ /* 0x000fe20003f4c200 */
[----:B------:R-:W-:-:S03]  /*2ea50*/  @!P5 IMAD.MOV.U32 R32, RZ, RZ, R22 ;  /* 0x000000ffff20d224 */ /* 0x000fc600078e0016 */
[----:B------:R-:W-:-:S04]  /*2ea60*/  IADD3 R0, R33, -0x1, RZ ;  /* 0xffffffff21007810 */ /* 0x000fc80007ffe0ff */
[----:B------:R-:W-:Y:S02]  /*2ea70*/  ISETP.GE.U32.AND P0, PT, R0, 0x7fefffff, PT ;  /* 0x7fefffff0000780c */ /* 0x000fe40003f06070 */
[----:B------:R-:W-:Y:S01]  /*2ea80*/  MOV R0, 0xfffffc01 ;  /* 0xfffffc0100007802 */ /* 0x000fe20000000f00 */
[----:B------:R-:W-:-:S10]  /*2ea90*/  @!P5 IMAD.MOV.U32 R0, RZ, RZ, -0x435 ;  /* 0xfffffbcbff00d424 */ /* 0x000fd400078e00ff */
        /* <DEDUP_REMOVED lines=16> */
[----:B------:R-:W-:Y:S01]  /*2eba0*/  IMAD.MOV.U32 R17, RZ, RZ, 0x43300000 ;  /* 0x43300000ff117424 */ /* 0x000fe200078e00ff */
[----:B------:R-:W-:Y:S01]  /*2ebb0*/  LEA.HI R0, R33, R0, RZ, 0xc ;  /* 0x0000000021007211 */ /* 0x000fe200078f60ff */
[----:B------:R-:W-:Y:S01]  /*2ebc0*/  UMOV UR6, 0x80000000 ;  /* 0x8000000000067882 */ /* 0x000fe20000000000 */
[----:B------:R-:W-:-:S09]  /*2ebd0*/  UMOV UR7, 0x43300000 ;  /* 0x4330000000077882 */ /* 0x000fd20000000000 */
[----:B------:R-:W-:Y:S01]  /*2ebe0*/  @P0 VIADD R7, R5, 0xfff00000 ;  /* 0xfff0000005070836 */ /* 0x000fe20000000000 */
[----:B------:R-:W-:-:S03]  /*2ebf0*/  @P0 IADD3 R0, R0, 0x1, RZ ;  /* 0x0000000100000810 */ /* 0x000fc60007ffe0ff */
[----:B------:R-:W-:Y:S01]  /*2ec00*/  @P0 IMAD.MOV.U32 R5, RZ, RZ, R7 ;  /* 0x000000ffff050224 */ /* 0x000fe200078e0007 */
[----:B------:R-:W-:-:S05]  /*2ec10*/  LOP3.LUT R16, R0, 0x80000000, RZ, 0x3c, !PT ;  /* 0x8000000000107812 */ /* 0x000fca00078e3cff */
        /* <DEDUP_REMOVED lines=45> */
.L_x_3269:
[----:B------:R-:W-:Y:S05]  /*2eef0*/  BSYNC B2 ;  /* 0x0000000000027941 */ /* 0x000fea0003800000 */
.L_x_3268:
[----:B------:R-:W-:Y:S01]  /*2ef00*/  BSSY B5, `(.L_x_3270) ;  /* 0x00000a9000057945 */ /* 0x000fe20003800000 */
[----:B------:R-:W-:-:S03]  /*2ef10*/  DMUL R32, R2, R4 ;  /* 0x0000000402207228 */ /* 0x000fc60000000000 */
[----:B------:R-:W-:Y:S08]  /*2ef20*/  @P2 BRA `(.L_x_3271) ;  /* 0x0000000800942947 */ /* 0x000ff00003800000 */
[----:B------:R-:W-:Y:S01]  /*2ef30*/  DADD R22, -RZ, |R30| ;  /* 0x00000000ff167229 */ /* 0x000fe2000000051e */
[----:B------:R-:W-:-:S09]  /*2ef40*/  MOV R34, 0x2ef80 ;  /* 0x0002ef8000227802 */ /* 0x000fd20000000f00 */
[----:B------:R-:W-:Y:S01]  /*2ef50*/  IMAD.MOV.U32 R26, RZ, RZ, R22 ;  /* 0x000000ffff1a7224 */ /* 0x000fe200078e0016 */
[----:B------:R-:W-:-:S07]  /*2ef60*/  MOV R27, R23 ;  /* 0x00000017001b7202 */ /* 0x000fce0000000f00 */
[----:B------:R-:W-:Y:S05]  /*2ef70*/  CALL.REL.NOINC `($_ZN2at6native18elementwise_kernelILi128ELi4EZNS0_15gpu_kernel_implIN48_GLOBAL__N__08322988_15_IGammaKernel_cu_cb51a28d10CalcIgammaIdEEEEvRNS_18TensorIteratorBaseERKT_EUliE_EEviT1_$__internal_lgamma_pos) ;  /* 0x000002d8003c7944 */ /* 0x000fea0003c00000 */
[----:B------:R-:W-:Y:S01]  /*2ef80*/  ISETP.GT.AND P0, PT, R31, -0x1, PT ;  /* 0xffffffff1f00780c */ /* 0x000fe20003f04270 */
[----:B------:R-:W-:Y:S02]  /*2ef90*/  IMAD.MOV.U32 R30, RZ, RZ, R26 ;  /* 0x000000ffff1e7224 */ /* 0x000fe400078e001a */
[----:B------:R-:W-:-:S10]  /*2efa0*/  IMAD.MOV.U32 R31, RZ, RZ, R27 ;  /* 0x000000ffff1f7224 */ /* 0x000fd400078e001b */
[----:B------:R-:W-:Y:S05]  /*2efb0*/  @P0 BRA `(.L_x_3272) ;  /* 0x0000000800740947 */ /* 0x000fea0003800000 */
[----:B------:R-:W0:Y:S01]  /*2efc0*/  FRND.F64.TRUNC R4, R22 ;  /* 0x0000001600047313 */ /* 0x000e22000030d800 */
[----:B------:R-:W-:Y:S01]  /*2efd0*/  MOV R30, 0x0 ;  /* 0x00000000001e7802 */ /* 0x000fe20000000f00 */
[----:B------:R-:W-:Y:S01]  /*2efe0*/  IMAD.MOV.U32 R31, RZ, RZ, 0x7ff00000 ;  /* 0x7ff00000ff1f7424 */ /* 0x000fe200078e00ff */
[----:B0-----:R-:W-:-:S14]  /*2eff0*/  DSETP.NEU.AND P0, PT, R22, R4, PT ;  /* 0x000000041600722a */ /* 0x001fdc0003f0d000 */
[----:B------:R-:W-:Y:S05]  /*2f000*/  @!P0 BRA `(.L_x_3272) ;  /* 0x0000000800608947 */ /* 0x000fea0003800000 */
[----:B------:R-:W-:Y:S01]  /*2f010*/  ISETP.GE.AND P4, PT, R23, 0x3c000000, PT ;  /* 0x3c0000001700780c */ /* 0x000fe20003f86270 */
[----:B------:R-:W-:Y:S01]  /*2f020*/  BSSY B2, `(.L_x_3273) ;  /* 0x0000040000027945 */ /* 0x000fe20003800000 */
[----:B------:R-:W-:-:S11]  /*2f030*/  IMAD.MOV.U32 R0, RZ, RZ, R23 ;  /* 0x000000ffff007224 */ /* 0x000fd600078e0017 */
[----:B------:R-:W-:Y:S05]  /*2f040*/  @!P4 BRA `(.L_x_3274) ;  /* 0x0000000000f4c947 */ /* 0x000fea0003800000 */
[----:B------:R-:W-:Y:S01]  /*2f050*/  IADD3 R17, R0, 0x100000, RZ ;  /* 0x0010000000117810 */ /* 0x000fe20007ffe0ff */
[----:B------:R-:W-:Y:S01]  /*2f060*/  IMAD.MOV.U32 R16, RZ, RZ, R22 ;  /* 0x000000ffff107224 */ /* 0x000fe200078e0016 */
[----:B------:R-:W0:Y:S01]  /*2f070*/  LDC.64 R30, c[0x4][0x118] ;  /* 0x01004600ff1e7b82 */ /* 0x000e220000000a00 */
[----:B------:R-:W-:Y:S02]  /*2f080*/  R2UR UR4, R36 ;  /* 0x00000000240472ca */ /* 0x000fe400000e0000 */
[----:B------:R-:W1:Y:S01]  /*2f090*/  F2I.S64.F64 R38, R16 ;  /* 0x0000001000267311 */ /* 0x000e620000301900 */
[----:B------:R-:W-:Y:S01]  /*2f0a0*/  R2UR UR5, R37 ;  /* 0x00000000250572ca */ /* 0x000fe200000e0000 */
[----:B-1----:R-:W-:-:S05]  /*2f0b0*/  IMAD.SHL.U32 R0, R38, 0x8, RZ ;  /* 0x0000000826007824 */ /* 0x002fca00078e00ff */
        /* <DEDUP_REMOVED lines=17> */
[----:B------:R-:W-:Y:S02]  /*2f1d0*/  MOV R18, 0x79785eba ;  /* 0x79785eba00127802 */ /* 0x000fe40000000f00 */
[----:B------:R-:W-:Y:S02]  /*2f1e0*/  FSEL R19, R0, -0.082518599927425384521, !P0 ;  /* 0xbda8ff8300137808 */ /* 0x000fe40004000000 */
[----:B------:R-:W-:-:S03]  /*2f1f0*/  FSEL R18, -R18, 4.2945490664224492434e-19, !P0 ;  /* 0x20fd816412127808 */ /* 0x000fc60004000100 */
        /* <DEDUP_REMOVED lines=9> */
[----:B------:R-:W-:-:S07]  /*2f290*/  IMAD.MOV.U32 R4, RZ, RZ, 0x1 ;  /* 0x00000001ff047424 */ /* 0x000fce00078e00ff */
        /* <DEDUP_REMOVED lines=14> */
[----:B------:R-:W-:Y:S01]  /*2f380*/  MOV R6, R20 ;  /* 0x0000001400067202 */ /* 0x000fe20000000f00 */
[----:B------:R-:W-:Y:S01]  /*2f390*/  IMAD.MOV.U32 R7, RZ, RZ, R21 ;  /* 0x000000ffff077224 */ /* 0x000fe200078e0015 */
[----:B------:R-:W-:Y:S01]  /*2f3a0*/  MOV R9, 0x400921fb ;  /* 0x400921fb00097802 */ /* 0x000fe20000000f00 */
[----:B------:R-:W-:Y:S01]  /*2f3b0*/  IMAD.MOV.U32 R8, RZ, RZ, 0x54442d18 ;  /* 0x54442d18ff087424 */ /* 0x000fe200078e00ff */
[----:B------:R-:W-:-:S07]  /*2f3c0*/  MOV R0, 0x2f3e0 ;  /* 0x0002f3e000007802 */ /* 0x000fce0000000f00 */
[----:B------:R-:W-:Y:S05]  /*2f3d0*/  CALL.REL.NOINC `($__internal_15_$__cuda_sm20_div_rn_f64_full) ;  /* 0x000002c000147944 */ /* 0x000fea0003c00000 */
.L_x_3276:
[----:B------:R-:W-:Y:S05]  /*2f3e0*/  BSYNC B4 ;  /* 0x0000000000047941 */ /* 0x000fea0003800000 */
.L_x_3275:
[----:B------:R-:W-:Y:S01]  /*2f3f0*/  IMAD.MOV.U32 R0, RZ, RZ, R7 ;  /* 0x000000ffff007224 */ /* 0x000fe200078e0007 */
[----:B------:R-:W-:Y:S01]  /*2f400*/  MOV R23, R7 ;  /* 0x0000000700177202 */ /* 0x000fe20000000f00 */
[----:B------:R-:W-:-:S07]  /*2f410*/  IMAD.MOV.U32 R22, RZ, RZ, R6 ;  /* 0x000000ffff167224 */ /* 0x000fce00078e0006 */
.L_x_3274:
[----:B------:R-:W-:Y:S05]  /*2f420*/  BSYNC B2 ;  /* 0x0000000000027941 */ /* 0x000fea0003800000 */
.L_x_3273:
[----:B------:R-:W-:Y:S01]  /*2f430*/  ISETP.GT.AND P0, PT, R0, 0xfffff, PT ;  /* 0x000fffff0000780c */ /* 0x000fe20003f04270 */
[----:B------:R-:W-:Y:S01]  /*2f440*/  IMAD.MOV.U32 R6, RZ, RZ, R22 ;  /* 0x000000ffff067224 */ /* 0x000fe200078e0016 */
[----:B------:R-:W-:Y:S01]  /*2f450*/  BSSY B2, `(.L_x_3277) ;  /* 0x000004d000027945 */ /* 0x000fe20003800000 */
[----:B------:R-:W-:-:S10]  /*2f460*/  MOV R17, 0xfffffc01 ;  /* 0xfffffc0100117802 */ /* 0x000fd40000000f00 */
        /* <DEDUP_REMOVED lines=23> */
[----:B------:R-:W-:Y:S01]  /*2f5e0*/  LEA.HI R17, R0, R17, RZ, 0xc ;  /* 0x0000001100117211 */ /* 0x000fe200078f60ff */
[----:B------:R-:W-:-:S10]  /*2f5f0*/  UMOV UR7, 0x43300000 ;  /* 0x4330000000077882 */ /* 0x000fd40000000000 */
        /* <DEDUP_REMOVED lines=50> */
.L_x_3278:
[----:B------:R-:W-:Y:S05]  /*2f920*/  BSYNC B2 ;  /* 0x0000000000027941 */ /* 0x000fea0003800000 */
.L_x_3277:
[--C-:B------:R-:W-:Y:S02]  /*2f930*/  DADD R26, -R26, R4.reuse ;  /* 0x000000001a1a7229 */ /* 0x100fe40000000104 */
[----:B------:R-:W-:-:S10]  /*2f940*/  DADD R4, -RZ, -R4 ;  /* 0x00000000ff047229 */ /* 0x000fd40000000904 */
[----:B------:R-:W-:Y:S02]  /*2f950*/  FSEL R30, R4, R26, !P4 ;  /* 0x0000001a041e7208 */ /* 0x000fe40006000000 */
[----:B------:R-:W-:Y:S01]  /*2f960*/  FSEL R31, R5, R27, !P4 ;  /* 0x0000001b051f7208 */ /* 0x000fe20006000000 */
[----:B------:R-:W-:Y:S06]  /*2f970*/  BRA `(.L_x_3272) ;  /* 0x0000000000047947 */ /* 0x000fec0003800000 */
.L_x_3271:
[----:B------:R-:W-:-:S11]  /*2f980*/  DADD R30, R30, R30 ;  /* 0x000000001e1e7229 */ /* 0x000fd6000000001e */
.L_x_3272:
[----:B------:R-:W-:Y:S05]  /*2f990*/  BSYNC B5 ;  /* 0x0000000000057941 */ /* 0x000fea0003800000 */
.L_x_3270:
[----:B------:R-:W-:Y:S01]  /*2f9a0*/  DADD R30, R32, -R30 ;  /* 0x00000000201e7229 */ /* 0x000fe2000000081e */
[----:B------:R-:W-:Y:S09]  /*2f9b0*/  BSSY B2, `(.L_x_3279) ;  /* 0x0000048000027945 */ /* 0x000ff20003800000 */
[----:B------:R-:W-:-:S02]  /*2f9c0*/  FSETP.GEU.FTZ.AND P1, PT, R31, 4.1931471824645996094, PT ;  /* 0x40862e431f00780b */ /* 0x000fc40003f3e000 */
[----:B------:R-:W-:-:S13]  /*2f9d0*/  FSETP.GT.FTZ.AND P0, PT, R31, -3.1640625, PT ;  /* 0xc04a80001f00780b */ /* 0x000fda0003f14000 */
[----:B------:R-:W-:Y:S05]  /*2f9e0*/  @P0 BRA !P1, `(.L_x_3280) ;  /* 0x0000000000200947 */ /* 0x000fea0004800000 */
[C---:B------:R-:W-:Y:S01]  /*2f9f0*/  DADD R4, R30.reuse, R30 ;  /* 0x000000001e047229 */ /* 0x040fe2000000001e */
[----:B------:R-:W-:Y:S01]  /*2fa00*/  IMAD.MOV.U32 R7, RZ, RZ, 0x3ff00000 ;  /* 0x3ff00000ff077424 */ /* 0x000fe200078e00ff */
[----:B------:R-:W-:Y:S01]  /*2fa10*/  ISETP.GE.AND P1, PT, R31, RZ, PT ;  /* 0x000000ff1f00720c */ /* 0x000fe20003f26270 */
[----:B------:R-:W-:-:S03]  /*2fa20*/  DSETP.GTU.AND P0, PT, |R30|, +INF , PT ;  /* 0x7ff000001e00742a */ /* 0x000fc60003f0c200 */
[----:B------:R-:W-:-:S04]  /*2fa30*/  FSEL R7, -R7, +QNAN , !P1 ;  /* 0x7ff0000007077808 */ /* 0x000fc80004800100 */
[----:B------:R-:W-:Y:S02]  /*2fa40*/  FSEL R22, R4, RZ, P0 ;  /* 0x000000ff04167208 */ /* 0x000fe40000000000 */
[----:B------:R-:W-:Y:S01]  /*2fa50*/  FSEL R23, R5, R7, P0 ;  /* 0x0000000705177208 */ /* 0x000fe20000000000 */
[----:B------:R-:W-:Y:S06]  /*2fa60*/  BRA `(.L_x_3281) ;  /* 0x0000000000f07947 */ /* 0x000fec0003800000 */
.L_x_3280:
[----:B------:R-:W-:Y:S01]  /*2fa70*/  MOV R4, 0x652b82fe ;  /* 0x652b82fe00047802 */ /* 0x000fe20000000f00 */
[----:B------:R-:W-:Y:S01]  /*2fa80*/  IMAD.MOV.U32 R5, RZ, RZ, 0x3ff71547 ;  /* 0x3ff71547ff057424 */ /* 0x000fe200078e00ff */
[----:B------:R-:W-:Y:S01]  /*2fa90*/  UMOV UR4, 0xfefa39ef ;  /* 0xfefa39ef00047882 */ /* 0x000fe20000000000 */
[----:B------:R-:W-:Y:S01]  /*2faa0*/  UMOV UR5, 0x3fe62e42 ;  /* 0x3fe62e4200057882 */ /* 0x000fe20000000000 */
[----:B------:R-:W-:Y:S01]  /*2fab0*/  IMAD.SHL.U32 R0, R31, 0x2, RZ ;  /* 0x000000021f007824 */ /* 0x000fe200078e00ff */
[----:B------:R-:W-:Y:S01]  /*2fac0*/  MOV R10, 0x8ebd13cd ;  /* 0x8ebd13cd000a7802 */ /* 0x000fe20000000f00 */
[----:B------:R-:W-:Y:S01]  /*2fad0*/  IMAD.MOV.U32 R11, RZ, RZ, 0x3e5af86d ;  /* 0x3e5af86dff0b7424 */ /* 0x000fe200078e00ff */
[----:B------:R-:W-:Y:S02]  /*2fae0*/  DFMA R4, R30, R4, 6.75539944105574400000e+15 ;  /* 0x433800001e04742b */ /* 0x000fe40000000004 */
[C---:B------:R-:W-:Y:S02]  /*2faf0*/  ISETP.GE.U32.AND P0, PT, R0.reuse, 0x7fb3e647, PT ;  /* 0x7fb3e6470000780c */ /* 0x040fe40003f06070 */
[----:B------:R-:W-:-:S04]  /*2fb00*/  ISETP.NE.AND P1, PT, R0, RZ, PT ;  /* 0x000000ff0000720c */ /* 0x000fc80003f25270 */
[----:B------:R-:W-:Y:S02]  /*2fb10*/  DADD R6, R4, -6.75539944105574400000e+15 ;  /* 0xc338000004067429 */ /* 0x000fe40000000000 */
[----:B------:R-:W-:-:S05]  /*2fb20*/  SEL R4, R4, RZ, P0 ;  /* 0x000000ff04047207 */ /* 0x000fca0000000000 */
[----:B------:R-:W-:Y:S01]  /*2fb30*/  VIADD R5, R4, 0xffffffff ;  /* 0xffffffff04057836 */ /* 0x000fe20000000000 */
[----:B------:R-:W-:Y:S01]  /*2fb40*/  DFMA R8, R6, -UR4, R30 ;  /* 0x8000000406087c2b */ /* 0x000fe2000800001e */
[----:B------:R-:W-:Y:S01]  /*2fb50*/  UMOV UR4, 0x3b39803f ;  /* 0x3b39803f00047882 */ /* 0x000fe20000000000 */
[----:B------:R-:W-:-:S06]  /*2fb60*/  UMOV UR5, 0x3c7abc9e ;  /* 0x3c7abc9e00057882 */ /* 0x000fcc0000000000 */
[----:B------:R-:W-:Y:S01]  /*2fb70*/  DFMA R8, R6, -UR4, R8 ;  /* 0x8000000406087c2b */ /* 0x000fe20008000008 */
[----:B------:R-:W-:Y:S01]  /*2fb80*/  UMOV UR4, 0x6acd15b6 ;  /* 0x6acd15b600047882 */ /* 0x000fe20000000000 */
[----:B------:R-:W-:-:S08]  /*2fb90*/  UMOV UR5, 0x3e21f407 ;  /* 0x3e21f40700057882 */ /* 0x000fd00000000000 */
[----:B------:R-:W-:Y:S02]  /*2fba0*/  FSEL R22, R30, R8, !P0 ;  /* 0x000000081e167208 */ /* 0x000fe40004000000 */
[----:B------:R-:W-:Y:S02]  /*2fbb0*/  FSEL R23, R31, R9, !P0 ;  /* 0x000000091f177208 */ /* 0x000fe40004000000 */
[----:B------:R-:W-:Y:S01]  /*2fbc0*/  ISETP.NE.AND P0, PT, R4, 0x400, PT ;  /* 0x000004000400780c */ /* 0x000fe20003f05270 */
[----:B------:R-:W-:Y:S01]  /*2fbd0*/  IMAD.MOV.U32 R6, RZ, RZ, R22 ;  /* 0x000000ffff067224 */ /* 0x000fe200078e0016 */
[----:B------:R-:W-:-:S06]  /*2fbe0*/  MOV R7, R23 ;  /* 0x0000001700077202 */ /* 0x000fcc0000000f00 */
[----:B------:R-:W-:Y:S01]  /*2fbf0*/  DFMA R8, R6, UR4, R10 ;  /* 0x0000000406087c2b */ /* 0x000fe2000800000a */
[----:B------:R-:W-:Y:S01]  /*2fc00*/  UMOV UR4, 0x92ba033d ;  /* 0x92ba033d00047882 */ /* 0x000fe20000000000 */
[----:B------:R-:W-:-:S03]  /*2fc10*/  UMOV UR5, 0x3e927e50 ;  /* 0x3e927e5000057882 */ /* 0x000fc60000000000 */
[----:B------:R-:W-:Y:S01]  /*2fc20*/  @P0 IMAD.MOV R5, RZ, RZ, R4 ;  /* 0x000000ffff050224 */ /* 0x000fe200078e0204 */
[----:B------:R-:W-:Y:S02]  /*2fc30*/  MOV R4, RZ ;  /* 0x000000ff00047202 */ /* 0x000fe40000000f00 */
[----:B------:R-:W-:Y:S01]  /*2fc40*/  DFMA R8, R6, R8, UR4 ;  /* 0x0000000406087e2b */ /* 0x000fe20008000008 */
[----:B------:R-:W-:Y:S01]  /*2fc50*/  UMOV UR4, 0x6c5f9da1 ;  /* 0x6c5f9da100047882 */ /* 0x000fe20000000000 */
[----:B------:R-:W-:Y:S01]  /*2fc60*/  UMOV UR5, 0x3ec71dde ;  /* 0x3ec71dde00057882 */ /* 0x000fe20000000000 */
[----:B------:R-:W-:-:S05]  /*2fc70*/  LEA R5, R5, 0x3ff00000, 0x14 ;  /* 0x3ff0000005057811 */ /* 0x000fca00078ea0ff */
[----:B------:R-:W-:Y:S01]  /*2fc80*/  DFMA R8, R6, R8, UR4 ;  /* 0x0000000406087e2b */ /* 0x000fe20008000008 */
[----:B------:R-:W-:Y:S01]  /*2fc90*/  UMOV UR4, 0x18d034e6 ;  /* 0x18d034e600047882 */ /* 0x000fe20000000000 */
[----:B------:R-:W-:Y:S01]  /*2fca0*/  UMOV UR5, 0x3efa01a0 ;  /* 0x3efa01a000057882 */ /* 0x000fe20000000000 */
[----:B------:R-:W-:-:S05]  /*2fcb0*/  DADD R10, R4, -1 ;  /* 0xbff00000040a7429 */ /* 0x000fca0000000000 */
        /* <DEDUP_REMOVED lines=16> */
[----:B------:R-:W-:-:S08]  /*2fdc0*/  DFMA R8, R6, R8, 0.5 ;  /* 0x3fe000000608742b */ /* 0x000fd00000000008 */
[----:B------:R-:W-:-:S08]  /*2fdd0*/  DMUL R8, R6, R8 ;  /* 0x0000000806087228 */ /* 0x000fd00000000000 */
[----:B------:R-:W-:-:S08]  /*2fde0*/  DFMA R8, R6, R8, R6 ;  /* 0x000000080608722b */ /* 0x000fd00000000006 */
[----:B------:R-:W-:-:S08]  /*2fdf0*/  DFMA R8, R8, R4, R10 ;  /* 0x000000040808722b */ /* 0x000fd0000000000a */
[----:B------:R-:W-:-:S10]  /*2fe00*/  DADD R4, R8, R8 ;  /* 0x0000000008047229 */ /* 0x000fd40000000008 */
[----:B------:R-:W-:Y:S02]  /*2fe10*/  @P1 FSEL R22, R4, R8, !P0 ;  /* 0x0000000804161208 */ /* 0x000fe40004000000 */
[----:B------:R-:W-:-:S07]  /*2fe20*/  @P1 FSEL R23, R5, R9, !P0 ;  /* 0x0000000905171208 */ /* 0x000fce0004000000 */
.L_x_3281:
[----:B------:R-:W-:Y:S05]  /*2fe30*/  BSYNC B2 ;  /* 0x0000000000027941 */ /* 0x000fea0003800000 */
.L_x_3279:
[----:B------:R-:W-:Y:S01]  /*2fe40*/  DSETP.GTU.AND P0, PT, R28, +INF , PT ;  /* 0x7ff000001c00742a */ /* 0x000fe20003f0c000 */
[----:B------:R-:W-:-:S13]  /*2fe50*/  BSSY B5, `(.L_x_3282) ;  /* 0x00000a9000057945 */ /* 0x000fda0003800000 */
[----:B------:R-:W-:Y:S05]  /*2fe60*/  @P0 BRA `(.L_x_3283) ;  /* 0x0000000800980947 */ /* 0x000fea0003800000 */
[----:B------:R-:W-:Y:S01]  /*2fe70*/  IMAD.MOV.U32 R26, RZ, RZ, R28 ;  /* 0x000000ffff1a7224 */ /* 0x000fe200078e001c */
[----:B------:R-:W-:Y:S01]  /*2fe80*/  MOV R34, 0x2feb0 ;  /* 0x0002feb000227802 */ /* 0x000fe20000000f00 */
[----:B------:R-:W-:-:S07]  /*2fe90*/  IMAD.MOV.U32 R27, RZ, RZ, R29 ;  /* 0x000000ffff1b7224 */ /* 0x000fce00078e001d */
[----:B------:R-:W-:Y:S05]  /*2fea0*/  CALL.REL.NOINC `($_ZN2at6native18elementwise_kernelILi128ELi4EZNS0_15gpu_kernel_implIN48_GLOBAL__N__08322988_15_IGammaKernel_cu_cb51a28d10CalcIgammaIdEEEEvRNS_18TensorIteratorBaseERKT_EUliE_EEviT1_$__internal_lgamma_pos) ;  /* 0x000002c800707944 */ /* 0x000fea0003c00000 */
[----:B------:R-:W-:Y:S01]  /*2feb0*/  ISETP.GT.AND P0, PT, R3, -0x1, PT ;  /* 0xffffffff0300780c */ /* 0x000fe20003f04270 */
[----:B------:R-:W-:Y:S01]  /*2fec0*/  IMAD.MOV.U32 R3, RZ, RZ, R27 ;  /* 0x000000ffff037224 */ /* 0x000fe200078e001b */
[----:B------:R-:W-:-:S04]  /*2fed0*/  MOV R2, R26 ;  /* 0x0000001a00027202 */ /* 0x000fc80000000f00 */
[----:B------:R-:W-:Y:S01]  /*2fee0*/  MOV R5, R3 ;  /* 0x0000000300057202 */ /* 0x000fe20000000f00 */
[----:B------:R-:W-:-:S06]  /*2fef0*/  IMAD.MOV.U32 R4, RZ, RZ, R2 ;  /* 0x000000ffff047224 */ /* 0x000fcc00078e0002 */
        /* <DEDUP_REMOVED lines=13> */
[----:B------:R-:W-:Y:S02]  /*2ffd0*/  R2UR UR4, R36 ;  /* 0x00000000240472ca */ /* 0x000fe400000e0000 */
[----:B------:R-:W-:Y:S01]  /*2ffe0*/  R2UR UR5, R37 ;  /* 0x00000000250572ca */ /* 0x000fe200000e0000 */
        /* <DEDUP_REMOVED lines=52> */
.L_x_3288:
[----:B------:R-:W-:Y:S05]  /*30330*/  BSYNC B4 ;  /* 0x0000000000047941 */ /* 0x000fea0003800000 */
.L_x_3287:
[--C-:B------:R-:W-:Y:S01]  /*30340*/  IMAD.MOV.U32 R0, RZ, RZ, R7.reuse ;  /* 0x000000ffff007224 */ /* 0x100fe200078e0007 */
[----:B------:R-:W-:Y:S01]  /*30350*/  MOV R28, R6 ;  /* 0x00000006001c7202 */ /* 0x000fe20000000f00 */
[----:B------:R-:W-:-:S07]  /*30360*/  IMAD.MOV.U32 R29, RZ, RZ, R7 ;  /* 0x000000ffff1d7224 */ /* 0x000fce00078e0007 */
.L_x_3286:
[----:B------:R-:W-:Y:S05]  /*30370*/  BSYNC B2 ;  /* 0x0000000000027941 */ /* 0x000fea0003800000 */
.L_x_3285:
        /* <DEDUP_REMOVED lines=79> */
.L_x_3290:
[----:B------:R-:W-:Y:S05]  /*30870*/  BSYNC B2 ;  /* 0x0000000000027941 */ /* 0x000fea0003800000 */
.L_x_3289:
[--C-:B------:R-:W-:Y:S02]  /*30880*/  DADD R2, -R2, R4.reuse ;  /* 0x0000000002027229 */ /* 0x100fe40000000104 */
[----:B------:R-:W-:-:S10]  /*30890*/  DADD R4, -RZ, -R4 ;  /* 0x00000000ff047229 */ /* 0x000fd40000000904 */
[----:B------:R-:W-:Y:S02]  /*308a0*/  FSEL R4, R4, R2, !P4 ;  /* 0x0000000204047208 */ /* 0x000fe40006000000 */
[----:B------:R-:W-:Y:S01]  /*308b0*/  FSEL R5, R5, R3, !P4 ;  /* 0x0000000305057208 */ /* 0x000fe20006000000 */
[----:B------:R-:W-:Y:S06]  /*308c0*/  BRA `(.L_x_3284) ;  /* 0x0000000000047947 */ /* 0x000fec0003800000 */
.L_x_3283:
[----:B------:R-:W-:-:S11]  /*308d0*/  DADD R4, R2, R2 ;  /* 0x0000000002047229 */ /* 0x000fd60000000002 */
.L_x_3284:
[----:B------:R-:W-:Y:S05]  /*308e0*/  BSYNC B5 ;  /* 0x0000000000057941 */ /* 0x000fea0003800000 */
.L_x_3282:
[----:B------:R-:W-:Y:S01]  /*308f0*/  DADD R32, R32, -R4 ;  /* 0x0000000020207229 */ /* 0x000fe20000000804 */
        /* <DEDUP_REMOVED lines=58> */
.L_x_3292:
[----:B------:R-:W-:Y:S05]  /*30ca0*/  BSYNC B2 ;  /* 0x0000000000027941 */ /* 0x000fea0003800000 */
.L_x_3291:
[----:B------:R-:W-:Y:S01]  /*30cb0*/  DFMA R6, -R24, R6, -R22 ;  /* 0x000000061806722b */ /* 0x000fe20000000916 */
[----:B------:R-:W-:Y:S10]  /*30cc0*/  BRA `(.L_x_3243) ;  /* 0x000002a400147947 */ /* 0x000ff40003800000 */
.L_x_3261:
[----:B------:R-:W-:Y:S01]  /*30cd0*/  UMOV UR4, 0x9999999a ;  /* 0x9999999a00047882 */ /* 0x000fe20000000000 */
[----:B------:R-:W-:Y:S01]  /*30ce0*/  UMOV UR5, 0x3fd99999 ;  /* 0x3fd9999900057882 */ /* 0x000fe20000000000 */
[----:B------:R-:W-:Y:S01]  /*30cf0*/  DADD R32, R2, -R22 ;  /* 0x0000000002207229 */ /* 0x000fe20000000816 */
[----:B------:R-:W-:Y:S01]  /*30d00*/  BSSY B5, `(.L_x_3293) ;  /* 0x000039c000057945 */ /* 0x000fe20003800000 */
[----:B------:R-:W-:-:S08]  /*30d10*/  DMUL R4, R28, UR4 ;  /* 0x000000041c047c28 */ /* 0x000fd00008000000 */
[----:B------:R-:W-:-:S14]  /*30d20*/  DSETP.GT.AND P0, PT, |R32|, R4, PT ;  /* 0x000000042000722a */ /* 0x000fdc0003f04200 */
[----:B------:R-:W-:Y:S05]  /*30d30*/  @P0 BRA `(.L_x_3294) ;  /* 0x0000002800bc0947 */ /* 0x000fea0003800000 */
[----:B------:R-:W-:Y:S01]  /*30d40*/  MOV R10, 0xe7b3dd77 ;  /* 0xe7b3dd77000a7802 */ /* 0x000fe20000000f00 */
[----:B------:R-:W-:Y:S01]  /*30d50*/  IMAD.MOV.U32 R11, RZ, RZ, 0x407c1f1c ;  /* 0x407c1f1cff0b7424 */ /* 0x000fe200078e00ff */
[----:B------:R-:W-:Y:S01]  /*30d60*/  MOV R13, 0x40bb2bff ;  /* 0x40bb2bff000d7802 */ /* 0x000fe20000000f00 */
[----:B------:R-:W-:Y:S01]  /*30d70*/  IMAD.MOV.U32 R12, RZ, RZ, -0x1a0caf76 ;  /* 0xe5f3508aff0c7424 */ /* 0x000fe200078e00ff */
        /* <DEDUP_REMOVED lines=14> */
[----:B0-----:R-:W-:Y:S01]  /*30e60*/  MOV R11, 0x3ff00000 ;  /* 0x3ff00000000b7802 */ /* 0x001fe20000000f00 */
[----:B------:R-:W-:Y:S01]  /*30e70*/  IMAD.MOV.U32 R10, RZ, RZ, 0x0 ;  /* 0x00000000ff0a7424 */ /* 0x000fe200078e00ff */
[----:B------:R0:W-:Y:S01]  /*30e80*/  STL.64 [R1+0x1420], R16 ;  /* 0x0014201001007387 */ /* 0x0001e20000100a00 */
[----:B------:R-:W-:Y:S01]  /*30e90*/  IMAD.MOV.U32 R25, RZ, RZ, 0x4184aa64 ;  /* 0x4184aa64ff197424 */ /* 0x000fe200078e00ff */
[----:B------:R-:W-:Y:S01]  /*30ea0*/  MOV R4, 0x6a172145 ;  /* 0x6a17214500047802 */ /* 0x000fe20000000f00 */
[----:B-1----:R-:W-:Y:S01]  /*30eb0*/  IMAD.MOV.U32 R12, RZ, RZ, 0x0 ;  /* 0x00000000ff0c7424 */ /* 0x002fe200078e00ff */
[----:B------:R1:W-:Y:S01]  /*30ec0*/  STL.64 [R1+0x1428], R18 ;  /* 0x0014281201007387 */ /* 0x0003e20000100a00 */
[----:B------:R-:W-:Y:S01]  /*30ed0*/  IMAD.MOV.U32 R13, RZ, RZ, 0x40508000 ;  /* 0x40508000ff0d7424 */ /* 0x000fe200078e00ff */
[----:B--2---:R-:W-:Y:S01]  /*30ee0*/  MOV R14, 0x0 ;  /* 0x00000000000e7802 */ /* 0x004fe20000000f00 */
[----:B------:R-:W-:Y:S01]  /*30ef0*/  IMAD.MOV.U32 R15, RZ, RZ, 0x409e1400 ;  /* 0x409e1400ff0f7424 */ /* 0x000fe200078e00ff */
[----:B------:R2:W-:Y:S01]  /*30f00*/  STL.64 [R1+0x1430], R20 ;  /* 0x0014301401007387 */ /* 0x0005e20000100a00 */
[----:B------:R-:W-:Y:S01]  /*30f10*/  IMAD.MOV.U32 R5, RZ, RZ, 0x3f78d44d ;  /* 0x3f78d44dff057424 */ /* 0x000fe200078e00ff */
[----:B------:R-:W-:Y:S01]  /*30f20*/  MOV R7, 0x3fe0509f ;  /* 0x3fe0509f00077802 */ /* 0x000fe20000000f00 */
[----:B------:R-:W-:Y:S01]  /*30f30*/  IMAD.MOV.U32 R6, RZ, RZ, 0x77f7c44b ;  /* 0x77f7c44bff067424 */ /* 0x000fe200078e00ff */
[----:B------:R3:W-:Y:S01]  /*30f40*/  STL.64 [R1+0x2778], R10 ;  /* 0x0027780a01007387 */ /* 0x0007e20000100a00 */
[----:B0-----:R-:W-:Y:S01]  /*30f50*/  IMAD.MOV.U32 R16, RZ, RZ, 0x0 ;  /* 0x00000000ff107424 */ /* 0x001fe200078e00ff */
[----:B------:R-:W-:Y:S01]  /*30f60*/  MOV R17, 0x40dfe780 ;  /* 0x40dfe78000117802 */ /* 0x000fe20000000f00 */
[----:B------:R-:W-:Y:S01]  /*30f70*/  DSETP.GT.AND P0, PT, R28, 1, PT ;  /* 0x3ff000001c00742a */ /* 0x000fe20003f04000 */
[----:B------:R0:W-:Y:S01]  /*30f80*/  STL.64 [R1+0x2780], R12 ;  /* 0x0027800c01007387 */ /* 0x0001e20000100a00 */
[----:B-1----:R-:W-:Y:S01]  /*30f90*/  IMAD.MOV.U32 R18, RZ, RZ, 0x0 ;  /* 0x00000000ff127424 */ /* 0x002fe200078e00ff */
[----:B------:R-:W-:Y:S01]  /*30fa0*/  UMOV UR4, 0xb9800000 ;  /* 0xb980000000047882 */ /* 0x000fe20000000000 */
[----:B------:R-:W-:Y:S01]  /*30fb0*/  IMAD.MOV.U32 R19, RZ, RZ, 0x4115d0bc ;  /* 0x4115d0bcff137424 */ /* 0x000fe200078e00ff */
[----:B--2---:R-:W-:Y:S01]  /*30fc0*/  MOV R20, 0x0 ;  /* 0x0000000000147802 */ /* 0x004fe20000000f00 */
[----:B------:R-:W-:Y:S01]  /*30fd0*/  IMAD.MOV.U32 R21, RZ, RZ, 0x41441f7b ;  /* 0x41441f7bff157424 */ /* 0x000fe200078e00ff */
[----:B------:R-:W-:Y:S01]  /*30fe0*/  STL.64 [R1+0x2788], R14 ;  /* 0x0027880e01007387 */ /* 0x000fe20000100a00 */
[----:B------:R-:W-:Y:S01]  /*30ff0*/  IMAD.MOV.U32 R8, RZ, RZ, -0x19c7c7e ;  /* 0xfe638382ff087424 */ /* 0x000fe200078e00ff */
[----:B---3--:R-:W-:Y:S01]  /*31000*/  MOV R11, 0x41a1fda6 ;  /* 0x41a1fda6000b7802 */ /* 0x008fe20000000f00 */
[----:B------:R-:W-:Y:S01]  /*31010*/  IMAD.MOV.U32 R10, RZ, RZ, -0x50000000 ;  /* 0xb0000000ff0a7424 */ /* 0x000fe200078e00ff */
[----:B------:R-:W-:Y:S01]  /*31020*/  STL.64 [R1+0x2790], R16 ;  /* 0x0027901001007387 */ /* 0x000fe20000100a00 */
[----:B------:R-:W-:Y:S01]  /*31030*/  IMAD.MOV.U32 R9, RZ, RZ, 0x40338519 ;  /* 0x40338519ff097424 */ /* 0x000fe200078e00ff */
[----:B------:R-:W-:Y:S01]  /*31040*/  UMOV UR5, 0x40181945 ;  /* 0x4018194500057882 */ /* 0x000fe20000000000 */
[----:B0-----:R-:W-:Y:S01]  /*31050*/  IMAD.MOV.U32 R12, RZ, RZ, -0x80000000 ;  /* 0x80000000ff0c7424 */ /* 0x001fe200078e00ff */
[----:B------:R-:W-:Y:S01]  /*31060*/  STL.64 [R1+0x2798], R18 ;  /* 0x0027981201007387 */ /* 0x000fe20000100a00 */
[----:B------:R-:W-:Y:S01]  /*31070*/  IMAD.MOV.U32 R13, RZ, RZ, 0x419cbd69 ;  /* 0x419cbd69ff0d7424 */ /* 0x000fe200078e00ff */
[----:B------:R-:W-:Y:S01]  /*31080*/  BSSY B3, `(.L_x_3295) ;  /* 0x000003c000037945 */ /* 0x000fe20003800000 */
[----:B------:R-:W-:Y:S01]  /*31090*/  MOV R0, 0x1 ;  /* 0x0000000100007802 */ /* 0x000fe20000000f00 */
[----:B------:R-:W-:Y:S04]  /*310a0*/  STL.64 [R1+0x27a0], R20 ;  /* 0x0027a01401007387 */ /* 0x000fe80000100a00 */
[----:B------:R-:W-:Y:S04]  /*310b0*/  STL.64 [R1+0x27c0], R10 ;  /* 0x0027c00a01007387 */ /* 0x000fe80000100a00 */
[----:B------:R-:W-:Y:S04]  /*310c0*/  STL.64 [R1+0x27c8], R12 ;  /* 0x0027c80c01007387 */ /* 0x000fe80000100a00 */
[----:B------:R-:W-:Y:S04]  /*310d0*/  STL.64 [R1+0x27d0], R26 ;  /* 0x0027d01a01007387 */ /* 0x000fe80000100a00 */
[----:B------:R-:W-:Y:S04]  /*310e0*/  STL.64 [R1+0x27d8], RZ ;  /* 0x0027d8ff01007387 */ /* 0x000fe80000100a00 */
[----:B------:R0:W-:Y:S04]  /*310f0*/  STL.64 [R1+0x1438], R24 ;  /* 0x0014381801007387 */ /* 0x0001e80000100a00 */
[----:B------:R1:W-:Y:S04]  /*31100*/  STL.64 [R1+0x13f0], R4 ;  /* 0x0013f00401007387 */ /* 0x0003e80000100a00 */
[----:B------:R2:W-:Y:S01]  /*31110*/  STL.64 [R1+0x13f8], R6 ;  /* 0x0013f80601007387 */ /* 0x0005e20000100a00 */
[----:B0-----:R-:W-:Y:S01]  /*31120*/  IMAD.MOV.U32 R24, RZ, RZ, -0x20000000 ;  /* 0xe0000000ff187424 */ /* 0x001fe200078e00ff */
[----:B------:R-:W-:-:S02]  /*31130*/  MOV R25, 0x41697171 ;  /* 0x4169717100197802 */ /* 0x000fc40000000f00 */
[----:B------:R0:W-:Y:S01]  /*31140*/  STL.64 [R1+0x1400], R8 ;  /* 0x0014000801007387 */ /* 0x0001e20000100a00 */
[----:B-1----:R-:W-:Y:S01]  /*31150*/  IMAD.MOV.U32 R4, RZ, RZ, -0x12d8f232 ;  /* 0xed270dceff047424 */ /* 0x002fe200078e00ff */
[----:B------:R-:W-:Y:S02]  /*31160*/  MOV R5, 0x4194972f ;  /* 0x4194972f00057802 */ /* 0x000fe40000000f00 */
[----:B------:R1:W-:Y:S01]  /*31170*/  STL.64 [R1+0x27a8], R24 ;  /* 0x0027a81801007387 */ /* 0x0003e20000100a00 */
[----:B--2---:R-:W-:Y:S02]  /*31180*/  IMAD.MOV.U32 R6, RZ, RZ, -0x1388dcfa ;  /* 0xec772306ff067424 */ /* 0x004fe400078e00ff */
[----:B------:R-:W-:Y:S01]  /*31190*/  IMAD.MOV.U32 R7, RZ, RZ, 0x4198bf15 ;  /* 0x4198bf15ff077424 */ /* 0x000fe200078e00ff */
[----:B------:R2:W-:Y:S01]  /*311a0*/  STL.64 [R1+0x1440], R4 ;  /* 0x0014400401007387 */ /* 0x0005e20000100a00 */
[----:B0-----:R-:W-:-:S03]  /*311b0*/  MOV R8, 0xcf4eca2e ;  /* 0xcf4eca2e00087802 */ /* 0x001fc60000000f00 */
[----:B------:R0:W-:Y:S01]  /*311c0*/  STL.64 [R1+0x1448], R6 ;  /* 0x0014480601007387 */ /* 0x0001e20000100a00 */
[----:B------:R-:W-:Y:S01]  /*311d0*/  IMAD.MOV.U32 R9, RZ, RZ, 0x418b2298 ;  /* 0x418b2298ff097424 */ /* 0x000fe200078e00ff */
[----:B-1----:R-:W-:-:S04]  /*311e0*/  DADD R24, R2, UR4 ;  /* 0x0000000402187e29 */ /* 0x002fc80008000000 */
[----:B------:R1:W-:Y:S01]  /*311f0*/  STL.64 [R1+0x1450], R8 ;  /* 0x0014500801007387 */ /* 0x0003e20000100a00 */
[----:B--2---:R-:W-:Y:S02]  /*31200*/  IMAD.MOV.U32 R4, RZ, RZ, -0x70000000 ;  /* 0x90000000ff047424 */ /* 0x004fe400078e00ff */
[----:B------:R-:W-:Y:S01]  /*31210*/  IMAD.MOV.U32 R5, RZ, RZ, 0x4185eeb6 ;  /* 0x4185eeb6ff057424 */ /* 0x000fe200078e00ff */
[----:B------:R-:W-:Y:S01]  /*31220*/  DADD R24, R24, -0.5 ;  /* 0xbfe0000018187429 */ /* 0x000fe20000000000 */
[----:B0-----:R-:W-:Y:S01]  /*31230*/  MOV R6, 0x70000000 ;  /* 0x7000000000067802 */ /* 0x001fe20000000f00 */
[----:B------:R-:W-:Y:S02]  /*31240*/  IMAD.MOV.U32 R7, RZ, RZ, 0x41991871 ;  /* 0x41991871ff077424 */ /* 0x000fe400078e00ff */
[----:B------:R0:W-:Y:S01]  /*31250*/  STL.64 [R1+0x27b0], R4 ;  /* 0x0027b00401007387 */ /* 0x0001e20000100a00 */
[----:B-1----:R-:W-:-:S03]  /*31260*/  IMAD.MOV.U32 R9, RZ, RZ, RZ ;  /* 0x000000ffff097224 */ /* 0x002fc600078e00ff */
[----:B------:R1:W-:Y:S01]  /*31270*/  STL.64 [R1+0x27b8], R6 ;  /* 0x0027b80601007387 */ /* 0x0003e20000100a00 */
[----:B0-----:R-:W-:Y:S01]  /*31280*/  MOV R4, R2 ;  /* 0x0000000200047202 */ /* 0x001fe20000000f00 */
[----:B------:R-:W-:Y:S02]  /*31290*/  IMAD.MOV.U32 R5, RZ, RZ, R3 ;  /* 0x000000ffff057224 */ /* 0x000fe400078e0003 */
[----:B-1----:R-:W-:Y:S02]  /*312a0*/  IMAD.MOV.U32 R6, RZ, RZ, 0x6a172145 ;  /* 0x6a172145ff067424 */ /* 0x002fe400078e00ff */
[----:B------:R-:W-:Y:S01]  /*312b0*/  IMAD.MOV.U32 R7, RZ, RZ, 0x3f78d44d ;  /* 0x3f78d44dff077424 */ /* 0x000fe200078e00ff */
        /* <DEDUP_REMOVED lines=17> */
[----:B------:R-:W-:Y:S01]  /*313d0*/  MOV R4, R6 ;  /* 0x0000000600047202 */ /* 0x000fe20000000f00 */
[----:B------:R-:W-:-:S07]  /*313e0*/  IMAD.MOV.U32 R5, RZ, RZ, R7 ;  /* 0x000000ffff057224 */ /* 0x000fce00078e0007 */
.L_x_3298:
[----:B------:R-:W-:Y:S05]  /*313f0*/  BSYNC B4 ;  /* 0x0000000000047941 */ /* 0x000fea0003800000 */
.L_x_3297:
[----:B------:R-:W-:Y:S01]  /*31400*/  IMAD.MOV.U32 R9, RZ, RZ, 0xc ;  /* 0x0000000cff097424 */ /* 0x000fe200078e00ff */
[----:B------:R-:W-:Y:S01]  /*31410*/  MOV R0, 0xffffffff ;  /* 0xffffffff00007802 */ /* 0x000fe20000000f00 */
[----:B------:R-:W-:Y:S02]  /*31420*/  IMAD.MOV.U32 R6, RZ, RZ, -0x30b135d2 ;  /* 0xcf4eca2eff067424 */ /* 0x000fe400078e00ff */
[----:B------:R-:W-:-:S07]  /*31430*/  IMAD.MOV.U32 R7, RZ, RZ, 0x418b2298 ;  /* 0x418b2298ff077424 */ /* 0x000fce00078e00ff */
.L_x_3296:
[----:B------:R-:W-:Y:S05]  /*31440*/  BSYNC B3 ;  /* 0x0000000000037941 */ /* 0x000fea0003800000 */
.L_x_3295:
[----:B------:R-:W-:Y:S01]  /*31450*/  DSETP.GT.AND P0, PT, R28, 1, PT ;  /* 0x3ff000001c00742a */ /* 0x000fe20003f04000 */
[----:B------:R-:W-:Y:S01]  /*31460*/  IADD3 R11, R82, 0x13e8, RZ ;  /* 0x000013e8520b7810 */ /* 0x000fe20007ffe0ff */
[----:B------:R-:W-:-:S04]  /*31470*/  IMAD.SHL.U32 R67, R0, 0x8, RZ ;  /* 0x0000000800437824 */ /* 0x000fc800078e00ff */
[----:B------:R-:W-:-:S05]  /*31480*/  SEL R14, R11, R34, P0 ;  /* 0x000000220b0e7207 */ /* 0x000fca0000000000 */
[----:B------:R-:W-:-:S05]  /*31490*/  IMAD.IADD R14, R14, 0x1, R67 ;  /* 0x000000010e0e7824 */ /* 0x000fca00078e0243 */
[----:B------:R-:W2:Y:S01]  /*314a0*/  LDL.64 R38, [R14] ;  /* 0x000000000e267983 */ /* 0x000ea20000100a00 */
[----:B------:R-:W-:-:S05]  /*314b0*/  IADD3 R13, R14, R67, RZ ;  /* 0x000000430e0d7210 */ /* 0x000fca0007ffe0ff */
[----:B------:R-:W3:Y:S01]  /*314c0*/  LDL.64 R40, [R13] ;  /* 0x000000000d287983 */ /* 0x000ee20000100a00 */
[----:B------:R-:W-:-:S05]  /*314d0*/  IMAD.IADD R10, R13, 0x1, R67 ;  /* 0x000000010d0a7824 */ /* 0x000fca00078e0243 */
[----:B------:R0:W4:Y:S01]  /*314e0*/  LDL.64 R42, [R10] ;  /* 0x000000000a2a7983 */ /* 0x0001220000100a00 */
[----:B------:R-:W-:-:S05]  /*314f0*/  IMAD.IADD R12, R10, 0x1, R67 ;  /* 0x000000010a0c7824 */ /* 0x000fca00078e0243 */
[----:B------:R1:W5:Y:S01]  /*31500*/  LDL.64 R44, [R12] ;  /* 0x000000000c2c7983 */ /* 0x0003620000100a00 */
[----:B------:R-:W-:-:S05]  /*31510*/  IADD3 R11, R12, R67, RZ ;  /* 0x000000430c0b7210 */ /* 0x000fca0007ffe0ff */
[----:B------:R-:W5:Y:S01]  /*31520*/  LDL.64 R52, [R11] ;  /* 0x000000000b347983 */ /* 0x000f620000100a00 */
[----:B------:R-:W-:Y:S02]  /*31530*/  IMAD.IADD R8, R11, 0x1, R67 ;  /* 0x000000010b087824 */ /* 0x000fe400078e0243 */
[----:B------:R-:W-:-:S03]  /*31540*/  IMAD.IADD R9, R9, 0x1, R0 ;  /* 0x0000000109097824 */ /* 0x000fc600078e0200 */
[----:B------:R1:W5:Y:S01]  /*31550*/  LDL.64 R50, [R8] ;  /* 0x0000000008327983 */ /* 0x0003620000100a00 */
[----:B------:R-:W-:Y:S01]  /*31560*/  IADD3 R0, R8, R67, RZ ;  /* 0x0000004308007210 */ /* 0x000fe20007ffe0ff */
[----:B------:R-:W-:-:S04]  /*31570*/  IMAD.U32 R82, R9, 0x8, R82 ;  /* 0x0000000809527824 */ /* 0x000fc800078e0052 */
[----:B------:R1:W5:Y:S01]  /*31580*/  LDL.64 R62, [R0] ;  /* 0x00000000003e7983 */ /* 0x0003620000100a00 */
[----:B0-----:R-:W-:-:S03]  /*31590*/  IMAD.IADD R10, R0, 0x1, R67 ;  /* 0x00000001000a7824 */ /* 0x001fc600078e0243 */
[----:B------:R-:W5:Y:S01]  /*315a0*/  LDL.64 R64, [R82] ;  /* 0x0000000052407983 */ /* 0x000f620000100a00 */
[----:B------:R-:W-:-:S03]  /*315b0*/  IADD3 R13, R67, R82, RZ ;  /* 0x00000052430d7210 */ /* 0x000fc60007ffe0ff */
[----:B------:R0:W5:Y:S01]  /*315c0*/  LDL.64 R60, [R10] ;  /* 0x000000000a3c7983 */ /* 0x0001620000100a00 */
[----:B------:R-:W-:-:S03]  /*315d0*/  IMAD.IADD R9, R10, 0x1, R67 ;  /* 0x000000010a097824 */ /* 0x000fc600078e0243 */
[----:B------:R-:W5:Y:S01]  /*315e0*/  LDL.64 R58, [R13] ;  /* 0x000000000d3a7983 */ /* 0x000f620000100a00 */
[----:B-1----:R-:W-:-:S03]  /*315f0*/  IMAD.IADD R12, R13, 0x1, R67 ;  /* 0x000000010d0c7824 */ /* 0x002fc600078e0243 */
[----:B------:R1:W5:Y:S01]  /*31600*/  LDL.64 R56, [R9] ;  /* 0x0000000009387983 */ /* 0x0003620000100a00 */
[----:B------:R-:W-:-:S03]  /*31610*/  IADD3 R8, R9, R67, RZ ;  /* 0x0000004309087210 */ /* 0x000fc60007ffe0ff */
[----:B------:R-:W5:Y:S01]  /*31620*/  LDL.64 R54, [R12] ;  /* 0x000000000c367983 */ /* 0x000f620000100a00 */
[----:B------:R-:W-:-:S03]  /*31630*/  IMAD.IADD R11, R12, 0x1, R67 ;  /* 0x000000010c0b7824 */ /* 0x000fc600078e0243 */
[----:B------:R-:W5:Y:S01]  /*31640*/  LDL.64 R48, [R8] ;  /* 0x0000000008307983 */ /* 0x000f620000100a00 */
[----:B------:R-:W-:-:S03]  /*31650*/  IMAD.IADD R0, R8, 0x1, R67 ;  /* 0x0000000108007824 */ /* 0x000fc600078e0243 */
[----:B------:R-:W5:Y:S01]  /*31660*/  LDL.64 R46, [R11] ;  /* 0x000000000b2e7983 */ /* 0x000f620000100a00 */
[----:B0-----:R-:W-:Y:S01]  /*31670*/  IADD3 R10, R11, R67, RZ ;  /* 0x000000430b0a7210 */ /* 0x001fe20007ffe0ff */
[--C-:B------:R-:W-:Y:S02]  /*31680*/  IMAD.IADD R26, R0, 0x1, R67.reuse ;  /* 0x00000001001a7824 */ /* 0x100fe400078e0243 */
[----:B------:R0:W5:Y:S04]  /*31690*/  LDL.64 R36, [R0] ;  /* 0x0000000000247983 */ /* 0x0001680000100a00 */
[----:B------:R-:W5:Y:S01]  /*316a0*/  LDL.64 R34, [R10] ;  /* 0x000000000a227983 */ /* 0x000f620000100a00 */
[----:B-1----:R-:W-:-:S03]  /*316b0*/  IMAD.IADD R9, R10, 0x1, R67 ;  /* 0x000000010a097824 */ /* 0x002fc600078e0243 */
[----:B------:R-:W5:Y:S04]  /*316c0*/  LDL.64 R26, [R26] ;  /* 0x000000001a1a7983 */ /* 0x000f680000100a00 */
[----:B------:R-:W5:Y:S01]  /*316d0*/  LDL.64 R20, [R9] ;  /* 0x0000000009147983 */ /* 0x000f620000100a00 */
[----:B------:R-:W-:-:S05]  /*316e0*/  IADD3 R66, R9, R67, RZ ;  /* 0x0000004309427210 */ /* 0x000fca0007ffe0ff */
[----:B------:R1:W5:Y:S01]  /*316f0*/  LDL.64 R18, [R66] ;  /* 0x0000000042127983 */ /* 0x0003620000100a00 */
[----:B------:R-:W-:-:S05]  /*31700*/  IMAD.IADD R70, R66, 0x1, R67 ;  /* 0x0000000142467824 */ /* 0x000fca00078e0243 */
[----:B------:R-:W5:Y:S01]  /*31710*/  LDL.64 R16, [R70] ;  /* 0x0000000046107983 */ /* 0x000f620000100a00 */
[----:B------:R-:W-:-:S05]  /*31720*/  IMAD.IADD R69, R70, 0x1, R67 ;  /* 0x0000000146457824 */ /* 0x000fca00078e0243 */
[----:B------:R-:W5:Y:S01]  /*31730*/  LDL.64 R14, [R69] ;  /* 0x00000000450e7983 */ /* 0x000f620000100a00 */
[----:B------:R-:W-:-:S05]  /*31740*/  IADD3 R68, R69, R67, RZ ;  /* 0x0000004345447210 */ /* 0x000fca0007ffe0ff */
[----:B------:R-:W5:Y:S01]  /*31750*/  LDL.64 R12, [R68] ;  /* 0x00000000440c7983 */ /* 0x000f620000100a00 */
[----:B0-----:R-:W-:-:S05]  /*31760*/  IMAD.IADD R0, R68, 0x1, R67 ;  /* 0x0000000144007824 */ /* 0x001fca00078e0243 */
[----:B------:R-:W5:Y:S01]  /*31770*/  LDL.64 R10, [R0] ;  /* 0x00000000000a7983 */ /* 0x000f620000100a00 */
[----:B------:R-:W-:-:S06]  /*31780*/  IMAD.IADD R8, R0, 0x1, R67 ;  /* 0x0000000100087824 */ /* 0x000fcc00078e0243 */
[----:B------:R-:W5:Y:S01]  /*31790*/  LDL.64 R8, [R8] ;  /* 0x0000000008087983 */ /* 0x000f620000100a00 */
[----:B------:R-:W-:Y:S01]  /*317a0*/  FSEL R67, RZ, 1.875, P0 ;  /* 0x3ff00000ff437808 */ /* 0x000fe20000000000 */
[----:B------:R-:W-:Y:S01]  /*317b0*/  BSSY B2, `(.L_x_3299) ;  /* 0x000002e000027945 */ /* 0x000fe20003800000 */
[----:B-1----:R-:W-:-:S06]  /*317c0*/  MOV R66, RZ ;  /* 0x000000ff00427202 */ /* 0x002fcc0000000f00 */
[----:B--2---:R-:W-:-:S08]  /*317d0*/  DFMA R38, R4, R66, R38 ;  /* 0x000000420426722b */ /* 0x004fd00000000026 */
[----:B---3--:R-:W-:-:S08]  /*317e0*/  DFMA R38, R38, R4, R40 ;  /* 0x000000042626722b */ /* 0x008fd00000000028 */
[----:B----4-:R-:W-:-:S08]  /*317f0*/  DFMA R38, R38, R4, R42 ;  /* 0x000000042626722b */ /* 0x010fd0000000002a */
[----:B-----5:R-:W-:-:S08]  /*31800*/  DFMA R38, R38, R4, R44 ;  /* 0x000000042626722b */ /* 0x020fd0000000002c */
        /* <DEDUP_REMOVED lines=12> */
[----:B------:R-:W-:Y:S01]  /*318d0*/  DFMA R6, R6, R4, R20 ;  /* 0x000000040606722b */ /* 0x000fe20000000014 */
[----:B------:R-:W-:-:S05]  /*318e0*/  IMAD.MOV.U32 R20, RZ, RZ, 0x1 ;  /* 0x00000001ff147424 */ /* 0x000fca00078e00ff */
        /* <DEDUP_REMOVED lines=26> */
.L_x_3300:
[----:B------:R-:W-:Y:S05]  /*31a90*/  BSYNC B2 ;  /* 0x0000000000027941 */ /* 0x000fea0003800000 */
.L_x_3299:
[----:B------:R-:W0:Y:S01]  /*31aa0*/  MUFU.RCP64H R5, 2.718280792236328125 ;  /* 0x4005bf0a00057908 */ /* 0x000e220000001800 */
[----:B------:R-:W-:Y:S01]  /*31ab0*/  MOV R8, 0x8b145769 ;  /* 0x8b14576900087802 */ /* 0x000fe20000000f00 */
[----:B------:R-:W-:Y:S01]  /*31ac0*/  IMAD.MOV.U32 R9, RZ, RZ, 0x4005bf0a ;  /* 0x4005bf0aff097424 */ /* 0x000fe200078e00ff */
        /* <DEDUP_REMOVED lines=14> */
[----:B------:R-:W-:Y:S01]  /*31bb0*/  MOV R8, R24 ;  /* 0x0000001800087202 */ /* 0x000fe20000000f00 */
[----:B------:R-:W-:Y:S01]  /*31bc0*/  IMAD.MOV.U32 R9, RZ, RZ, R25 ;  /* 0x000000ffff097224 */ /* 0x000fe200078e0019 */
[----:B------:R-:W-:Y:S01]  /*31bd0*/  MOV R7, 0x4005bf0a ;  /* 0x4005bf0a00077802 */ /* 0x000fe20000000f00 */
[----:B------:R-:W-:Y:S01]  /*31be0*/  IMAD.MOV.U32 R6, RZ, RZ, -0x74eba897 ;  /* 0x8b145769ff067424 */ /* 0x000fe200078e00ff */
[----:B------:R-:W-:-:S07]  /*31bf0*/  MOV R0, 0x31c10 ;  /* 0x00031c1000007802 */ /* 0x000fce0000000f00 */
[----:B------:R-:W-:Y:S05]  /*31c00*/  CALL.REL.NOINC `($__internal_15_$__cuda_sm20_div_rn_f64_full) ;  /* 0x0000029800087944 */ /* 0x000fea0003c00000 */
.L_x_3302:
[----:B------:R-:W-:Y:S05]  /*31c10*/  BSYNC B2 ;  /* 0x0000000000027941 */ /* 0x000fea0003800000 */
.L_x_3301:
[----:B------:R-:W0:Y:S01]  /*31c20*/  MUFU.RSQ64H R13, R7 ;  /* 0x00000007000d7308 */ /* 0x000e220000001c00 */
[----:B------:R-:W-:Y:S01]  /*31c30*/  VIADD R12, R7, 0xfcb00000 ;  /* 0xfcb00000070c7836 */ /* 0x000fe20000000000 */
[----:B------:R-:W-:Y:S01]  /*31c40*/  MOV R9, 0x3fd80000 ;  /* 0x3fd8000000097802 */ /* 0x000fe20000000f00 */
[----:B------:R-:W-:Y:S01]  /*31c50*/  IMAD.MOV.U32 R8, RZ, RZ, 0x0 ;  /* 0x00000000ff087424 */ /* 0x000fe200078e00ff */
[----:B------:R-:W-:Y:S02]  /*31c60*/  BSSY B3, `(.L_x_3303) ;  /* 0x0000015000037945 */ /* 0x000fe40003800000 */
[----:B------:R-:W-:Y:S01]  /*31c70*/  ISETP.GE.U32.AND P0, PT, R12, 0x7ca00000, PT ;  /* 0x7ca000000c00780c */ /* 0x000fe20003f06070 */
[----:B0-----:R-:W-:-:S08]  /*31c80*/  DMUL R4, R12, R12 ;  /* 0x0000000c0c047228 */ /* 0x001fd00000000000 */
[----:B------:R-:W-:-:S08]  /*31c90*/  DFMA R4, -R4, R6, 1 ;  /* 0x3ff000000404742b */ /* 0x000fd00000000106 */
        /* <DEDUP_REMOVED lines=17> */
.L_x_3304:
[----:B------:R-:W-:Y:S05]  /*31db0*/  BSYNC B3 ;  /* 0x0000000000037941 */ /* 0x000fea0003800000 */
.L_x_3303:
        /* <DEDUP_REMOVED lines=21> */
.L_x_3306:
[----:B------:R-:W-:Y:S05]  /*31f10*/  BSYNC B2 ;  /* 0x0000000000027941 */ /* 0x000fea0003800000 */
.L_x_3305:
        /* <DEDUP_REMOVED lines=9> */
[----:B0-----:R-:W-:-:S08]  /*31fb0*/  DFMA R6, -R24, R4, 1 ;  /* 0x3ff000001806742b */ /* 0x001fd00000000104 */
[----:B------:R-:W-:Y:S01]  /*31fc0*/  FSETP.GEU.AND P1, PT, |R9|, 6.5827683646048100446e-37, PT ;  /* 0x036000000900780b */ /* 0x000fe20003f2e200 */
        /* <DEDUP_REMOVED lines=16> */
.L_x_3309:
[----:B------:R-:W-:Y:S05]  /*320d0*/  BSYNC B2 ;  /* 0x0000000000027941 */ /* 0x000fea0003800000 */
.L_x_3308:
        /* <DEDUP_REMOVED lines=85> */
.L_x_3311:
        /* <DEDUP_REMOVED lines=22> */
.L_x_3314:
[----:B------:R-:W-:Y:S05]  /*32790*/  BSYNC B4 ;  /* 0x0000000000047941 */ /* 0x000fea0003800000 */
.L_x_3313:
        /* <DEDUP_REMOVED lines=29> */
.L_x_3312:
[----:B------:R-:W-:Y:S05]  /*32970*/  BSYNC B2 ;  /* 0x0000000000027941 */ /* 0x000fea0003800000 */
.L_x_3310:
[----:B------:R-:W0:Y:S01]  /*32980*/  MUFU.RCP64H R5, R25 ;  /* 0x0000001900057308 */ /* 0x000e220000001800 */
[----:B------:R-:W-:Y:S01]  /*32990*/  IMAD.MOV.U32 R4, RZ, RZ, 0x1 ;  /* 0x00000001ff047424 */ /* 0x000fe200078e00ff */
[----:B------:R-:W-:Y:S01]  /*329a0*/  UMOV UR4, 0xb9800000 ;  /* 0xb980000000047882 */ /* 0x000fe20000000000 */
[----:B------:R-:W-:Y:S01]  /*329b0*/  UMOV UR5, 0x40161945 ;  /* 0x4016194500057882 */ /* 0x000fe20000000000 */
[----:B------:R-:W-:Y:S01]  /*329c0*/  BSSY B2, `(.L_x_3315) ;  /* 0x0000013000027945 */ /* 0x000fe20003800000 */
[----:B------:R-:W-:Y:S02]  /*329d0*/  DMUL R8, R22, -UR4 ;  /* 0x8000000416087c28 */ /* 0x000fe40008000000 */
[----:B------:R-:W-:-:S08]  /*329e0*/  DADD R26, R10, -R26 ;  /* 0x000000000a1a7229 */ /* 0x000fd0000000081a */
        /* <DEDUP_REMOVED lines=16> */
.L_x_3316:
[----:B------:R-:W-:Y:S05]  /*32af0*/  BSYNC B2 ;  /* 0x0000000000027941 */ /* 0x000fea0003800000 */
.L_x_3315:
[----:B------:R-:W-:Y:S01]  /*32b00*/  DFMA R26, R2, R26, R6 ;  /* 0x0000001a021a722b */ /* 0x000fe20000000006 */
[----:B------:R-:W-:Y:S01]  /*32b10*/  IMAD.MOV.U32 R8, RZ, RZ, 0x652b82fe ;  /* 0x652b82feff087424 */ /* 0x000fe200078e00ff */
[----:B------:R-:W-:Y:S01]  /*32b20*/  UMOV UR4, 0xfefa39ef ;  /* 0xfefa39ef00047882 */ /* 0x000fe20000000000 */
        /* <DEDUP_REMOVED lines=56> */
.L_x_3318:
[----:B------:R-:W-:Y:S05]  /*32eb0*/  BSYNC B2 ;  /* 0x0000000000027941 */ /* 0x000fea0003800000 */
.L_x_3317:
[----:B------:R-:W-:Y:S01]  /*32ec0*/  DMUL R30, R30, R34 ;  /* 0x000000221e1e7228 */ /* 0x000fe20000000000 */
[----:B------:R-:W-:Y:S10]  /*32ed0*/  BRA `(.L_x_3319) ;  /* 0x0000001400f87947 */ /* 0x000ff40003800000 */
.L_x_3307:
[----:B------:R-:W-:Y:S01]  /*32ee0*/  IMAD.MOV.U32 R14, RZ, RZ, 0x652b82fe ;  /* 0x652b82feff0e7424 */ /* 0x000fe200078e00ff */
[----:B------:R-:W-:Y:S01]  /*32ef0*/  UMOV UR4, 0xfefa39ef ;  /* 0xfefa39ef00047882 */ /* 0x000fe20000000000 */
[----:B------:R-:W-:Y:S01]  /*32f00*/  IMAD.MOV.U32 R15, RZ, RZ, 0x3ff71547 ;  /* 0x3ff71547ff0f7424 */ /* 0x000fe200078e00ff */
[----:B------:R-:W-:Y:S01]  /*32f10*/  UMOV UR5, 0x3fe62e42 ;  /* 0x3fe62e4200057882 */ /* 0x000fe20000000000 */
[----:B------:R-:W0:Y:S01]  /*32f20*/  MUFU.RCP64H R9, R25 ;  /* 0x0000001900097308 */ /* 0x000e220000001800 */
[----:B------:R-:W-:Y:S01]  /*32f30*/  IMAD.MOV.U32 R8, RZ, RZ, 0x1 ;  /* 0x00000001ff087424 */ /* 0x000fe200078e00ff */
[----:B------:R-:W-:Y:S01]  /*32f40*/  FSETP.GEU.FTZ.AND P0, PT, |R33|, 4.1917929649353027344, PT ;  /* 0x4086232b2100780b */ /* 0x000fe20003f1e200 */
[----:B------:R-:W-:Y:S01]  /*32f50*/  BSSY B2, `(.L_x_3320) ;  /* 0x0000040000027945 */ /* 0x000fe20003800000 */
[----:B------:R-:W-:Y:S01]  /*32f60*/  DFMA R14, R32, R14, 6.75539944105574400000e+15 ;  /* 0x43380000200e742b */ /* 0x000fe2000000000e */
[----:B------:R-:W-:-:S07]  /*32f70*/  FSETP.GEU.AND P3, PT, |R23|, 6.5827683646048100446e-37, PT ;  /* 0x036000001700780b */ /* 0x000fce0003f6e200 */
[----:B------:R-:W-:Y:S02]  /*32f80*/  DADD R4, R14, -6.75539944105574400000e+15 ;  /* 0xc33800000e047429 */ /* 0x000fe40000000000 */
[----:B0-----:R-:W-:-:S06]  /*32f90*/  DFMA R10, -R24, R8, 1 ;  /* 0x3ff00000180a742b */ /* 0x001fcc0000000108 */
[----:B------:R-:W-:Y:S01]  /*32fa0*/  DFMA R6, R4, -UR4, R32 ;  /* 0x8000000404067c2b */ /* 0x000fe20008000020 */
[----:B------:R-:W-:Y:S01]  /*32fb0*/  UMOV UR4, 0x3b39803f ;  /* 0x3b39803f00047882 */ /* 0x000fe20000000000 */
[----:B------:R-:W-:Y:S01]  /*32fc0*/  UMOV UR5, 0x3c7abc9e ;  /* 0x3c7abc9e00057882 */ /* 0x000fe20000000000 */
[----:B------:R-:W-:-:S05]  /*32fd0*/  DFMA R10, R10, R10, R10 ;  /* 0x0000000a0a0a722b */ /* 0x000fca000000000a */
[----:B------:R-:W-:Y:S01]  /*32fe0*/  DFMA R4, R4, -UR4, R6 ;  /* 0x8000000404047c2b */ /* 0x000fe20008000006 */
[----:B------:R-:W-:Y:S01]  /*32ff0*/  UMOV UR4, 0x69ce2bdf ;  /* 0x69ce2bdf00047882 */ /* 0x000fe20000000000 */
[----:B------:R-:W-:Y:S01]  /*33000*/  MOV R6, 0xfca213ea ;  /* 0xfca213ea00067802 */ /* 0x000fe20000000f00 */
[----:B------:R-:W-:Y:S01]  /*33010*/  IMAD.MOV.U32 R7, RZ, RZ, 0x3e928af3 ;  /* 0x3e928af3ff077424 */ /* 0x000fe200078e00ff */
[----:B------:R-:W-:Y:S01]  /*33020*/  UMOV UR5, 0x3e5ade15 ;  /* 0x3e5ade1500057882 */ /* 0x000fe20000000000 */
[----:B------:R-:W-:-:S04]  /*33030*/  DFMA R10, R8, R10, R8 ;  /* 0x0000000a080a722b */ /* 0x000fc80000000008 */
[----:B------:R-:W-:Y:S01]  /*33040*/  DFMA R6, R4, UR4, R6 ;  /* 0x0000000404067c2b */ /* 0x000fe20008000006 */
[----:B------:R-:W-:Y:S01]  /*33050*/  UMOV UR4, 0x62401315 ;  /* 0x6240131500047882 */ /* 0x000fe20000000000 */
[----:B------:R-:W-:Y:S02]  /*33060*/  UMOV UR5, 0x3ec71dee ;  /* 0x3ec71dee00057882 */ /* 0x000fe40000000000 */
[----:B------:R-:W-:-:S04]  /*33070*/  DFMA R8, -R24, R10, 1 ;  /* 0x3ff000001808742b */ /* 0x000fc8000000010a */
        /* <DEDUP_REMOVED lines=11> */
[----:B------:R-:W-:-:S04]  /*33130*/  DFMA R12, -R24, R10, R22 ;  /* 0x0000000a180c722b */ /* 0x000fc80000000116 */
        /* <DEDUP_REMOVED lines=33> */
.L_x_3321:
[----:B------:R-:W-:Y:S05]  /*33350*/  BSYNC B2 ;  /* 0x0000000000027941 */ /* 0x000fea0003800000 */
.L_x_3320:
        /* <DEDUP_REMOVED lines=8> */
.L_x_3323:
[----:B------:R-:W-:Y:S05]  /*333e0*/  BSYNC B2 ;  /* 0x0000000000027941 */ /* 0x000fea0003800000 */
.L_x_3322:
[----:B------:R-:W-:Y:S01]  /*333f0*/  DADD R4, -RZ, |R6| ;  /* 0x00000000ff047229 */ /* 0x000fe20000000506 */
[----:B------:R-:W-:Y:S01]  /*33400*/  LOP3.LUT R0, R3, 0x7ff00000, RZ, 0xc0, !PT ;  /* 0x7ff0000003007812 */ /* 0x000fe200078ec0ff */
[----:B------:R-:W-:Y:S01]  /*33410*/  BSSY B2, `(.L_x_3324) ;  /* 0x0000009000027945 */ /* 0x000fe20003800000 */
[----:B------:R-:W-:Y:S02]  /*33420*/  IMAD.MOV.U32 R8, RZ, RZ, R2 ;  /* 0x000000ffff087224 */ /* 0x000fe400078e0002 */
[----:B------:R-:W-:Y:S01]  /*33430*/  LEA.HI R11, R0, 0xfffffc0c, RZ, 0xc ;  /* 0xfffffc0c000b7811 */ /* 0x000fe200078f60ff */
[--C-:B------:R-:W-:Y:S01]  /*33440*/  IMAD.MOV.U32 R9, RZ, RZ, R3.reuse ;  /* 0x000000ffff097224 */ /* 0x100fe200078e0003 */
[----:B------:R-:W-:Y:S02]  /*33450*/  MOV R0, 0x334a0 ;  /* 0x000334a000007802 */ /* 0x000fe40000000f00 */
[----:B------:R-:W-:Y:S02]  /*33460*/  SHF.L.U64.HI R24, R2, R11, R3 ;  /* 0x0000000b02187219 */ /* 0x000fe40000010203 */
[----:B------:R-:W-:-:S02]  /*33470*/  MOV R14, R4 ;  /* 0x00000004000e7202 */ /* 0x000fc40000000f00 */
[----:B------:R-:W-:-:S07]  /*33480*/  SHF.L.U32 R12, R2, R11, RZ ;  /* 0x0000000b020c7219 */ /* 0x000fce00000006ff */
[----:B------:R-:W-:Y:S05]  /*33490*/  CALL.REL.NOINC `($_ZN2at6native18elementwise_kernelILi128ELi4EZNS0_15gpu_kernel_implIN48_GLOBAL__N__08322988_15_IGammaKernel_cu_cb51a28d10CalcIgammaIdEEEEvRNS_18TensorIteratorBaseERKT_EUliE_EEviT1_$__internal_accurate_pow) ;  /* 0x0000028800307944 */ /* 0x000fea0003c00000 */
[----:B------:R-:W-:Y:S05]  /*334a0*/  BSYNC B2 ;  /* 0x0000000000027941 */ /* 0x000fea0003800000 */
.L_x_3324:
[----:B------:R-:W-:Y:S01]  /*334b0*/  DSETP.NEU.AND P0, PT, R6, RZ, PT ;  /* 0x000000ff0600722a */ /* 0x000fe20003f0d000 */
[----:B------:R-:W-:Y:S01]  /*334c0*/  BSSY B2, `(.L_x_3325) ;  /* 0x000001c000027945 */ /* 0x000fe20003800000 */
[----:B------:R-:W-:Y:S01]  /*334d0*/  MOV R4, R16 ;  /* 0x0000001000047202 */ /* 0x000fe20000000f00 */
[----:B------:R-:W-:-:S11]  /*334e0*/  IMAD.MOV.U32 R5, RZ, RZ, R17 ;  /* 0x000000ffff057224 */ /* 0x000fd600078e0011 */
[----:B------:R-:W-:Y:S05]  /*334f0*/  @!P0 BRA `(.L_x_3326) ;  /* 0x0000000000448947 */ /* 0x000fea0003800000 */
[----:B------:R-:W-:Y:S01]  /*33500*/  ISETP.GT.AND P2, PT, R7, -0x1, PT ;  /* 0xffffffff0700780c */ /* 0x000fe20003f44270 */
[----:B------:R-:W-:Y:S01]  /*33510*/  DADD R8, -RZ, -R4 ;  /* 0x00000000ff087229 */ /* 0x000fe20000000904 */
[----:B------:R-:W-:-:S04]  /*33520*/  ISETP.NE.U32.AND P0, PT, R12, RZ, PT ;  /* 0x000000ff0c00720c */ /* 0x000fc80003f05070 */
[----:B------:R-:W-:-:S04]  /*33530*/  ISETP.NE.AND.EX P0, PT, R24, -0x80000000, PT, P0 ;  /* 0x800000001800780c */ /* 0x000fc80003f05300 */
[----:B------:R-:W-:Y:S02]  /*33540*/  ISETP.LT.AND P1, PT, R7, RZ, !P0 ;  /* 0x000000ff0700720c */ /* 0x000fe40004721270 */
[----:B------:R-:W-:Y:S02]  /*33550*/  PLOP3.LUT P0, PT, P0, PT, PT, 0x8, 0x0 ;  /* 0x000000000000781c */ /* 0x000fe4000070e170 */
[----:B------:R-:W-:Y:S02]  /*33560*/  FSEL R0, R8, R4, P1 ;  /* 0x0000000408007208 */ /* 0x000fe40000800000 */
[----:B------:R-:W-:Y:S01]  /*33570*/  FSEL R9, R9, R5, P1 ;  /* 0x0000000509097208 */ /* 0x000fe20000800000 */
[----:B------:R-:W-:Y:S08]  /*33580*/  @P2 BRA `(.L_x_3327) ;  /* 0x00000000003c2947 */ /* 0x000ff00003800000 */
[----:B------:R-:W0:Y:S02]  /*33590*/  FRND.F64.TRUNC R4, R2 ;  /* 0x0000000200047313 */ /* 0x000e24000030d800 */
[----:B0-----:R-:W-:Y:S01]  /*335a0*/  DSETP.NEU.AND P1, PT, R4, R2, PT ;  /* 0x000000020400722a */ /* 0x001fe20003f2d000 */
[----:B------:R-:W-:Y:S01]  /*335b0*/  IMAD.MOV.U32 R4, RZ, RZ, R0 ;  /* 0x000000ffff047224 */ /* 0x000fe200078e0000 */
[----:B------:R-:W-:-:S12]  /*335c0*/  MOV R5, R9 ;  /* 0x0000000900057202 */ /* 0x000fd80000000f00 */
[----:B------:R-:W-:Y:S05]  /*335d0*/  @!P1 BRA `(.L_x_3327) ;  /* 0x0000000000289947 */ /* 0x000fea0003800000 */
[----:B------:R-:W-:Y:S02]  /*335e0*/  IMAD.MOV.U32 R4, RZ, RZ, 0x0 ;  /* 0x00000000ff047424 */ /* 0x000fe400078e00ff */
[----:B------:R-:W-:Y:S01]  /*335f0*/  IMAD.MOV.U32 R5, RZ, RZ, -0x80000 ;  /* 0xfff80000ff057424 */ /* 0x000fe200078e00ff */
[----:B------:R-:W-:Y:S06]  /*33600*/  BRA `(.L_x_3327) ;  /* 0x00000000001c7947 */ /* 0x000fec0003800000 */
.L_x_3326:
[----:B------:R-:W-:Y:S01]  /*33610*/  DSETP.NEU.AND P0, PT, R28, 0.5, PT ;  /* 0x3fe000001c00742a */ /* 0x000fe20003f0d000 */
[----:B------:R-:W-:Y:S02]  /*33620*/  ISETP.GE.AND P2, PT, R3, RZ, PT ;  /* 0x000000ff0300720c */ /* 0x000fe40003f46270 */
[----:B------:R-:W-:Y:S02]  /*33630*/  ISETP.EQ.U32.AND P1, PT, R12, RZ, PT ;  /* 0x000000ff0c00720c */ /* 0x000fe40003f22070 */
[----:B------:R-:W-:Y:S02]  /*33640*/  MOV R4, RZ ;  /* 0x000000ff00047202 */ /* 0x000fe40000000f00 */
[----:B------:R-:W-:-:S04]  /*33650*/  ISETP.EQ.AND.EX P0, PT, R24, -0x80000000, P0, P1 ;  /* 0x800000001800780c */ /* 0x000fc80000702310 */
[----:B------:R-:W-:-:S04]  /*33660*/  SEL R5, R7, RZ, P0 ;  /* 0x000000ff07057207 */ /* 0x000fc80000000000 */
[----:B------:R-:W-:-:S07]  /*33670*/  @!P2 LOP3.LUT R5, R5, 0x7ff00000, RZ, 0xfc, !PT ;  /* 0x7ff000000505a812 */ /* 0x000fce00078efcff */
.L_x_3327:
[----:B------:R-:W-:Y:S05]  /*33680*/  BSYNC B2 ;  /* 0x0000000000027941 */ /* 0x000fea0003800000 */
.L_x_3325:
        /* <DEDUP_REMOVED lines=16> */
[----:B------:R-:W-:Y:S01]  /*33790*/  @P0 VIADD R5, R5, 0x80000000 ;  /* 0x8000000005050836 */ /* 0x000fe20000000000 */
[----:B------:R-:W-:Y:S06]  /*337a0*/  BRA `(.L_x_3329) ;  /* 0x0000000000047947 */ /* 0x000fec0003800000 */
.L_x_3330:
[----:B------:R-:W-:-:S11]  /*337b0*/  DADD R4, R2, R6 ;  /* 0x0000000002047229 */ /* 0x000fd60000000006 */
.L_x_3329:
[----:B------:R-:W-:Y:S05]  /*337c0*/  BSYNC B2 ;  /* 0x0000000000027941 */ /* 0x000fea0003800000 */
.L_x_3328:
[----:B------:R-:W-:-:S06]  /*337d0*/  DSETP.NEU.AND P0, PT, R6, 1, PT ;  /* 0x3ff000000600742a */ /* 0x000fcc0003f0d000 */
[----:B------:R-:W-:Y:S02]  /*337e0*/  FSEL R4, R4, RZ, P0 ;  /* 0x000000ff04047208 */ /* 0x000fe40000000000 */
[----:B------:R-:W-:-:S06]  /*337f0*/  FSEL R5, R5, 1.875, P0 ;  /* 0x3ff0000005057808 */ /* 0x000fcc0000000000 */
[----:B------:R-:W-:-:S08]  /*33800*/  DMUL R26, R26, R4 ;  /* 0x000000041a1a7228 */ /* 0x000fd00000000000 */
[----:B------:R-:W-:Y:S01]  /*33810*/  DMUL R30, R26, R34 ;  /* 0x000000221a1e7228 */ /* 0x000fe20000000000 */
[----:B------:R-:W-:Y:S10]  /*33820*/  BRA `(.L_x_3319) ;  /* 0x0000000c00a47947 */ /* 0x000ff40003800000 */
.L_x_3294:
[----:B------:R-:W-:Y:S01]  /*33830*/  DSETP.GTU.AND P0, PT, R28, +INF , PT ;  /* 0x7ff000001c00742a */ /* 0x000fe20003f0c000 */
[----:B------:R-:W-:-:S13]  /*33840*/  BSSY B7, `(.L_x_3331) ;  /* 0x00000a7000077945 */ /* 0x000fda0003800000 */
        /* <DEDUP_REMOVED lines=75> */
.L_x_3337:
[----:B------:R-:W-:Y:S05]  /*33d00*/  BSYNC B4 ;  /* 0x0000000000047941 */ /* 0x000fea0003800000 */
.L_x_3336:
[--C-:B------:R-:W-:Y:S01]  /*33d10*/  IMAD.MOV.U32 R0, RZ, RZ, R7.reuse ;  /* 0x000000ffff007224 */ /* 0x100fe200078e0007 */
[----:B------:R-:W-:Y:S01]  /*33d20*/  MOV R28, R6 ;  /* 0x00000006001c7202 */ /* 0x000fe20000000f00 */
[----:B------:R-:W-:-:S07]  /*33d30*/  IMAD.MOV.U32 R29, RZ, RZ, R7 ;  /* 0x000000ffff1d7224 */ /* 0x000fce00078e0007 */
.L_x_3335:
[----:B------:R-:W-:Y:S05]  /*33d40*/  BSYNC B2 ;  /* 0x0000000000027941 */ /* 0x000fea0003800000 */
.L_x_3334:
        /* <DEDUP_REMOVED lines=79> */
.L_x_3339:
[----:B------:R-:W-:Y:S05]  /*34240*/  BSYNC B2 ;  /* 0x0000000000027941 */ /* 0x000fea0003800000 */
.L_x_3338:
[--C-:B------:R-:W-:Y:S02]  /*34250*/  DADD R26, -R26, R4.reuse ;  /* 0x000000001a1a7229 */ /* 0x100fe40000000104 */
[----:B------:R-:W-:-:S10]  /*34260*/  DADD R4, -RZ, -R4 ;  /* 0x00000000ff047229 */ /* 0x000fd40000000904 */
[----:B------:R-:W-:Y:S02]  /*34270*/  FSEL R4, R4, R26, !P4 ;  /* 0x0000001a04047208 */ /* 0x000fe40006000000 */
[----:B------:R-:W-:Y:S01]  /*34280*/  FSEL R5, R5, R27, !P4 ;  /* 0x0000001b05057208 */ /* 0x000fe20006000000 */
[----:B------:R-:W-:Y:S06]  /*34290*/  BRA `(.L_x_3333) ;  /* 0x0000000000047947 */ /* 0x000fec0003800000 */
.L_x_3332:
[----:B------:R-:W-:-:S11]  /*342a0*/  DADD R4, R2, R2 ;  /* 0x0000000002047229 */ /* 0x000fd60000000002 */
.L_x_3333:
[----:B------:R-:W-:Y:S05]  /*342b0*/  BSYNC B7 ;  /* 0x0000000000077941 */ /* 0x000fea0003800000 */
.L_x_3331:
        /* <DEDUP_REMOVED lines=64> */
.L_x_3319:
[----:B------:R-:W-:Y:S05]  /*346c0*/  BSYNC B5 ;  /* 0x0000000000057941 */ /* 0x000fea0003800000 */
.L_x_3293:
[----:B------:R-:W-:Y:S01]  /*346d0*/  DSETP.NEU.AND P0, PT, R30, RZ, PT ;  /* 0x000000ff1e00722a */ /* 0x000fe20003f0d000 */
[----:B------:R-:W-:Y:S01]  /*346e0*/  BSSY B2, `(.L_x_3340) ;  /* 0x000003f000027945 */ /* 0x000fe20003800000 */
[----:B------:R-:W-:-:S12]  /*346f0*/  CS2R R6, SRZ ;  /* 0x0000000000067805 */ /* 0x000fd8000001ff00 */
        /* <DEDUP_REMOVED lines=9> */
.L_x_3345:
        /* <DEDUP_REMOVED lines=22> */
.L_x_3344:
[----:B------:R-:W-:Y:S05]  /*348f0*/  BSYNC B5 ;  /* 0x0000000000057941 */ /* 0x000fea0003800000 */
.L_x_3343:
        /* <DEDUP_REMOVED lines=8> */
.L_x_3342:
        /* <DEDUP_REMOVED lines=20> */
.L_x_3346:
[----:B------:R-:W-:Y:S05]  /*34ac0*/  BSYNC B4 ;  /* 0x0000000000047941 */ /* 0x000fea0003800000 */
.L_x_3341:
[----:B------:R-:W-:Y:S05]  /*34ad0*/  BSYNC B2 ;  /* 0x0000000000027941 */ /* 0x000fea0003800000 */
.L_x_3340:
[----:B------:R-:W-:Y:S01]  /*34ae0*/  DADD R6, -R6, 1 ;  /* 0x3ff0000006067429 */ /* 0x000fe20000000100 */
[----:B------:R-:W-:Y:S10]  /*34af0*/  BRA `(.L_x_3243) ;  /* 0x0000026400887947 */ /* 0x000ff40003800000 */
.L_x_3256:
[----:B------:R-:W-:-:S08]  /*34b00*/  DMUL R4, R22, R4 ;  /* 0x0000000416047228 */ /* 0x000fd00000000000 */
[----:B------:R-:W-:-:S14]  /*34b10*/  DSETP.GEU.AND P0, PT, R4, R2, PT ;  /* 0x000000020400722a */ /* 0x000fdc0003f0e000 */
[----:B------:R-:W-:Y:S05]  /*34b20*/  @!P0 BRA `(.L_x_3347) ;  /* 0x0000002400ac8947 */ /* 0x000fea0003800000 */
[----:B------:R-:W-:Y:S01]  /*34b30*/  DADD R32, -RZ, -R22 ;  /* 0x00000000ff207229 */ /* 0x000fe20000000916 */
[----:B------:R-:W-:Y:S01]  /*34b40*/  BSSY B2, `(.L_x_3348) ;  /* 0x0000039000027945 */ /* 0x000fe20003800000 */
[----:B------:R-:W-:Y:S01]  /*34b50*/  IMAD.MOV.U32 R30, RZ, RZ, 0x0 ;  /* 0x00000000ff1e7424 */ /* 0x000fe200078e00ff */
[----:B------:R-:W-:Y:S02]  /*34b60*/  MOV R31, 0x3ff00000 ;  /* 0x3ff00000001f7802 */ /* 0x000fe40000000f00 */
[----:B------:R-:W-:Y:S01]  /*34b70*/  CS2R R24, SRZ ;  /* 0x0000000000187805 */ /* 0x000fe2000001ff00 */
[----:B------:R-:W-:-:S07]  /*34b80*/  IMAD.MOV.U32 R32, RZ, RZ, 0x1 ;  /* 0x00000001ff207424 */ /* 0x000fce00078e00ff */
.L_x_3353:
        /* <DEDUP_REMOVED lines=17> */
[----:B------:R-:W-:Y:S01]  /*34ca0*/  IMAD.MOV.U32 R6, RZ, RZ, R26 ;  /* 0x000000ffff067224 */ /* 0x000fe200078e001a */
[----:B------:R-:W-:Y:S02]  /*34cb0*/  MOV R7, R27 ;  /* 0x0000001b00077202 */ /* 0x000fe40000000f00 */
[----:B------:R-:W-:-:S07]  /*34cc0*/  MOV R0, 0x34ce0 ;  /* 0x00034ce000007802 */ /* 0x000fce0000000f00 */
[----:B------:R-:W-:Y:S05]  /*34cd0*/  CALL.REL.NOINC `($__internal_15_$__cuda_sm20_div_rn_f64_full) ;  /* 0x0000026400d47944 */ /* 0x000fea0003c00000 */
.L_x_3350:
[----:B------:R-:W-:Y:S05]  /*34ce0*/  BSYNC B4 ;  /* 0x0000000000047941 */ /* 0x000fea0003800000 */
.L_x_3349:
        /* <DEDUP_REMOVED lines=23> */
.L_x_3352:
[----:B------:R-:W-:Y:S05]  /*34e60*/  BSYNC B4 ;  /* 0x0000000000047941 */ /* 0x000fea0003800000 */
.L_x_3351:
[----:B------:R-:W-:Y:S01]  /*34e70*/  DADD R24, R6, R24 ;  /* 0x0000000006187229 */ /* 0x000fe20000000018 */
[----:B------:R-:W-:-:S04]  /*34e80*/  IADD3 R32, R32, 0x1, RZ ;  /* 0x0000000120207810 */ /* 0x000fc80007ffe0ff */
[----:B------:R-:W-:-:S03]  /*34e90*/  ISETP.GE.U32.AND P0, PT, R32, 0x7d0, PT ;  /* 0x000007d02000780c */ /* 0x000fc60003f06070 */
[----:B------:R-:W-:-:S08]  /*34ea0*/  DMUL R4, |R24|, 1.1102230246251565404e-16 ;  /* 0x3ca0000018047828 */ /* 0x000fd00000000200 */
[----:B------:R-:W-:-:S14]  /*34eb0*/  DSETP.GTU.AND P1, PT, |R6|, R4, PT ;  /* 0x000000040600722a */ /* 0x000fdc0003f2c200 */
[----:B------:R-:W-:Y:S05]  /*34ec0*/  @!P0 BRA P1, `(.L_x_3353) ;  /* 0xfffffffc00308947 */ /* 0x000fea000083ffff */
[----:B------:R-:W-:Y:S05]  /*34ed0*/  BSYNC B2 ;  /* 0x0000000000027941 */ /* 0x000fea0003800000 */
.L_x_3348:
[----:B------:R-:W-:Y:S01]  /*34ee0*/  ISETP.GT.AND P3, PT, R23, 0xfffff, PT ;  /* 0x000fffff1700780c */ /* 0x000fe20003f64270 */
[----:B------:R-:W-:Y:S01]  /*34ef0*/  IMAD.MOV.U32 R0, RZ, RZ, R23 ;  /* 0x000000ffff007224 */ /* 0x000fe200078e0017 */
[----:B------:R-:W-:Y:S01]  /*34f00*/  DADD R30, R2, 1 ;  /* 0x3ff00000021e7429 */ /* 0x000fe20000000000 */
[----:B------:R-:W-:Y:S01]  /*34f10*/  IMAD.MOV.U32 R6, RZ, RZ, R22 ;  /* 0x000000ffff067224 */ /* 0x000fe200078e0016 */
[----:B------:R-:W-:Y:S01]  /*34f20*/  BSSY B2, `(.L_x_3354) ;  /* 0x000004e000027945 */ /* 0x000fe20003800000 */
[----:B------:R-:W-:-:S05]  /*34f30*/  IMAD.MOV.U32 R17, RZ, RZ, -0x3ff ;  /* 0xfffffc01ff117424 */ /* 0x000fca00078e00ff */
[----:B------:R-:W-:-:S03]  /*34f40*/  DSETP.GTU.AND P2, PT, |R30|, +INF , PT ;  /* 0x7ff000001e00742a */ /* 0x000fc60003f4c200 */
        /* <DEDUP_REMOVED lines=75> */
.L_x_3355:
[----:B------:R-:W-:Y:S05]  /*35400*/  BSYNC B2 ;  /* 0x0000000000027941 */ /* 0x000fea0003800000 */
.L_x_3354:
[----:B------:R-:W-:Y:S01]  /*35410*/  BSSY B5, `(.L_x_3356) ;  /* 0x00000a9000057945 */ /* 0x000fe20003800000 */
[----:B------:R-:W-:-:S03]  /*35420*/  DMUL R32, R2, R32 ;  /* 0x0000002002207228 */ /* 0x000fc60000000000 */
[----:B------:R-:W-:Y:S08]  /*35430*/  @P2 BRA `(.L_x_3357) ;  /* 0x0000000800942947 */ /* 0x000ff00003800000 */
[----:B------:R-:W-:Y:S01]  /*35440*/  DADD R22, -RZ, |R30| ;  /* 0x00000000ff167229 */ /* 0x000fe2000000051e */
[----:B------:R-:W-:-:S09]  /*35450*/  MOV R34, 0x35490 ;  /* 0x0003549000227802 */ /* 0x000fd20000000f00 */
[----:B------:R-:W-:Y:S01]  /*35460*/  MOV R26, R22 ;  /* 0x00000016001a7202 */ /* 0x000fe20000000f00 */
[----:B------:R-:W-:-:S07]  /*35470*/  IMAD.MOV.U32 R27, RZ, RZ, R23 ;  /* 0x000000ffff1b7224 */ /* 0x000fce00078e0017 */
[----:B------:R-:W-:Y:S05]  /*35480*/  CALL.REL.NOINC `($_ZN2at6native18elementwise_kernelILi128ELi4EZNS0_15gpu_kernel_implIN48_GLOBAL__N__08322988_15_IGammaKernel_cu_cb51a28d10CalcIgammaIdEEEEvRNS_18TensorIteratorBaseERKT_EUliE_EEviT1_$__internal_lgamma_pos) ;  /* 0x0000027000f87944 */ /* 0x000fea0003c00000 */
[----:B------:R-:W-:Y:S01]  /*35490*/  ISETP.GT.AND P0, PT, R31, -0x1, PT ;  /* 0xffffffff1f00780c */ /* 0x000fe20003f04270 */
[----:B------:R-:W-:Y:S01]  /*354a0*/  IMAD.MOV.U32 R30, RZ, RZ, R26 ;  /* 0x000000ffff1e7224 */ /* 0x000fe200078e001a */
[----:B------:R-:W-:-:S11]  /*354b0*/  MOV R31, R27 ;  /* 0x0000001b001f7202 */ /* 0x000fd60000000f00 */
[----:B------:R-:W-:Y:S05]  /*354c0*/  @P0 BRA `(.L_x_3358) ;  /* 0x0000000800740947 */ /* 0x000fea0003800000 */
[----:B------:R-:W0:Y:S01]  /*354d0*/  FRND.F64.TRUNC R4, R22 ;  /* 0x0000001600047313 */ /* 0x000e22000030d800 */
[----:B------:R-:W-:Y:S02]  /*354e0*/  IMAD.MOV.U32 R30, RZ, RZ, 0x0 ;  /* 0x00000000ff1e7424 */ /* 0x000fe400078e00ff */
[----:B------:R-:W-:Y:S01]  /*354f0*/  IMAD.MOV.U32 R31, RZ, RZ, 0x7ff00000 ;  /* 0x7ff00000ff1f7424 */ /* 0x000fe200078e00ff */
[----:B0-----:R-:W-:-:S14]  /*35500*/  DSETP.NEU.AND P0, PT, R22, R4, PT ;  /* 0x000000041600722a */ /* 0x001fdc0003f0d000 */
        /* <DEDUP_REMOVED lines=62> */
.L_x_3362:
[----:B------:R-:W-:Y:S05]  /*358f0*/  BSYNC B4 ;  /* 0x0000000000047941 */ /* 0x000fea0003800000 */
.L_x_3361:
[--C-:B------:R-:W-:Y:S01]  /*35900*/  IMAD.MOV.U32 R0, RZ, RZ, R7.reuse ;  /* 0x000000ffff007224 */ /* 0x100fe200078e0007 */
[----:B------:R-:W-:Y:S01]  /*35910*/  MOV R22, R6 ;  /* 0x0000000600167202 */ /* 0x000fe20000000f00 */
[----:B------:R-:W-:-:S07]  /*35920*/  IMAD.MOV.U32 R23, RZ, RZ, R7 ;  /* 0x000000ffff177224 */ /* 0x000fce00078e0007 */
.L_x_3360:
[----:B------:R-:W-:Y:S05]  /*35930*/  BSYNC B2 ;  /* 0x0000000000027941 */ /* 0x000fea0003800000 */
.L_x_3359:
        /* <DEDUP_REMOVED lines=79> */
.L_x_3364:
[----:B------:R-:W-:Y:S05]  /*35e30*/  BSYNC B2 ;  /* 0x0000000000027941 */ /* 0x000fea0003800000 */
.L_x_3363:
[--C-:B------:R-:W-:Y:S02]  /*35e40*/  DADD R26, -R26, R4.reuse ;  /* 0x000000001a1a7229 */ /* 0x100fe40000000104 */
[----:B------:R-:W-:-:S10]  /*35e50*/  DADD R4, -RZ, -R4 ;  /* 0x00000000ff047229 */ /* 0x000fd40000000904 */
[----:B------:R-:W-:Y:S02]  /*35e60*/  FSEL R30, R4, R26, !P4 ;  /* 0x0000001a041e7208 */ /* 0x000fe40006000000 */
[----:B------:R-:W-:Y:S01]  /*35e70*/  FSEL R31, R5, R27, !P4 ;  /* 0x0000001b051f7208 */ /* 0x000fe20006000000 */
[----:B------:R-:W-:Y:S06]  /*35e80*/  BRA `(.L_x_3358) ;  /* 0x0000000000047947 */ /* 0x000fec0003800000 */
.L_x_3357:
[----:B------:R-:W-:-:S11]  /*35e90*/  DADD R30, R30, R30 ;  /* 0x000000001e1e7229 */ /* 0x000fd6000000001e */
.L_x_3358:
[----:B------:R-:W-:Y:S05]  /*35ea0*/  BSYNC B5 ;  /* 0x0000000000057941 */ /* 0x000fea0003800000 */
.L_x_3356:
[----:B------:R-:W-:Y:S01]  /*35eb0*/  DADD R30, R32, -R30 ;  /* 0x00000000201e7229 */ /* 0x000fe2000000081e */
[----:B------:R-:W-:Y:S09]  /*35ec0*/  BSSY B2, `(.L_x_3365) ;  /* 0x0000048000027945 */ /* 0x000ff20003800000 */
[----:B------:R-:W-:-:S02]  /*35ed0*/  FSETP.GEU.FTZ.AND P1, PT, R31, 4.1931471824645996094, PT ;  /* 0x40862e431f00780b */ /* 0x000fc40003f3e000 */
[----:B------:R-:W-:-:S13]  /*35ee0*/  FSETP.GT.FTZ.AND P0, PT, R31, -3.1640625, PT ;  /* 0xc04a80001f00780b */ /* 0x000fda0003f14000 */
[----:B------:R-:W-:Y:S05]  /*35ef0*/  @P0 BRA !P1, `(.L_x_3366) ;  /* 0x0000000000200947 */ /* 0x000fea0004800000 */
[C---:B------:R-:W-:Y:S01]  /*35f00*/  DADD R4, R30.reuse, R30 ;  /* 0x000000001e047229 */ /* 0x040fe2000000001e */
[----:B------:R-:W-:Y:S01]  /*35f10*/  ISETP.GE.AND P1, PT, R31, RZ, PT ;  /* 0x000000ff1f00720c */ /* 0x000fe20003f26270 */
[----:B------:R-:W-:Y:S01]  /*35f20*/  DSETP.GTU.AND P0, PT, |R30|, +INF , PT ;  /* 0x7ff000001e00742a */ /* 0x000fe20003f0c200 */
[----:B------:R-:W-:-:S04]  /*35f30*/  MOV R7, 0x3ff00000 ;  /* 0x3ff0000000077802 */ /* 0x000fc80000000f00 */
[----:B------:R-:W-:-:S03]  /*35f40*/  FSEL R7, -R7, +QNAN , !P1 ;  /* 0x7ff0000007077808 */ /* 0x000fc60004800100 */
[----:B------:R-:W-:Y:S02]  /*35f50*/  FSEL R22, R4, RZ, P0 ;  /* 0x000000ff04167208 */ /* 0x000fe40000000000 */
[----:B------:R-:W-:Y:S01]  /*35f60*/  FSEL R23, R5, R7, P0 ;  /* 0x0000000705177208 */ /* 0x000fe20000000000 */
[----:B------:R-:W-:Y:S06]  /*35f70*/  BRA `(.L_x_3367) ;  /* 0x0000000000f07947 */ /* 0x000fec0003800000 */
.L_x_3366:
[----:B------:R-:W-:Y:S01]  /*35f80*/  IMAD.MOV.U32 R4, RZ, RZ, 0x652b82fe ;  /* 0x652b82feff047424 */ /* 0x000fe200078e00ff */
[----:B------:R-:W-:Y:S01]  /*35f90*/  UMOV UR4, 0xfefa39ef ;  /* 0xfefa39ef00047882 */ /* 0x000fe20000000000 */
[----:B------:R-:W-:Y:S01]  /*35fa0*/  IMAD.MOV.U32 R5, RZ, RZ, 0x3ff71547 ;  /* 0x3ff71547ff057424 */ /* 0x000fe200078e00ff */
[----:B------:R-:W-:Y:S01]  /*35fb0*/  UMOV UR5, 0x3fe62e42 ;  /* 0x3fe62e4200057882 */ /* 0x000fe20000000000 */
[----:B------:R-:W-:Y:S01]  /*35fc0*/  SHF.L.U32 R0, R31, 0x1, RZ ;  /* 0x000000011f007819 */ /* 0x000fe200000006ff */
[----:B------:R-:W-:Y:S02]  /*35fd0*/  IMAD.MOV.U32 R10, RZ, RZ, -0x7142ec33 ;  /* 0x8ebd13cdff0a7424 */ /* 0x000fe400078e00ff */
[----:B------:R-:W-:Y:S01]  /*35fe0*/  IMAD.MOV.U32 R11, RZ, RZ, 0x3e5af86d ;  /* 0x3e5af86dff0b7424 */ /* 0x000fe200078e00ff */
[----:B------:R-:W-:Y:S01]  /*35ff0*/  DFMA R4, R30, R4, 6.75539944105574400000e+15 ;  /* 0x433800001e04742b */ /* 0x000fe20000000004 */
[C---:B------:R-:W-:Y:S02]  /*36000*/  ISETP.GE.U32.AND P0, PT, R0.reuse, 0x7fb3e647, PT ;  /* 0x7fb3e6470000780c */ /* 0x040fe40003f06070 */
[----:B------:R-:W-:-:S05]  /*36010*/  ISETP.NE.AND P1, PT, R0, RZ, PT ;  /* 0x000000ff0000720c */ /* 0x000fca0003f25270 */
        /* <DEDUP_REMOVED lines=17> */
[----:B------:R-:W-:Y:S01]  /*36130*/  @P0 IADD3 R5, R4, RZ, RZ ;  /* 0x000000ff04050210 */ /* 0x000fe20007ffe0ff */
[----:B------:R-:W-:Y:S02]  /*36140*/  IMAD.MOV.U32 R4, RZ, RZ, RZ ;  /* 0x000000ffff047224 */ /* 0x000fe400078e00ff */
        /* <DEDUP_REMOVED lines=31> */
.L_x_3367:
[----:B------:R-:W-:Y:S05]  /*36340*/  BSYNC B2 ;  /* 0x0000000000027941 */ /* 0x000fea0003800000 */
.L_x_3365:
[----:B------:R-:W-:Y:S01]  /*36350*/  DSETP.GTU.AND P0, PT, R28, +INF , PT ;  /* 0x7ff000001c00742a */ /* 0x000fe20003f0c000 */
[----:B------:R-:W-:-:S13]  /*36360*/  BSSY B5, `(.L_x_3368) ;  /* 0x00000a9000057945 */ /* 0x000fda0003800000 */
[----:B------:R-:W-:Y:S05]  /*36370*/  @P0 BRA `(.L_x_3369) ;  /* 0x0000000800980947 */ /* 0x000fea0003800000 */
[----:B------:R-:W-:Y:S01]  /*36380*/  IMAD.MOV.U32 R26, RZ, RZ, R28 ;  /* 0x000000ffff1a7224 */ /* 0x000fe200078e001c */
[----:B------:R-:W-:Y:S02]  /*36390*/  MOV R27, R29 ;  /* 0x0000001d001b7202 */ /* 0x000fe40000000f00 */
[----:B------:R-:W-:-:S07]  /*363a0*/  MOV R34, 0x363c0 ;  /* 0x000363c000227802 */ /* 0x000fce0000000f00 */
[----:B------:R-:W-:Y:S05]  /*363b0*/  CALL.REL.NOINC `($_ZN2at6native18elementwise_kernelILi128ELi4EZNS0_15gpu_kernel_implIN48_GLOBAL__N__08322988_15_IGammaKernel_cu_cb51a28d10CalcIgammaIdEEEEvRNS_18TensorIteratorBaseERKT_EUliE_EEviT1_$__internal_lgamma_pos) ;  /* 0x00000264002c7944 */ /* 0x000fea0003c00000 */
[----:B------:R-:W-:Y:S01]  /*363c0*/  ISETP.GT.AND P0, PT, R3, -0x1, PT ;  /* 0xffffffff0300780c */ /* 0x000fe20003f04270 */
[----:B------:R-:W-:Y:S02]  /*363d0*/  IMAD.MOV.U32 R2, RZ, RZ, R26 ;  /* 0x000000ffff027224 */ /* 0x000fe400078e001a */
[----:B------:R-:W-:-:S03]  /*363e0*/  IMAD.MOV.U32 R3, RZ, RZ, R27 ;  /* 0x000000ffff037224 */ /* 0x000fc600078e001b */
[----:B------:R-:W-:Y:S01]  /*363f0*/  MOV R4, R2 ;  /* 0x0000000200047202 */ /* 0x000fe20000000f00 */
[----:B------:R-:W-:-:S06]  /*36400*/  IMAD.MOV.U32 R5, RZ, RZ, R3 ;  /* 0x000000ffff057224 */ /* 0x000fcc00078e0003 */
[----:B------:R-:W-:Y:S05]  /*36410*/  @P0 BRA `(.L_x_3370) ;  /* 0x0000000800740947 */ /* 0x000fea0003800000 */
[----:B------:R-:W0:Y:S02]  /*36420*/  FRND.F64.TRUNC R4, R28 ;  /* 0x0000001c00047313 */ /* 0x000e24000030d800 */
[----:B0-----:R-:W-:Y:S01]  /*36430*/  DSETP.NEU.AND P0, PT, R28, R4, PT ;  /* 0x000000041c00722a */ /* 0x001fe20003f0d000 */
[----:B------:R-:W-:Y:S01]  /*36440*/  IMAD.MOV.U32 R4, RZ, RZ, 0x0 ;  /* 0x00000000ff047424 */ /* 0x000fe200078e00ff */
[----:B------:R-:W-:-:S12]  /*36450*/  MOV R5, 0x7ff00000 ;  /* 0x7ff0000000057802 */ /* 0x000fd80000000f00 */
[----:B------:R-:W-:Y:S05]  /*36460*/  @!P0 BRA `(.L_x_3370) ;  /* 0x0000000800608947 */ /* 0x000fea0003800000 */
[----:B------:R-:W-:Y:S01]  /*36470*/  ISETP.GE.AND P4, PT, R29, 0x3c000000, PT ;  /* 0x3c0000001d00780c */ /* 0x000fe20003f86270 */
[----:B------:R-:W-:Y:S01]  /*36480*/  BSSY B2, `(.L_x_3371) ;  /* 0x0000040000027945 */ /* 0x000fe20003800000 */
[----:B------:R-:W-:-:S11]  /*36490*/  IMAD.MOV.U32 R0, RZ, RZ, R29 ;  /* 0x000000ffff007224 */ /* 0x000fd600078e001d */
[----:B------:R-:W-:Y:S05]  /*364a0*/  @!P4 BRA `(.L_x_3372) ;  /* 0x0000000000f4c947 */ /* 0x000fea0003800000 */
[----:B------:R-:W-:Y:S01]  /*364b0*/  VIADD R13, R0, 0x100000 ;  /* 0x00100000000d7836 */ /* 0x000fe20000000000 */
[----:B------:R-:W-:Y:S01]  /*364c0*/  MOV R12, R28 ;  /* 0x0000001c000c7202 */ /* 0x000fe20000000f00 */
        /* <DEDUP_REMOVED lines=13> */
[----:B------:R-:W-:Y:S01]  /*365a0*/  LOP3.LUT P0, RZ, R26, 0x1, RZ, 0xc0, !PT ;  /* 0x000000011aff7812 */ /* 0x000fe2000780c0ff */
[----:B------:R-:W-:Y:S01]  /*365b0*/  BSSY B4, `(.L_x_3373) ;  /* 0x0000029000047945 */ /* 0x000fe20003800000 */
[----:B------:R-:W-:-:S02]  /*365c0*/  MOV R0, 0x3de5db65 ;  /* 0x3de5db6500007802 */ /* 0x000fc40000000f00 */
        /* <DEDUP_REMOVED lines=34> */
[----:B------:R-:W-:Y:S01]  /*367f0*/  MOV R7, R17 ;  /* 0x0000001100077202 */ /* 0x000fe20000000f00 */
[----:B------:R-:W-:Y:S01]  /*36800*/  IMAD.MOV.U32 R8, RZ, RZ, 0x54442d18 ;  /* 0x54442d18ff087424 */ /* 0x000fe200078e00ff */
[----:B------:R-:W-:Y:S01]  /*36810*/  MOV R0, 0x36840 ;  /* 0x0003684000007802 */ /* 0x000fe20000000f00 */
[----:B------:R-:W-:-:S07]  /*36820*/  IMAD.MOV.U32 R9, RZ, RZ, 0x400921fb ;  /* 0x400921fbff097424 */ /* 0x000fce00078e00ff */
[----:B------:R-:W-:Y:S05]  /*36830*/  CALL.REL.NOINC `($__internal_15_$__cuda_sm20_div_rn_f64_full) ;  /* 0x0000024800fc7944 */ /* 0x000fea0003c00000 */
.L_x_3374:
[----:B------:R-:W-:Y:S05]  /*36840*/  BSYNC B4 ;  /* 0x0000000000047941 */ /* 0x000fea0003800000 */
.L_x_3373:
[----:B------:R-:W-:Y:S01]  /*36850*/  MOV R0, R7 ;  /* 0x0000000700007202 */ /* 0x000fe20000000f00 */
[----:B------:R-:W-:Y:S02]  /*36860*/  IMAD.MOV.U32 R28, RZ, RZ, R6 ;  /* 0x000000ffff1c7224 */ /* 0x000fe400078e0006 */
[----:B------:R-:W-:-:S07]  /*36870*/  IMAD.MOV.U32 R29, RZ, RZ, R7 ;  /* 0x000000ffff1d7224 */ /* 0x000fce00078e0007 */
.L_x_3372:
[----:B------:R-:W-:Y:S05]  /*36880*/  BSYNC B2 ;  /* 0x0000000000027941 */ /* 0x000fea0003800000 */
.L_x_3371:
[----:B------:R-:W-:Y:S01]  /*36890*/  ISETP.GT.AND P0, PT, R0, 0xfffff, PT ;  /* 0x000fffff0000780c */ /* 0x000fe20003f04270 */
[----:B------:R-:W-:Y:S01]  /*368a0*/  BSSY B2, `(.L_x_3375) ;  /* 0x000004e000027945 */ /* 0x000fe20003800000 */
[----:B------:R-:W-:Y:S01]  /*368b0*/  MOV R6, R28 ;  /* 0x0000001c00067202 */ /* 0x000fe20000000f00 */
[----:B------:R-:W-:-:S10]  /*368c0*/  IMAD.MOV.U32 R17, RZ, RZ, -0x3ff ;  /* 0xfffffc01ff117424 */ /* 0x000fd400078e00ff */
        /* <DEDUP_REMOVED lines=13> */
[----:B------:R-:W-:Y:S01]  /*369a0*/  LOP3.LUT R4, R0, 0x800fffff, RZ, 0xc0, !PT ;  /* 0x800fffff00047812 */ /* 0x000fe200078ec0ff */
[----:B------:R-:W-:Y:S01]  /*369b0*/  IMAD.MOV.U32 R8, RZ, RZ, RZ ;  /* 0x000000ffff087224 */ /* 0x000fe200078e00ff */
[----:B------:R-:W-:Y:S01]  /*369c0*/  MOV R14, 0x8b7a8b04 ;  /* 0x8b7a8b04000e7802 */ /* 0x000fe20000000f00 */
[----:B------:R-:W-:Y:S01]  /*369d0*/  IMAD.MOV.U32 R15, RZ, RZ, 0x3ed0ee25 ;  /* 0x3ed0ee25ff0f7424 */ /* 0x000fe200078e00ff */
        /* <DEDUP_REMOVED lines=8> */
[----:B------:R-:W-:Y:S01]  /*36a60*/  @P0 IADD3 R7, R5, -0x100000, RZ ;  /* 0xfff0000005070810 */ /* 0x000fe20007ffe0ff */
[----:B------:R-:W-:-:S04]  /*36a70*/  @P0 VIADD R17, R17, 0x1 ;  /* 0x0000000111110836 */ /* 0x000fc80000000000 */
[----:B------:R-:W-:Y:S01]  /*36a80*/  @P0 IMAD.MOV.U32 R5, RZ, RZ, R7 ;  /* 0x000000ffff050224 */ /* 0x000fe200078e0007 */
[----:B------:R-:W-:Y:S02]  /*36a90*/  LOP3.LUT R16, R17, 0x80000000, RZ, 0x3c, !PT ;  /* 0x8000000011107812 */ /* 0x000fe400078e3cff */
[----:B------:R-:W-:-:S03]  /*36aa0*/  MOV R17, 0x43300000 ;  /* 0x4330000000117802 */ /* 0x000fc60000000f00 */
        /* <DEDUP_REMOVED lines=45> */
.L_x_3376:
[----:B------:R-:W-:Y:S05]  /*36d80*/  BSYNC B2 ;  /* 0x0000000000027941 */ /* 0x000fea0003800000 */
.L_x_3375:
[--C-:B------:R-:W-:Y:S02]  /*36d90*/  DADD R2, -R2, R4.reuse ;  /* 0x0000000002027229 */ /* 0x100fe40000000104 */
[----:B------:R-:W-:-:S10]  /*36da0*/  DADD R4, -RZ, -R4 ;  /* 0x00000000ff047229 */ /* 0x000fd40000000904 */
[----:B------:R-:W-:Y:S02]  /*36db0*/  FSEL R4, R4, R2, !P4 ;  /* 0x0000000204047208 */ /* 0x000fe40006000000 */
[----:B------:R-:W-:Y:S01]  /*36dc0*/  FSEL R5, R5, R3, !P4 ;  /* 0x0000000305057208 */ /* 0x000fe20006000000 */
[----:B------:R-:W-:Y:S06]  /*36dd0*/  BRA `(.L_x_3370) ;  /* 0x0000000000047947 */ /* 0x000fec0003800000 */
.L_x_3369:
[----:B------:R-:W-:-:S11]  /*36de0*/  DADD R4, R2, R2 ;  /* 0x0000000002047229 */ /* 0x000fd60000000002 */
.L_x_3370:
[----:B------:R-:W-:Y:S05]  /*36df0*/  BSYNC B5 ;  /* 0x0000000000057941 */ /* 0x000fea0003800000 */
.L_x_3368:
[----:B------:R-:W-:Y:S01]  /*36e00*/  DADD R32, R32, -R4 ;  /* 0x0000000020207229 */ /* 0x000fe20000000804 */
        /* <DEDUP_REMOVED lines=58> */
.L_x_3378:
[----:B------:R-:W-:Y:S05]  /*371b0*/  BSYNC B2 ;  /* 0x0000000000027941 */ /* 0x000fea0003800000 */
.L_x_3377:
[----:B------:R-:W-:Y:S01]  /*371c0*/  DFMA R6, -R24, R6, -R22 ;  /* 0x000000061806722b */ /* 0x000fe20000000916 */
[----:B------:R-:W-:Y:S10]  /*371d0*/  BRA `(.L_x_3243) ;  /* 0x0000023c00d07947 */ /* 0x000ff40003800000 */
.L_x_3347:
        /* <DEDUP_REMOVED lines=29> */
[----:B------:R-:W-:Y:S01]  /*373b0*/  IMAD.MOV.U32 R24, RZ, RZ, 0x4a98efce ;  /* 0x4a98efceff187424 */ /* 0x000fe200078e00ff */
        /* <DEDUP_REMOVED lines=8> */
[----:B------:R-:W-:Y:S01]  /*37440*/  UMOV UR4, 0xb9800000 ;  /* 0xb980000000047882 */ /* 0x000fe20000000000 */
[----:B------:R-:W-:Y:S01]  /*37450*/  IMAD.MOV.U32 R4, RZ, RZ, 0x6a172145 ;  /* 0x6a172145ff047424 */ /* 0x000fe200078e00ff */
[----:B------:R3:W-:Y:S01]  /*37460*/  STL.64 [R1+0x2778], R10 ;  /* 0x0027780a01007387 */ /* 0x0007e20000100a00 */
[----:B0-----:R-:W-:Y:S01]  /*37470*/  MOV R16, 0x0 ;  /* 0x0000000000107802 */ /* 0x001fe20000000f00 */
[----:B------:R-:W-:Y:S01]  /*37480*/  IMAD.MOV.U32 R17, RZ, RZ, 0x40dfe780 ;  /* 0x40dfe780ff117424 */ /* 0x000fe200078e00ff */
[----:B------:R-:W-:Y:S01]  /*37490*/  UMOV UR5, 0x40181945 ;  /* 0x4018194500057882 */ /* 0x000fe20000000000 */
[----:B------:R0:W-:Y:S01]  /*374a0*/  STL.64 [R1+0x2780], R12 ;  /* 0x0027800c01007387 */ /* 0x0001e20000100a00 */
[----:B-1----:R-:W-:Y:S01]  /*374b0*/  IMAD.MOV.U32 R18, RZ, RZ, 0x0 ;  /* 0x00000000ff127424 */ /* 0x002fe200078e00ff */
[----:B------:R-:W-:Y:S01]  /*374c0*/  MOV R19, 0x4115d0bc ;  /* 0x4115d0bc00137802 */ /* 0x000fe20000000f00 */
[----:B------:R-:W-:Y:S01]  /*374d0*/  IMAD.MOV.U32 R5, RZ, RZ, 0x3f78d44d ;  /* 0x3f78d44dff057424 */ /* 0x000fe200078e00ff */
[----:B------:R-:W-:Y:S01]  /*374e0*/  STL.64 [R1+0x2788], R14 ;  /* 0x0027880e01007387 */ /* 0x000fe20000100a00 */
[----:B--2---:R-:W-:Y:S01]  /*374f0*/  IMAD.MOV.U32 R20, RZ, RZ, 0x0 ;  /* 0x00000000ff147424 */ /* 0x004fe200078e00ff */
[----:B------:R-:W-:Y:S01]  /*37500*/  BSSY B3, `(.L_x_3381) ;  /* 0x0000045000037945 */ /* 0x000fe20003800000 */
[----:B------:R-:W-:Y:S01]  /*37510*/  IMAD.MOV.U32 R21, RZ, RZ, 0x41441f7b ;  /* 0x41441f7bff157424 */ /* 0x000fe200078e00ff */
[----:B---3--:R-:W-:Y:S01]  /*37520*/  MOV R10, 0xb0000000 ;  /* 0xb0000000000a7802 */ /* 0x008fe20000000f00 */
[----:B------:R-:W-:Y:S01]  /*37530*/  IMAD.MOV.U32 R11, RZ, RZ, 0x41a1fda6 ;  /* 0x41a1fda6ff0b7424 */ /* 0x000fe200078e00ff */
[----:B------:R-:W-:Y:S01]  /*37540*/  STL.64 [R1+0x2790], R16 ;  /* 0x0027901001007387 */ /* 0x000fe20000100a00 */
[----:B------:R-:W-:Y:S01]  /*37550*/  IMAD.MOV.U32 R7, RZ, RZ, 0x3fe0509f ;  /* 0x3fe0509fff077424 */ /* 0x000fe200078e00ff */
[----:B0-----:R-:W-:Y:S01]  /*37560*/  MOV R13, 0x419cbd69 ;  /* 0x419cbd69000d7802 */ /* 0x001fe20000000f00 */
[----:B------:R-:W-:Y:S01]  /*37570*/  IMAD.MOV.U32 R12, RZ, RZ, -0x80000000 ;  /* 0x80000000ff0c7424 */ /* 0x000fe200078e00ff */
[----:B------:R-:W-:Y:S01]  /*37580*/  STL.64 [R1+0x2798], R18 ;  /* 0x0027981201007387 */ /* 0x000fe20000100a00 */
[----:B------:R-:W-:-:S02]  /*37590*/  IMAD.MOV.U32 R8, RZ, RZ, -0x19c7c7e ;  /* 0xfe638382ff087424 */ /* 0x000fc400078e00ff */
[----:B------:R-:W-:Y:S01]  /*375a0*/  IMAD.MOV.U32 R0, RZ, RZ, 0x1 ;  /* 0x00000001ff007424 */ /* 0x000fe200078e00ff */
        /* <DEDUP_REMOVED lines=8> */
[----:B0-----:R-:W-:Y:S01]  /*37630*/  MOV R24, 0xe0000000 ;  /* 0xe000000000187802 */ /* 0x001fe20000000f00 */
[----:B------:R-:W-:-:S02]  /*37640*/  IMAD.MOV.U32 R25, RZ, RZ, 0x41697171 ;  /* 0x41697171ff197424 */ /* 0x000fc400078e00ff */
[----:B------:R0:W-:Y:S01]  /*37650*/  STL.64 [R1+0x1400], R8 ;  /* 0x0014000801007387 */ /* 0x0001e20000100a00 */
[----:B-1----:R-:W-:Y:S01]  /*37660*/  MOV R4, 0xed270dce ;  /* 0xed270dce00047802 */ /* 0x002fe20000000f00 */
[----:B------:R-:W-:Y:S02]  /*37670*/  IMAD.MOV.U32 R5, RZ, RZ, 0x4194972f ;  /* 0x4194972fff057424 */ /* 0x000fe400078e00ff */
[----:B------:R1:W-:Y:S01]  /*37680*/  STL.64 [R1+0x27a8], R24 ;  /* 0x0027a81801007387 */ /* 0x0003e20000100a00 */
[----:B--2---:R-:W-:Y:S01]  /*37690*/  IMAD.MOV.U32 R6, RZ, RZ, -0x1388dcfa ;  /* 0xec772306ff067424 */ /* 0x004fe200078e00ff */
[----:B------:R-:W-:Y:S02]  /*376a0*/  MOV R7, 0x4198bf15 ;  /* 0x4198bf1500077802 */ /* 0x000fe40000000f00 */
[----:B------:R2:W-:Y:S04]  /*376b0*/  STL.64 [R1+0x1440], R4 ;  /* 0x0014400401007387 */ /* 0x0005e80000100a00 */
[----:B------:R3:W-:Y:S01]  /*376c0*/  STL.64 [R1+0x1448], R6 ;  /* 0x0014480601007387 */ /* 0x0007e20000100a00 */
[----:B0-----:R-:W-:-:S02]  /*376d0*/  IMAD.MOV.U32 R8, RZ, RZ, -0x30b135d2 ;  /* 0xcf4eca2eff087424 */ /* 0x001fc400078e00ff */
[----:B------:R-:W-:Y:S01]  /*376e0*/  IMAD.MOV.U32 R9, RZ, RZ, 0x418b2298 ;  /* 0x418b2298ff097424 */ /* 0x000fe200078e00ff */
[----:B-1----:R-:W-:Y:S01]  /*376f0*/  DADD R24, R2, UR4 ;  /* 0x0000000402187e29 */ /* 0x002fe20008000000 */
[----:B--2---:R-:W-:Y:S01]  /*37700*/  IMAD.MOV.U32 R4, RZ, RZ, -0x70000000 ;  /* 0x90000000ff047424 */ /* 0x004fe200078e00ff */
[----:B------:R-:W-:Y:S02]  /*37710*/  MOV R5, 0x4185eeb6 ;  /* 0x4185eeb600057802 */ /* 0x000fe40000000f00 */
[----:B------:R0:W-:Y:S01]  /*37720*/  STL.64 [R1+0x1450], R8 ;  /* 0x0014500801007387 */ /* 0x0001e20000100a00 */
[----:B---3--:R-:W-:-:S03]  /*37730*/  IMAD.MOV.U32 R6, RZ, RZ, 0x70000000 ;  /* 0x70000000ff067424 */ /* 0x008fc600078e00ff */
[----:B------:R-:W-:Y:S01]  /*37740*/  DADD R24, R24, -0.5 ;  /* 0xbfe0000018187429 */ /* 0x000fe20000000000 */
[----:B------:R-:W-:Y:S01]  /*37750*/  IMAD.MOV.U32 R7, RZ, RZ, 0x41991871 ;  /* 0x41991871ff077424 */ /* 0x000fe200078e00ff */
[----:B------:R1:W-:Y:S04]  /*37760*/  STL.64 [R1+0x27b0], R4 ;  /* 0x0027b00401007387 */ /* 0x0003e80000100a00 */
[----:B------:R2:W-:Y:S01]  /*37770*/  STL.64 [R1+0x27b8], R6 ;  /* 0x0027b80601007387 */ /* 0x0005e20000100a00 */
[----:B0-----:R-:W-:Y:S01]  /*37780*/  MOV R9, RZ ;  /* 0x000000ff00097202 */ /* 0x001fe20000000f00 */
[----:B-1----:R-:W-:Y:S02]  /*37790*/  IMAD.MOV.U32 R4, RZ, RZ, R2 ;  /* 0x000000ffff047224 */ /* 0x002fe400078e0002 */
[----:B------:R-:W-:-:S02]  /*377a0*/  IMAD.MOV.U32 R5, RZ, RZ, R3 ;  /* 0x000000ffff057224 */ /* 0x000fc400078e0003 */
[----:B--2---:R-:W-:Y:S01]  /*377b0*/  IMAD.MOV.U32 R6, RZ, RZ, 0x6a172145 ;  /* 0x6a172145ff067424 */ /* 0x004fe200078e00ff */
[----:B------:R-:W-:Y:S01]  /*377c0*/  MOV R7, 0x3f78d44d ;  /* 0x3f78d44d00077802 */ /* 0x000fe20000000f00 */
[----:B------:R-:W-:Y:S06]  /*377d0*/  @!P0 BRA `(.L_x_3382) ;  /* 0x00000000005c8947 */ /* 0x000fec0003800000 */
[----:B------:R-:W0:Y:S01]  /*377e0*/  MUFU.RCP64H R5, R3 ;  /* 0x0000000300057308 */ /* 0x000e220000001800 */
[----:B------:R-:W-:Y:S01]  /*377f0*/  IADD3 R4, R3, 0x300402, RZ ;  /* 0x0030040203047810 */ /* 0x000fe20007ffe0ff */
[----:B------:R-:W-:Y:S03]  /*37800*/  BSSY B4, `(.L_x_3383) ;  /* 0x0000010000047945 */ /* 0x000fe60003800000 */
[----:B------:R-:W-:Y:S02]  /*37810*/  FSETP.GEU.AND P0, PT, |R4|, 5.8789094863358348022e-39, PT ;  /* 0x004004020400780b */ /* 0x000fe40003f0e200 */
        /* <DEDUP_REMOVED lines=8> */
[----:B------:R-:W-:Y:S01]  /*378a0*/  MOV R12, 0x378e0 ;  /* 0x000378e0000c7802 */ /* 0x000fe20000000f00 */
[----:B------:R-:W-:Y:S01]  /*378b0*/  IMAD.MOV.U32 R11, RZ, RZ, R3 ;  /* 0x000000ffff0b7224 */ /* 0x000fe200078e0003 */
[----:B------:R-:W-:-:S07]  /*378c0*/  IADD3 R9, R9, -0x100000, RZ ;  /* 0xfff0000009097810 */ /* 0x000fce0007ffe0ff */
[----:B------:R-:W-:Y:S05]  /*378d0*/  CALL.REL.NOINC `($__internal_14_$__cuda_sm20_dblrcp_rn_slowpath_v3) ;  /* 0x0000023800287944 */ /* 0x000fea0003c00000 */
[----:B------:R-:W-:Y:S02]  /*378e0*/  IMAD.MOV.U32 R4, RZ, RZ, R6 ;  /* 0x000000ffff047224 */ /* 0x000fe400078e0006 */
[----:B------:R-:W-:-:S07]  /*378f0*/  IMAD.MOV.U32 R5, RZ, RZ, R7 ;  /* 0x000000ffff057224 */ /* 0x000fce00078e0007 */
.L_x_3384:
[----:B------:R-:W-:Y:S05]  /*37900*/  BSYNC B4 ;  /* 0x0000000000047941 */ /* 0x000fea0003800000 */
.L_x_3383:
[----:B------:R-:W-:Y:S01]  /*37910*/  HFMA2.MMA R7, -RZ, RZ, 2.771484375, 0.01287841796875 ;  /* 0x418b2298ff077435 */ /* 0x000fe200000001ff */
[----:B------:R-:W-:Y:S01]  /*37920*/  MOV R9, 0xc ;  /* 0x0000000c00097802 */ /* 0x000fe20000000f00 */
[----:B------:R-:W-:Y:S02]  /*37930*/  IMAD.MOV.U32 R0, RZ, RZ, -0x1 ;  /* 0xffffffffff007424 */ /* 0x000fe400078e00ff */
[----:B------:R-:W-:-:S07]  /*37940*/  IMAD.MOV.U32 R6, RZ, RZ, -0x30b135d2 ;  /* 0xcf4eca2eff067424 */ /* 0x000fce00078e00ff */
.L_x_3382:
[----:B------:R-:W-:Y:S05]  /*37950*/  BSYNC B3 ;  /* 0x0000000000037941 */ /* 0x000fea0003800000 */
.L_x_3381:
[----:B------:R-:W-:Y:S01]  /*37960*/  DSETP.GT.AND P0, PT, R28, 1, PT ;  /* 0x3ff000001c00742a */ /* 0x000fe20003f04000 */
[----:B------:R-:W-:Y:S02]  /*37970*/  VIADD R11, R82, 0x13e8 ;  /* 0x000013e8520b7836 */ /* 0x000fe40000000000 */
[----:B------:R-:W-:-:S03]  /*37980*/  IMAD.SHL.U32 R67, R0, 0x8, RZ ;  /* 0x0000000800437824 */ /* 0x000fc600078e00ff */
[----:B------:R-:W-:-:S04]  /*37990*/  SEL R14, R11, R34, P0 ;  /* 0x000000220b0e7207 */ /* 0x000fc80000000000 */
[----:B------:R-:W-:-:S05]  /*379a0*/  IADD3 R14, R14, R67, RZ ;  /* 0x000000430e0e7210 */ /* 0x000fca0007ffe0ff */
[----:B------:R-:W2:Y:S01]  /*379b0*/  LDL.64 R38, [R14] ;  /* 0x000000000e267983 */ /* 0x000ea20000100a00 */
[----:B------:R-:W-:-:S05]  /*379c0*/  IMAD.IADD R13, R14, 0x1, R67 ;  /* 0x000000010e0d7824 */ /* 0x000fca00078e0243 */
[----:B------:R-:W3:Y:S01]  /*379d0*/  LDL.64 R40, [R13] ;  /* 0x000000000d287983 */ /* 0x000ee20000100a00 */
[----:B------:R-:W-:-:S05]  /*379e0*/  IMAD.IADD R10, R13, 0x1, R67 ;  /* 0x000000010d0a7824 */ /* 0x000fca00078e0243 */
[----:B------:R0:W4:Y:S01]  /*379f0*/  LDL.64 R42, [R10] ;  /* 0x000000000a2a7983 */ /* 0x0001220000100a00 */
[----:B------:R-:W-:-:S05]  /*37a00*/  IADD3 R12, R10, R67, RZ ;  /* 0x000000430a0c7210 */ /* 0x000fca0007ffe0ff */
[----:B------:R1:W5:Y:S01]  /*37a10*/  LDL.64 R44, [R12] ;  /* 0x000000000c2c7983 */ /* 0x0003620000100a00 */
[----:B------:R-:W-:-:S05]  /*37a20*/  IMAD.IADD R11, R12, 0x1, R67 ;  /* 0x000000010c0b7824 */ /* 0x000fca00078e0243 */
[----:B------:R-:W5:Y:S01]  /*37a30*/  LDL.64 R52, [R11] ;  /* 0x000000000b347983 */ /* 0x000f620000100a00 */
[----:B------:R-:W-:Y:S01]  /*37a40*/  IMAD.IADD R8, R11, 0x1, R67 ;  /* 0x000000010b087824 */ /* 0x000fe200078e0243 */
[----:B------:R-:W-:-:S04]  /*37a50*/  IADD3 R9, R9, R0, RZ ;  /* 0x0000000009097210 */ /* 0x000fc80007ffe0ff */
[----:B------:R1:W5:Y:S01]  /*37a60*/  LDL.64 R50, [R8] ;  /* 0x0000000008327983 */ /* 0x0003620000100a00 */
[----:B------:R-:W-:Y:S02]  /*37a70*/  IMAD.IADD R0, R8, 0x1, R67 ;  /* 0x0000000108007824 */ /* 0x000fe400078e0243 */
[----:B------:R-:W-:-:S03]  /*37a80*/  IMAD.U32 R82, R9, 0x8, R82 ;  /* 0x0000000809527824 */ /* 0x000fc600078e0052 */
[----:B------:R1:W5:Y:S01]  /*37a90*/  LDL.64 R62, [R0] ;  /* 0x00000000003e7983 */ /* 0x0003620000100a00 */
[----:B0-----:R-:W-:-:S03]  /*37aa0*/  IADD3 R10, R0, R67, RZ ;  /* 0x00000043000a7210 */ /* 0x001fc60007ffe0ff */
[----:B------:R-:W5:Y:S01]  /*37ab0*/  LDL.64 R64, [R82] ;  /* 0x0000000052407983 */ /* 0x000f620000100a00 */
[----:B------:R-:W-:-:S03]  /*37ac0*/  IMAD.IADD R13, R67, 0x1, R82 ;  /* 0x00000001430d7824 */ /* 0x000fc600078e0252 */
[----:B------:R0:W5:Y:S01]  /*37ad0*/  LDL.64 R60, [R10] ;  /* 0x000000000a3c7983 */ /* 0x0001620000100a00 */
[----:B------:R-:W-:-:S03]  /*37ae0*/  IMAD.IADD R9, R10, 0x1, R67 ;  /* 0x000000010a097824 */ /* 0x000fc600078e0243 */
[----:B------:R-:W5:Y:S01]  /*37af0*/  LDL.64 R58, [R13] ;  /* 0x000000000d3a7983 */ /* 0x000f620000100a00 */
[----:B-1----:R-:W-:-:S03]  /*37b00*/  IADD3 R12, R13, R67, RZ ;  /* 0x000000430d0c7210 */ /* 0x002fc60007ffe0ff */
[----:B------:R1:W5:Y:S01]  /*37b10*/  LDL.64 R56, [R9] ;  /* 0x0000000009387983 */ /* 0x0003620000100a00 */
[----:B------:R-:W-:-:S03]  /*37b20*/  IMAD.IADD R8, R9, 0x1, R67 ;  /* 0x0000000109087824 */ /* 0x000fc600078e0243 */
[----:B------:R-:W5:Y:S01]  /*37b30*/  LDL.64 R54, [R12] ;  /* 0x000000000c367983 */ /* 0x000f620000100a00 */
[----:B------:R-:W-:-:S03]  /*37b40*/  IMAD.IADD R11, R12, 0x1, R67 ;  /* 0x000000010c0b7824 */ /* 0x000fc600078e0243 */
[----:B------:R-:W5:Y:S01]  /*37b50*/  LDL.64 R48, [R8] ;  /* 0x0000000008307983 */ /* 0x000f620000100a00 */
[----:B------:R-:W-:-:S03]  /*37b60*/  IADD3 R0, R8, R67, RZ ;  /* 0x0000004308007210 */ /* 0x000fc60007ffe0ff */
[----:B------:R-:W5:Y:S01]  /*37b70*/  LDL.64 R46, [R11] ;  /* 0x000000000b2e7983 */ /* 0x000f620000100a00 */
[----:B0-----:R-:W-:-:S03]  /*37b80*/  IMAD.IADD R10, R11, 0x1, R67 ;  /* 0x000000010b0a7824 */ /* 0x001fc600078e0243 */
[----:B------:R0:W5:Y:S01]  /*37b90*/  LDL.64 R36, [R0] ;  /* 0x0000000000247983 */ /* 0x0001620000100a00 */
[----:B------:R-:W-:-:S03]  /*37ba0*/  IMAD.IADD R26, R0, 0x1, R67 ;  /* 0x00000001001a7824 */ /* 0x000fc600078e0243 */
[----:B------:R-:W5:Y:S01]  /*37bb0*/  LDL.64 R34, [R10] ;  /* 0x000000000a227983 */ /* 0x000f620000100a00 */
[----:B-1----:R-:W-:-:S03]  /*37bc0*/  IADD3 R9, R10, R67, RZ ;  /* 0x000000430a097210 */ /* 0x002fc60007ffe0ff */
[----:B------:R-:W5:Y:S04]  /*37bd0*/  LDL.64 R26, [R26] ;  /* 0x000000001a1a7983 */ /* 0x000f680000100a00 */
[----:B------:R-:W5:Y:S01]  /*37be0*/  LDL.64 R20, [R9] ;  /* 0x0000000009147983 */ /* 0x000f620000100a00 */
[----:B------:R-:W-:-:S05]  /*37bf0*/  IMAD.IADD R66, R9, 0x1, R67 ;  /* 0x0000000109427824 */ /* 0x000fca00078e0243 */
[----:B------:R1:W5:Y:S01]  /*37c00*/  LDL.64 R18, [R66] ;  /* 0x0000000042127983 */ /* 0x0003620000100a00 */
[----:B------:R-:W-:-:S05]  /*37c10*/  IMAD.IADD R70, R66, 0x1, R67 ;  /* 0x0000000142467824 */ /* 0x000fca00078e0243 */
[----:B------:R-:W5:Y:S01]  /*37c20*/  LDL.64 R16, [R70] ;  /* 0x0000000046107983 */ /* 0x000f620000100a00 */
[----:B------:R-:W-:-:S05]  /*37c30*/  IADD3 R69, R70, R67, RZ ;  /* 0x0000004346457210 */ /* 0x000fca0007ffe0ff */
[----:B------:R-:W5:Y:S01]  /*37c40*/  LDL.64 R14, [R69] ;  /* 0x00000000450e7983 */ /* 0x000f620000100a00 */
[----:B------:R-:W-:-:S05]  /*37c50*/  IMAD.IADD R68, R69, 0x1, R67 ;  /* 0x0000000145447824 */ /* 0x000fca00078e0243 */
[----:B------:R-:W5:Y:S01]  /*37c60*/  LDL.64 R12, [R68] ;  /* 0x00000000440c7983 */ /* 0x000f620000100a00 */
[----:B0-----:R-:W-:-:S05]  /*37c70*/  IMAD.IADD R0, R68, 0x1, R67 ;  /* 0x0000000144007824 */ /* 0x001fca00078e0243 */
[----:B------:R-:W5:Y:S01]  /*37c80*/  LDL.64 R10, [R0] ;  /* 0x00000000000a7983 */ /* 0x000f620000100a00 */
[----:B------:R-:W-:-:S06]  /*37c90*/  IADD3 R8, R0, R67, RZ ;  /* 0x0000004300087210 */ /* 0x000fcc0007ffe0ff */
[----:B------:R-:W5:Y:S01]  /*37ca0*/  LDL.64 R8, [R8] ;  /* 0x0000000008087983 */ /* 0x000f620000100a00 */
[----:B------:R-:W-:Y:S01]  /*37cb0*/  FSEL R67, RZ, 1.875, P0 ;  /* 0x3ff00000ff437808 */ /* 0x000fe20000000000 */
[----:B-1----:R-:W-:Y:S01]  /*37cc0*/  IMAD.MOV.U32 R66, RZ, RZ, RZ ;  /* 0x000000ffff427224 */ /* 0x002fe200078e00ff */
[----:B------:R-:W-:Y:S05]  /*37cd0*/  BSSY B2, `(.L_x_3385) ;  /* 0x000002d000027945 */ /* 0x000fea0003800000 */
        /* <DEDUP_REMOVED lines=44> */
.L_x_3386:
[----:B------:R-:W-:Y:S05]  /*37fa0*/  BSYNC B2 ;  /* 0x0000000000027941 */ /* 0x000fea0003800000 */
.L_x_3385:
[----:B------:R-:W0:Y:S01]  /*37fb0*/  MUFU.RCP64H R5, 2.718280792236328125 ;  /* 0x4005bf0a00057908 */ /* 0x000e220000001800 */
[----:B------:R-:W-:Y:S01]  /*37fc0*/  HFMA2.MMA R4, -RZ, RZ, 0, 5.9604644775390625e-08 ;  /* 0x00000001ff047435 */ /* 0x000fe200000001ff */
        /* <DEDUP_REMOVED lines=16> */
[----:B------:R-:W-:Y:S01]  /*380d0*/  MOV R6, 0x8b145769 ;  /* 0x8b14576900067802 */ /* 0x000fe20000000f00 */
[----:B------:R-:W-:Y:S01]  /*380e0*/  IMAD.MOV.U32 R9, RZ, RZ, R25 ;  /* 0x000000ffff097224 */ /* 0x000fe200078e0019 */
[----:B------:R-:W-:Y:S01]  /*380f0*/  MOV R0, 0x38120 ;  /* 0x0003812000007802 */ /* 0x000fe20000000f00 */
[----:B------:R-:W-:-:S07]  /*38100*/  IMAD.MOV.U32 R7, RZ, RZ, 0x4005bf0a ;  /* 0x4005bf0aff077424 */ /* 0x000fce00078e00ff */
[----:B------:R-:W-:Y:S05]  /*38110*/  CALL.REL.NOINC `($__internal_15_$__cuda_sm20_div_rn_f64_full) ;  /* 0x0000023000c47944 */ /* 0x000fea0003c00000 */
.L_x_3388:
[----:B------:R-:W-:Y:S05]  /*38120*/  BSYNC B2 ;  /* 0x0000000000027941 */ /* 0x000fea0003800000 */
.L_x_3387:
        /* <DEDUP_REMOVED lines=25> */
.L_x_3390:
[----:B------:R-:W-:Y:S05]  /*382c0*/  BSYNC B3 ;  /* 0x0000000000037941 */ /* 0x000fea0003800000 */
.L_x_3389:
        /* <DEDUP_REMOVED lines=21> */
.L_x_3392:
[----:B------:R-:W-:Y:S05]  /*38420*/  BSYNC B2 ;  /* 0x0000000000027941 */ /* 0x000fea0003800000 */
.L_x_3391:
[----:B------:R-:W-:-:S14]  /*38430*/  DSETP.LT.AND P0, PT, R22, 200, PT ;  /* 0x406900001600742a */ /* 0x000fdc0003f01000 */
[----:B------:R-:W-:Y:S05]  /*38440*/  @!P4 BRA P0, `(.L_x_3393) ;  /* 0x0000000c00e8c947 */ /* 0x000fea0000000000 */
[----:B------:R-:W0:Y:S01]  /*38450*/  MUFU.RCP64H R5, R25 ;  /* 0x0000001900057308 */ /* 0x000e220000001800 */
[----:B------:R-:W-:Y:S01]  /*38460*/  MOV R4, 0x1 ;  /* 0x0000000100047802 */ /* 0x000fe20000000f00 */
        /* <DEDUP_REMOVED lines=23> */
.L_x_3395:
[----:B------:R-:W-:Y:S05]  /*385e0*/  BSYNC B2 ;  /* 0x0000000000027941 */ /* 0x000fea0003800000 */
.L_x_3394:
        /* <DEDUP_REMOVED lines=23> */
[C---:B------:R-:W-:Y:S01]  /*38760*/  LOP3.LUT R5, R0.reuse, 0x800fffff, RZ, 0xc0, !PT ;  /* 0x800fffff00057812 */ /* 0x040fe200078ec0ff */
[----:B------:R-:W-:Y:S01]  /*38770*/  IMAD.MOV.U32 R8, RZ, RZ, RZ ;  /* 0x000000ffff087224 */ /* 0x000fe200078e00ff */
[----:B------:R-:W-:Y:S01]  /*38780*/  MOV R14, 0x8b7a8b04 ;  /* 0x8b7a8b04000e7802 */ /* 0x000fe20000000f00 */
        /* <DEDUP_REMOVED lines=59> */
.L_x_3397:
        /* <DEDUP_REMOVED lines=22> */
.L_x_3400:
[----:B------:R-:W-:Y:S05]  /*38ca0*/  BSYNC B4 ;  /* 0x0000000000047941 */ /* 0x000fea0003800000 */
.L_x_3399:
[----:B------:R-:W-:Y:S01]  /*38cb0*/  DMUL R6, R6, R26 ;  /* 0x0000001a06067228 */ /* 0x000fe20000000000 */
[----:B------:R-:W-:Y:S01]  /*38cc0*/  MOV R10, 0xceb2dc44 ;  /* 0xceb2dc44000a7802 */ /* 0x000fe20000000f00 */
[----:B------:R-:W-:Y:S01]  /*38cd0*/  IMAD.MOV.U32 R11, RZ, RZ, 0x3ed087ff ;  /* 0x3ed087ffff0b7424 */ /* 0x000fe200078e00ff */
        /* <DEDUP_REMOVED lines=26> */
.L_x_3398:
[----:B------:R-:W-:Y:S05]  /*38e80*/  BSYNC B2 ;  /* 0x0000000000027941 */ /* 0x000fea0003800000 */
.L_x_3396:
        /* <DEDUP_REMOVED lines=23> */
.L_x_3402:
[----:B------:R-:W-:Y:S05]  /*39000*/  BSYNC B2 ;  /* 0x0000000000027941 */ /* 0x000fea0003800000 */
.L_x_3401:
[----:B------:R-:W-:Y:S01]  /*39010*/  DFMA R26, R2, R26, R6 ;  /* 0x0000001a021a722b */ /* 0x000fe20000000006 */
        /* <DEDUP_REMOVED lines=58> */
.L_x_3404:
[----:B------:R-:W-:Y:S05]  /*393c0*/  BSYNC B2 ;  /* 0x0000000000027941 */ /* 0x000fea0003800000 */
.L_x_3403:
[----:B------:R-:W-:Y:S01]  /*393d0*/  DMUL R30, R30, R34 ;  /* 0x000000221e1e7228 */ /* 0x000fe20000000000 */
[----:B------:R-:W-:Y:S10]  /*393e0*/  BRA `(.L_x_3405) ;  /* 0x0000001c00447947 */ /* 0x000ff40003800000 */
.L_x_3393:
[----:B------:R-:W-:Y:S01]  /*393f0*/  IMAD.MOV.U32 R14, RZ, RZ, 0x652b82fe ;  /* 0x652b82feff0e7424 */ /* 0x000fe200078e00ff */
[----:B------:R-:W-:Y:S01]  /*39400*/  MOV R15, 0x3ff71547 ;  /* 0x3ff71547000f7802 */ /* 0x000fe20000000f00 */
[----:B------:R-:W-:Y:S01]  /*39410*/  UMOV UR4, 0xfefa39ef ;  /* 0xfefa39ef00047882 */ /* 0x000fe20000000000 */
[----:B------:R-:W-:Y:S01]  /*39420*/  UMOV UR5, 0x3fe62e42 ;  /* 0x3fe62e4200057882 */ /* 0x000fe20000000000 */
[----:B------:R-:W0:Y:S01]  /*39430*/  MUFU.RCP64H R9, R25 ;  /* 0x0000001900097308 */ /* 0x000e220000001800 */
[----:B------:R-:W-:Y:S01]  /*39440*/  MOV R8, 0x1 ;  /* 0x0000000100087802 */ /* 0x000fe20000000f00 */
[----:B------:R-:W-:Y:S01]  /*39450*/  BSSY B2, `(.L_x_3406) ;  /* 0x0000041000027945 */ /* 0x000fe20003800000 */
[----:B------:R-:W-:Y:S01]  /*39460*/  DFMA R14, R32, R14, 6.75539944105574400000e+15 ;  /* 0x43380000200e742b */ /* 0x000fe2000000000e */
[----:B------:R-:W-:Y:S02]  /*39470*/  FSETP.GEU.FTZ.AND P0, PT, |R33|, 4.1917929649353027344, PT ;  /* 0x4086232b2100780b */ /* 0x000fe40003f1e200 */
[----:B------:R-:W-:-:S05]  /*39480*/  FSETP.GEU.AND P3, PT, |R23|, 6.5827683646048100446e-37, PT ;  /* 0x036000001700780b */ /* 0x000fca0003f6e200 */
        /* <DEDUP_REMOVED lines=8> */
[----:B------:R-:W-:Y:S01]  /*39510*/  IMAD.MOV.U32 R6, RZ, RZ, -0x35dec16 ;  /* 0xfca213eaff067424 */ /* 0x000fe200078e00ff */
[----:B------:R-:W-:Y:S01]  /*39520*/  UMOV UR5, 0x3e5ade15 ;  /* 0x3e5ade1500057882 */ /* 0x000fe20000000000 */
[----:B------:R-:W-:Y:S01]  /*39530*/  IMAD.MOV.U32 R7, RZ, RZ, 0x3e928af3 ;  /* 0x3e928af3ff077424 */ /* 0x000fe200078e00ff */
[----:B------:R-:W-:-:S05]  /*39540*/  DFMA R10, R8, R10, R8 ;  /* 0x0000000a080a722b */ /* 0x000fca0000000008 */
[----:B------:R-:W-:Y:S01]  /*39550*/  DFMA R6, R4, UR4, R6 ;  /* 0x0000000404067c2b */ /* 0x000fe20008000006 */
[----:B------:R-:W-:Y:S01]  /*39560*/  UMOV UR4, 0x62401315 ;  /* 0x6240131500047882 */ /* 0x000fe20000000000 */
[----:B------:R-:W-:Y:S01]  /*39570*/  UMOV UR5, 0x3ec71dee ;  /* 0x3ec71dee00057882 */ /* 0x000fe20000000000 */
[----:B------:R-:W-:-:S05]  /*39580*/  DFMA R8, -R24, R10, 1 ;  /* 0x3ff000001808742b */ /* 0x000fca000000010a */
[----:B------:R-:W-:Y:S01]  /*39590*/  DFMA R6, R4, R6, UR4 ;  /* 0x0000000404067e2b */ /* 0x000fe20008000006 */
[----:B------:R-:W-:Y:S01]  /*395a0*/  UMOV UR4, 0x7c89eb71 ;  /* 0x7c89eb7100047882 */ /* 0x000fe20000000000 */
[----:B------:R-:W-:Y:S01]  /*395b0*/  UMOV UR5, 0x3efa0199 ;  /* 0x3efa019900057882 */ /* 0x000fe20000000000 */
[----:B------:R-:W-:-:S05]  /*395c0*/  DFMA R16, R10, R8, R10 ;  /* 0x000000080a10722b */ /* 0x000fca000000000a */
[----:B------:R-:W-:Y:S01]  /*395d0*/  DFMA R6, R4, R6, UR4 ;  /* 0x0000000404067e2b */ /* 0x000fe20008000006 */
[----:B------:R-:W-:Y:S01]  /*395e0*/  UMOV UR4, 0x14761f65 ;  /* 0x14761f6500047882 */ /* 0x000fe20000000000 */
[----:B------:R-:W-:Y:S01]  /*395f0*/  UMOV UR5, 0x3f2a01a0 ;  /* 0x3f2a01a000057882 */ /* 0x000fe20000000000 */
[----:B------:R-:W-:-:S05]  /*39600*/  DMUL R10, R22, R16 ;  /* 0x00000010160a7228 */ /* 0x000fca0000000000 */
[----:B------:R-:W-:Y:S01]  /*39610*/  DFMA R6, R4, R6, UR4 ;  /* 0x0000000404067e2b */ /* 0x000fe20008000006 */
[----:B------:R-:W-:Y:S01]  /*39620*/  UMOV UR4, 0x1852b7af ;  /* 0x1852b7af00047882 */ /* 0x000fe20000000000 */
[----:B------:R-:W-:Y:S01]  /*39630*/  UMOV UR5, 0x3f56c16c ;  /* 0x3f56c16c00057882 */ /* 0x000fe20000000000 */
[----:B------:R-:W-:-:S05]  /*39640*/  DFMA R12, -R24, R10, R22 ;  /* 0x0000000a180c722b */ /* 0x000fca0000000116 */
        /* <DEDUP_REMOVED lines=33> */
.L_x_3407:
[----:B------:R-:W-:Y:S05]  /*39860*/  BSYNC B2 ;  /* 0x0000000000027941 */ /* 0x000fea0003800000 */
.L_x_3406:
[----:B------:R-:W-:Y:S04]  /*39870*/  BSSY B2, `(.L_x_3408) ;  /* 0x0000008000027945 */ /* 0x000fe80003800000 */
[----:B------:R-:W-:Y:S05]  /*39880*/  @P2 BRA P3, `(.L_x_3409) ;  /* 0x0000000000182947 */ /* 0x000fea0001800000 */
[----:B------:R-:W-:Y:S01]  /*39890*/  MOV R6, R24 ;  /* 0x0000001800067202 */ /* 0x000fe20000000f00 */
[----:B------:R-:W-:Y:S01]  /*398a0*/  IMAD.MOV.U32 R7, RZ, RZ, R25 ;  /* 0x000000ffff077224 */ /* 0x000fe200078e0019 */
[----:B------:R-:W-:Y:S01]  /*398b0*/  MOV R9, R23 ;  /* 0x0000001700097202 */ /* 0x000fe20000000f00 */
[----:B------:R-:W-:Y:S01]  /*398c0*/  IMAD.MOV.U32 R8, RZ, RZ, R22 ;  /* 0x000000ffff087224 */ /* 0x000fe200078e0016 */
[----:B------:R-:W-:-:S07]  /*398d0*/  MOV R0, 0x398f0 ;  /* 0x000398f000007802 */ /* 0x000fce0000000f00 */
[----:B------:R-:W-:Y:S05]  /*398e0*/  CALL.REL.NOINC `($__internal_15_$__cuda_sm20_div_rn_f64_full) ;  /* 0x0000021800d07944 */ /* 0x000fea0003c00000 */
.L_x_3409:
[----:B------:R-:W-:Y:S05]  /*398f0*/  BSYNC B2 ;  /* 0x0000000000027941 */ /* 0x000fea0003800000 */
.L_x_3408:
[----:B------:R-:W-:Y:S01]  /*39900*/  DADD R4, -RZ, |R6| ;  /* 0x00000000ff047229 */ /* 0x000fe20000000506 */
[----:B------:R-:W-:Y:S01]  /*39910*/  LOP3.LUT R0, R3, 0x7ff00000, RZ, 0xc0, !PT ;  /* 0x7ff0000003007812 */ /* 0x000fe200078ec0ff */
[----:B------:R-:W-:Y:S01]  /*39920*/  BSSY B2, `(.L_x_3410) ;  /* 0x0000009000027945 */ /* 0x000fe20003800000 */
[----:B------:R-:W-:Y:S01]  /*39930*/  IMAD.MOV.U32 R8, RZ, RZ, R2 ;  /* 0x000000ffff087224 */ /* 0x000fe200078e0002 */
[----:B------:R-:W-:Y:S02]  /*39940*/  MOV R9, R3 ;  /* 0x0000000300097202 */ /* 0x000fe40000000f00 */
[----:B------:R-:W-:Y:S02]  /*39950*/  LEA.HI R11, R0, 0xfffffc0c, RZ, 0xc ;  /* 0xfffffc0c000b7811 */ /* 0x000fe400078f60ff */
[----:B------:R-:W-:Y:S02]  /*39960*/  MOV R0, 0x399b0 ;  /* 0x000399b000007802 */ /* 0x000fe40000000f00 */
[----:B------:R-:W-:Y:S01]  /*39970*/  IMAD.MOV.U32 R14, RZ, RZ, R4 ;  /* 0x000000ffff0e7224 */ /* 0x000fe200078e0004 */
[----:B------:R-:W-:-:S02]  /*39980*/  SHF.L.U64.HI R24, R2, R11, R3 ;  /* 0x0000000b02187219 */ /* 0x000fc40000010203 */
[----:B------:R-:W-:-:S07]  /*39990*/  SHF.L.U32 R12, R2, R11, RZ ;  /* 0x0000000b020c7219 */ /* 0x000fce00000006ff */
[----:B------:R-:W-:Y:S05]  /*399a0*/  CALL.REL.NOINC `($_ZN2at6native18elementwise_kernelILi128ELi4EZNS0_15gpu_kernel_implIN48_GLOBAL__N__08322988_15_IGammaKernel_cu_cb51a28d10CalcIgammaIdEEEEvRNS_18TensorIteratorBaseERKT_EUliE_EEviT1_$__internal_accurate_pow) ;  /* 0x0000022000ec7944 */ /* 0x000fea0003c00000 */
[----:B------:R-:W-:Y:S05]  /*399b0*/  BSYNC B2 ;  /* 0x0000000000027941 */ /* 0x000fea0003800000 */
.L_x_3410:
[----:B------:R-:W-:Y:S01]  /*399c0*/  DSETP.NEU.AND P0, PT, R6, RZ, PT ;  /* 0x000000ff0600722a */ /* 0x000fe20003f0d000 */
[----:B------:R-:W-:Y:S01]  /*399d0*/  BSSY B2, `(.L_x_3411) ;  /* 0x000001c000027945 */ /* 0x000fe20003800000 */
[----:B------:R-:W-:Y:S02]  /*399e0*/  IMAD.MOV.U32 R4, RZ, RZ, R16 ;  /* 0x000000ffff047224 */ /* 0x000fe400078e0010 */
[----:B------:R-:W-:-:S10]  /*399f0*/  IMAD.MOV.U32 R5, RZ, RZ, R17 ;  /* 0x000000ffff057224 */ /* 0x000fd400078e0011 */
        /* <DEDUP_REMOVED lines=12> */
[----:B------:R-:W-:Y:S01]  /*39ac0*/  MOV R4, R0 ;  /* 0x0000000000047202 */ /* 0x000fe20000000f00 */
[----:B------:R-:W-:-:S12]  /*39ad0*/  IMAD.MOV.U32 R5, RZ, RZ, R9 ;  /* 0x000000ffff057224 */ /* 0x000fd800078e0009 */
[----:B------:R-:W-:Y:S05]  /*39ae0*/  @!P1 BRA `(.L_x_3413) ;  /* 0x0000000000289947 */ /* 0x000fea0003800000 */
[----:B------:R-:W-:Y:S01]  /*39af0*/  IMAD.MOV.U32 R4, RZ, RZ, 0x0 ;  /* 0x00000000ff047424 */ /* 0x000fe200078e00ff */
[----:B------:R-:W-:Y:S01]  /*39b00*/  MOV R5, 0xfff80000 ;  /* 0xfff8000000057802 */ /* 0x000fe20000000f00 */
[----:B------:R-:W-:Y:S06]  /*39b10*/  BRA `(.L_x_3413) ;  /* 0x00000000001c7947 */ /* 0x000fec0003800000 */
.L_x_3412:
[----:B------:R-:W-:Y:S01]  /*39b20*/  DSETP.NEU.AND P1, PT, R28, 0.5, PT ;  /* 0x3fe000001c00742a */ /* 0x000fe20003f2d000 */
[----:B------:R-:W-:Y:S01]  /*39b30*/  ISETP.GE.AND P2, PT, R3, RZ, PT ;  /* 0x000000ff0300720c */ /* 0x000fe20003f46270 */
[----:B------:R-:W-:Y:S01]  /*39b40*/  IMAD.MOV.U32 R4, RZ, RZ, RZ ;  /* 0x000000ffff047224 */ /* 0x000fe200078e00ff */
[----:B------:R-:W-:-:S04]  /*39b50*/  ISETP.EQ.U32.AND P0, PT, R12, RZ, PT ;  /* 0x000000ff0c00720c */ /* 0x000fc80003f02070 */
[----:B------:R-:W-:-:S04]  /*39b60*/  ISETP.EQ.AND.EX P0, PT, R24, -0x80000000, P1, P0 ;  /* 0x800000001800780c */ /* 0x000fc80000f02300 */
[----:B------:R-:W-:-:S04]  /*39b70*/  SEL R5, R7, RZ, P0 ;  /* 0x000000ff07057207 */ /* 0x000fc80000000000 */
[----:B------:R-:W-:-:S07]  /*39b80*/  @!P2 LOP3.LUT R5, R5, 0x7ff00000, RZ, 0xfc, !PT ;  /* 0x7ff000000505a812 */ /* 0x000fce00078efcff */
.L_x_3413:
[----:B------:R-:W-:Y:S05]  /*39b90*/  BSYNC B2 ;  /* 0x0000000000027941 */ /* 0x000fea0003800000 */
.L_x_3411:
        /* <DEDUP_REMOVED lines=10> */
[----:B------:R-:W-:Y:S02]  /*39c40*/  ISETP.LT.AND P0, PT, R7, RZ, P0 ;  /* 0x000000ff0700720c */ /* 0x000fe40000701270 */
[C---:B------:R-:W-:Y:S02]  /*39c50*/  LOP3.LUT R0, R3.reuse, 0x7fffffff, RZ, 0xc0, !PT ;  /* 0x7fffffff03007812 */ /* 0x040fe400078ec0ff */
[----:B------:R-:W-:Y:S02]  /*39c60*/  ISETP.GT.AND P1, PT, R3, -0x1, PT ;  /* 0xffffffff0300780c */ /* 0x000fe40003f24270 */
[----:B------:R-:W-:Y:S02]  /*39c70*/  ISETP.NE.AND P0, PT, R0, 0x3fe00000, P0 ;  /* 0x3fe000000000780c */ /* 0x000fe40000705270 */
[----:B------:R-:W-:Y:S02]  /*39c80*/  SEL R5, RZ, 0x7ff00000, !P1 ;  /* 0x7ff00000ff057807 */ /* 0x000fe40004800000 */
[----:B------:R-:W-:-:S09]  /*39c90*/  MOV R4, RZ ;  /* 0x000000ff00047202 */ /* 0x000fd20000000f00 */
[----:B------:R-:W-:Y:S01]  /*39ca0*/  @P0 VIADD R5, R5, 0x80000000 ;  /* 0x8000000005050836 */ /* 0x000fe20000000000 */
[----:B------:R-:W-:Y:S06]  /*39cb0*/  BRA `(.L_x_3415) ;  /* 0x0000000000047947 */ /* 0x000fec0003800000 */
.L_x_3416:
[----:B------:R-:W-:-:S11]  /*39cc0*/  DADD R4, R2, R6 ;  /* 0x0000000002047229 */ /* 0x000fd60000000006 */
.L_x_3415:
[----:B------:R-:W-:Y:S05]  /*39cd0*/  BSYNC B2 ;  /* 0x0000000000027941 */ /* 0x000fea0003800000 */
.L_x_3414:
[----:B------:R-:W-:-:S06]  /*39ce0*/  DSETP.NEU.AND P0, PT, R6, 1, PT ;  /* 0x3ff000000600742a */ /* 0x000fcc0003f0d000 */
[----:B------:R-:W-:Y:S02]  /*39cf0*/  FSEL R4, R4, RZ, P0 ;  /* 0x000000ff04047208 */ /* 0x000fe40000000000 */
[----:B------:R-:W-:-:S06]  /*39d00*/  FSEL R5, R5, 1.875, P0 ;  /* 0x3ff0000005057808 */ /* 0x000fcc0000000000 */
[----:B------:R-:W-:-:S08]  /*39d10*/  DMUL R26, R26, R4 ;  /* 0x000000041a1a7228 */ /* 0x000fd00000000000 */
[----:B------:R-:W-:Y:S01]  /*39d20*/  DMUL R30, R26, R34 ;  /* 0x000000221a1e7228 */ /* 0x000fe20000000000 */
[----:B------:R-:W-:Y:S10]  /*39d30*/  BRA `(.L_x_3405) ;  /* 0x0000001000f07947 */ /* 0x000ff40003800000 */
.L_x_3380:
[----:B------:R-:W-:Y:S01]  /*39d40*/  ISETP.GT.AND P2, PT, R23, 0xfffff, PT ;  /* 0x000fffff1700780c */ /* 0x000fe20003f44270 */
[----:B------:R-:W-:Y:S01]  /*39d50*/  IMAD.MOV.U32 R4, RZ, RZ, R22 ;  /* 0x000000ffff047224 */ /* 0x000fe200078e0016 */
[----:B------:R-:W-:Y:S01]  /*39d60*/  MOV R0, R23 ;  /* 0x0000001700007202 */ /* 0x000fe20000000f00 */
[----:B------:R-:W-:Y:S01]  /*39d70*/  IMAD.MOV.U32 R5, RZ, RZ, R23 ;  /* 0x000000ffff057224 */ /* 0x000fe200078e0017 */
[----:B------:R-:W-:Y:S01]  /*39d80*/  BSSY B2, `(.L_x_3417) ;  /* 0x000004f000027945 */ /* 0x000fe20003800000 */
[----:B------:R-:W-:Y:S01]  /*39d90*/  DSETP.GTU.AND P3, PT, R28, +INF , PT ;  /* 0x7ff000001c00742a */ /* 0x000fe20003f6c000 */
[----:B------:R-:W-:-:S07]  /*39da0*/  MOV R17, 0xfffffc01 ;  /* 0xfffffc0100117802 */ /* 0x000fce0000000f00 */
[----:B------:R-:W-:Y:S01]  /*39db0*/  @!P2 DMUL R4, R22, 1.80143985094819840000e+16 ;  /* 0x435000001604a828 */ /* 0x000fe20000000000 */
[----:B------:R-:W-:-:S09]  /*39dc0*/  @!P2 IMAD.MOV.U32 R17, RZ, RZ, -0x435 ;  /* 0xfffffbcbff11a424 */ /* 0x000fd200078e00ff */
[----:B------:R-:W-:-:S04]  /*39dd0*/  @!P2 IMAD.MOV.U32 R0, RZ, RZ, R5 ;  /* 0x000000ffff00a224 */ /* 0x000fc800078e0005 */
[----:B------:R-:W-:-:S05]  /*39de0*/  VIADD R6, R0, 0xffffffff ;  /* 0xffffffff00067836 */ /* 0x000fca0000000000 */
[----:B------:R-:W-:-:S13]  /*39df0*/  ISETP.GE.U32.AND P0, PT, R6, 0x7fefffff, PT ;  /* 0x7fefffff0600780c */ /* 0x000fda0003f06070 */
[----:B------:R-:W-:Y:S01]  /*39e00*/  @P0 MOV R6, 0x0 ;  /* 0x0000000000060802 */ /* 0x000fe20000000f00 */
[----:B------:R-:W-:Y:S01]  /*39e10*/  @P0 IMAD.MOV.U32 R7, RZ, RZ, 0x7ff00000 ;  /* 0x7ff00000ff070424 */ /* 0x000fe200078e00ff */
[----:B------:R-:W-:-:S05]  /*39e20*/  @P0 FSETP.NEU.FTZ.AND P1, PT, R5, RZ, PT ;  /* 0x000000ff0500020b */ /* 0x000fca0003f3d000 */
[----:B------:R-:W-:-:S10]  /*39e30*/  @P0 DFMA R6, R4, R6, +INF ;  /* 0x7ff000000406042b */ /* 0x000fd40000000006 */
[----:B------:R-:W-:Y:S01]  /*39e40*/  @P0 FSEL R24, R6, RZ, P1 ;  /* 0x000000ff06180208 */ /* 0x000fe20000800000 */
[----:B------:R-:W-:Y:S01]  /*39e50*/  IMAD.MOV.U32 R6, RZ, RZ, R22 ;  /* 0x000000ffff067224 */ /* 0x000fe200078e0016 */
[----:B------:R-:W-:Y:S01]  /*39e60*/  @P0 FSEL R25, R7, -QNAN , P1 ;  /* 0xfff0000007190808 */ /* 0x000fe20000800000 */
[----:B------:R-:W-:Y:S01]  /*39e70*/  @!P2 IMAD.MOV.U32 R6, RZ, RZ, R4 ;  /* 0x000000ffff06a224 */ /* 0x000fe200078e0004 */
        /* <DEDUP_REMOVED lines=63> */
.L_x_3418:
[----:B------:R-:W-:Y:S05]  /*3a270*/  BSYNC B2 ;  /* 0x0000000000027941 */ /* 0x000fea0003800000 */
.L_x_3417:
[----:B------:R-:W-:Y:S04]  /*3a280*/  BSSY B7, `(.L_x_3419) ;  /* 0x00000a7000077945 */ /* 0x000fe80003800000 */
[----:B------:R-:W-:Y:S05]  /*3a290*/  @P3 BRA `(.L_x_3420) ;  /* 0x0000000800903947 */ /* 0x000fea0003800000 */
[----:B------:R-:W-:Y:S01]  /*3a2a0*/  IMAD.MOV.U32 R26, RZ, RZ, R28 ;  /* 0x000000ffff1a7224 */ /* 0x000fe200078e001c */
[----:B------:R-:W-:Y:S02]  /*3a2b0*/  MOV R27, R29 ;  /* 0x0000001d001b7202 */ /* 0x000fe40000000f00 */
[----:B------:R-:W-:-:S07]  /*3a2c0*/  MOV R34, 0x3a2e0 ;  /* 0x0003a2e000227802 */ /* 0x000fce0000000f00 */
[----:B------:R-:W-:Y:S05]  /*3a2d0*/  CALL.REL.NOINC `($_ZN2at6native18elementwise_kernelILi128ELi4EZNS0_15gpu_kernel_implIN48_GLOBAL__N__08322988_15_IGammaKernel_cu_cb51a28d10CalcIgammaIdEEEEvRNS_18TensorIteratorBaseERKT_EUliE_EEviT1_$__internal_lgamma_pos) ;  /* 0x0000022400647944 */ /* 0x000fea0003c00000 */
[----:B------:R-:W-:Y:S01]  /*3a2e0*/  ISETP.GT.AND P0, PT, R3, -0x1, PT ;  /* 0xffffffff0300780c */ /* 0x000fe20003f04270 */
[----:B------:R-:W-:Y:S02]  /*3a2f0*/  IMAD.MOV.U32 R4, RZ, RZ, R26 ;  /* 0x000000ffff047224 */ /* 0x000fe400078e001a */
[----:B------:R-:W-:-:S10]  /*3a300*/  IMAD.MOV.U32 R5, RZ, RZ, R27 ;  /* 0x000000ffff057224 */ /* 0x000fd400078e001b */
[----:B------:R-:W-:Y:S05]  /*3a310*/  @P0 BRA `(.L_x_3421) ;  /* 0x0000000800740947 */ /* 0x000fea0003800000 */
[----:B------:R-:W0:Y:S02]  /*3a320*/  FRND.F64.TRUNC R4, R28 ;  /* 0x0000001c00047313 */ /* 0x000e24000030d800 */
[----:B0-----:R-:W-:Y:S01]  /*3a330*/  DSETP.NEU.AND P0, PT, R28, R4, PT ;  /* 0x000000041c00722a */ /* 0x001fe20003f0d000 */
[----:B------:R-:W-:Y:S01]  /*3a340*/  MOV R4, 0x0 ;  /* 0x0000000000047802 */ /* 0x000fe20000000f00 */
[----:B------:R-:W-:-:S12]  /*3a350*/  IMAD.MOV.U32 R5, RZ, RZ, 0x7ff00000 ;  /* 0x7ff00000ff057424 */ /* 0x000fd800078e00ff */
        /* <DEDUP_REMOVED lines=62> */
.L_x_3425:
[----:B------:R-:W-:Y:S05]  /*3a740*/  BSYNC B4 ;  /* 0x0000000000047941 */ /* 0x000fea0003800000 */
.L_x_3424:
[----:B------:R-:W-:Y:S01]  /*3a750*/  IMAD.MOV.U32 R0, RZ, RZ, R7 ;  /* 0x000000ffff007224 */ /* 0x000fe200078e0007 */
[----:B------:R-:W-:Y:S01]  /*3a760*/  MOV R29, R7 ;  /* 0x00000007001d7202 */ /* 0x000fe20000000f00 */
[----:B------:R-:W-:-:S07]  /*3a770*/  IMAD.MOV.U32 R28, RZ, RZ, R6 ;  /* 0x000000ffff1c7224 */ /* 0x000fce00078e0006 */
.L_x_3423:
[----:B------:R-:W-:Y:S05]  /*3a780*/  BSYNC B2 ;  /* 0x0000000000027941 */ /* 0x000fea0003800000 */
.L_x_3422:
        /* <DEDUP_REMOVED lines=79> */
.L_x_3427:
[----:B------:R-:W-:Y:S05]  /*3ac80*/  BSYNC B2 ;  /* 0x0000000000027941 */ /* 0x000fea0003800000 */
.L_x_3426:
[--C-:B------:R-:W-:Y:S02]  /*3ac90*/  DADD R26, -R26, R4.reuse ;  /* 0x000000001a1a7229 */ /* 0x100fe40000000104 */
[----:B------:R-:W-:-:S10]  /*3aca0*/  DADD R4, -RZ, -R4 ;  /* 0x00000000ff047229 */ /* 0x000fd40000000904 */
[----:B------:R-:W-:Y:S02]  /*3acb0*/  FSEL R4, R4, R26, !P4 ;  /* 0x0000001a04047208 */ /* 0x000fe40006000000 */
[----:B------:R-:W-:Y:S01]  /*3acc0*/  FSEL R5, R5, R27, !P4 ;  /* 0x0000001b05057208 */ /* 0x000fe20006000000 */
[----:B------:R-:W-:Y:S06]  /*3acd0*/  BRA `(.L_x_3421) ;  /* 0x0000000000047947 */ /* 0x000fec0003800000 */
.L_x_3420:
[----:B------:R-:W-:-:S11]  /*3ace0*/  DADD R4, R2, R2 ;  /* 0x0000000002047229 */ /* 0x000fd60000000002 */
.L_x_3421:
[----:B------:R-:W-:Y:S05]  /*3acf0*/  BSYNC B7 ;  /* 0x0000000000077941 */ /* 0x000fea0003800000 */
.L_x_3419:
[----:B------:R-:W-:Y:S01]  /*3ad00*/  DFMA R24, R2, R24, -R22 ;  /* 0x000000180218722b */ /* 0x000fe20000000816 */
[----:B------:R-:W-:Y:S01]  /*3ad10*/  UMOV UR4, 0xfefa39ef ;  /* 0xfefa39ef00047882 */ /* 0x000fe20000000000 */
[----:B------:R-:W-:Y:S01]  /*3ad20*/  UMOV UR5, 0x40862e42 ;  /* 0x40862e4200057882 */ /* 0x000fe20000000000 */
[----:B------:R-:W-:-:S05]  /*3ad30*/  CS2R R30, SRZ ;  /* 0x00000000001e7805 */ /* 0x000fca000001ff00 */
[----:B------:R-:W-:-:S08]  /*3ad40*/  DADD R24, R24, -R4 ;  /* 0x0000000018187229 */ /* 0x000fd00000000804 */
[----:B------:R-:W-:-:S14]  /*3ad50*/  DSETP.GEU.AND P0, PT, R24, -UR4, PT ;  /* 0x8000000418007e2a */ /* 0x000fdc000bf0e000 */
[----:B------:R-:W-:Y:S05]  /*3ad60*/  @!P0 BRA `(.L_x_3405) ;  /* 0x0000000000e48947 */ /* 0x000fea0003800000 */
[----:B------:R-:W-:Y:S01]  /*3ad70*/  IMAD.MOV.U32 R8, RZ, RZ, 0x652b82fe ;  /* 0x652b82feff087424 */ /* 0x000fe200078e00ff */
[----:B------:R-:W-:Y:S01]  /*3ad80*/  MOV R9, 0x3ff71547 ;  /* 0x3ff7154700097802 */ /* 0x000fe20000000f00 */
        /* <DEDUP_REMOVED lines=55> */
.L_x_3405:
[----:B------:R-:W-:Y:S05]  /*3b100*/  BSYNC B5 ;  /* 0x0000000000057941 */ /* 0x000fea0003800000 */
.L_x_3379:
[----:B------:R-:W-:Y:S01]  /*3b110*/  DSETP.NEU.AND P0, PT, R30, RZ, PT ;  /* 0x000000ff1e00722a */ /* 0x000fe20003f0d000 */
[----:B------:R-:W-:Y:S01]  /*3b120*/  BSSY B2, `(.L_x_3428) ;  /* 0x000003f000027945 */ /* 0x000fe20003800000 */
[----:B------:R-:W-:-:S12]  /*3b130*/  CS2R R6, SRZ ;  /* 0x0000000000067805 */ /* 0x000fd8000001ff00 */
[----:B------:R-:W-:Y:S05]  /*3b140*/  @!P0 BRA `(.L_x_3429) ;  /* 0x0000000000f08947 */ /* 0x000fea0003800000 */
[----:B------:R-:W-:Y:S01]  /*3b150*/  BSSY B4, `(.L_x_3430) ;  /* 0x0000026000047945 */ /* 0x000fe20003800000 */
[----:B------:R-:W-:Y:S01]  /*3b160*/  IMAD.MOV.U32 R32, RZ, RZ, RZ ;  /* 0x000000ffff207224 */ /* 0x000fe200078e00ff */
[----:B------:R-:W-:Y:S01]  /*3b170*/  MOV R28, 0x0 ;  /* 0x00000000001c7802 */ /* 0x000fe20000000f00 */
[----:B------:R-:W-:Y:S01]  /*3b180*/  IMAD.MOV.U32 R29, RZ, RZ, 0x3ff00000 ;  /* 0x3ff00000ff1d7424 */ /* 0x000fe200078e00ff */
[----:B------:R-:W-:Y:S01]  /*3b190*/  MOV R27, R3 ;  /* 0x00000003001b7202 */ /* 0x000fe20000000f00 */
[----:B------:R-:W-:Y:S02]  /*3b1a0*/  IMAD.MOV.U32 R26, RZ, RZ, R2 ;  /* 0x000000ffff1a7224 */ /* 0x000fe400078e0002 */
[----:B------:R-:W-:Y:S02]  /*3b1b0*/  IMAD.MOV.U32 R24, RZ, RZ, 0x0 ;  /* 0x00000000ff187424 */ /* 0x000fe400078e00ff */
[----:B------:R-:W-:-:S07]  /*3b1c0*/  IMAD.MOV.U32 R25, RZ, RZ, 0x3ff00000 ;  /* 0x3ff00000ff197424 */ /* 0x000fce00078e00ff */
.L_x_3433:
        /* <DEDUP_REMOVED lines=22> */
.L_x_3432:
[----:B------:R-:W-:Y:S05]  /*3b330*/  BSYNC B5 ;  /* 0x0000000000057941 */ /* 0x000fea0003800000 */
.L_x_3431:
[----:B------:R-:W-:Y:S01]  /*3b340*/  DMUL R28, R6, R28 ;  /* 0x0000001c061c7228 */ /* 0x000fe20000000000 */
[----:B------:R-:W-:-:S05]  /*3b350*/  VIADD R32, R32, 0x1 ;  /* 0x0000000120207836 */ /* 0x000fca0000000000 */
[----:B------:R-:W-:Y:S02]  /*3b360*/  ISETP.GE.U32.AND P0, PT, R32, 0x7d0, PT ;  /* 0x000007d02000780c */ /* 0x000fe40003f06070 */
[----:B------:R-:W-:-:S08]  /*3b370*/  DADD R24, R28, R24 ;  /* 0x000000001c187229 */ /* 0x000fd00000000018 */
[----:B------:R-:W-:-:S08]  /*3b380*/  DMUL R4, R24, 1.1102230246251565404e-16 ;  /* 0x3ca0000018047828 */ /* 0x000fd00000000000 */
[----:B------:R-:W-:-:S14]  /*3b390*/  DSETP.GTU.AND P1, PT, R28, R4, PT ;  /* 0x000000041c00722a */ /* 0x000fdc0003f2c000 */
[----:B------:R-:W-:Y:S05]  /*3b3a0*/  @!P0 BRA P1, `(.L_x_3433) ;  /* 0xfffffffc00888947 */ /* 0x000fea000083ffff */
[----:B------:R-:W-:Y:S05]  /*3b3b0*/  BSYNC B4 ;  /* 0x0000000000047941 */ /* 0x000fea0003800000 */
.L_x_3430:
[----:B------:R-:W0:Y:S01]  /*3b3c0*/  MUFU.RCP64H R5, R3 ;  /* 0x0000000300057308 */ /* 0x000e220000001800 */
[----:B------:R-:W-:Y:S01]  /*3b3d0*/  MOV R4, 0x1 ;  /* 0x0000000100047802 */ /* 0x000fe20000000f00 */
        /* <DEDUP_REMOVED lines=18> */
.L_x_3434:
[----:B------:R-:W-:Y:S05]  /*3b500*/  BSYNC B4 ;  /* 0x0000000000047941 */ /* 0x000fea0003800000 */
.L_x_3429:
[----:B------:R-:W-:Y:S05]  /*3b510*/  BSYNC B2 ;  /* 0x0000000000027941 */ /* 0x000fea0003800000 */
.L_x_3428:
[----:B------:R-:W-:Y:S01]  /*3b520*/  DADD R6, -R6, 1 ;  /* 0x3ff0000006067429 */ /* 0x000fe20000000100 */
[----:B------:R-:W-:Y:S10]  /*3b530*/  BRA `(.L_x_3243) ;  /* 0x000001f800f87947 */ /* 0x000ff40003800000 */
.L_x_3255:
[----:B------:R-:W-:Y:S01]  /*3b540*/  DSETP.GEU.AND P0, PT, R22, R2, PT ;  /* 0x000000021600722a */ /* 0x000fe20003f0e000 */
[----:B------:R-:W-:Y:S01]  /*3b550*/  UMOV UR4, 0x9999999a ;  /* 0x9999999a00047882 */ /* 0x000fe20000000000 */
[----:B------:R-:W-:Y:S01]  /*3b560*/  UMOV UR5, 0x3fd99999 ;  /* 0x3fd9999900057882 */ /* 0x000fe20000000000 */
[----:B------:R-:W-:Y:S02]  /*3b570*/  DADD R26, R2, -R22 ;  /* 0x00000000021a7229 */ /* 0x000fe40000000816 */
[----:B------:R-:W-:-:S09]  /*3b580*/  DMUL R4, R28, UR4 ;  /* 0x000000041c047c28 */ /* 0x000fd20008000000 */
[----:B------:R-:W-:Y:S05]  /*3b590*/  @!P0 BRA `(.L_x_3435) ;  /* 0x0000004400a08947 */ /* 0x000fea0003800000 */
[----:B------:R-:W-:Y:S01]  /*3b5a0*/  DSETP.GT.AND P0, PT, |R26|, R4, PT ;  /* 0x000000041a00722a */ /* 0x000fe20003f04200 */
[----:B------:R-:W-:-:S13]  /*3b5b0*/  BSSY B5, `(.L_x_3436) ;  /* 0x00003ed000057945 */ /* 0x000fda0003800000 */
        /* <DEDUP_REMOVED lines=108> */
.L_x_3441:
[----:B------:R-:W-:Y:S05]  /*3bc80*/  BSYNC B4 ;  /* 0x0000000000047941 */ /* 0x000fea0003800000 */
.L_x_3440:
[----:B------:R-:W-:Y:S01]  /*3bc90*/  IMAD.MOV.U32 R9, RZ, RZ, 0xc ;  /* 0x0000000cff097424 */ /* 0x000fe200078e00ff */
[----:B------:R-:W-:Y:S01]  /*3bca0*/  MOV R0, 0xffffffff ;  /* 0xffffffff00007802 */ /* 0x000fe20000000f00 */
[----:B------:R-:W-:Y:S02]  /*3bcb0*/  IMAD.MOV.U32 R6, RZ, RZ, -0x30b135d2 ;  /* 0xcf4eca2eff067424 */ /* 0x000fe400078e00ff */
[----:B------:R-:W-:-:S07]  /*3bcc0*/  IMAD.MOV.U32 R7, RZ, RZ, 0x418b2298 ;  /* 0x418b2298ff077424 */ /* 0x000fce00078e00ff */
.L_x_3439:
[----:B------:R-:W-:Y:S05]  /*3bcd0*/  BSYNC B3 ;  /* 0x0000000000037941 */ /* 0x000fea0003800000 */
.L_x_3438:
        /* <DEDUP_REMOVED lines=100> */
.L_x_3443:
[----:B------:R-:W-:Y:S05]  /*3c320*/  BSYNC B2 ;  /* 0x0000000000027941 */ /* 0x000fea0003800000 */
.L_x_3442:
        /* <DEDUP_REMOVED lines=23> */
.L_x_3445:
[----:B------:R-:W-:Y:S05]  /*3c4a0*/  BSYNC B2 ;  /* 0x0000000000027941 */ /* 0x000fea0003800000 */
.L_x_3444:
        /* <DEDUP_REMOVED lines=25> */
.L_x_3447:
[----:B------:R-:W-:Y:S05]  /*3c640*/  BSYNC B3 ;  /* 0x0000000000037941 */ /* 0x000fea0003800000 */
.L_x_3446:
        /* <DEDUP_REMOVED lines=21> */
.L_x_3449:
[----:B------:R-:W-:Y:S05]  /*3c7a0*/  BSYNC B2 ;  /* 0x0000000000027941 */ /* 0x000fea0003800000 */
.L_x_3448:
        /* <DEDUP_REMOVED lines=27> */
.L_x_3452:
[----:B------:R-:W-:Y:S05]  /*3c960*/  BSYNC B2 ;  /* 0x0000000000027941 */ /* 0x000fea0003800000 */
.L_x_3451:
        /* <DEDUP_REMOVED lines=85> */
.L_x_3454:
        /* <DEDUP_REMOVED lines=22> */
.L_x_3457:
[----:B------:R-:W-:Y:S05]  /*3d020*/  BSYNC B4 ;  /* 0x0000000000047941 */ /* 0x000fea0003800000 */
.L_x_3456:
        /* <DEDUP_REMOVED lines=29> */
.L_x_3455:
[----:B------:R-:W-:Y:S05]  /*3d200*/  BSYNC B2 ;  /* 0x0000000000027941 */ /* 0x000fea0003800000 */
.L_x_3453:
        /* <DEDUP_REMOVED lines=23> */
.L_x_3459:
[----:B------:R-:W-:Y:S05]  /*3d380*/  BSYNC B2 ;  /* 0x0000000000027941 */ /* 0x000fea0003800000 */
.L_x_3458:
        /* <DEDUP_REMOVED lines=59> */
.L_x_3461:
[----:B------:R-:W-:Y:S05]  /*3d740*/  BSYNC B2 ;  /* 0x0000000000027941 */ /* 0x000fea0003800000 */
.L_x_3460:
[----:B------:R-:W-:Y:S01]  /*3d750*/  DMUL R38, R4, R38 ;  /* 0x0000002604267228 */ /* 0x000fe20000000000 */
[----:B------:R-:W-:Y:S10]  /*3d760*/  BRA `(.L_x_3462) ;  /* 0x0000001c00447947 */ /* 0x000ff40003800000 */
.L_x_3450:
        /* <DEDUP_REMOVED lines=71> */
.L_x_3464:
[----:B------:R-:W-:Y:S05]  /*3dbe0*/  BSYNC B2 ;  /* 0x0000000000027941 */ /* 0x000fea0003800000 */
.L_x_3463:
        /* <DEDUP_REMOVED lines=8> */
.L_x_3466:
[----:B------:R-:W-:Y:S05]  /*3dc70*/  BSYNC B2 ;  /* 0x0000000000027941 */ /* 0x000fea0003800000 */
.L_x_3465:
        /* <DEDUP_REMOVED lines=12> */
.L_x_3467:
        /* <DEDUP_REMOVED lines=22> */
.L_x_3469:
[----:B------:R-:W-:Y:S01]  /*3dea0*/  DSETP.NEU.AND P1, PT, R28, 0.5, PT ;  /* 0x3fe000001c00742a */ /* 0x000fe20003f2d000 */
[----:B------:R-:W-:Y:S02]  /*3deb0*/  ISETP.GE.AND P2, PT, R3, RZ, PT ;  /* 0x000000ff0300720c */ /* 0x000fe40003f46270 */
[----:B------:R-:W-:Y:S02]  /*3dec0*/  ISETP.EQ.U32.AND P0, PT, R12, RZ, PT ;  /* 0x000000ff0c00720c */ /* 0x000fe40003f02070 */
[----:B------:R-:W-:Y:S02]  /*3ded0*/  MOV R4, RZ ;  /* 0x000000ff00047202 */ /* 0x000fe40000000f00 */
[----:B------:R-:W-:-:S04]  /*3dee0*/  ISETP.EQ.AND.EX P0, PT, R24, -0x80000000, P1, P0 ;  /* 0x800000001800780c */ /* 0x000fc80000f02300 */
[----:B------:R-:W-:-:S04]  /*3def0*/  SEL R5, R7, RZ, P0 ;  /* 0x000000ff07057207 */ /* 0x000fc80000000000 */
[----:B------:R-:W-:-:S07]  /*3df00*/  @!P2 LOP3.LUT R5, R5, 0x7ff00000, RZ, 0xfc, !PT ;  /* 0x7ff000000505a812 */ /* 0x000fce00078efcff */
.L_x_3470:
[----:B------:R-:W-:Y:S05]  /*3df10*/  BSYNC B2 ;  /* 0x0000000000027941 */ /* 0x000fea0003800000 */
.L_x_3468:
        /* <DEDUP_REMOVED lines=18> */
.L_x_3473:
[----:B------:R-:W-:-:S11]  /*3e040*/  DADD R4, R2, R6 ;  /* 0x0000000002047229 */ /* 0x000fd60000000006 */
.L_x_3472:
[----:B------:R-:W-:Y:S05]  /*3e050*/  BSYNC B2 ;  /* 0x0000000000027941 */ /* 0x000fea0003800000 */
.L_x_3471:
[----:B------:R-:W-:-:S06]  /*3e060*/  DSETP.NEU.AND P0, PT, R6, 1, PT ;  /* 0x3ff000000600742a */ /* 0x000fcc0003f0d000 */
[----:B------:R-:W-:Y:S02]  /*3e070*/  FSEL R4, R4, RZ, P0 ;  /* 0x000000ff04047208 */ /* 0x000fe40000000000 */
[----:B------:R-:W-:-:S06]  /*3e080*/  FSEL R5, R5, 1.875, P0 ;  /* 0x3ff0000005057808 */ /* 0x000fcc0000000000 */
[----:B------:R-:W-:-:S08]  /*3e090*/  DMUL R30, R30, R4 ;  /* 0x000000041e1e7228 */ /* 0x000fd00000000000 */
[----:B------:R-:W-:Y:S01]  /*3e0a0*/  DMUL R38, R30, R38 ;  /* 0x000000261e267228 */ /* 0x000fe20000000000 */
[----:B------:R-:W-:Y:S10]  /*3e0b0*/  BRA `(.L_x_3462) ;  /* 0x0000001000f07947 */ /* 0x000ff40003800000 */
.L_x_3437:
[----:B------:R-:W-:Y:S01]  /*3e0c0*/  ISETP.GT.AND P2, PT, R23, 0xfffff, PT ;  /* 0x000fffff1700780c */ /* 0x000fe20003f44270 */
[--C-:B------:R-:W-:Y:S01]  /*3e0d0*/  IMAD.MOV.U32 R5, RZ, RZ, R23.reuse ;  /* 0x000000ffff057224 */ /* 0x100fe200078e0017 */
[----:B------:R-:W-:Y:S01]  /*3e0e0*/  MOV R4, R22 ;  /* 0x0000001600047202 */ /* 0x000fe20000000f00 */
[----:B------:R-:W-:Y:S01]  /*3e0f0*/  IMAD.MOV.U32 R0, RZ, RZ, R23 ;  /* 0x000000ffff007224 */ /* 0x000fe200078e0017 */
[----:B------:R-:W-:Y:S01]  /*3e100*/  BSSY B2, `(.L_x_3474) ;  /* 0x000004f000027945 */ /* 0x000fe20003800000 */
[----:B------:R-:W-:Y:S01]  /*3e110*/  DSETP.GTU.AND P3, PT, R28, +INF , PT ;  /* 0x7ff000001c00742a */ /* 0x000fe20003f6c000 */
[----:B------:R-:W-:-:S07]  /*3e120*/  IMAD.MOV.U32 R17, RZ, RZ, -0x3ff ;  /* 0xfffffc01ff117424 */ /* 0x000fce00078e00ff */
[----:B------:R-:W-:Y:S01]  /*3e130*/  @!P2 DMUL R4, R22, 1.80143985094819840000e+16 ;  /* 0x435000001604a828 */ /* 0x000fe20000000000 */
[----:B------:R-:W-:-:S09]  /*3e140*/  @!P2 IMAD.MOV.U32 R17, RZ, RZ, -0x435 ;  /* 0xfffffbcbff11a424 */ /* 0x000fd200078e00ff */
[----:B------:R-:W-:-:S05]  /*3e150*/  @!P2 MOV R0, R5 ;  /* 0x000000050000a202 */ /* 0x000fca0000000f00 */
[----:B------:R-:W-:-:S05]  /*3e160*/  VIADD R6, R0, 0xffffffff ;  /* 0xffffffff00067836 */ /* 0x000fca0000000000 */
[----:B------:R-:W-:-:S13]  /*3e170*/  ISETP.GE.U32.AND P0, PT, R6, 0x7fefffff, PT ;  /* 0x7fefffff0600780c */ /* 0x000fda0003f06070 */
[----:B------:R-:W-:Y:S01]  /*3e180*/  @P0 IMAD.MOV.U32 R6, RZ, RZ, 0x0 ;  /* 0x00000000ff060424 */ /* 0x000fe200078e00ff */
[----:B------:R-:W-:Y:S02]  /*3e190*/  @P0 MOV R7, 0x7ff00000 ;  /* 0x7ff0000000070802 */ /* 0x000fe40000000f00 */
[----:B------:R-:W-:-:S04]  /*3e1a0*/  @P0 FSETP.NEU.FTZ.AND P1, PT, R5, RZ, PT ;  /* 0x000000ff0500020b */ /* 0x000fc80003f3d000 */
[----:B------:R-:W-:-:S10]  /*3e1b0*/  @P0 DFMA R6, R4, R6, +INF ;  /* 0x7ff000000406042b */ /* 0x000fd40000000006 */
[----:B------:R-:W-:Y:S01]  /*3e1c0*/  @P0 FSEL R24, R6, RZ, P1 ;  /* 0x000000ff06180208 */ /* 0x000fe20000800000 */
[----:B------:R-:W-:Y:S01]  /*3e1d0*/  IMAD.MOV.U32 R6, RZ, RZ, R22 ;  /* 0x000000ffff067224 */ /* 0x000fe200078e0016 */
[----:B------:R-:W-:Y:S02]  /*3e1e0*/  @P0 FSEL R25, R7, -QNAN , P1 ;  /* 0xfff0000007190808 */ /* 0x000fe40000800000 */
[----:B------:R-:W-:Y:S01]  /*3e1f0*/  @!P2 MOV R6, R4 ;  /* 0x000000040006a202 */ /* 0x000fe20000000f00 */
        /* <DEDUP_REMOVED lines=63> */
.L_x_3475:
[----:B------:R-:W-:Y:S05]  /*3e5f0*/  BSYNC B2 ;  /* 0x0000000000027941 */ /* 0x000fea0003800000 */
.L_x_3474:
[----:B------:R-:W-:Y:S04]  /*3e600*/  BSSY B7, `(.L_x_3476) ;  /* 0x00000a7000077945 */ /* 0x000fe80003800000 */
[----:B------:R-:W-:Y:S05]  /*3e610*/  @P3 BRA `(.L_x_3477) ;  /* 0x0000000800903947 */ /* 0x000fea0003800000 */
[----:B------:R-:W-:Y:S01]  /*3e620*/  IMAD.MOV.U32 R26, RZ, RZ, R28 ;  /* 0x000000ffff1a7224 */ /* 0x000fe200078e001c */
[----:B------:R-:W-:Y:S01]  /*3e630*/  MOV R34, 0x3e660 ;  /* 0x0003e66000227802 */ /* 0x000fe20000000f00 */
[----:B------:R-:W-:-:S07]  /*3e640*/  IMAD.MOV.U32 R27, RZ, RZ, R29 ;  /* 0x000000ffff1b7224 */ /* 0x000fce00078e001d */
[----:B------:R-:W-:Y:S05]  /*3e650*/  CALL.REL.NOINC `($_ZN2at6native18elementwise_kernelILi128ELi4EZNS0_15gpu_kernel_implIN48_GLOBAL__N__08322988_15_IGammaKernel_cu_cb51a28d10CalcIgammaIdEEEEvRNS_18TensorIteratorBaseERKT_EUliE_EEviT1_$__internal_lgamma_pos) ;  /* 0x000001e000847944 */ /* 0x000fea0003c00000 */
[----:B------:R-:W-:Y:S01]  /*3e660*/  ISETP.GT.AND P0, PT, R3, -0x1, PT ;  /* 0xffffffff0300780c */ /* 0x000fe20003f04270 */
[----:B------:R-:W-:Y:S01]  /*3e670*/  IMAD.MOV.U32 R5, RZ, RZ, R27 ;  /* 0x000000ffff057224 */ /* 0x000fe200078e001b */
[----:B------:R-:W-:-:S11]  /*3e680*/  MOV R4, R26 ;  /* 0x0000001a00047202 */ /* 0x000fd60000000f00 */
        /* <DEDUP_REMOVED lines=67> */
.L_x_3482:
[----:B------:R-:W-:Y:S05]  /*3eac0*/  BSYNC B4 ;  /* 0x0000000000047941 */ /* 0x000fea0003800000 */
.L_x_3481:
[----:B------:R-:W-:Y:S01]  /*3ead0*/  MOV R0, R7 ;  /* 0x0000000700007202 */ /* 0x000fe20000000f00 */
[----:B------:R-:W-:Y:S02]  /*3eae0*/  IMAD.MOV.U32 R28, RZ, RZ, R6 ;  /* 0x000000ffff1c7224 */ /* 0x000fe400078e0006 */
[----:B------:R-:W-:-:S07]  /*3eaf0*/  IMAD.MOV.U32 R29, RZ, RZ, R7 ;  /* 0x000000ffff1d7224 */ /* 0x000fce00078e0007 */
.L_x_3480:
[----:B------:R-:W-:Y:S05]  /*3eb00*/  BSYNC B2 ;  /* 0x0000000000027941 */ /* 0x000fea0003800000 */
.L_x_3479:
        /* <DEDUP_REMOVED lines=79> */
.L_x_3484:
[----:B------:R-:W-:Y:S05]  /*3f000*/  BSYNC B2 ;  /* 0x0000000000027941 */ /* 0x000fea0003800000 */
.L_x_3483:
[--C-:B------:R-:W-:Y:S02]  /*3f010*/  DADD R26, -R26, R4.reuse ;  /* 0x000000001a1a7229 */ /* 0x100fe40000000104 */
[----:B------:R-:W-:-:S10]  /*3f020*/  DADD R4, -RZ, -R4 ;  /* 0x00000000ff047229 */ /* 0x000fd40000000904 */
[----:B------:R-:W-:Y:S02]  /*3f030*/  FSEL R4, R4, R26, !P4 ;  /* 0x0000001a04047208 */ /* 0x000fe40006000000 */
[----:B------:R-:W-:Y:S01]  /*3f040*/  FSEL R5, R5, R27, !P4 ;  /* 0x0000001b05057208 */ /* 0x000fe20006000000 */
[----:B------:R-:W-:Y:S06]  /*3f050*/  BRA `(.L_x_3478) ;  /* 0x0000000000047947 */ /* 0x000fec0003800000 */
.L_x_3477:
[----:B------:R-:W-:-:S11]  /*3f060*/  DADD R4, R2, R2 ;  /* 0x0000000002047229 */ /* 0x000fd60000000002 */
.L_x_3478:
[----:B------:R-:W-:Y:S05]  /*3f070*/  BSYNC B7 ;  /* 0x0000000000077941 */ /* 0x000fea0003800000 */
.L_x_3476:
        /* <DEDUP_REMOVED lines=8> */
[----:B------:R-:W-:Y:S01]  /*3f100*/  UMOV UR4, 0xfefa39ef ;  /* 0xfefa39ef00047882 */ /* 0x000fe20000000000 */
[----:B------:R-:W-:Y:S01]  /*3f110*/  IMAD.MOV.U32 R9, RZ, RZ, 0x3ff71547 ;  /* 0x3ff71547ff097424 */ /* 0x000fe200078e00ff */
[----:B------:R-:W-:Y:S01]  /*3f120*/  UMOV UR5, 0x3fe62e42 ;  /* 0x3fe62e4200057882 */ /* 0x000fe20000000000 */
[----:B------:R-:W-:-:S04]  /*3f130*/  FSETP.GEU.FTZ.AND P0, PT, |R25|, 4.1917929649353027344, PT ;  /* 0x4086232b1900780b */ /* 0x000fc80003f1e200 */
[----:B------:R-:W-:-:S08]  /*3f140*/  DFMA R8, R24, R8, 6.75539944105574400000e+15 ;  /* 0x433800001808742b */ /* 0x000fd00000000008 */
        /* <DEDUP_REMOVED lines=51> */
.L_x_3462:
[----:B------:R-:W-:Y:S05]  /*3f480*/  BSYNC B5 ;  /* 0x0000000000057941 */ /* 0x000fea0003800000 */
.L_x_3436:
[----:B------:R-:W-:Y:S01]  /*3f490*/  DSETP.NEU.AND P0, PT, R38, RZ, PT ;  /* 0x000000ff2600722a */ /* 0x000fe20003f0d000 */
[----:B------:R-:W-:-:S13]  /*3f4a0*/  CS2R R6, SRZ ;  /* 0x0000000000067805 */ /* 0x000fda000001ff00 */
[----:B------:R-:W-:Y:S05]  /*3f4b0*/  @!P0 BRA `(.L_x_3243) ;  /* 0x000001bc00188947 */ /* 0x000fea0003800000 */
[----:B------:R-:W-:Y:S01]  /*3f4c0*/  DADD R34, -R2, 1 ;  /* 0x3ff0000002227429 */ /* 0x000fe20000000100 */
[----:B------:R-:W-:Y:S01]  /*3f4d0*/  BSSY B2, `(.L_x_3485) ;  /* 0x0000019000027945 */ /* 0x000fe20003800000 */
[----:B------:R-:W-:Y:S01]  /*3f4e0*/  IMAD.MOV.U32 R2, RZ, RZ, 0x1 ;  /* 0x00000001ff027424 */ /* 0x000fe200078e00ff */
[----:B------:R-:W-:-:S05]  /*3f4f0*/  DADD R8, R22, 1 ;  /* 0x3ff0000016087429 */ /* 0x000fca0000000000 */
[----:B------:R-:W-:-:S05]  /*3f500*/  DADD R32, R22, R34 ;  /* 0x0000000016207229 */ /* 0x000fca0000000022 */
[----:B------:R-:W-:Y:S01]  /*3f510*/  FSETP.GEU.AND P1, PT, |R9|, 6.5827683646048100446e-37, PT ;  /* 0x036000000900780b */ /* 0x000fe20003f2e200 */
[----:B------:R-:W-:Y:S01]  /*3f520*/  IMAD.MOV.U32 R30, RZ, RZ, R8 ;  /* 0x000000ffff1e7224 */ /* 0x000fe200078e0008 */
[----:B------:R-:W-:Y:S01]  /*3f530*/  MOV R31, R9 ;  /* 0x00000009001f7202 */ /* 0x000fe20000000f00 */
[----:B------:R-:W-:-:S08]  /*3f540*/  DADD R32, R32, 1 ;  /* 0x3ff0000020207429 */ /* 0x000fd00000000000 */
[----:B------:R-:W-:-:S06]  /*3f550*/  DMUL R28, R22, R32 ;  /* 0x00000020161c7228 */ /* 0x000fcc0000000000 */
        /* <DEDUP_REMOVED lines=16> */
.L_x_3486:
[----:B------:R-:W-:Y:S05]  /*3f660*/  BSYNC B2 ;  /* 0x0000000000027941 */ /* 0x000fea0003800000 */
.L_x_3485:
[----:B------:R-:W-:Y:S01]  /*3f670*/  HFMA2.MMA R4, -RZ, RZ, 0, 0 ;  /* 0x00000000ff047435 */ /* 0x000fe200000001ff */
[----:B------:R-:W-:Y:S01]  /*3f680*/  BSSY B2, `(.L_x_3487) ;  /* 0x0000057000027945 */ /* 0x000fe20003800000 */
[----:B------:R-:W-:Y:S01]  /*3f690*/  MOV R36, R6 ;  /* 0x0000000600247202 */ /* 0x000fe20000000f00 */
[----:B------:R-:W-:Y:S01]  /*3f6a0*/  IMAD.MOV.U32 R37, RZ, RZ, R7 ;  /* 0x000000ffff257224 */ /* 0x000fe200078e0007 */
[----:B------:R-:W-:Y:S01]  /*3f6b0*/  CS2R R26, SRZ ;  /* 0x00000000001a7805 */ /* 0x000fe2000001ff00 */
[----:B------:R-:W-:Y:S02]  /*3f6c0*/  IMAD.MOV.U32 R40, RZ, RZ, RZ ;  /* 0x000000ffff287224 */ /* 0x000fe400078e00ff */
[----:B------:R-:W-:-:S07]  /*3f6d0*/  IMAD.MOV.U32 R5, RZ, RZ, 0x3ff00000 ;  /* 0x3ff00000ff057424 */ /* 0x000fce00078e00ff */
.L_x_3494:
[----:B------:R-:W-:Y:S01]  /*3f6e0*/  DADD R34, R34, 1 ;  /* 0x3ff0000022227429 */ /* 0x000fe20000000000 */
[----:B------:R-:W-:Y:S01]  /*3f6f0*/  BSSY B4, `(.L_x_3488) ;  /* 0x000003e000047945 */ /* 0x000fe20003800000 */
[----:B------:R-:W-:Y:S01]  /*3f700*/  DADD R26, R26, 1 ;  /* 0x3ff000001a1a7429 */ /* 0x000fe20000000000 */
[----:B------:R-:W-:Y:S01]  /*3f710*/  IMAD.MOV.U32 R6, RZ, RZ, 0x0 ;  /* 0x00000000ff067424 */ /* 0x000fe200078e00ff */
[----:B------:R-:W-:Y:S01]  /*3f720*/  DADD R32, R32, 2 ;  /* 0x4000000020207429 */ /* 0x000fe20000000000 */
[----:B------:R-:W-:-:S05]  /*3f730*/  MOV R7, 0x3ff00000 ;  /* 0x3ff0000000077802 */ /* 0x000fca0000000f00 */
[----:B------:R-:W-:-:S08]  /*3f740*/  DMUL R2, R34, R26 ;  /* 0x0000001a22027228 */ /* 0x000fd00000000000 */
[C---:B------:R-:W-:Y:S02]  /*3f750*/  DMUL R24, R2.reuse, R22 ;  /* 0x0000001602187228 */ /* 0x040fe40000000000 */
[----:B------:R-:W-:-:S06]  /*3f760*/  DMUL R2, R2, R4 ;  /* 0x0000000402027228 */ /* 0x000fcc0000000000 */
[-C--:B------:R-:W-:Y:S02]  /*3f770*/  DFMA R24, R28, R32.reuse, -R24 ;  /* 0x000000201c18722b */ /* 0x080fe40000000818 */
[----:B------:R-:W-:-:S06]  /*3f780*/  DFMA R2, R30, R32, -R2 ;  /* 0x000000201e02722b */ /* 0x000fcc0000000802 */
[----:B------:R-:W-:-:S14]  /*3f790*/  DSETP.NEU.AND P0, PT, R24, RZ, PT ;  /* 0x000000ff1800722a */ /* 0x000fdc0003f0d000 */
        /* <DEDUP_REMOVED lines=22> */
[----:B------:R-:W-:Y:S01]  /*3f900*/  MOV R22, R6 ;  /* 0x0000000600167202 */ /* 0x000fe20000000f00 */
[----:B------:R-:W-:-:S07]  /*3f910*/  IMAD.MOV.U32 R23, RZ, RZ, R7 ;  /* 0x000000ffff177224 */ /* 0x000fce00078e0007 */
.L_x_3491:
[----:B------:R-:W-:Y:S05]  /*3f920*/  BSYNC B5 ;  /* 0x0000000000057941 */ /* 0x000fea0003800000 */
.L_x_3490:
[----:B------:R-:W0:Y:S01]  /*3f930*/  MUFU.RCP64H R5, R23 ;  /* 0x0000001700057308 */ /* 0x000e220000001800 */
[----:B------:R-:W-:Y:S01]  /*3f940*/  IMAD.MOV.U32 R4, RZ, RZ, 0x1 ;  /* 0x00000001ff047424 */ /* 0x000fe200078e00ff */
[----:B------:R-:W-:Y:S01]  /*3f950*/  DADD R10, R36, -R22 ;  /* 0x00000000240a7229 */ /* 0x000fe20000000816 */
[----:B------:R-:W-:Y:S09]  /*3f960*/  BSSY B5, `(.L_x_3492) ;  /* 0x0000013000057945 */ /* 0x000ff20003800000 */
        /* <DEDUP_REMOVED lines=18> */
.L_x_3493:
[----:B------:R-:W-:Y:S05]  /*3fa90*/  BSYNC B5 ;  /* 0x0000000000057941 */ /* 0x000fea0003800000 */
.L_x_3492:
[----:B------:R-:W-:Y:S01]  /*3faa0*/  DADD R6, -RZ, |R6| ;  /* 0x00000000ff067229 */ /* 0x000fe20000000506 */
[----:B------:R-:W-:Y:S02]  /*3fab0*/  IMAD.MOV.U32 R36, RZ, RZ, R22 ;  /* 0x000000ffff247224 */ /* 0x000fe400078e0016 */
[----:B------:R-:W-:-:S08]  /*3fac0*/  IMAD.MOV.U32 R37, RZ, RZ, R23 ;  /* 0x000000ffff257224 */ /* 0x000fd000078e0017 */
.L_x_3489:
[----:B------:R-:W-:Y:S05]  /*3fad0*/  BSYNC B4 ;  /* 0x0000000000047941 */ /* 0x000fea0003800000 */
.L_x_3488:
[----:B------:R-:W-:Y:S01]  /*3fae0*/  DSETP.GT.AND P0, PT, |R2|, 4.50359962737049600000e+15, PT ;  /* 0x433000000200742a */ /* 0x000fe20003f04200 */
[----:B------:R-:W-:Y:S01]  /*3faf0*/  IADD3 R40, R40, 0x1, RZ ;  /* 0x0000000128287810 */ /* 0x000fe20007ffe0ff */
[----:B------:R-:W-:-:S12]  /*3fb00*/  DSETP.GTU.AND P1, PT, R6, 1.1102230246251565404e-16, PT ;  /* 0x3ca000000600742a */ /* 0x000fd80003f2c000 */
[----:B------:R-:W-:Y:S02]  /*3fb10*/  @P0 DMUL R30, R30, 2.2204460492503130808e-16 ;  /* 0x3cb000001e1e0828 */ /* 0x000fe40000000000 */
[----:B------:R-:W-:Y:S02]  /*3fb20*/  @P0 DMUL R28, R28, 2.2204460492503130808e-16 ;  /* 0x3cb000001c1c0828 */ /* 0x000fe40000000000 */
[----:B------:R-:W-:Y:S02]  /*3fb30*/  @P0 DMUL R24, R24, 2.2204460492503130808e-16 ;  /* 0x3cb0000018180828 */ /* 0x000fe40000000000 */
[----:B------:R-:W-:Y:S01]  /*3fb40*/  @P0 DMUL R2, R2, 2.2204460492503130808e-16 ;  /* 0x3cb0000002020828 */ /* 0x000fe20000000000 */
[----:B------:R-:W-:-:S03]  /*3fb50*/  ISETP.GE.U32.AND P0, PT, R40, 0x7d0, PT ;  /* 0x000007d02800780c */ /* 0x000fc60003f06070 */
[----:B------:R-:W-:Y:S01]  /*3fb60*/  MOV R4, R30 ;  /* 0x0000001e00047202 */ /* 0x000fe20000000f00 */
[----:B------:R-:W-:Y:S02]  /*3fb70*/  IMAD.MOV.U32 R5, RZ, RZ, R31 ;  /* 0x000000ffff057224 */ /* 0x000fe400078e001f */
[----:B------:R-:W-:Y:S02]  /*3fb80*/  IMAD.MOV.U32 R22, RZ, RZ, R28 ;  /* 0x000000ffff167224 */ /* 0x000fe400078e001c */
[----:B------:R-:W-:Y:S01]  /*3fb90*/  IMAD.MOV.U32 R23, RZ, RZ, R29 ;  /* 0x000000ffff177224 */ /* 0x000fe200078e001d */
[----:B------:R-:W-:Y:S01]  /*3fba0*/  MOV R29, R25 ;  /* 0x00000019001d7202 */ /* 0x000fe20000000f00 */
[----:B------:R-:W-:Y:S02]  /*3fbb0*/  IMAD.MOV.U32 R28, RZ, RZ, R24 ;  /* 0x000000ffff1c7224 */ /* 0x000fe400078e0018 */
[----:B------:R-:W-:Y:S02]  /*3fbc0*/  IMAD.MOV.U32 R30, RZ, RZ, R2 ;  /* 0x000000ffff1e7224 */ /* 0x000fe400078e0002 */
[----:B------:R-:W-:Y:S01]  /*3fbd0*/  IMAD.MOV.U32 R31, RZ, RZ, R3 ;  /* 0x000000ffff1f7224 */ /* 0x000fe200078e0003 */
[----:B------:R-:W-:Y:S06]  /*3fbe0*/  @!P0 BRA P1, `(.L_x_3494) ;  /* 0xfffffff800bc8947 */ /* 0x000fec000083ffff */
[----:B------:R-:W-:Y:S05]  /*3fbf0*/  BSYNC B2 ;  /* 0x0000000000027941 */ /* 0x000fea0003800000 */
.L_x_3487:
[----:B------:R-:W-:Y:S01]  /*3fc00*/  DMUL R6, R36, R38 ;  /* 0x0000002624067228 */ /* 0x000fe20000000000 */
[----:B------:R-:W-:Y:S10]  /*3fc10*/  BRA `(.L_x_3243) ;  /* 0x000001b400407947 */ /* 0x000ff40003800000 */
.L_x_3435:
        /* <DEDUP_REMOVED lines=110> */
.L_x_3500:
[----:B------:R-:W-:Y:S05]  /*40300*/  BSYNC B4 ;  /* 0x0000000000047941 */ /* 0x000fea0003800000 */
.L_x_3499:
[----:B------:R-:W-:Y:S01]  /*40310*/  IMAD.MOV.U32 R9, RZ, RZ, 0xc ;  /* 0x0000000cff097424 */ /* 0x000fe200078e00ff */
[----:B------:R-:W-:Y:S01]  /*40320*/  MOV R0, 0xffffffff ;  /* 0xffffffff00007802 */ /* 0x000fe20000000f00 */
[----:B------:R-:W-:Y:S02]  /*40330*/  IMAD.MOV.U32 R6, RZ, RZ, -0x30b135d2 ;  /* 0xcf4eca2eff067424 */ /* 0x000fe400078e00ff */
[----:B------:R-:W-:-:S07]  /*40340*/  IMAD.MOV.U32 R7, RZ, RZ, 0x418b2298 ;  /* 0x418b2298ff077424 */ /* 0x000fce00078e00ff */
.L_x_3498:
[----:B------:R-:W-:Y:S05]  /*40350*/  BSYNC B3 ;  /* 0x0000000000037941 */ /* 0x000fea0003800000 */
.L_x_3497:
[----:B------:R-:W-:Y:S01]  /*40360*/  DSETP.GT.AND P0, PT, R28, 1, PT ;  /* 0x3ff000001c00742a */ /* 0x000fe20003f04000 */
[----:B------:R-:W-:-:S13]  /*40370*/  SHF.L.U32 R67, R0, 0x3, RZ ;  /* 0x0000000300437819 */ /* 0x000fda00000006ff */
[----:B------:R-:W-:-:S04]  /*40380*/  @P0 VIADD R34, R82, 0x13e8 ;  /* 0x000013e852220836 */ /* 0x000fc80000000000 */
        /* <DEDUP_REMOVED lines=96> */
.L_x_3502:
[----:B------:R-:W-:Y:S05]  /*40990*/  BSYNC B2 ;  /* 0x0000000000027941 */ /* 0x000fea0003800000 */
.L_x_3501:
        /* <DEDUP_REMOVED lines=23> */
.L_x_3504:
[----:B------:R-:W-:Y:S05]  /*40b10*/  BSYNC B2 ;  /* 0x0000000000027941 */ /* 0x000fea0003800000 */
.L_x_3503:
        /* <DEDUP_REMOVED lines=25> */
.L_x_3506:
[----:B------:R-:W-:Y:S05]  /*40cb0*/  BSYNC B3 ;  /* 0x0000000000037941 */ /* 0x000fea0003800000 */
.L_x_3505:
        /* <DEDUP_REMOVED lines=21> */
.L_x_3508:
[----:B------:R-:W-:Y:S05]  /*40e10*/  BSYNC B2 ;  /* 0x0000000000027941 */ /* 0x000fea0003800000 */
.L_x_3507:
        /* <DEDUP_REMOVED lines=27> */
.L_x_3511:
[----:B------:R-:W-:Y:S05]  /*40fd0*/  BSYNC B2 ;  /* 0x0000000000027941 */ /* 0x000fea0003800000 */
.L_x_3510:
        /* <DEDUP_REMOVED lines=85> */
.L_x_3513:
        /* <DEDUP_REMOVED lines=22> */
.L_x_3516:
[----:B------:R-:W-:Y:S05]  /*41690*/  BSYNC B4 ;  /* 0x0000000000047941 */ /* 0x000fea0003800000 */
.L_x_3515:
        /* <DEDUP_REMOVED lines=29> */
.L_x_3514:
[----:B------:R-:W-:Y:S05]  /*41870*/  BSYNC B2 ;  /* 0x0000000000027941 */ /* 0x000fea0003800000 */
.L_x_3512:
        /* <DEDUP_REMOVED lines=23> */
.L_x_3518:
[----:B------:R-:W-:Y:S05]  /*419f0*/  BSYNC B2 ;  /* 0x0000000000027941 */ /* 0x000fea0003800000 */
.L_x_3517:
        /* <DEDUP_REMOVED lines=59> */
.L_x_3520:
[----:B------:R-:W-:Y:S05]  /*41db0*/  BSYNC B2 ;  /* 0x0000000000027941 */ /* 0x000fea0003800000 */
.L_x_3519:
[----:B------:R-:W-:Y:S01]  /*41dc0*/  DMUL R30, R30, R34 ;  /* 0x000000221e1e7228 */ /* 0x000fe20000000000 */
[----:B------:R-:W-:Y:S10]  /*41dd0*/  BRA `(.L_x_3521) ;  /* 0x0000001c00447947 */ /* 0x000ff40003800000 */
.L_x_3509:
        /* <DEDUP_REMOVED lines=71> */
.L_x_3523:
[----:B------:R-:W-:Y:S05]  /*42250*/  BSYNC B2 ;  /* 0x0000000000027941 */ /* 0x000fea0003800000 */
.L_x_3522:
        /* <DEDUP_REMOVED lines=8> */
.L_x_3525:
[----:B------:R-:W-:Y:S05]  /*422e0*/  BSYNC B2 ;  /* 0x0000000000027941 */ /* 0x000fea0003800000 */
.L_x_3524:
        /* <DEDUP_REMOVED lines=12> */
.L_x_3526:
        /* <DEDUP_REMOVED lines=22> */
.L_x_3528:
[----:B------:R-:W-:Y:S01]  /*42510*/  DSETP.NEU.AND P1, PT, R28, 0.5, PT ;  /* 0x3fe000001c00742a */ /* 0x000fe20003f2d000 */
[----:B------:R-:W-:Y:S02]  /*42520*/  ISETP.GE.AND P2, PT, R3, RZ, PT ;  /* 0x000000ff0300720c */ /* 0x000fe40003f46270 */
[----:B------:R-:W-:Y:S02]  /*42530*/  ISETP.EQ.U32.AND P0, PT, R12, RZ, PT ;  /* 0x000000ff0c00720c */ /* 0x000fe40003f02070 */
[----:B------:R-:W-:Y:S02]  /*42540*/  MOV R4, RZ ;  /* 0x000000ff00047202 */ /* 0x000fe40000000f00 */
[----:B------:R-:W-:-:S04]  /*42550*/  ISETP.EQ.AND.EX P0, PT, R24, -0x80000000, P1, P0 ;  /* 0x800000001800780c */ /* 0x000fc80000f02300 */
[----:B------:R-:W-:-:S04]  /*42560*/  SEL R5, R7, RZ, P0 ;  /* 0x000000ff07057207 */ /* 0x000fc80000000000 */
[----:B------:R-:W-:-:S07]  /*42570*/  @!P2 LOP3.LUT R5, R5, 0x7ff00000, RZ, 0xfc, !PT ;  /* 0x7ff000000505a812 */ /* 0x000fce00078efcff */
.L_x_3529:
[----:B------:R-:W-:Y:S05]  /*42580*/  BSYNC B2 ;  /* 0x0000000000027941 */ /* 0x000fea0003800000 */
.L_x_3527:
        /* <DEDUP_REMOVED lines=18> */
.L_x_3532:
[----:B------:R-:W-:-:S11]  /*426b0*/  DADD R4, R2, R6 ;  /* 0x0000000002047229 */ /* 0x000fd60000000006 */
.L_x_3531:
[----:B------:R-:W-:Y:S05]  /*426c0*/  BSYNC B2 ;  /* 0x0000000000027941 */ /* 0x000fea0003800000 */
.L_x_3530:
[----:B------:R-:W-:-:S06]  /*426d0*/  DSETP.NEU.AND P0, PT, R6, 1, PT ;  /* 0x3ff000000600742a */ /* 0x000fcc0003f0d000 */
[----:B------:R-:W-:Y:S02]  /*426e0*/  FSEL R4, R4, RZ, P0 ;  /* 0x000000ff04047208 */ /* 0x000fe40000000000 */
[----:B------:R-:W-:-:S06]  /*426f0*/  FSEL R5, R5, 1.875, P0 ;  /* 0x3ff0000005057808 */ /* 0x000fcc0000000000 */
[----:B------:R-:W-:-:S08]  /*42700*/  DMUL R30, R30, R4 ;  /* 0x000000041e1e7228 */ /* 0x000fd00000000000 */
[----:B------:R-:W-:Y:S01]  /*42710*/  DMUL R30, R30, R34 ;  /* 0x000000221e1e7228 */ /* 0x000fe20000000000 */
[----:B------:R-:W-:Y:S10]  /*42720*/  BRA `(.L_x_3521) ;  /* 0x0000001000f07947 */ /* 0x000ff40003800000 */
.L_x_3496:
        /* <DEDUP_REMOVED lines=83> */
.L_x_3534:
[----:B------:R-:W-:Y:S05]  /*42c60*/  BSYNC B2 ;  /* 0x0000000000027941 */ /* 0x000fea0003800000 */
.L_x_3533:
        /* <DEDUP_REMOVED lines=76> */
.L_x_3541:
[----:B------:R-:W-:Y:S05]  /*43130*/  BSYNC B4 ;  /* 0x0000000000047941 */ /* 0x000fea0003800000 */
.L_x_3540:
[----:B------:R-:W-:Y:S01]  /*43140*/  MOV R0, R7 ;  /* 0x0000000700007202 */ /* 0x000fe20000000f00 */
[----:B------:R-:W-:Y:S02]  /*43150*/  IMAD.MOV.U32 R28, RZ, RZ, R6 ;  /* 0x000000ffff1c7224 */ /* 0x000fe400078e0006 */
[----:B------:R-:W-:-:S07]  /*43160*/  IMAD.MOV.U32 R29, RZ, RZ, R7 ;  /* 0x000000ffff1d7224 */ /* 0x000fce00078e0007 */
.L_x_3539:
[----:B------:R-:W-:Y:S05]  /*43170*/  BSYNC B2 ;  /* 0x0000000000027941 */ /* 0x000fea0003800000 */
.L_x_3538:
        /* <DEDUP_REMOVED lines=79> */
.L_x_3543:
[----:B------:R-:W-:Y:S05]  /*43670*/  BSYNC B2 ;  /* 0x0000000000027941 */ /* 0x000fea0003800000 */
.L_x_3542:
[--C-:B------:R-:W-:Y:S02]  /*43680*/  DADD R26, -R26, R4.reuse ;  /* 0x000000001a1a7229 */ /* 0x100fe40000000104 */
[----:B------:R-:W-:-:S10]  /*43690*/  DADD R4, -RZ, -R4 ;  /* 0x00000000ff047229 */ /* 0x000fd40000000904 */
[----:B------:R-:W-:Y:S02]  /*436a0*/  FSEL R4, R4, R26, !P4 ;  /* 0x0000001a04047208 */ /* 0x000fe40006000000 */
[----:B------:R-:W-:Y:S01]  /*436b0*/  FSEL R5, R5, R27, !P4 ;  /* 0x0000001b05057208 */ /* 0x000fe20006000000 */
[----:B------:R-:W-:Y:S06]  /*436c0*/  BRA `(.L_x_3537) ;  /* 0x0000000000047947 */ /* 0x000fec0003800000 */
.L_x_3536:
[----:B------:R-:W-:-:S11]  /*436d0*/  DADD R4, R2, R2 ;  /* 0x0000000002047229 */ /* 0x000fd60000000002 */
.L_x_3537:
[----:B------:R-:W-:Y:S05]  /*436e0*/  BSYNC B7 ;  /* 0x0000000000077941 */ /* 0x000fea0003800000 */
.L_x_3535:
        /* <DEDUP_REMOVED lines=64> */
.L_x_3521:
[----:B------:R-:W-:Y:S05]  /*43af0*/  BSYNC B5 ;  /* 0x0000000000057941 */ /* 0x000fea0003800000 */
.L_x_3495:
        /* <DEDUP_REMOVED lines=8> */
[----:B------:R-:W-:Y:S01]  /*43b80*/  MOV R24, 0x0 ;  /* 0x0000000000187802 */ /* 0x000fe20000000f00 */
[----:B------:R-:W-:Y:S02]  /*43b90*/  IMAD.MOV.U32 R26, RZ, RZ, R2 ;  /* 0x000000ffff1a7224 */ /* 0x000fe400078e0002 */
[----:B------:R-:W-:Y:S02]  /*43ba0*/  IMAD.MOV.U32 R27, RZ, RZ, R3 ;  /* 0x000000ffff1b7224 */ /* 0x000fe400078e0003 */
[----:B------:R-:W-:-:S07]  /*43bb0*/  IMAD.MOV.U32 R25, RZ, RZ, 0x3ff00000 ;  /* 0x3ff00000ff197424 */ /* 0x000fce00078e00ff */
.L_x_3549:
        /* <DEDUP_REMOVED lines=22> */
.L_x_3548:
[----:B------:R-:W-:Y:S05]  /*43d20*/  BSYNC B5 ;  /* 0x0000000000057941 */ /* 0x000fea0003800000 */
.L_x_3547:
        /* <DEDUP_REMOVED lines=8> */
.L_x_3546:
        /* <DEDUP_REMOVED lines=20> */
.L_x_3550:
[----:B------:R-:W-:Y:S05]  /*43ef0*/  BSYNC B4 ;  /* 0x0000000000047941 */ /* 0x000fea0003800000 */
.L_x_3545:
[----:B------:R-:W-:Y:S05]  /*43f00*/  BSYNC B2 ;  /* 0x0000000000027941 */ /* 0x000fea0003800000 */
.L_x_3544:
[----:B------:R-:W-:Y:S01]  /*43f10*/  DADD R6, -R6, 1 ;  /* 0x3ff0000006067429 */ /* 0x000fe20000000100 */
[----:B------:R-:W-:Y:S10]  /*43f20*/  BRA `(.L_x_3243) ;  /* 0x00000170007c7947 */ /* 0x000ff40003800000 */
.L_x_3254:
[----:B------:R-:W-:Y:S01]  /*43f30*/  IMAD.MOV.U32 R4, RZ, RZ, 0x55555555 ;  /* 0x55555555ff047424 */ /* 0x000fe200078e00ff */
[----:B------:R-:W-:Y:S01]  /*43f40*/  MOV R5, 0xbfd55555 ;  /* 0xbfd5555500057802 */ /* 0x000fe20000000f00 */
[----:B------:R-:W-:Y:S01]  /*43f50*/  IMAD.MOV.U32 R6, RZ, RZ, 0x55555555 ;  /* 0x55555555ff067424 */ /* 0x000fe200078e00ff */
[----:B------:R-:W-:Y:S01]  /*43f60*/  MOV R8, 0xc901e574 ;  /* 0xc901e57400087802 */ /* 0x000fe20000000f00 */
[----:B------:R-:W-:Y:S01]  /*43f70*/  IMAD.MOV.U32 R7, RZ, RZ, 0x3fb55555 ;  /* 0x3fb55555ff077424 */ /* 0x000fe200078e00ff */
[----:B------:R-:W-:Y:S01]  /*43f80*/  MOV R11, 0x3f52f684 ;  /* 0x3f52f684000b7802 */ /* 0x000fe20000000f00 */
[----:B------:R-:W-:Y:S01]  /*43f90*/  IMAD.MOV.U32 R9, RZ, RZ, -0x4071a8c6 ;  /* 0xbf8e573aff097424 */ /* 0x000fe200078e00ff */
[----:B------:R0:W-:Y:S01]  /*43fa0*/  STL.64 [R1+0x13f0], R4 ;  /* 0x0013f00401007387 */ /* 0x0001e20000100a00 */
        /* <DEDUP_REMOVED lines=1229> */
[----:B------:R-:W-:Y:S01]  /*48c80*/  IMAD.MOV.U32 R4, RZ, RZ, -0x3e818735 ;  /* 0xc17e78cbff047424 */ /* 0x000fe200078e00ff */
        /* <DEDUP_REMOVED lines=246> */
[----:B-1----:R-:W-:Y:S01]  /*49bf0*/  IMAD.MOV.U32 R10, RZ, RZ, 0x2408f7d0 ;  /* 0x2408f7d0ff0a7424 */ /* 0x002fe200078e00ff */
[----:B------:R-:W-:Y:S01]  /*49c00*/  MOV R11, 0x3f13bc59 ;  /* 0x3f13bc59000b7802 */ /* 0x000fe20000000f00 */
[----:B--2---:R-:W-:Y:S01]  /*49c10*/  IMAD.MOV.U32 R12, RZ, RZ, 0x115cc480 ;  /* 0x115cc480ff0c7424 */ /* 0x004fe200078e00ff */
[----:B------:R-:W-:Y:S01]  /*49c20*/  MOV R13, 0xbf09437c ;  /* 0xbf09437c000d7802 */ /* 0x000fe20000000f00 */
        /* <DEDUP_REMOVED lines=17> */
[----:B---3--:R-:W-:Y:S01]  /*49d40*/  IMAD.MOV.U32 R24, RZ, RZ, -0x401bc200 ;  /* 0xbfe43e00ff187424 */ /* 0x008fe200078e00ff */
[----:B------:R-:W-:Y:S02]  /*49d50*/  MOV R25, 0x402acbc4 ;  /* 0x402acbc400197802 */ /* 0x000fe40000000f00 */
[----:B------:R3:W-:Y:S01]  /*49d60*/  STL.64 [R1+0x2388], R6 ;  /* 0x0023880601007387 */ /* 0x0007e20000100a00 */
[----:B-1----:R-:W-:Y:S01]  /*49d70*/  IMAD.MOV.U32 R14, RZ, RZ, -0x674527d3 ;  /* 0x98bad82dff0e7424 */ /* 0x002fe200078e00ff */
[----:B------:R-:W-:-:S02]  /*49d80*/  MOV R15, 0xbf5783c5 ;  /* 0xbf5783c5000f7802 */ /* 0x000fc40000000f00 */
[----:B------:R1:W-:Y:S01]  /*49d90*/  STL.64 [R1+0x23a0], R8 ;  /* 0x0023a00801007387 */ /* 0x0003e20000100a00 */
[----:B--2---:R-:W-:Y:S01]  /*49da0*/  IMAD.MOV.U32 R10, RZ, RZ, 0x33a9e5be ;  /* 0x33a9e5beff0a7424 */ /* 0x004fe200078e00ff */
[----:B------:R-:W-:Y:S01]  /*49db0*/  MOV R11, 0x4022777c ;  /* 0x4022777c000b7802 */ /* 0x000fe20000000f00 */
[----:B0-----:R-:W-:Y:S01]  /*49dc0*/  IMAD.MOV.U32 R12, RZ, RZ, 0x683ce6df ;  /* 0x683ce6dfff0c7424 */ /* 0x001fe200078e00ff */
[----:B------:R-:W-:Y:S01]  /*49dd0*/  MOV R13, 0x3ee93792 ;  /* 0x3ee93792000d7802 */ /* 0x000fe20000000f00 */
[----:B------:R0:W-:Y:S01]  /*49de0*/  STL.64 [R1+0x2318], R16 ;  /* 0x0023181001007387 */ /* 0x0001e20000100a00 */
[----:B---3--:R-:W-:Y:S01]  /*49df0*/  IMAD.MOV.U32 R6, RZ, RZ, 0x2368986f ;  /* 0x2368986fff067424 */ /* 0x008fe200078e00ff */
[----:B------:R-:W-:Y:S02]  /*49e00*/  MOV R7, 0xc0049c41 ;  /* 0xc0049c4100077802 */ /* 0x000fe40000000f00 */
[----:B------:R2:W-:Y:S01]  /*49e10*/  STL.64 [R1+0x2320], R18 ;  /* 0x0023201201007387 */ /* 0x0005e20000100a00 */
[----:B-1----:R-:W-:Y:S01]  /*49e20*/  IMAD.MOV.U32 R8, RZ, RZ, 0x5fcc2f2f ;  /* 0x5fcc2f2fff087424 */ /* 0x002fe200078e00ff */
[----:B------:R-:W-:-:S02]  /*49e30*/  MOV R9, 0x400290e2 ;  /* 0x400290e200097802 */ /* 0x000fc40000000f00 */
[----:B------:R1:W-:Y:S04]  /*49e40*/  STL.64 [R1+0x2340], R20 ;  /* 0x0023401401007387 */ /* 0x0003e80000100a00 */
[----:B------:R3:W-:Y:S01]  /*49e50*/  STL.64 [R1+0x2398], R24 ;  /* 0x0023981801007387 */ /* 0x0007e20000100a00 */
[----:B0-----:R-:W-:Y:S01]  /*49e60*/  MOV R16, 0x89184a90 ;  /* 0x89184a9000107802 */ /* 0x001fe20000000f00 */
        /* <DEDUP_REMOVED lines=8> */
[----:B---3--:R-:W-:Y:S01]  /*49ef0*/  IMAD.MOV.U32 R24, RZ, RZ, 0x603144a ;  /* 0x0603144aff187424 */ /* 0x008fe200078e00ff */
[----:B------:R-:W-:Y:S02]  /*49f00*/  MOV R25, 0xbe7b66c5 ;  /* 0xbe7b66c500197802 */ /* 0x000fe40000000f00 */
[----:B------:R3:W-:Y:S01]  /*49f10*/  STL.64 [R1+0x23d0], R6 ;  /* 0x0023d00601007387 */ /* 0x0007e20000100a00 */
[----:B0-----:R-:W-:Y:S01]  /*49f20*/  IMAD.MOV.U32 R14, RZ, RZ, -0x599d9835 ;  /* 0xa66267cbff0e7424 */ /* 0x001fe200078e00ff */
[----:B------:R-:W-:-:S02]  /*49f30*/  MOV R15, 0x3fd5be7a ;  /* 0x3fd5be7a000f7802 */ /* 0x000fc40000000f00 */
[----:B------:R0:W-:Y:S01]  /*49f40*/  STL.64 [R1+0x23d8], R8 ;  /* 0x0023d80801007387 */ /* 0x0001e20000100a00 */
[----:B--2---:R-:W-:Y:S01]  /*49f50*/  IMAD.MOV.U32 R10, RZ, RZ, -0x448ac069 ;  /* 0xbb753f97ff0a7424 */ /* 0x004fe200078e00ff */
[----:B------:R-:W-:Y:S01]  /*49f60*/  MOV R11, 0xbfd119e3 ;  /* 0xbfd119e3000b7802 */ /* 0x000fe20000000f00 */
[----:B-1----:R-:W-:Y:S01]  /*49f70*/  IMAD.MOV.U32 R12, RZ, RZ, 0x7aa334e1 ;  /* 0x7aa334e1ff0c7424 */ /* 0x002fe200078e00ff */
[----:B------:R-:W-:Y:S01]  /*49f80*/  MOV R13, 0x3fba33c6 ;  /* 0x3fba33c6000d7802 */ /* 0x000fe20000000f00 */
[----:B------:R1:W-:Y:S01]  /*49f90*/  STL.64 [R1+0x2368], R16 ;  /* 0x0023681001007387 */ /* 0x0003e20000100a00 */
[----:B---3--:R-:W-:Y:S01]  /*49fa0*/  IMAD.MOV.U32 R6, RZ, RZ, -0x232dd40d ;  /* 0xdcd22bf3ff067424 */ /* 0x008fe200078e00ff */
[----:B------:R-:W-:Y:S02]  /*49fb0*/  MOV R7, 0x3f948c40 ;  /* 0x3f948c4000077802 */ /* 0x000fe40000000f00 */
[----:B------:R2:W-:Y:S01]  /*49fc0*/  STL.64 [R1+0x2370], R18 ;  /* 0x0023701201007387 */ /* 0x0005e20000100a00 */
[----:B0-----:R-:W-:Y:S01]  /*49fd0*/  IMAD.MOV.U32 R8, RZ, RZ, 0x6b540e4a ;  /* 0x6b540e4aff087424 */ /* 0x001fe200078e00ff */
[----:B------:R-:W-:-:S02]  /*49fe0*/  MOV R9, 0xbf7ce629 ;  /* 0xbf7ce62900097802 */ /* 0x000fc40000000f00 */
[----:B------:R0:W-:Y:S04]  /*49ff0*/  STL.64 [R1+0x2390], R20 ;  /* 0x0023901401007387 */ /* 0x0001e80000100a00 */
[----:B------:R3:W-:Y:S01]  /*4a000*/  STL.64 [R1+0x23e8], R24 ;  /* 0x0023e81801007387 */ /* 0x0007e20000100a00 */
[----:B-1----:R-:W-:Y:S01]  /*4a010*/  IMAD.MOV.U32 R16, RZ, RZ, 0x4a89b561 ;  /* 0x4a89b561ff107424 */ /* 0x002fe200078e00ff */
[----:B------:R-:W-:Y:S02]  /*4a020*/  MOV R17, 0xc024e9c1 ;  /* 0xc024e9c100117802 */ /* 0x000fe40000000f00 */
[----:B------:R1:W-:Y:S01]  /*4a030*/  STL.64 [R1+0x23f0], R14 ;  /* 0x0023f00e01007387 */ /* 0x0003e20000100a00 */
[----:B--2---:R-:W-:Y:S01]  /*4a040*/  IMAD.MOV.U32 R18, RZ, RZ, 0x4d316e22 ;  /* 0x4d316e22ff127424 */ /* 0x004fe200078e00ff */
[----:B------:R-:W-:-:S02]  /*4a050*/  MOV R19, 0x40160ace ;  /* 0x40160ace00137802 */ /* 0x000fc40000000f00 */
[----:B------:R2:W-:Y:S01]  /*4a060*/  STL.64 [R1+0x23f8], R10 ;  /* 0x0023f80a01007387 */ /* 0x0005e20000100a00 */
[----:B0-----:R-:W-:Y:S01]  /*4a070*/  IMAD.MOV.U32 R20, RZ, RZ, 0x30da5a0 ;  /* 0x030da5a0ff147424 */ /* 0x001fe200078e00ff */
[----:B------:R-:W-:Y:S02]  /*4a080*/  MOV R21, 0xbff012bb ;  /* 0xbff012bb00157802 */ /* 0x000fe40000000f00 */
[----:B------:R0:W-:Y:S01]  /*4a090*/  STL.64 [R1+0x2400], R12 ;  /* 0x0024000c01007387 */ /* 0x0001e20000100a00 */
[----:B---3--:R-:W-:Y:S01]  /*4a0a0*/  IMAD.MOV.U32 R24, RZ, RZ, 0x2c7988e6 ;  /* 0x2c7988e6ff187424 */ /* 0x008fe200078e00ff */
        /* <DEDUP_REMOVED lines=10> */
[----:B---3--:R-:W-:Y:S01]  /*4a150*/  IMAD.MOV.U32 R6, RZ, RZ, -0x14756c2 ;  /* 0xfeb8a93eff067424 */ /* 0x008fe200078e00ff */
[----:B------:R-:W-:Y:S02]  /*4a160*/  MOV R7, 0xbf140318 ;  /* 0xbf14031800077802 */ /* 0x000fe40000000f00 */
[----:B------:R2:W-:Y:S01]  /*4a170*/  STL.64 [R1+0x23c0], R18 ;  /* 0x0023c01201007387 */ /* 0x0005e20000100a00 */
[----:B-1----:R-:W-:Y:S01]  /*4a180*/  IMAD.MOV.U32 R8, RZ, RZ, 0x47565b8b ;  /* 0x47565b8bff087424 */ /* 0x002fe200078e00ff */
[----:B------:R-:W-:-:S02]  /*4a190*/  MOV R9, 0x404290e4 ;  /* 0x404290e400097802 */ /* 0x000fc40000000f00 */
[----:B------:R1:W-:Y:S04]  /*4a1a0*/  STL.64 [R1+0x23e0], R20 ;  /* 0x0023e01401007387 */ /* 0x0003e80000100a00 */
[----:B------:R3:W-:Y:S01]  /*4a1b0*/  STL.64 [R1+0x2428], R14 ;  /* 0x0024280e01007387 */ /* 0x0007e20000100a00 */
[----:B0-----:R-:W-:Y:S01]  /*4a1c0*/  IMAD.MOV.U32 R16, RZ, RZ, -0x493b40ef ;  /* 0xb6c4bf11ff107424 */ /* 0x001fe200078e00ff */
[----:B------:R-:W-:Y:S02]  /*4a1d0*/  MOV R17, 0x3e0cf9b8 ;  /* 0x3e0cf9b800117802 */ /* 0x000fe40000000f00 */
[----:B------:R0:W-:Y:S01]  /*4a1e0*/  STL.64 [R1+0x2438], R24 ;  /* 0x0024381801007387 */ /* 0x0001e20000100a00 */
[----:B--2---:R-:W-:Y:S01]  /*4a1f0*/  IMAD.MOV.U32 R18, RZ, RZ, 0x18f65fc2 ;  /* 0x18f65fc2ff127424 */ /* 0x004fe200078e00ff */
[----:B------:R-:W-:-:S02]  /*4a200*/  MOV R19, 0xbf9cab95 ;  /* 0xbf9cab9500137802 */ /* 0x000fc40000000f00 */
[----:B------:R2:W-:Y:S01]  /*4a210*/  STL.64 [R1+0x2440], R10 ;  /* 0x0024400a01007387 */ /* 0x0005e20000100a00 */
[----:B-1----:R-:W-:Y:S01]  /*4a220*/  IMAD.MOV.U32 R20, RZ, RZ, -0x6e766f2a ;  /* 0x918990d6ff147424 */ /* 0x002fe200078e00ff */
[----:B------:R-:W-:Y:S02]  /*4a230*/  MOV R21, 0x3f5b22fa ;  /* 0x3f5b22fa00157802 */ /* 0x000fe40000000f00 */
[----:B------:R1:W-:Y:S01]  /*4a240*/  STL.64 [R1+0x2448], R12 ;  /* 0x0024480c01007387 */ /* 0x0003e20000100a00 */
[----:B---3--:R-:W-:Y:S01]  /*4a250*/  IMAD.MOV.U32 R14, RZ, RZ, -0x414a6413 ;  /* 0xbeb59bedff0e7424 */ /* 0x008fe200078e00ff */
[----:B------:R-:W-:Y:S02]  /*4a260*/  MOV R15, 0xc04a262d ;  /* 0xc04a262d000f7802 */ /* 0x000fe40000000f00 */
[----:B------:R3:W-:Y:S01]  /*4a270*/  STL.64 [R1+0x2450], R6 ;  /* 0x0024500601007387 */ /* 0x0007e20000100a00 */
[----:B0-----:R-:W-:Y:S01]  /*4a280*/  IMAD.MOV.U32 R24, RZ, RZ, -0x72d62748 ;  /* 0x8d29d8b8ff187424 */ /* 0x001fe200078e00ff */
[----:B------:R-:W-:-:S02]  /*4a290*/  MOV R25, 0xc0349c63 ;  /* 0xc0349c6300197802 */ /* 0x000fc40000000f00 */
[----:B------:R0:W-:Y:S01]  /*4a2a0*/  STL.64 [R1+0x2468], R8 ;  /* 0x0024680801007387 */ /* 0x0001e20000100a00 */
[----:B--2---:R-:W-:Y:S01]  /*4a2b0*/  IMAD.MOV.U32 R10, RZ, RZ, -0x22008eaf ;  /* 0xddff7151ff0a7424 */ /* 0x004fe200078e00ff */
[----:B------:R-:W-:Y:S01]  /*4a2c0*/  MOV R11, 0x4040877f ;  /* 0x4040877f000b7802 */ /* 0x000fe20000000f00 */
[----:B-1----:R-:W-:Y:S01]  /*4a2d0*/  IMAD.MOV.U32 R12, RZ, RZ, -0x68fb0aa9 ;  /* 0x9704f557ff0c7424 */ /* 0x002fe200078e00ff */
[----:B------:R-:W-:Y:S01]  /*4a2e0*/  MOV R13, 0x4034e300 ;  /* 0x4034e300000d7802 */ /* 0x000fe20000000f00 */
[----:B------:R1:W-:Y:S01]  /*4a2f0*/  STL.64 [R1+0x2408], R16 ;  /* 0x0024081001007387 */ /* 0x0003e20000100a00 */
[----:B---3--:R-:W-:Y:S01]  /*4a300*/  IMAD.MOV.U32 R6, RZ, RZ, -0x7db2eaba ;  /* 0x824d1546ff067424 */ /* 0x008fe200078e00ff */
[----:B------:R-:W-:Y:S02]  /*4a310*/  MOV R7, 0xc0241766 ;  /* 0xc024176600077802 */ /* 0x000fe40000000f00 */
[----:B------:R2:W-:Y:S01]  /*4a320*/  STL.64 [R1+0x2410], R18 ;  /* 0x0024101201007387 */ /* 0x0005e20000100a00 */
[----:B0-----:R-:W-:Y:S01]  /*4a330*/  IMAD.MOV.U32 R8, RZ, RZ, -0x6936a9cb ;  /* 0x96c95635ff087424 */ /* 0x001fe200078e00ff */
[----:B------:R-:W-:-:S02]  /*4a340*/  MOV R9, 0xbee9aaa5 ;  /* 0xbee9aaa500097802 */ /* 0x000fc40000000f00 */
[----:B------:R0:W-:Y:S04]  /*4a350*/  STL.64 [R1+0x2430], R20 ;  /* 0x0024301401007387 */ /* 0x0001e80000100a00 */
[----:B------:R3:W-:Y:S01]  /*4a360*/  STL.64 [R1+0x2470], R14 ;  /* 0x0024700e01007387 */ /* 0x0007e20000100a00 */
[----:B-1----:R-:W-:Y:S01]  /*4a370*/  IMAD.MOV.U32 R16, RZ, RZ, 0x4df23f8f ;  /* 0x4df23f8fff107424 */ /* 0x002fe200078e00ff */
        /* <DEDUP_REMOVED lines=38> */
[----:B0-----:R-:W-:Y:S01]  /*4a5e0*/  IMAD.MOV.U32 R10, RZ, RZ, 0x7e2fe4f3 ;  /* 0x7e2fe4f3ff0a7424 */ /* 0x001fe200078e00ff */
        /* <DEDUP_REMOVED lines=29> */
[----:B--2---:R-:W-:Y:S01]  /*4a7c0*/  IMAD.MOV.U32 R12, RZ, RZ, -0x4d642099 ;  /* 0xb29bdf67ff0c7424 */ /* 0x004fe200078e00ff */
[----:B------:R-:W-:Y:S01]  /*4a7d0*/  MOV R13, 0xbf1d845b ;  /* 0xbf1d845b000d7802 */ /* 0x000fe20000000f00 */
[----:B0-----:R-:W-:Y:S01]  /*4a7e0*/  IMAD.MOV.U32 R6, RZ, RZ, -0x4ee5e7bf ;  /* 0xb11a1841ff067424 */ /* 0x001fe200078e00ff */
        /* <DEDUP_REMOVED lines=12> */
[----:B--2---:R-:W-:Y:S01]  /*4a8b0*/  IMAD.MOV.U32 R18, RZ, RZ, -0x35f17898 ;  /* 0xca0e8768ff127424 */ /* 0x004fe200078e00ff */
[----:B------:R-:W-:-:S02]  /*4a8c0*/  MOV R19, 0xc0541765 ;  /* 0xc054176500137802 */ /* 0x000fc40000000f00 */
[----:B------:R2:W-:Y:S01]  /*4a8d0*/  STL.64 [R1+0x2558], R12 ;  /* 0x0025580c01007387 */ /* 0x0005e20000100a00 */
[----:B-1----:R-:W-:Y:S01]  /*4a8e0*/  IMAD.MOV.U32 R20, RZ, RZ, 0x217aa43e ;  /* 0x217aa43eff147424 */ /* 0x002fe200078e00ff */
        /* <DEDUP_REMOVED lines=8> */
[----:B--2---:R-:W-:Y:S01]  /*4a970*/  IMAD.MOV.U32 R12, RZ, RZ, 0x4a8e94a0 ;  /* 0x4a8e94a0ff0c7424 */ /* 0x004fe200078e00ff */
[----:B------:R-:W-:Y:S01]  /*4a980*/  MOV R13, 0xc0004177 ;  /* 0xc0004177000d7802 */ /* 0x000fe20000000f00 */
[----:B-1----:R-:W-:Y:S01]  /*4a990*/  IMAD.MOV.U32 R6, RZ, RZ, 0x54519e31 ;  /* 0x54519e31ff067424 */ /* 0x002fe200078e00ff */
[----:B------:R-:W-:Y:S01]  /*4a9a0*/  MOV R7, 0xbfdc4d21 ;  /* 0xbfdc4d2100077802 */ /* 0x000fe20000000f00 */
[----:B------:R1:W-:Y:S01]  /*4a9b0*/  STL.64 [R1+0x2548], R16 ;  /* 0x0025481001007387 */ /* 0x0003e20000100a00 */
[----:B---3--:R-:W-:Y:S01]  /*4a9c0*/  IMAD.MOV.U32 R24, RZ, RZ, 0x28bbd500 ;  /* 0x28bbd500ff187424 */ /* 0x008fe200078e00ff */
        /* <DEDUP_REMOVED lines=21> */
[----:B--2---:R-:W-:Y:S01]  /*4ab20*/  IMAD.MOV.U32 R12, RZ, RZ, -0x368a72c3 ;  /* 0xc9758d3dff0c7424 */ /* 0x004fe200078e00ff */
        /* <DEDUP_REMOVED lines=11> */
[----:B0-----:R-:W-:Y:S01]  /*4abe0*/  IMAD.MOV.U32 R16, RZ, RZ, 0x4b8ba3fd ;  /* 0x4b8ba3fdff107424 */ /* 0x001fe200078e00ff */
        /* <DEDUP_REMOVED lines=38> */
[----:B-1----:R-:W-:Y:S01]  /*4ae50*/  IMAD.MOV.U32 R20, RZ, RZ, 0x69db732d ;  /* 0x69db732dff147424 */ /* 0x002fe200078e00ff */
        /* <DEDUP_REMOVED lines=34> */
[----:B---3--:R-:W-:-:S03]  /*4b080*/  DMUL R24, R30, R28 ;  /* 0x0000001c1e187228 */ /* 0x008fc60000000000 */
        /* <DEDUP_REMOVED lines=14> */
[----:B---3--:R-:W-:Y:S01]  /*4b170*/  IMAD.MOV.U32 R10, RZ, RZ, -0x706b55d6 ;  /* 0x8f94aa2aff0a7424 */ /* 0x008fe200078e00ff */
        /* <DEDUP_REMOVED lines=8> */
[----:B0-----:R-:W-:Y:S01]  /*4b200*/  IMAD.MOV.U32 R20, RZ, RZ, 0x7b2e5ff5 ;  /* 0x7b2e5ff5ff147424 */ /* 0x001fe200078e00ff */
[----:B------:R-:W-:-:S02]  /*4b210*/  MOV R21, 0xc07555ec ;  /* 0xc07555ec00157802 */ /* 0x000fc40000000f00 */
[----:B------:R0:W-:Y:S01]  /*4b220*/  STL.64 [R1+0x26d0], R10 ;  /* 0x0026d00a01007387 */ /* 0x0001e20000100a00 */
[----:B---3--:R-:W-:Y:S01]  /*4b230*/  IMAD.MOV.U32 R8, RZ, RZ, -0x7a866d55 ;  /* 0x857992abff087424 */ /* 0x008fe200078e00ff */
[----:B------:R-:W-:Y:S01]  /*4b240*/  MOV R9, 0xbee4f10d ;  /* 0xbee4f10d00097802 */ /* 0x000fe20000000f00 */
[----:B-1----:R-:W-:Y:S01]  /*4b250*/  DFMA R4, -R2, R24, R30 ;  /* 0x000000180204722b */ /* 0x002fe2000000011e */
[----:B------:R1:W-:Y:S01]  /*4b260*/  STL.64 [R1+0x26d8], R16 ;  /* 0x0026d81001007387 */ /* 0x0003e20000100a00 */
[----:B--2---:R-:W-:Y:S01]  /*4b270*/  IMAD.MOV.U32 R14, RZ, RZ, 0x33000f3b ;  /* 0x33000f3bff0e7424 */ /* 0x004fe200078e00ff */
[----:B------:R-:W-:Y:S02]  /*4b280*/  MOV R15, 0xc05c30d4 ;  /* 0xc05c30d4000f7802 */ /* 0x000fe40000000f00 */
[----:B------:R2:W-:Y:S01]  /*4b290*/  STL.64 [R1+0x26e8], R6 ;  /* 0x0026e80601007387 */ /* 0x0005e20000100a00 */
[----:B0-----:R-:W-:Y:S01]  /*4b2a0*/  IMAD.MOV.U32 R10, RZ, RZ, 0x2d01f9ee ;  /* 0x2d01f9eeff0a7424 */ /* 0x001fe200078e00ff */
[----:B------:R-:W-:Y:S01]  /*4b2b0*/  MOV R11, 0x4060b205 ;  /* 0x4060b205000b7802 */ /* 0x000fe20000000f00 */
[----:B------:R-:W-:Y:S01]  /*4b2c0*/  DFMA R24, R28, R4, R24 ;  /* 0x000000041c18722b */ /* 0x000fe20000000018 */
[----:B------:R0:W-:Y:S01]  /*4b2d0*/  STL.64 [R1+0x26f0], R12 ;  /* 0x0026f00c01007387 */ /* 0x0001e20000100a00 */
[----:B------:R-:W-:Y:S01]  /*4b2e0*/  IMAD.MOV.U32 R4, RZ, RZ, 0x47d911f2 ;  /* 0x47d911f2ff047424 */ /* 0x000fe200078e00ff */
[----:B-1----:R-:W-:Y:S01]  /*4b2f0*/  MOV R17, 0x404727bb ;  /* 0x404727bb00117802 */ /* 0x002fe20000000f00 */
[----:B------:R-:W-:Y:S01]  /*4b300*/  IMAD.MOV.U32 R16, RZ, RZ, 0xf314c0d ;  /* 0x0f314c0dff107424 */ /* 0x000fe200078e00ff */
[----:B------:R1:W-:Y:S01]  /*4b310*/  STL.64 [R1+0x26f8], R18 ;  /* 0x0026f81201007387 */ /* 0x0003e20000100a00 */
[----:B------:R-:W-:Y:S01]  /*4b320*/  MOV R5, 0x3ff1f3c0 ;  /* 0x3ff1f3c000057802 */ /* 0x000fe20000000f00 */
[----:B--2---:R-:W-:-:S02]  /*4b330*/  IMAD.MOV.U32 R6, RZ, RZ, 0x5b39c078 ;  /* 0x5b39c078ff067424 */ /* 0x004fc400078e00ff */
[----:B------:R2:W-:Y:S01]  /*4b340*/  STL.64 [R1+0x2700], R20 ;  /* 0x0027001401007387 */ /* 0x0005e20000100a00 */
[----:B------:R-:W-:Y:S01]  /*4b350*/  MOV R7, 0xbee09e06 ;  /* 0xbee09e0600077802 */ /* 0x000fe20000000f00 */
[----:B------:R-:W-:Y:S02]  /*4b360*/  FFMA R0, RZ, R3, R25 ;  /* 0x00000003ff007223 */ /* 0x000fe40000000019 */
[----:B------:R3:W-:Y:S01]  /*4b370*/  STL.64 [R1+0x2708], R8 ;  /* 0x0027080801007387 */ /* 0x0007e20000100a00 */
[----:B0-----:R-:W-:Y:S01]  /*4b380*/  IMAD.MOV.U32 R12, RZ, RZ, -0xe8963 ;  /* 0xfff1769dff0c7424 */ /* 0x001fe200078e00ff */
        /* <DEDUP_REMOVED lines=8> */
[----:B---3--:R-:W-:Y:S01]  /*4b410*/  IMAD.MOV.U32 R8, RZ, RZ, 0x1b50cc3 ;  /* 0x01b50cc3ff087424 */ /* 0x008fe200078e00ff */
[----:B------:R-:W-:Y:S01]  /*4b420*/  MOV R9, 0xbfe85636 ;  /* 0xbfe8563600097802 */ /* 0x000fe20000000f00 */
[----:B0-----:R-:W-:Y:S01]  /*4b430*/  IMAD.MOV.U32 R10, RZ, RZ, 0x6fac42ee ;  /* 0x6fac42eeff0a7424 */ /* 0x001fe200078e00ff */
[----:B------:R-:W-:Y:S01]  /*4b440*/  MOV R11, 0x3fd73534 ;  /* 0x3fd73534000b7802 */ /* 0x000fe20000000f00 */
[----:B------:R0:W-:Y:S01]  /*4b450*/  STL.64 [R1+0x2728], R6 ;  /* 0x0027280601007387 */ /* 0x0001e20000100a00 */
[----:B------:R-:W-:Y:S01]  /*4b460*/  FSETP.GT.AND P0, PT, |R0|, 1.469367938527859385e-39, PT ;  /* 0x001000000000780b */ /* 0x000fe20003f04200 */
[----:B-1----:R-:W-:Y:S01]  /*4b470*/  IMAD.MOV.U32 R14, RZ, RZ, 0x728f44d1 ;  /* 0x728f44d1ff0e7424 */ /* 0x002fe200078e00ff */
[----:B------:R-:W-:Y:S01]  /*4b480*/  MOV R15, 0x3fcc603b ;  /* 0x3fcc603b000f7802 */ /* 0x000fe20000000f00 */
[----:B------:R0:W-:Y:S01]  /*4b490*/  STL.64 [R1+0x2730], R12 ;  /* 0x0027300c01007387 */ /* 0x0001e20000100a00 */
[----:B--2---:R-:W-:Y:S01]  /*4b4a0*/  IMAD.MOV.U32 R16, RZ, RZ, -0x5fb49ca2 ;  /* 0xa04b635eff107424 */ /* 0x004fe200078e00ff */
[----:B------:R-:W-:-:S02]  /*4b4b0*/  MOV R17, 0x3fdf284b ;  /* 0x3fdf284b00117802 */ /* 0x000fc40000000f00 */
        /* <DEDUP_REMOVED lines=9> */
[----:B0-----:R-:W-:Y:S01]  /*4b550*/  IMAD.MOV.U32 R8, RZ, RZ, R30 ;  /* 0x000000ffff087224 */ /* 0x001fe200078e001e */
[----:B------:R-:W-:Y:S01]  /*4b560*/  MOV R9, R31 ;  /* 0x0000001f00097202 */ /* 0x000fe20000000f00 */
[----:B------:R-:W-:Y:S01]  /*4b570*/  IMAD.MOV.U32 R6, RZ, RZ, R2 ;  /* 0x000000ffff067224 */ /* 0x000fe200078e0002 */
[----:B------:R-:W-:Y:S02]  /*4b580*/  MOV R7, R3 ;  /* 0x0000000300077202 */ /* 0x000fe40000000f00 */
[----:B------:R-:W-:-:S07]  /*4b590*/  MOV R0, 0x4b5b0 ;  /* 0x0004b5b000007802 */ /* 0x000fce0000000f00 */
[----:B------:R-:W-:Y:S05]  /*4b5a0*/  CALL.REL.NOINC `($__internal_15_$__cuda_sm20_div_rn_f64_full) ;  /* 0x000000fc00a07944 */ /* 0x000fea0003c00000 */
[----:B------:R-:W-:Y:S01]  /*4b5b0*/  IMAD.MOV.U32 R24, RZ, RZ, R6 ;  /* 0x000000ffff187224 */ /* 0x000fe200078e0006 */
[----:B------:R-:W-:-:S07]  /*4b5c0*/  MOV R25, R7 ;  /* 0x0000000700197202 */ /* 0x000fce0000000f00 */
.L_x_3552:
[----:B------:R-:W-:Y:S05]  /*4b5d0*/  BSYNC B2 ;  /* 0x0000000000027941 */ /* 0x000fea0003800000 */
.L_x_3551:
[----:B0-----:R-:W0:Y:S01]  /*4b5e0*/  MUFU.RCP64H R5, R3 ;  /* 0x0000000300057308 */ /* 0x001e220000001800 */
        /* <DEDUP_REMOVED lines=20> */
.L_x_3554:
[----:B------:R-:W-:Y:S05]  /*4b730*/  BSYNC B2 ;  /* 0x0000000000027941 */ /* 0x000fea0003800000 */
.L_x_3553:
        /* <DEDUP_REMOVED lines=14> */
[----:B------:R-:W-:Y:S02]  /*4b820*/  MOV R6, R4 ;  /* 0x0000000400067202 */ /* 0x000fe40000000f00 */
[----:B------:R-:W-:-:S09]  /*4b830*/  MOV R0, R5 ;  /* 0x0000000500007202 */ /* 0x000fd20000000f00 */
[----:B------:R-:W-:Y:S01]  /*4b840*/  @!P0 DMUL R6, R6, 1.80143985094819840000e+16 ;  /* 0x4350000006068828 */ /* 0x000fe20000000000 */
[----:B------:R-:W-:-:S09]  /*4b850*/  @!P0 IMAD.MOV.U32 R17, RZ, RZ, -0x435 ;  /* 0xfffffbcbff118424 */ /* 0x000fd200078e00ff */
[----:B------:R-:W-:Y:S01]  /*4b860*/  @!P0 IMAD.MOV.U32 R0, RZ, RZ, R7 ;  /* 0x000000ffff008224 */ /* 0x000fe200078e0007 */
[----:B------:R-:W-:-:S04]  /*4b870*/  @!P0 MOV R4, R6 ;  /* 0x0000000600048202 */ /* 0x000fc80000000f00 */
[----:B------:R-:W-:-:S04]  /*4b880*/  IADD3 R5, R0, -0x1, RZ ;  /* 0xffffffff00057810 */ /* 0x000fc80007ffe0ff */
        /* <DEDUP_REMOVED lines=11> */
[----:B------:R-:W-:Y:S01]  /*4b940*/  UMOV UR4, 0x3ae80f1e ;  /* 0x3ae80f1e00047882 */ /* 0x000fe20000000000 */
[----:B------:R-:W-:Y:S01]  /*4b950*/  LOP3.LUT R5, R5, 0x3ff00000, RZ, 0xfc, !PT ;  /* 0x3ff0000005057812 */ /* 0x000fe200078efcff */
[----:B------:R-:W-:Y:S01]  /*4b960*/  UMOV UR5, 0x3eb1380b ;  /* 0x3eb1380b00057882 */ /* 0x000fe20000000000 */
[----:B------:R-:W-:Y:S01]  /*4b970*/  MOV R15, 0x3ed0ee25 ;  /* 0x3ed0ee25000f7802 */ /* 0x000fe20000000f00 */
[----:B------:R-:W-:Y:S01]  /*4b980*/  UMOV UR6, 0x80000000 ;  /* 0x8000000000067882 */ /* 0x000fe20000000000 */
[----:B------:R-:W-:Y:S01]  /*4b990*/  ISETP.GE.AND P0, PT, R5, 0x3ff6a09f, PT ;  /* 0x3ff6a09f0500780c */ /* 0x000fe20003f06270 */
[----:B------:R-:W-:Y:S01]  /*4b9a0*/  UMOV UR7, 0x43300000 ;  /* 0x4330000000077882 */ /* 0x000fe20000000000 */
[----:B------:R-:W-:-:S11]  /*4b9b0*/  LEA.HI R17, R0, R17, RZ, 0xc ;  /* 0x0000001100117211 */ /* 0x000fd600078f60ff */
        /* <DEDUP_REMOVED lines=51> */
.L_x_3559:
        /* <DEDUP_REMOVED lines=22> */
.L_x_3562:
[----:B------:R-:W-:Y:S05]  /*4be50*/  BSYNC B7 ;  /* 0x0000000000077941 */ /* 0x000fea0003800000 */
.L_x_3561:
        /* <DEDUP_REMOVED lines=29> */
.L_x_3560:
[----:B------:R-:W-:Y:S05]  /*4c030*/  BSYNC B2 ;  /* 0x0000000000027941 */ /* 0x000fea0003800000 */
.L_x_3558:
[----:B------:R-:W-:Y:S01]  /*4c040*/  DADD R10, R10, -R24 ;  /* 0x000000000a0a7229 */ /* 0x000fe20000000818 */
[----:B------:R-:W-:Y:S01]  /*4c050*/  IMAD.MOV.U32 R6, RZ, RZ, 0x0 ;  /* 0x00000000ff067424 */ /* 0x000fe200078e00ff */
[----:B------:R-:W-:Y:S01]  /*4c060*/  MOV R7, 0x3fd80000 ;  /* 0x3fd8000000077802 */ /* 0x000fe20000000f00 */
[----:B------:R-:W-:Y:S05]  /*4c070*/  BSSY B3, `(.L_x_3563) ;  /* 0x000001a000037945 */ /* 0x000fea0003800000 */
        /* <DEDUP_REMOVED lines=22> */
[----:B------:R-:W-:Y:S05]  /*4c1e0*/  CALL.REL.NOINC `($__internal_16_$__cuda_sm20_dsqrt_rn_f64_mediumpath_v1) ;  /* 0x000000f800247944 */ /* 0x000fea0003c00000 */
[----:B------:R-:W-:Y:S01]  /*4c1f0*/  IMAD.MOV.U32 R22, RZ, RZ, R8 ;  /* 0x000000ffff167224 */ /* 0x000fe200078e0008 */
[----:B------:R-:W-:-:S07]  /*4c200*/  MOV R23, R9 ;  /* 0x0000000900177202 */ /* 0x000fce0000000f00 */
.L_x_3564:
[----:B------:R-:W-:Y:S05]  /*4c210*/  BSYNC B3 ;  /* 0x0000000000037941 */ /* 0x000fea0003800000 */
.L_x_3563:
[----:B------:R-:W-:Y:S01]  /*4c220*/  DADD R22, -RZ, -R22 ;  /* 0x00000000ff167229 */ /* 0x000fe20000000916 */
[----:B------:R-:W-:Y:S10]  /*4c230*/  BRA `(.L_x_3557) ;  /* 0x0000000800a47947 */ /* 0x000ff40003800000 */
.L_x_3556:
        /* <DEDUP_REMOVED lines=24> */
[----:B------:R-:W-:Y:S01]  /*4c3c0*/  IMAD.MOV.U32 R14, RZ, RZ, -0x748574fc ;  /* 0x8b7a8b04ff0e7424 */ /* 0x000fe200078e00ff */
[----:B------:R-:W-:Y:S01]  /*4c3d0*/  MOV R15, 0x3ed0ee25 ;  /* 0x3ed0ee25000f7802 */ /* 0x000fe20000000f00 */
[----:B------:R-:W-:Y:S01]  /*4c3e0*/  UMOV UR4, 0x3ae80f1e ;  /* 0x3ae80f1e00047882 */ /* 0x000fe20000000000 */
[----:B------:R-:W-:Y:S01]  /*4c3f0*/  LOP3.LUT R5, R4, 0x3ff00000, RZ, 0xfc, !PT ;  /* 0x3ff0000004057812 */ /* 0x000fe200078efcff */
[----:B------:R-:W-:Y:S01]  /*4c400*/  IMAD.MOV.U32 R4, RZ, RZ, R8 ;  /* 0x000000ffff047224 */ /* 0x000fe200078e0008 */
[----:B------:R-:W-:Y:S01]  /*4c410*/  MOV R8, RZ ;  /* 0x000000ff00087202 */ /* 0x000fe20000000f00 */
        /* <DEDUP_REMOVED lines=56> */
.L_x_3566:
        /* <DEDUP_REMOVED lines=22> */
.L_x_3569:
[----:B------:R-:W-:Y:S05]  /*4c900*/  BSYNC B7 ;  /* 0x0000000000077941 */ /* 0x000fea0003800000 */
.L_x_3568:
        /* <DEDUP_REMOVED lines=29> */
.L_x_3567:
[----:B------:R-:W-:Y:S05]  /*4cae0*/  BSYNC B2 ;  /* 0x0000000000027941 */ /* 0x000fea0003800000 */
.L_x_3565:
        /* <DEDUP_REMOVED lines=29> */
.L_x_3570:
[----:B------:R-:W-:Y:S05]  /*4ccc0*/  BSYNC B3 ;  /* 0x0000000000037941 */ /* 0x000fea0003800000 */
.L_x_3557:
[----:B------:R-:W-:Y:S05]  /*4ccd0*/  BSYNC B5 ;  /* 0x0000000000057941 */ /* 0x000fea0003800000 */
.L_x_3555:
[----:B------:R-:W-:Y:S01]  /*4cce0*/  DMUL R8, R2, 0.5 ;  /* 0x3fe0000002087828 */ /* 0x000fe20000000000 */
[----:B------:R-:W-:Y:S01]  /*4ccf0*/  MOV R6, 0x0 ;  /* 0x0000000000067802 */ /* 0x000fe20000000f00 */
[----:B------:R-:W-:Y:S01]  /*4cd00*/  IMAD.MOV.U32 R7, RZ, RZ, 0x3fd80000 ;  /* 0x3fd80000ff077424 */ /* 0x000fe200078e00ff */
        /* <DEDUP_REMOVED lines=22> */
[----:B------:R-:W-:Y:S05]  /*4ce70*/  CALL.REL.NOINC `($__internal_16_$__cuda_sm20_dsqrt_rn_f64_mediumpath_v1) ;  /* 0x000000ec00007944 */ /* 0x000fea0003c00000 */
[----:B------:R-:W-:Y:S01]  /*4ce80*/  MOV R6, R8 ;  /* 0x0000000800067202 */ /* 0x000fe20000000f00 */
[----:B------:R-:W-:-:S07]  /*4ce90*/  IMAD.MOV.U32 R7, RZ, RZ, R9 ;  /* 0x000000ffff077224 */ /* 0x000fce00078e0009 */
.L_x_3572:
[----:B------:R-:W-:Y:S05]  /*4cea0*/  BSYNC B3 ;  /* 0x0000000000037941 */ /* 0x000fea0003800000 */
.L_x_3571:
[----:B------:R-:W-:Y:S01]  /*4ceb0*/  DMUL R6, R6, R22 ;  /* 0x0000001606067228 */ /* 0x000fe20000000000 */
[----:B------:R-:W-:Y:S09]  /*4cec0*/  BSSY B2, `(.L_x_3573) ;  /* 0x00000a5000027945 */ /* 0x000ff20003800000 */
[----:B------:R-:W-:-:S04]  /*4ced0*/  LOP3.LUT R5, R7, 0x7fffffff, RZ, 0xc0, !PT ;  /* 0x7fffffff07057812 */ /* 0x000fc800078ec0ff */
[----:B------:R-:W-:-:S13]  /*4cee0*/  ISETP.GE.U32.AND P0, PT, R5, 0x7ff00000, PT ;  /* 0x7ff000000500780c */ /* 0x000fda0003f06070 */
[----:B------:R-:W-:Y:S05]  /*4cef0*/  @!P0 BRA `(.L_x_3574) ;  /* 0x0000000000208947 */ /* 0x000fea0003800000 */
[----:B------:R-:W-:Y:S01]  /*4cf00*/  DADD R8, R6, R6 ;  /* 0x0000000006087229 */ /* 0x000fe20000000006 */
[----:B------:R-:W-:Y:S02]  /*4cf10*/  ISETP.NE.AND P0, PT, R6, RZ, PT ;  /* 0x000000ff0600720c */ /* 0x000fe40003f05270 */
[----:B------:R-:W-:Y:S02]  /*4cf20*/  ISETP.GE.AND P1, PT, R7, RZ, PT ;  /* 0x000000ff0700720c */ /* 0x000fe40003f26270 */
[----:B------:R-:W-:Y:S02]  /*4cf30*/  ISETP.EQ.AND P0, PT, R5, 0x7ff00000, !P0 ;  /* 0x7ff000000500780c */ /* 0x000fe40004702270 */
[----:B------:R-:W-:-:S03]  /*4cf40*/  FSEL R81, RZ, 2, P1 ;  /* 0x40000000ff517808 */ /* 0x000fc60000800000 */
[----:B------:R-:W-:Y:S02]  /*4cf50*/  FSEL R80, R8, RZ, !P0 ;  /* 0x000000ff08507208 */ /* 0x000fe40004000000 */
[----:B------:R-:W-:Y:S01]  /*4cf60*/  FSEL R81, R81, R9, P0 ;  /* 0x0000000951517208 */ /* 0x000fe20000000000 */
[----:B------:R-:W-:Y:S06]  /*4cf70*/  BRA `(.L_x_3575) ;  /* 0x0000000800647947 */ /* 0x000fec0003800000 */
.L_x_3574:
[----:B------:R-:W-:Y:S01]  /*4cf80*/  MOV R4, R6 ;  /* 0x0000000600047202 */ /* 0x000fe20000000f00 */
[----:B------:R-:W-:Y:S01]  /*4cf90*/  IMAD.MOV.U32 R12, RZ, RZ, RZ ;  /* 0x000000ffff0c7224 */ /* 0x000fe200078e00ff */
[----:B------:R-:W-:Y:S01]  /*4cfa0*/  UMOV UR4, 0xd4e0bfd7 ;  /* 0xd4e0bfd700047882 */ /* 0x000fe20000000000 */
[----:B------:R-:W-:Y:S01]  /*4cfb0*/  UMOV UR5, 0x3df8774a ;  /* 0x3df8774a00057882 */ /* 0x000fe20000000000 */
[----:B------:R-:W-:Y:S01]  /*4cfc0*/  MOV R20, 0x652b82fe ;  /* 0x652b82fe00147802 */ /* 0x000fe20000000f00 */
[----:B------:R-:W-:Y:S01]  /*4cfd0*/  IMAD.MOV.U32 R21, RZ, RZ, 0x3ff71547 ;  /* 0x3ff71547ff157424 */ /* 0x000fe200078e00ff */
[C---:B------:R-:W-:Y:S01]  /*4cfe0*/  DADD R10, R4.reuse, 4 ;  /* 0x40100000040a7429 */ /* 0x040fe20000000000 */
[----:B------:R-:W-:Y:S01]  /*4cff0*/  MOV R16, 0x0 ;  /* 0x0000000000107802 */ /* 0x000fe20000000f00 */
        /* <DEDUP_REMOVED lines=16> */
[----:B------:R-:W-:Y:S01]  /*4d100*/  MOV R8, 0xfd03d328 ;  /* 0xfd03d32800087802 */ /* 0x000fe20000000f00 */
        /* <DEDUP_REMOVED lines=44> */
[----:B------:R-:W-:Y:S01]  /*4d3d0*/  MOV R10, 0xfca213ea ;  /* 0xfca213ea000a7802 */ /* 0x000fe20000000f00 */
[----:B------:R-:W-:Y:S01]  /*4d3e0*/  IMAD.MOV.U32 R11, RZ, RZ, 0x3e928af3 ;  /* 0x3e928af3ff0b7424 */ /* 0x000fe200078e00ff */
        /* <DEDUP_REMOVED lines=67> */
[----:B------:R-:W-:Y:S02]  /*4d820*/  LEA R27, R15, R27, 0x14 ;  /* 0x0000001b0f1b7211 */ /* 0x000fe400078ea0ff */
[----:B------:R-:W-:Y:S01]  /*4d830*/  DFMA R12, R4, R12, R8 ;  /* 0x0000000c040c722b */ /* 0x000fe20000000008 */
[----:B------:R-:W-:Y:S01]  /*4d840*/  LEA R9, R20, 0x3ff00000, 0x14 ;  /* 0x3ff0000014097811 */ /* 0x000fe200078ea0ff */
[----:B------:R-:W-:-:S06]  /*4d850*/  IMAD.MOV.U32 R8, RZ, RZ, RZ ;  /* 0x000000ffff087224 */ /* 0x000fcc00078e00ff */
        /* <DEDUP_REMOVED lines=11> */
.L_x_3575:
[----:B------:R-:W-:Y:S05]  /*4d910*/  BSYNC B2 ;  /* 0x0000000000027941 */ /* 0x000fea0003800000 */
.L_x_3573:
[----:B------:R-:W-:Y:S01]  /*4d920*/  HFMA2.MMA R4, -RZ, RZ, 0, 0 ;  /* 0x00000000ff047435 */ /* 0x000fe200000001ff */
[----:B------:R-:W-:Y:S01]  /*4d930*/  BSSY B2, `(.L_x_3576) ;  /* 0x0000177000027945 */ /* 0x000fe20003800000 */
[----:B------:R-:W-:Y:S01]  /*4d940*/  MOV R78, RZ ;  /* 0x000000ff004e7202 */ /* 0x000fe20000000f00 */
[----:B------:R-:W-:Y:S01]  /*4d950*/  IMAD.MOV.U32 R72, RZ, RZ, RZ ;  /* 0x000000ffff487224 */ /* 0x000fe200078e00ff */
[----:B------:R-:W-:Y:S01]  /*4d960*/  CS2R R24, SRZ ;  /* 0x0000000000187805 */ /* 0x000fe2000001ff00 */
[----:B------:R-:W-:Y:S01]  /*4d970*/  IMAD.MOV.U32 R5, RZ, RZ, 0x7ff00000 ;  /* 0x7ff00000ff057424 */ /* 0x000fe200078e00ff */
[----:B------:R-:W-:Y:S01]  /*4d980*/  MOV R8, 0x0 ;  /* 0x0000000000087802 */ /* 0x000fe20000000f00 */
[----:B------:R-:W-:Y:S01]  /*4d990*/  IMAD.MOV.U32 R9, RZ, RZ, 0x3ff00000 ;  /* 0x3ff00000ff097424 */ /* 0x000fe200078e00ff */
        /* <DEDUP_REMOVED lines=23> */
[----:B------:R-:W-:-:S07]  /*4db10*/  CS2R R76, SRZ ;  /* 0x00000000004c7805 */ /* 0x000fce000001ff00 */
.L_x_3582:
[----:B------:R-:W-:-:S05]  /*4db20*/  IMAD R0, R78, 0xc8, R82 ;  /* 0x000000c84e007824 */ /* 0x000fca00078e0252 */
[----:B------:R-:W2:Y:S04]  /*4db30*/  LDL.64 R6, [R0+0x8] ;  /* 0x0000080000067983 */ /* 0x000ea80000100a00 */
[----:B------:R-:W3:Y:S01]  /*4db40*/  LDL.64 R70, [R0] ;  /* 0x0000000000467983 */ /* 0x000ee20000100a00 */
[C---:B------:R-:W-:Y:S01]  /*4db50*/  ISETP.GE.AND P0, PT, R72.reuse, 0x1, PT ;  /* 0x000000014800780c */ /* 0x040fe20003f06270 */
[----:B------:R-:W-:Y:S01]  /*4db60*/  BSSY B3, `(.L_x_3577) ;  /* 0x0000132000037945 */ /* 0x000fe20003800000 */
[----:B------:R-:W-:Y:S02]  /*4db70*/  IADD3 R12, R72, 0x1, RZ ;  /* 0x00000001480c7810 */ /* 0x000fe40007ffe0ff */
[----:B------:R-:W-:Y:S02]  /*4db80*/  FSEL R69, R23, R69, !P0 ;  /* 0x0000004517457208 */ /* 0x000fe40004000000 */
[----:B------:R-:W-:-:S07]  /*4db90*/  FSEL R68, R22, R68, !P0 ;  /* 0x0000004416447208 */ /* 0x000fce0004000000 */
[----:B------:R-:W-:-:S05]  /*4dba0*/  @P0 IMAD.MOV R12, RZ, RZ, R72 ;  /* 0x000000ffff0c0224 */ /* 0x000fca00078e0248 */
[----:B------:R-:W-:Y:S01]  /*4dbb0*/  MOV R72, R12 ;  /* 0x0000000c00487202 */ /* 0x000fe20000000f00 */
        /* <DEDUP_REMOVED lines=20> */
[C---:B------:R-:W-:Y:S02]  /*4dd00*/  ISETP.GE.AND P0, PT, R72.reuse, 0x3, PT ;  /* 0x000000034800780c */ /* 0x040fe40003f06270 */
[----:B------:R-:W-:-:S07]  /*4dd10*/  IADD3 R12, R72, 0x1, RZ ;  /* 0x00000001480c7810 */ /* 0x000fce0007ffe0ff */
[----:B------:R-:W-:Y:S02]  /*4dd20*/  FSEL R64, R6, R64, !P0 ;  /* 0x0000004006407208 */ /* 0x000fe40004000000 */
[----:B------:R-:W-:Y:S02]  /*4dd30*/  FSEL R65, R7, R65, !P0 ;  /* 0x0000004107417208 */ /* 0x000fe40004000000 */
[----:B------:R-:W-:-:S05]  /*4dd40*/  @P0 IMAD.MOV R12, RZ, RZ, R72 ;  /* 0x000000ffff0c0224 */ /* 0x000fca00078e0248 */
[----:B------:R-:W-:Y:S01]  /*4dd50*/  MOV R72, R12 ;  /* 0x0000000c00487202 */ /* 0x000fe20000000f00 */
        /* <DEDUP_REMOVED lines=274> */
.L_x_3578:
[----:B------:R-:W-:Y:S05]  /*4ee80*/  BSYNC B3 ;  /* 0x0000000000037941 */ /* 0x000fea0003800000 */
.L_x_3577:
        /* <DEDUP_REMOVED lines=8> */
[----:B------:R-:W-:Y:S01]  /*4ef10*/  MOV R4, 0x1 ;  /* 0x0000000100047802 */ /* 0x000fe20000000f00 */
[----:B------:R-:W-:Y:S01]  /*4ef20*/  BSSY B5, `(.L_x_3580) ;  /* 0x0000011000057945 */ /* 0x000fe20003800000 */
[----:B------:R-:W-:-:S04]  /*4ef30*/  FSETP.GEU.AND P1, PT, |R9|, 6.5827683646048100446e-37, PT ;  /* 0x036000000900780b */ /* 0x000fc80003f2e200 */
        /* <DEDUP_REMOVED lines=15> */
.L_x_3581:
[----:B------:R-:W-:Y:S05]  /*4f030*/  BSYNC B5 ;  /* 0x0000000000057941 */ /* 0x000fea0003800000 */
.L_x_3580:
[----:B------:R-:W-:Y:S01]  /*4f040*/  VIADD R78, R78, 0x1 ;  /* 0x000000014e4e7836 */ /* 0x000fe20000000000 */
[----:B------:R-:W-:Y:S01]  /*4f050*/  DADD R4, -RZ, |R70| ;  /* 0x00000000ff047229 */ /* 0x000fe20000000546 */
[----:B------:R-:W-:Y:S01]  /*4f060*/  MOV R8, R6 ;  /* 0x0000000600087202 */ /* 0x000fe20000000f00 */
[----:B------:R-:W-:Y:S02]  /*4f070*/  IMAD.MOV.U32 R9, RZ, RZ, R7 ;  /* 0x000000ffff097224 */ /* 0x000fe400078e0007 */
[----:B------:R-:W-:-:S13]  /*4f080*/  ISETP.GE.U32.AND P0, PT, R78, 0x19, PT ;  /* 0x000000194e00780c */ /* 0x000fda0003f06070 */
[----:B------:R-:W-:Y:S05]  /*4f090*/  @!P0 BRA `(.L_x_3582) ;  /* 0xffffffe800a08947 */ /* 0x000fea000383ffff */
.L_x_3579:
[----:B------:R-:W-:Y:S05]  /*4f0a0*/  BSYNC B2 ;  /* 0x0000000000027941 */ /* 0x000fea0003800000 */
.L_x_3576:
[----:B------:R-:W-:Y:S01]  /*4f0b0*/  DMUL R4, R2, -0.5 ;  /* 0xbfe0000002047828 */ /* 0x000fe20000000000 */
[----:B------:R-:W-:Y:S01]  /*4f0c0*/  MOV R8, 0x652b82fe ;  /* 0x652b82fe00087802 */ /* 0x000fe20000000f00 */
[----:B------:R-:W-:Y:S01]  /*4f0d0*/  IMAD.MOV.U32 R9, RZ, RZ, 0x3ff71547 ;  /* 0x3ff71547ff097424 */ /* 0x000fe200078e00ff */
        /* <DEDUP_REMOVED lines=58> */
.L_x_3584:
[----:B------:R-:W-:Y:S05]  /*4f480*/  BSYNC B2 ;  /* 0x0000000000027941 */ /* 0x000fea0003800000 */
.L_x_3583:
        /* <DEDUP_REMOVED lines=30> */
.L_x_3586:
[----:B------:R-:W-:Y:S05]  /*4f670*/  BSYNC B3 ;  /* 0x0000000000037941 */ /* 0x000fea0003800000 */
.L_x_3585:
[----:B------:R-:W0:Y:S01]  /*4f680*/  MUFU.RCP64H R5, R3 ;  /* 0x0000000300057308 */ /* 0x000e220000001800 */
[----:B------:R-:W-:Y:S02]  /*4f690*/  HFMA2.MMA R4, -RZ, RZ, 0, 5.9604644775390625e-08 ;  /* 0x00000001ff047435 */ /* 0x000fe400000001ff */
[----:B------:R-:W-:Y:S01]  /*4f6a0*/  DMUL R14, R14, R76 ;  /* 0x0000004c0e0e7228 */ /* 0x000fe20000000000 */
        /* <DEDUP_REMOVED lines=18> */
[----:B------:R-:W-:Y:S05]  /*4f7d0*/  CALL.REL.NOINC `($__internal_15_$__cuda_sm20_div_rn_f64_full) ;  /* 0x000000bc00147944 */ /* 0x000fea0003c00000 */
.L_x_3588:
[----:B------:R-:W-:Y:S05]  /*4f7e0*/  BSYNC B2 ;  /* 0x0000000000027941 */ /* 0x000fea0003800000 */
.L_x_3587:
[----:B------:R-:W-:Y:S01]  /*4f7f0*/  DFMA R6, R80, 0.5, R6 ;  /* 0x3fe000005006782b */ /* 0x000fe20000000006 */
[----:B------:R-:W-:Y:S10]  /*4f800*/  BRA `(.L_x_3243) ;  /* 0x000000b800447947 */ /* 0x000ff40003800000 */
.L_x_3247:
[----:B------:R-:W-:Y:S01]  /*4f810*/  IMAD.MOV.U32 R4, RZ, RZ, 0x55555555 ;  /* 0x55555555ff047424 */ /* 0x000fe200078e00ff */
[----:B------:R-:W-:Y:S01]  /*4f820*/  MOV R5, 0xbfd55555 ;  /* 0xbfd5555500057802 */ /* 0x000fe20000000f00 */
[----:B------:R-:W-:Y:S01]  /*4f830*/  IMAD.MOV.U32 R6, RZ, RZ, 0x55555555 ;  /* 0x55555555ff067424 */ /* 0x000fe200078e00ff */
[----:B------:R-:W-:Y:S01]  /*4f840*/  MOV R7, 0x3fb55555 ;  /* 0x3fb5555500077802 */ /* 0x000fe20000000f00 */
[----:B------:R-:W-:Y:S01]  /*4f850*/  IMAD.MOV.U32 R8, RZ, RZ, -0x36fe1a8c ;  /* 0xc901e574ff087424 */ /* 0x000fe200078e00ff */
[----:B------:R-:W-:Y:S01]  /*4f860*/  MOV R9, 0xbf8e573a ;  /* 0xbf8e573a00097802 */ /* 0x000fe20000000f00 */
[----:B------:R-:W-:Y:S01]  /*4f870*/  IMAD.MOV.U32 R10, RZ, RZ, -0x425ed098 ;  /* 0xbda12f68ff0a7424 */ /* 0x000fe200078e00ff */
[----:B------:R-:W-:Y:S01]  /*4f880*/  MOV R11, 0x3f52f684 ;  /* 0x3f52f684000b7802 */ /* 0x000fe20000000f00 */
[----:B------:R0:W-:Y:S01]  /*4f890*/  STL.64 [R1+0x13f0], R4 ;  /* 0x0013f00401007387 */ /* 0x0001e20000100a00 */
[----:B------:R-:W-:Y:S01]  /*4f8a0*/  IMAD.MOV.U32 R12, RZ, RZ, -0x5aa938cc ;  /* 0xa556c734ff0c7424 */ /* 0x000fe200078e00ff */
[----:B------:R-:W-:Y:S01]  /*4f8b0*/  MOV R13, 0x3f371de3 ;  /* 0x3f371de3000d7802 */ /* 0x000fe20000000f00 */
[----:B------:R-:W-:Y:S01]  /*4f8c0*/  IMAD.MOV.U32 R14, RZ, RZ, -0x138d8c5 ;  /* 0xfec7273bff0e7424 */ /* 0x000fe200078e00ff */
[----:B------:R1:W-:Y:S01]  /*4f8d0*/  STL.64 [R1+0x13f8], R6 ;  /* 0x0013f80601007387 */ /* 0x0003e20000100a00 */
[----:B------:R-:W-:Y:S01]  /*4f8e0*/  MOV R15, 0xbf276e06 ;  /* 0xbf276e06000f7802 */ /* 0x000fe20000000f00 */
[----:B------:R-:W-:Y:S01]  /*4f8f0*/  IMAD.MOV.U32 R16, RZ, RZ, -0x6d08327d ;  /* 0x92f7cd83ff107424 */ /* 0x000fe200078e00ff */
[----:B------:R-:W-:Y:S01]  /*4f900*/  MOV R17, 0x3f048c58 ;  /* 0x3f048c5800117802 */ /* 0x000fe20000000f00 */
        /* <DEDUP_REMOVED lines=8> */
[----:B-1----:R-:W-:Y:S01]  /*4f990*/  IMAD.MOV.U32 R6, RZ, RZ, 0x1e4b4109 ;  /* 0x1e4b4109ff067424 */ /* 0x002fe200078e00ff */
[----:B------:R-:W-:Y:S01]  /*4f9a0*/  MOV R7, 0x3eabd6d2 ;  /* 0x3eabd6d200077802 */ /* 0x000fe20000000f00 */
[----:B------:R1:W-:Y:S01]  /*4f9b0*/  STL.64 [R1+0x1410], R12 ;  /* 0x0014100c01007387 */ /* 0x0003e20000100a00 */
[----:B------:R-:W3:Y:S01]  /*4f9c0*/  MUFU.RCP64H R25, R3 ;  /* 0x0000000300197308 */ /* 0x000ee20000001800 */
[----:B--2---:R-:W-:Y:S01]  /*4f9d0*/  IMAD.MOV.U32 R8, RZ, RZ, -0x5d2fb9a4 ;  /* 0xa2d0465cff087424 */ /* 0x004fe200078e00ff */
[----:B------:R-:W-:Y:S01]  /*4f9e0*/  MOV R9, 0xbe87b5f9 ;  /* 0xbe87b5f900097802 */ /* 0x000fe20000000f00 */
[----:B------:R2:W-:Y:S01]  /*4f9f0*/  STL.64 [R1+0x1430], R4 ;  /* 0x0014300401007387 */ /* 0x0005e20000100a00 */
[----:B------:R-:W-:Y:S01]  /*4fa00*/  IMAD.MOV.U32 R24, RZ, RZ, 0x1 ;  /* 0x00000001ff187424 */ /* 0x000fe200078e00ff */
[----:B------:R-:W-:Y:S01]  /*4fa10*/  FSETP.GEU.AND P1, PT, |R31|, 6.5827683646048100446e-37, PT ;  /* 0x036000001f00780b */ /* 0x000fe20003f2e200 */
[----:B------:R-:W-:Y:S01]  /*4fa20*/  BSSY B2, `(.L_x_3589) ;  /* 0x0000749000027945 */ /* 0x000fe20003800000 */
        /* <DEDUP_REMOVED lines=9> */
[----:B---3--:R-:W-:Y:S01]  /*4fac0*/  DFMA R26, -R2, R24, 1 ;  /* 0x3ff00000021a742b */ /* 0x008fe20000000118 */
        /* <DEDUP_REMOVED lines=89> */
[----:B------:R-:W-:Y:S01]  /*50060*/  MOV R19, 0x3f65ac05 ;  /* 0x3f65ac0500137802 */ /* 0x000fe20000000f00 */
[----:B---3--:R-:W-:Y:S01]  /*50070*/  IMAD.MOV.U32 R12, RZ, RZ, 0x5890f2c3 ;  /* 0x5890f2c3ff0c7424 */ /* 0x008fe200078e00ff */
[----:B------:R-:W-:Y:S01]  /*50080*/  MOV R13, 0xbeeac2d0 ;  /* 0xbeeac2d0000d7802 */ /* 0x000fe20000000f00 */
[----:B------:R2:W-:Y:S01]  /*50090*/  STL.64 [R1+0x1588], R6 ;  /* 0x0015880601007387 */ /* 0x0005e20000100a00 */
[----:B0-----:R-:W-:Y:S01]  /*500a0*/  IMAD.MOV.U32 R4, RZ, RZ, 0x29663936 ;  /* 0x29663936ff047424 */ /* 0x001fe200078e00ff */
        /* <DEDUP_REMOVED lines=11> */
[----:B-1----:R-:W-:Y:S01]  /*50160*/  IMAD.MOV.U32 R10, RZ, RZ, 0x55e25360 ;  /* 0x55e25360ff0a7424 */ /* 0x002fe200078e00ff */
[----:B------:R-:W-:Y:S02]  /*50170*/  MOV R11, 0x3e3ac0d4 ;  /* 0x3e3ac0d4000b7802 */ /* 0x000fe40000000f00 */
[----:B------:R1:W-:Y:S04]  /*50180*/  STL.64 [R1+0x14c8], R18 ;  /* 0x0014c81201007387 */ /* 0x0003e80000100a00 */
        /* <DEDUP_REMOVED lines=8> */
[----:B------:R-:W-:Y:S01]  /*50210*/  MOV R19, 0x3e49aa7a ;  /* 0x3e49aa7a00137802 */ /* 0x000fe20000000f00 */
[----:B---3--:R-:W-:Y:S01]  /*50220*/  IMAD.MOV.U32 R12, RZ, RZ, 0x29460138 ;  /* 0x29460138ff0c7424 */ /* 0x008fe200078e00ff */
        /* <DEDUP_REMOVED lines=25> */
[----:B------:R-:W-:Y:S01]  /*503c0*/  MOV R19, 0xbd2c068b ;  /* 0xbd2c068b00137802 */ /* 0x000fe20000000f00 */
[----:B---3--:R-:W-:Y:S01]  /*503d0*/  IMAD.MOV.U32 R12, RZ, RZ, 0x2a398b8f ;  /* 0x2a398b8fff0c7424 */ /* 0x008fe200078e00ff */
        /* <DEDUP_REMOVED lines=24> */
[----:B--2---:R-:W-:Y:S01]  /*50560*/  IMAD.MOV.U32 R18, RZ, RZ, -0x51c6eae3 ;  /* 0xae39151dff127424 */ /* 0x004fe200078e00ff */
[----:B------:R-:W-:Y:S01]  /*50570*/  MOV R19, 0x3e626154 ;  /* 0x3e62615400137802 */ /* 0x000fe20000000f00 */
[----:B---3--:R-:W-:Y:S01]  /*50580*/  IMAD.MOV.U32 R12, RZ, RZ, 0x62204ef4 ;  /* 0x62204ef4ff0c7424 */ /* 0x008fe200078e00ff */
[----:B------:R-:W-:Y:S01]  /*50590*/  MOV R13, 0x3ee73df4 ;  /* 0x3ee73df4000d7802 */ /* 0x000fe20000000f00 */
[----:B------:R2:W-:Y:S01]  /*505a0*/  STL.64 [R1+0x1650], R6 ;  /* 0x0016500601007387 */ /* 0x0005e20000100a00 */
[----:B0-----:R-:W-:Y:S01]  /*505b0*/  IMAD.MOV.U32 R4, RZ, RZ, 0x1539310e ;  /* 0x1539310eff047424 */ /* 0x001fe200078e00ff */
        /* <DEDUP_REMOVED lines=22> */
[----:B------:R-:W-:Y:S01]  /*50720*/  MOV R19, 0xbdce9778 ;  /* 0xbdce977800137802 */ /* 0x000fe20000000f00 */
[----:B---3--:R-:W-:Y:S01]  /*50730*/  IMAD.MOV.U32 R12, RZ, RZ, 0x39794ba9 ;  /* 0x39794ba9ff0c7424 */ /* 0x008fe200078e00ff */
[----:B------:R-:W-:Y:S01]  /*50740*/  MOV R13, 0x3e21b66a ;  /* 0x3e21b66a000d7802 */ /* 0x000fe20000000f00 */
[----:B------:R1:W-:Y:S01]  /*50750*/  STL.64 [R1+0x1690], R6 ;  /* 0x0016900601007387 */ /* 0x0003e20000100a00 */
[----:B--2---:R-:W-:Y:S01]  /*50760*/  IMAD.MOV.U32 R4, RZ, RZ, 0x465daec1 ;  /* 0x465daec1ff047424 */ /* 0x004fe200078e00ff */
        /* <DEDUP_REMOVED lines=22> */
[----:B------:R-:W-:Y:S01]  /*508d0*/  MOV R19, 0xbf3ebfb1 ;  /* 0xbf3ebfb100137802 */ /* 0x000fe20000000f00 */
[----:B---3--:R-:W-:Y:S01]  /*508e0*/  IMAD.MOV.U32 R12, RZ, RZ, -0x2c94b624 ;  /* 0xd36b49dcff0c7424 */ /* 0x008fe200078e00ff */
[----:B------:R-:W-:Y:S01]  /*508f0*/  MOV R13, 0xbd3a4d8e ;  /* 0xbd3a4d8e000d7802 */ /* 0x000fe20000000f00 */
        /* <DEDUP_REMOVED lines=78> */
[----:B------:R-:W-:Y:S01]  /*50de0*/  MOV R19, 0x3df13b3c ;  /* 0x3df13b3c00137802 */ /* 0x000fe20000000f00 */
[----:B---3--:R-:W-:Y:S01]  /*50df0*/  IMAD.MOV.U32 R12, RZ, RZ, -0x4602deae ;  /* 0xb9fd2152ff0c7424 */ /* 0x008fe200078e00ff */
        /* <DEDUP_REMOVED lines=25> */
[----:B------:R-:W-:Y:S01]  /*50f90*/  MOV R19, 0x3de9911d ;  /* 0x3de9911d00137802 */ /* 0x000fe20000000f00 */
[----:B---3--:R-:W-:Y:S01]  /*50fa0*/  IMAD.MOV.U32 R12, RZ, RZ, -0x3e4c33ca ;  /* 0xc1b3cc36ff0c7424 */ /* 0x008fe200078e00ff */
        /* <DEDUP_REMOVED lines=26> */
[----:B---3--:R-:W-:Y:S01]  /*51150*/  IMAD.MOV.U32 R12, RZ, RZ, -0xccb373d ;  /* 0xf334c8c3ff0c7424 */ /* 0x008fe200078e00ff */
        /* <DEDUP_REMOVED lines=11> */
[----:B--2---:R-:W-:Y:S01]  /*51210*/  IMAD.MOV.U32 R8, RZ, RZ, 0x2b8692ba ;  /* 0x2b8692baff087424 */ /* 0x004fe200078e00ff */
[----:B------:R-:W-:-:S02]  /*51220*/  MOV R9, 0xbdc8d015 ;  /* 0xbdc8d01500097802 */ /* 0x000fc40000000f00 */
[----:B------:R2:W-:Y:S01]  /*51230*/  STL.64 [R1+0x17d8], R16 ;  /* 0x0017d81001007387 */ /* 0x0005e20000100a00 */
[----:B0-----:R-:W-:Y:S01]  /*51240*/  IMAD.MOV.U32 R10, RZ, RZ, -0x505ccbd0 ;  /* 0xafa33430ff0a7424 */ /* 0x001fe200078e00ff */
[----:B------:R-:W-:Y:S02]  /*51250*/  MOV R11, 0xbc851bfd ;  /* 0xbc851bfd000b7802 */ /* 0x000fe40000000f00 */
[----:B------:R0:W-:Y:S04]  /*51260*/  STL.64 [R1+0x17e8], R18 ;  /* 0x0017e81201007387 */ /* 0x0001e80000100a00 */
        /* <DEDUP_REMOVED lines=66> */
[----:B--2---:R-:W-:Y:S01]  /*51690*/  IMAD.MOV.U32 R4, RZ, RZ, -0x605f8f44 ;  /* 0x9fa070bcff047424 */ /* 0x004fe200078e00ff */
        /* <DEDUP_REMOVED lines=65> */
[----:B-1----:R-:W-:Y:S01]  /*51ab0*/  IMAD.MOV.U32 R10, RZ, RZ, -0x12da6acc ;  /* 0xed259534ff0a7424 */ /* 0x002fe200078e00ff */
        /* <DEDUP_REMOVED lines=64> */
[----:B------:R-:W-:Y:S02]  /*51ec0*/  MOV R19, 0x3f084637 ;  /* 0x3f08463700137802 */ /* 0x000fe40000000f00 */
[----:B------:R2:W-:Y:S01]  /*51ed0*/  STL.64 [R1+0x1a38], R6 ;  /* 0x001a380601007387 */ /* 0x0005e20000100a00 */
[----:B---3--:R-:W-:Y:S01]  /*51ee0*/  IMAD.MOV.U32 R12, RZ, RZ, -0x6d1364fe ;  /* 0x92ec9b02ff0c7424 */ /* 0x008fe200078e00ff */
[----:B------:R-:W-:-:S02]  /*51ef0*/  MOV R13, 0x3e339379 ;  /* 0x3e339379000d7802 */ /* 0x000fc40000000f00 */
[----:B------:R3:W-:Y:S01]  /*51f00*/  STL.64 [R1+0x1a48], R8 ;  /* 0x001a480801007387 */ /* 0x0007e20000100a00 */
[----:B0-----:R-:W-:Y:S01]  /*51f10*/  IMAD.MOV.U32 R4, RZ, RZ, -0x653de63 ;  /* 0xf9ac219dff047424 */ /* 0x001fe200078e00ff */
[----:B------:R-:W-:Y:S02]  /*51f20*/  MOV R5, 0xbee6384a ;  /* 0xbee6384a00057802 */ /* 0x000fe40000000f00 */
[----:B------:R0:W-:Y:S01]  /*51f30*/  STL.64 [R1+0x1a50], R10 ;  /* 0x001a500a01007387 */ /* 0x0001e20000100a00 */
[----:B-1----:R-:W-:Y:S01]  /*51f40*/  IMAD.MOV.U32 R14, RZ, RZ, -0x6acf5853 ;  /* 0x9530a7adff0e7424 */ /* 0x002fe200078e00ff */
[----:B------:R-:W-:Y:S01]  /*51f50*/  MOV R15, 0xbec1adec ;  /* 0xbec1adec000f7802 */ /* 0x000fe20000000f00 */
[----:B--2---:R-:W-:Y:S01]  /*51f60*/  IMAD.MOV.U32 R6, RZ, RZ, 0x198ab550 ;  /* 0x198ab550ff067424 */ /* 0x004fe200078e00ff */
[----:B------:R-:W-:Y:S01]  /*51f70*/  MOV R7, 0x3edc738f ;  /* 0x3edc738f00077802 */ /* 0x000fe20000000f00 */
[----:B------:R1:W-:Y:S01]  /*51f80*/  STL.64 [R1+0x1a68], R12 ;  /* 0x001a680c01007387 */ /* 0x0003e20000100a00 */
[----:B---3--:R-:W-:Y:S01]  /*51f90*/  IMAD.MOV.U32 R8, RZ, RZ, 0x70ac9b03 ;  /* 0x70ac9b03ff087424 */ /* 0x008fe200078e00ff */
        /* <DEDUP_REMOVED lines=73> */
[----:B------:R-:W-:Y:S01]  /*52430*/  MOV R15, 0x3deac793 ;  /* 0x3deac793000f7802 */ /* 0x000fe20000000f00 */
[----:B0-----:R-:W-:Y:S01]  /*52440*/  IMAD.MOV.U32 R20, RZ, RZ, -0xfb74e6c ;  /* 0xf048b194ff147424 */ /* 0x001fe200078e00ff */
[----:B------:R-:W-:Y:S01]  /*52450*/  MOV R21, 0xbddbd671 ;  /* 0xbddbd67100157802 */ /* 0x000fe20000000f00 */
[----:B------:R0:W-:Y:S01]  /*52460*/  STL.64 [R1+0x1b88], R6 ;  /* 0x001b880601007387 */ /* 0x0001e20000100a00 */
[----:B---3--:R-:W-:Y:S01]  /*52470*/  IMAD.MOV.U32 R4, RZ, RZ, 0x44652279 ;  /* 0x44652279ff047424 */ /* 0x008fe200078e00ff */
[----:B------:R-:W-:Y:S02]  /*52480*/  MOV R5, 0xbd0706d6 ;  /* 0xbd0706d600057802 */ /* 0x000fe40000000f00 */
[----:B------:R2:W-:Y:S01]  /*52490*/  STL.64 [R1+0x1b90], R8 ;  /* 0x001b900801007387 */ /* 0x0005e20000100a00 */
[----:B-1----:R-:W-:Y:S01]  /*524a0*/  IMAD.MOV.U32 R12, RZ, RZ, -0x7738c013 ;  /* 0x88c73fedff0c7424 */ /* 0x002fe200078e00ff */
        /* <DEDUP_REMOVED lines=18> */
[----:B-1----:R-:W-:Y:S01]  /*525d0*/  IMAD.MOV.U32 R14, RZ, RZ, -0x373140ea ;  /* 0xc8cebf16ff0e7424 */ /* 0x002fe200078e00ff */
[----:B------:R-:W-:Y:S01]  /*525e0*/  MOV R15, 0x3e886c71 ;  /* 0x3e886c71000f7802 */ /* 0x000fe20000000f00 */
[----:B---3--:R-:W-:Y:S01]  /*525f0*/  IMAD.MOV.U32 R20, RZ, RZ, 0x3aebc9b7 ;  /* 0x3aebc9b7ff147424 */ /* 0x008fe200078e00ff */
[----:B------:R-:W-:Y:S01]  /*52600*/  MOV R21, 0xbf163a80 ;  /* 0xbf163a8000157802 */ /* 0x000fe20000000f00 */
[----:B------:R1:W-:Y:S01]  /*52610*/  STL.64 [R1+0x1bd0], R6 ;  /* 0x001bd00601007387 */ /* 0x0003e20000100a00 */
[----:B0-----:R-:W-:Y:S01]  /*52620*/  IMAD.MOV.U32 R4, RZ, RZ, -0x578d4d7c ;  /* 0xa872b284ff047424 */ /* 0x001fe200078e00ff */
[----:B------:R-:W-:Y:S02]  /*52630*/  MOV R5, 0xbda831b3 ;  /* 0xbda831b300057802 */ /* 0x000fe40000000f00 */
[----:B------:R0:W-:Y:S01]  /*52640*/  STL.64 [R1+0x1bd8], R8 ;  /* 0x001bd80801007387 */ /* 0x0001e20000100a00 */
[----:B--2---:R-:W-:Y:S01]  /*52650*/  IMAD.MOV.U32 R12, RZ, RZ, 0x6f571329 ;  /* 0x6f571329ff0c7424 */ /* 0x004fe200078e00ff */
        /* <DEDUP_REMOVED lines=8> */
[----:B--2---:R-:W-:Y:S01]  /*526e0*/  IMAD.MOV.U32 R10, RZ, RZ, 0x71a80133 ;  /* 0x71a80133ff0a7424 */ /* 0x004fe200078e00ff */
[----:B------:R-:W-:-:S02]  /*526f0*/  MOV R11, 0x3eb64d99 ;  /* 0x3eb64d99000b7802 */ /* 0x000fc40000000f00 */
[----:B------:R2:W-:Y:S04]  /*52700*/  STL.64 [R1+0x1b20], R14 ;  /* 0x001b200e01007387 */ /* 0x0005e80000100a00 */
[----:B------:R3:W-:Y:S01]  /*52710*/  STL.64 [R1+0x1b28], R20 ;  /* 0x001b281401007387 */ /* 0x0007e20000100a00 */
[----:B-1----:R-:W-:Y:S01]  /*52720*/  IMAD.MOV.U32 R16, RZ, RZ, -0x276d1e57 ;  /* 0xd892e1a9ff107424 */ /* 0x002fe200078e00ff */
[----:B------:R-:W-:Y:S02]  /*52730*/  MOV R17, 0x3ed2fe63 ;  /* 0x3ed2fe6300117802 */ /* 0x000fe40000000f00 */
[----:B------:R1:W-:Y:S01]  /*52740*/  STL.64 [R1+0x1bb8], R4 ;  /* 0x001bb80401007387 */ /* 0x0003e20000100a00 */
[----:B0-----:R-:W-:Y:S01]  /*52750*/  IMAD.MOV.U32 R18, RZ, RZ, -0x576e2746 ;  /* 0xa891d8baff127424 */ /* 0x001fe200078e00ff */
[----:B------:R-:W-:-:S02]  /*52760*/  MOV R19, 0xbec7d8d3 ;  /* 0xbec7d8d300137802 */ /* 0x000fc40000000f00 */
[----:B------:R0:W-:Y:S01]  /*52770*/  STL.64 [R1+0x1bf8], R12 ;  /* 0x001bf80c01007387 */ /* 0x0001e20000100a00 */
[----:B--2---:R-:W-:Y:S01]  /*52780*/  IMAD.MOV.U32 R14, RZ, RZ, -0x5b2caf32 ;  /* 0xa4d350ceff0e7424 */ /* 0x004fe200078e00ff */
[----:B------:R-:W-:Y:S01]  /*52790*/  MOV R15, 0x3e77ca3d ;  /* 0x3e77ca3d000f7802 */ /* 0x000fe20000000f00 */
[----:B---3--:R-:W-:Y:S01]  /*527a0*/  IMAD.MOV.U32 R20, RZ, RZ, -0x62cef27b ;  /* 0x9d310d85ff147424 */ /* 0x008fe200078e00ff */
[----:B------:R-:W-:Y:S01]  /*527b0*/  MOV R21, 0xbe5b0abf ;  /* 0xbe5b0abf00157802 */ /* 0x000fe20000000f00 */
[----:B------:R2:W-:Y:S01]  /*527c0*/  STL.64 [R1+0x1c08], R6 ;  /* 0x001c080601007387 */ /* 0x0005e20000100a00 */
[----:B-1----:R-:W-:Y:S01]  /*527d0*/  IMAD.MOV.U32 R4, RZ, RZ, 0x37b4e130 ;  /* 0x37b4e130ff047424 */ /* 0x002fe200078e00ff */
[----:B------:R-:W-:Y:S02]  /*527e0*/  MOV R5, 0x3f07bdf8 ;  /* 0x3f07bdf800057802 */ /* 0x000fe40000000f00 */
[----:B------:R1:W-:Y:S01]  /*527f0*/  STL.64 [R1+0x1c20], R8 ;  /* 0x001c200801007387 */ /* 0x0003e20000100a00 */
[----:B0-----:R-:W-:Y:S01]  /*52800*/  IMAD.MOV.U32 R12, RZ, RZ, 0x52fc4d58 ;  /* 0x52fc4d58ff0c7424 */ /* 0x001fe200078e00ff */
        /* <DEDUP_REMOVED lines=8> */
[----:B0-----:R-:W-:Y:S01]  /*52890*/  IMAD.MOV.U32 R10, RZ, RZ, -0x4408c63a ;  /* 0xbbf739c6ff0a7424 */ /* 0x001fe200078e00ff */
[----:B------:R-:W-:-:S02]  /*528a0*/  MOV R11, 0xbdf22546 ;  /* 0xbdf22546000b7802 */ /* 0x000fc40000000f00 */
[----:B------:R0:W-:Y:S04]  /*528b0*/  STL.64 [R1+0x1b70], R14 ;  /* 0x001b700e01007387 */ /* 0x0001e80000100a00 */
[----:B------:R3:W-:Y:S01]  /*528c0*/  STL.64 [R1+0x1b78], R20 ;  /* 0x001b781401007387 */ /* 0x0007e20000100a00 */
[----:B--2---:R-:W-:Y:S01]  /*528d0*/  IMAD.MOV.U32 R16, RZ, RZ, -0x6523334a ;  /* 0x9adcccb6ff107424 */ /* 0x004fe200078e00ff */
[----:B------:R-:W-:Y:S02]  /*528e0*/  MOV R17, 0x3e03b654 ;  /* 0x3e03b65400117802 */ /* 0x000fe40000000f00 */
[----:B------:R2:W-:Y:S01]  /*528f0*/  STL.64 [R1+0x1c00], R4 ;  /* 0x001c000401007387 */ /* 0x0005e20000100a00 */
[----:B-1----:R-:W-:Y:S01]  /*52900*/  IMAD.MOV.U32 R18, RZ, RZ, -0x5f439432 ;  /* 0xa0bc6bceff127424 */ /* 0x002fe200078e00ff */
[----:B------:R-:W-:-:S02]  /*52910*/  MOV R19, 0xbc0bdbb7 ;  /* 0xbc0bdbb700137802 */ /* 0x000fc40000000f00 */
[----:B------:R1:W-:Y:S01]  /*52920*/  STL.64 [R1+0x1c30], R12 ;  /* 0x001c300c01007387 */ /* 0x0003e20000100a00 */
[----:B0-----:R-:W-:Y:S01]  /*52930*/  IMAD.MOV.U32 R14, RZ, RZ, 0x684527bf ;  /* 0x684527bfff0e7424 */ /* 0x001fe200078e00ff */
[----:B------:R-:W-:Y:S01]  /*52940*/  MOV R15, 0x3f55d4ae ;  /* 0x3f55d4ae000f7802 */ /* 0x000fe20000000f00 */
[----:B---3--:R-:W-:Y:S01]  /*52950*/  IMAD.MOV.U32 R20, RZ, RZ, -0x508a9322 ;  /* 0xaf756cdeff147424 */ /* 0x008fe200078e00ff */
[----:B------:R-:W-:Y:S01]  /*52960*/  MOV R21, 0xbf5f5dbc ;  /* 0xbf5f5dbc00157802 */ /* 0x000fe20000000f00 */
        /* <DEDUP_REMOVED lines=23> */
[----:B-1----:R-:W-:Y:S01]  /*52ae0*/  IMAD.MOV.U32 R14, RZ, RZ, -0x9f8794f ;  /* 0xf60786b1ff0e7424 */ /* 0x002fe200078e00ff */
[----:B------:R-:W-:Y:S01]  /*52af0*/  MOV R15, 0x3ee5ea3a ;  /* 0x3ee5ea3a000f7802 */ /* 0x000fe20000000f00 */
[----:B---3--:R-:W-:Y:S01]  /*52b00*/  IMAD.MOV.U32 R20, RZ, RZ, -0x10765ed6 ;  /* 0xef89a12aff147424 */ /* 0x008fe200078e00ff */
[----:B------:R-:W-:Y:S01]  /*52b10*/  MOV R21, 0x3dcaa0a6 ;  /* 0x3dcaa0a600157802 */ /* 0x000fe20000000f00 */
[----:B------:R1:W-:Y:S01]  /*52b20*/  STL.64 [R1+0x1c98], R6 ;  /* 0x001c980601007387 */ /* 0x0003e20000100a00 */
[----:B0-----:R-:W-:Y:S01]  /*52b30*/  IMAD.MOV.U32 R4, RZ, RZ, 0x207b9023 ;  /* 0x207b9023ff047424 */ /* 0x001fe200078e00ff */
        /* <DEDUP_REMOVED lines=11> */
[----:B--2---:R-:W-:Y:S01]  /*52bf0*/  IMAD.MOV.U32 R10, RZ, RZ, -0x8d81d02 ;  /* 0xf727e2feff0a7424 */ /* 0x004fe200078e00ff */
        /* <DEDUP_REMOVED lines=23> */
[----:B-1----:R-:W-:Y:S01]  /*52d70*/  IMAD.MOV.U32 R8, RZ, RZ, 0x6207f6ce ;  /* 0x6207f6ceff087424 */ /* 0x002fe200078e00ff */
        /* <DEDUP_REMOVED lines=9> */
[----:B-1----:R-:W-:Y:S01]  /*52e10*/  IMAD.MOV.U32 R18, RZ, RZ, 0x1144693f ;  /* 0x1144693fff127424 */ /* 0x002fe200078e00ff */
[----:B------:R-:W-:-:S02]  /*52e20*/  MOV R19, 0x3f254d24 ;  /* 0x3f254d2400137802 */ /* 0x000fc40000000f00 */
[----:B------:R1:W-:Y:S01]  /*52e30*/  STL.64 [R1+0x1cf8], R12 ;  /* 0x001cf80c01007387 */ /* 0x0003e20000100a00 */
[----:B0-----:R-:W-:Y:S01]  /*52e40*/  IMAD.MOV.U32 R14, RZ, RZ, 0x5a61360f ;  /* 0x5a61360fff0e7424 */ /* 0x001fe200078e00ff */
[----:B------:R-:W-:Y:S01]  /*52e50*/  MOV R15, 0xbe9ac8f3 ;  /* 0xbe9ac8f3000f7802 */ /* 0x000fe20000000f00 */
[----:B---3--:R-:W-:Y:S01]  /*52e60*/  IMAD.MOV.U32 R20, RZ, RZ, 0x7a227118 ;  /* 0x7a227118ff147424 */ /* 0x008fe200078e00ff */
[----:B------:R-:W-:Y:S01]  /*52e70*/  MOV R21, 0x3f37bf3a ;  /* 0x3f37bf3a00157802 */ /* 0x000fe20000000f00 */
        /* <DEDUP_REMOVED lines=71> */
[----:B--2---:R-:W-:Y:S01]  /*532f0*/  IMAD.MOV.U32 R16, RZ, RZ, 0x58c76530 ;  /* 0x58c76530ff107424 */ /* 0x004fe200078e00ff */
        /* <DEDUP_REMOVED lines=16> */
[----:B0-----:R-:W-:Y:S01]  /*53400*/  IMAD.MOV.U32 R6, RZ, RZ, -0x670eaac6 ;  /* 0x98f1553aff067424 */ /* 0x001fe200078e00ff */
[----:B------:R-:W-:Y:S02]  /*53410*/  MOV R7, 0x3f820109 ;  /* 0x3f82010900077802 */ /* 0x000fe40000000f00 */
[----:B------:R0:W-:Y:S01]  /*53420*/  STL.64 [R1+0x1d78], R16 ;  /* 0x001d781001007387 */ /* 0x0001e20000100a00 */
[----:B--2---:R-:W-:Y:S01]  /*53430*/  IMAD.MOV.U32 R8, RZ, RZ, -0x16b644bd ;  /* 0xe949bb43ff087424 */ /* 0x004fe200078e00ff */
        /* <DEDUP_REMOVED lines=13> */
[----:B------:R-:W-:Y:S01]  /*53510*/  MOV R15, 0x3e555806 ;  /* 0x3e555806000f7802 */ /* 0x000fe20000000f00 */
[----:B---3--:R-:W-:Y:S01]  /*53520*/  IMAD.MOV.U32 R20, RZ, RZ, -0x253e430f ;  /* 0xdac1bcf1ff147424 */ /* 0x008fe200078e00ff */
[----:B------:R-:W-:Y:S01]  /*53530*/  MOV R21, 0xbe487f75 ;  /* 0xbe487f7500157802 */ /* 0x000fe20000000f00 */
        /* <DEDUP_REMOVED lines=52> */
[----:B---3--:R-:W-:Y:S01]  /*53880*/  IMAD.MOV.U32 R20, RZ, RZ, -0x7498b2aa ;  /* 0x8b674d56ff147424 */ /* 0x008fe200078e00ff */
[----:B------:R-:W-:Y:S01]  /*53890*/  MOV R21, 0xbec18b09 ;  /* 0xbec18b0900157802 */ /* 0x000fe20000000f00 */
[----:B------:R0:W-:Y:S01]  /*538a0*/  STL.64 [R1+0x1ea8], R6 ;  /* 0x001ea80601007387 */ /* 0x0001e20000100a00 */
[----:B--2---:R-:W-:Y:S01]  /*538b0*/  IMAD.MOV.U32 R4, RZ, RZ, 0x376be54f ;  /* 0x376be54fff047424 */ /* 0x004fe200078e00ff */
        /* <DEDUP_REMOVED lines=62> */
[----:B-1----:R-:W-:Y:S01]  /*53ca0*/  IMAD.MOV.U32 R8, RZ, RZ, -0x7c02650f ;  /* 0x83fd9af1ff087424 */ /* 0x002fe200078e00ff */
[----:B------:R-:W-:Y:S02]  /*53cb0*/  MOV R9, 0x3d152ba3 ;  /* 0x3d152ba300097802 */ /* 0x000fe40000000f00 */
[----:B------:R1:W-:Y:S01]  /*53cc0*/  STL.64 [R1+0x1f10], R18 ;  /* 0x001f101201007387 */ /* 0x0003e20000100a00 */
[----:B0-----:R-:W-:Y:S01]  /*53cd0*/  IMAD.MOV.U32 R10, RZ, RZ, 0x1300d859 ;  /* 0x1300d859ff0a7424 */ /* 0x001fe200078e00ff */
        /* <DEDUP_REMOVED lines=39> */
[----:B---3--:R-:W-:Y:S01]  /*53f50*/  IMAD.MOV.U32 R14, RZ, RZ, 0x1b78f2fd ;  /* 0x1b78f2fdff0e7424 */ /* 0x008fe200078e00ff */
[----:B------:R-:W-:Y:S01]  /*53f60*/  MOV R15, 0xbed7ff32 ;  /* 0xbed7ff32000f7802 */ /* 0x000fe20000000f00 */
[----:B0-----:R-:W-:Y:S01]  /*53f70*/  IMAD.MOV.U32 R20, RZ, RZ, 0x3853b987 ;  /* 0x3853b987ff147424 */ /* 0x001fe200078e00ff */
[----:B------:R-:W-:Y:S01]  /*53f80*/  MOV R21, 0x3f8ee504 ;  /* 0x3f8ee50400157802 */ /* 0x000fe20000000f00 */
[----:B------:R0:W-:Y:S01]  /*53f90*/  STL.64 [R1+0x1fc0], R8 ;  /* 0x001fc00801007387 */ /* 0x0001e20000100a00 */
[----:B--2---:R-:W-:Y:S01]  /*53fa0*/  IMAD.MOV.U32 R12, RZ, RZ, -0x38c59a22 ;  /* 0xc73a65deff0c7424 */ /* 0x004fe200078e00ff */
[----:B------:R-:W-:-:S02]  /*53fb0*/  MOV R13, 0xbf8b28c0 ;  /* 0xbf8b28c0000d7802 */ /* 0x000fc40000000f00 */
[----:B------:R2:W-:Y:S01]  /*53fc0*/  STL.64 [R1+0x1fc8], R10 ;  /* 0x001fc80a01007387 */ /* 0x0005e20000100a00 */
[----:B-1----:R-:W-:Y:S01]  /*53fd0*/  IMAD.MOV.U32 R6, RZ, RZ, 0x10abeebc ;  /* 0x10abeebcff067424 */ /* 0x002fe200078e00ff */
[----:B------:R-:W-:Y:S02]  /*53fe0*/  MOV R7, 0x3e603f57 ;  /* 0x3e603f5700077802 */ /* 0x000fe40000000f00 */
        /* <DEDUP_REMOVED lines=9> */
[----:B------:R1:W-:Y:S04]  /*54080*/  STL.64 [R1+0x1fd0], R14 ;  /* 0x001fd00e01007387 */ /* 0x0003e80000100a00 */
[----:B------:R3:W-:Y:S01]  /*54090*/  STL.64 [R1+0x1fd8], R20 ;  /* 0x001fd81401007387 */ /* 0x0007e20000100a00 */
[----:B0-----:R-:W-:Y:S01]  /*540a0*/  IMAD.MOV.U32 R16, RZ, RZ, -0x53a2d366 ;  /* 0xac5d2c9aff107424 */ /* 0x001fe200078e00ff */
[----:B------:R-:W-:-:S02]  /*540b0*/  MOV R17, 0xbf5c3a98 ;  /* 0xbf5c3a9800117802 */ /* 0x000fc40000000f00 */
[----:B------:R0:W-:Y:S01]  /*540c0*/  STL.64 [R1+0x1fe0], R12 ;  /* 0x001fe00c01007387 */ /* 0x0001e20000100a00 */
[----:B--2---:R-:W-:Y:S01]  /*540d0*/  IMAD.MOV.U32 R18, RZ, RZ, -0x73ca209b ;  /* 0x8c35df65ff127424 */ /* 0x004fe200078e00ff */
[----:B------:R-:W-:Y:S02]  /*540e0*/  MOV R19, 0x3f551ff4 ;  /* 0x3f551ff400137802 */ /* 0x000fe40000000f00 */
[----:B------:R2:W-:Y:S01]  /*540f0*/  STL.64 [R1+0x1ff0], R6 ;  /* 0x001ff00601007387 */ /* 0x0005e20000100a00 */
[----:B-1----:R-:W-:Y:S01]  /*54100*/  IMAD.MOV.U32 R14, RZ, RZ, -0x5f31c8f2 ;  /* 0xa0ce370eff0e7424 */ /* 0x002fe200078e00ff */
[----:B------:R-:W-:Y:S01]  /*54110*/  MOV R15, 0xbf1448c9 ;  /* 0xbf1448c9000f7802 */ /* 0x000fe20000000f00 */
[----:B---3--:R-:W-:Y:S01]  /*54120*/  IMAD.MOV.U32 R20, RZ, RZ, 0xeccfadb ;  /* 0x0eccfadbff147424 */ /* 0x008fe200078e00ff */
        /* <DEDUP_REMOVED lines=11> */
[----:B0-----:R-:W-:Y:S01]  /*541e0*/  MOV R10, 0x1c8dde07 ;  /* 0x1c8dde07000a7802 */ /* 0x001fe20000000f00 */
[----:B------:R-:W-:-:S02]  /*541f0*/  IMAD.MOV.U32 R11, RZ, RZ, 0x3e89b42c ;  /* 0x3e89b42cff0b7424 */ /* 0x000fc400078e00ff */
[----:B------:R0:W-:Y:S01]  /*54200*/  STL.64 [R1+0x2000], R18 ;  /* 0x0020001201007387 */ /* 0x0001e20000100a00 */
[----:B--2---:R-:W-:Y:S01]  /*54210*/  IMAD.MOV.U32 R4, RZ, RZ, 0x5a7d9ac5 ;  /* 0x5a7d9ac5ff047424 */ /* 0x004fe200078e00ff */
[----:B------:R-:W-:Y:S02]  /*54220*/  MOV R5, 0x3d72f0a6 ;  /* 0x3d72f0a600057802 */ /* 0x000fe40000000f00 */
[----:B------:R2:W-:Y:S04]  /*54230*/  STL.64 [R1+0x2018], R12 ;  /* 0x0020180c01007387 */ /* 0x0005e80000100a00 */
[----:B------:R3:W-:Y:S01]  /*54240*/  STL.64 [R1+0x2020], R14 ;  /* 0x0020200e01007387 */ /* 0x0007e20000100a00 */
[----:B-1----:R-:W-:Y:S01]  /*54250*/  IMAD.MOV.U32 R16, RZ, RZ, -0x25bcd4ef ;  /* 0xda432b11ff107424 */ /* 0x002fe200078e00ff */
[----:B------:R-:W-:-:S02]  /*54260*/  MOV R17, 0xbeb16ab6 ;  /* 0xbeb16ab600117802 */ /* 0x000fc40000000f00 */
[----:B------:R1:W-:Y:S01]  /*54270*/  STL.64 [R1+0x2028], R20 ;  /* 0x0020281401007387 */ /* 0x0003e20000100a00 */
[----:B0-----:R-:W-:Y:S01]  /*54280*/  IMAD.MOV.U32 R18, RZ, RZ, 0x36ee783 ;  /* 0x036ee783ff127424 */ /* 0x001fe200078e00ff */
[----:B------:R-:W-:Y:S02]  /*54290*/  MOV R19, 0xbcf942a2 ;  /* 0xbcf942a200137802 */ /* 0x000fe40000000f00 */
[----:B------:R0:W-:Y:S01]  /*542a0*/  STL.64 [R1+0x2038], R6 ;  /* 0x0020380601007387 */ /* 0x0001e20000100a00 */
[----:B--2---:R-:W-:Y:S01]  /*542b0*/  MOV R12, 0x27a1383d ;  /* 0x27a1383d000c7802 */ /* 0x004fe20000000f00 */
[----:B------:R-:W-:Y:S01]  /*542c0*/  IMAD.MOV.U32 R13, RZ, RZ, -0x4181595c ;  /* 0xbe7ea6a4ff0d7424 */ /* 0x000fe200078e00ff */
[----:B---3--:R-:W-:Y:S01]  /*542d0*/  MOV R14, 0xd1a9ac83 ;  /* 0xd1a9ac83000e7802 */ /* 0x008fe20000000f00 */
[----:B------:R-:W-:Y:S01]  /*542e0*/  IMAD.MOV.U32 R15, RZ, RZ, 0x3e62116d ;  /* 0x3e62116dff0f7424 */ /* 0x000fe200078e00ff */
[----:B------:R2:W-:Y:S01]  /*542f0*/  STL.64 [R1+0x2040], R8 ;  /* 0x0020400801007387 */ /* 0x0005e20000100a00 */
[----:B-1----:R-:W-:Y:S01]  /*54300*/  MOV R20, 0x5f50d178 ;  /* 0x5f50d17800147802 */ /* 0x002fe20000000f00 */
[----:B------:R-:W-:-:S02]  /*54310*/  IMAD.MOV.U32 R21, RZ, RZ, -0x4046a498 ;  /* 0xbfb95b68ff157424 */ /* 0x000fc400078e00ff */
[----:B------:R1:W-:Y:S01]  /*54320*/  STL.64 [R1+0x2058], R10 ;  /* 0x0020580a01007387 */ /* 0x0003e20000100a00 */
[----:B0-----:R-:W-:Y:S01]  /*54330*/  MOV R6, 0xa98c8bc4 ;  /* 0xa98c8bc400067802 */ /* 0x001fe20000000f00 */
[----:B------:R-:W-:Y:S02]  /*54340*/  IMAD.MOV.U32 R7, RZ, RZ, 0x3fc6fb2b ;  /* 0x3fc6fb2bff077424 */ /* 0x000fe400078e00ff */
[----:B------:R0:W-:Y:S01]  /*54350*/  STL.64 [R1+0x2030], R4 ;  /* 0x0020300401007387 */ /* 0x0001e20000100a00 */
[----:B--2---:R-:W-:Y:S01]  /*54360*/  MOV R8, 0x29064247 ;  /* 0x2906424700087802 */ /* 0x004fe20000000f00 */
[----:B------:R-:W-:Y:S02]  /*54370*/  IMAD.MOV.U32 R9, RZ, RZ, -0x403f5f91 ;  /* 0xbfc0a06fff097424 */ /* 0x000fe400078e00ff */
[----:B------:R2:W-:Y:S01]  /*54380*/  STL.64 [R1+0x2048], R16 ;  /* 0x0020481001007387 */ /* 0x0005e20000100a00 */
[----:B-1----:R-:W-:Y:S01]  /*54390*/  MOV R10, 0x7a744982 ;  /* 0x7a744982000a7802 */ /* 0x002fe20000000f00 */
[----:B------:R-:W-:-:S02]  /*543a0*/  IMAD.MOV.U32 R11, RZ, RZ, 0x3fb72bb4 ;  /* 0x3fb72bb4ff0b7424 */ /* 0x000fc400078e00ff */
[----:B------:R1:W-:Y:S01]  /*543b0*/  STL.64 [R1+0x2050], R18 ;  /* 0x0020501201007387 */ /* 0x0003e20000100a00 */
[----:B0-----:R-:W-:-:S03]  /*543c0*/  DFMA R4, R26, R26, R26 ;  /* 0x0000001a1a04722b */ /* 0x001fc6000000001a */
[----:B------:R0:W-:Y:S04]  /*543d0*/  STL.64 [R1+0x2060], R12 ;  /* 0x0020600c01007387 */ /* 0x0001e80000100a00 */
[----:B------:R3:W-:Y:S01]  /*543e0*/  STL.64 [R1+0x2068], R14 ;  /* 0x0020680e01007387 */ /* 0x0007e20000100a00 */
[----:B--2---:R-:W-:Y:S01]  /*543f0*/  MOV R16, 0xd4f69d94 ;  /* 0xd4f69d9400107802 */ /* 0x004fe20000000f00 */
[----:B------:R-:W-:Y:S01]  /*54400*/  DFMA R4, R24, R4, R24 ;  /* 0x000000041804722b */ /* 0x000fe20000000018 */
[----:B------:R-:W-:Y:S01]  /*54410*/  IMAD.MOV.U32 R17, RZ, RZ, -0x40ff7efb ;  /* 0xbf008105ff117424 */ /* 0x000fe200078e00ff */
[----:B------:R2:W-:Y:S01]  /*54420*/  STL.64 [R1+0x2070], R20 ;  /* 0x0020701401007387 */ /* 0x0005e20000100a00 */
[----:B------:R-:W-:Y:S01]  /*54430*/  MOV R24, 0xb2241202 ;  /* 0xb224120200187802 */ /* 0x000fe20000000f00 */
[----:B------:R-:W-:Y:S01]  /*54440*/  IMAD.MOV.U32 R25, RZ, RZ, -0x41db6b2d ;  /* 0xbe2494d3ff197424 */ /* 0x000fe200078e00ff */
[----:B-1----:R-:W-:Y:S01]  /*54450*/  MOV R18, 0x3cf8dfb4 ;  /* 0x3cf8dfb400127802 */ /* 0x002fe20000000f00 */
[----:B------:R1:W-:Y:S01]  /*54460*/  STL.64 [R1+0x2078], R6 ;  /* 0x0020780601007387 */ /* 0x0003e20000100a00 */
[----:B0-----:R-:W-:Y:S01]  /*54470*/  MOV R12, 0x38631744 ;  /* 0x38631744000c7802 */ /* 0x001fe20000000f00 */
[----:B------:R-:W-:Y:S01]  /*54480*/  IMAD.MOV.U32 R13, RZ, RZ, 0x3fa6bd2f ;  /* 0x3fa6bd2fff0d7424 */ /* 0x000fe200078e00ff */
[----:B------:R-:W-:Y:S01]  /*54490*/  DFMA R26, -R2, R4, 1 ;  /* 0x3ff00000021a742b */ /* 0x000fe20000000104 */
[----:B------:R0:W-:Y:S01]  /*544a0*/  STL.64 [R1+0x2080], R8 ;  /* 0x0020800801007387 */ /* 0x0001e20000100a00 */
[----:B---3--:R-:W-:Y:S01]  /*544b0*/  MOV R14, 0xbbd016c8 ;  /* 0xbbd016c8000e7802 */ /* 0x008fe20000000f00 */
[----:B------:R-:W-:-:S02]  /*544c0*/  IMAD.MOV.U32 R15, RZ, RZ, 0x3e92a46f ;  /* 0x3e92a46fff0f7424 */ /* 0x000fc400078e00ff */
[----:B------:R3:W-:Y:S01]  /*544d0*/  STL.64 [R1+0x2090], R10 ;  /* 0x0020900a01007387 */ /* 0x0007e20000100a00 */
[----:B------:R-:W-:Y:S01]  /*544e0*/  IMAD.MOV.U32 R19, RZ, RZ, -0x40483c5f ;  /* 0xbfb7c3a1ff137424 */ /* 0x000fe200078e00ff */
[----:B--2---:R-:W-:Y:S01]  /*544f0*/  MOV R20, 0x69432cef ;  /* 0x69432cef00147802 */ /* 0x004fe20000000f00 */
[----:B------:R-:W-:Y:S01]  /*54500*/  IMAD.MOV.U32 R21, RZ, RZ, -0x4088f985 ;  /* 0xbf77067bff157424 */ /* 0x000fe200078e00ff */
[----:B-1----:R-:W-:Y:S01]  /*54510*/  MOV R6, 0x1cad78b9 ;  /* 0x1cad78b900067802 */ /* 0x002fe20000000f00 */
[----:B------:R-:W-:Y:S01]  /*54520*/  IMAD.MOV.U32 R7, RZ, RZ, -0x406e5b61 ;  /* 0xbf91a49fff077424 */ /* 0x000fe200078e00ff */
[----:B------:R1:W-:Y:S01]  /*54530*/  STL.64 [R1+0x20a0], R12 ;  /* 0x0020a00c01007387 */ /* 0x0003e20000100a00 */
[----:B------:R-:W-:Y:S01]  /*54540*/  DFMA R26, R4, R26, R4 ;  /* 0x0000001a041a722b */ /* 0x000fe20000000004 */
[----:B0-----:R-:W-:Y:S01]  /*54550*/  MOV R8, 0xfa0aa57b ;  /* 0xfa0aa57b00087802 */ /* 0x001fe20000000f00 */
[----:B------:R-:W-:Y:S01]  /*54560*/  IMAD.MOV.U32 R9, RZ, RZ, 0x3f8d0bef ;  /* 0x3f8d0befff097424 */ /* 0x000fe200078e00ff */
[----:B------:R0:W-:Y:S01]  /*54570*/  STL.64 [R1+0x20b0], R6 ;  /* 0x0020b00601007387 */ /* 0x0001e20000100a00 */
[----:B------:R-:W-:Y:S01]  /*54580*/  MOV R4, 0xc17e78cb ;  /* 0xc17e78cb00047802 */ /* 0x000fe20000000f00 */
[----:B---3--:R-:W-:Y:S01]  /*54590*/  IMAD.MOV.U32 R11, RZ, RZ, -0x40acfbc3 ;  /* 0xbf53043dff0b7424 */ /* 0x008fe200078e00ff */
[----:B------:R-:W-:Y:S01]  /*545a0*/  MOV R10, 0x3c40f6a ;  /* 0x03c40f6a000a7802 */ /* 0x000fe20000000f00 */
[----:B------:R2:W-:Y:S01]  /*545b0*/  STL.64 [R1+0x20b8], R8 ;  /* 0x0020b80801007387 */ /* 0x0005e20000100a00 */
[----:B------:R-:W-:Y:S01]  /*545c0*/  IMAD.MOV.U32 R5, RZ, RZ, 0x40957e75 ;  /* 0x40957e75ff057424 */ /* 0x000fe200078e00ff */
[----:B-1----:R-:W-:Y:S01]  /*545d0*/  MOV R12, 0xc4df7f1 ;  /* 0x0c4df7f1000c7802 */ /* 0x002fe20000000f00 */
[----:B------:R-:W-:Y:S01]  /*545e0*/  IMAD.MOV.U32 R13, RZ, RZ, 0x3f3adee2 ;  /* 0x3f3adee2ff0d7424 */ /* 0x000fe200078e00ff */
[----:B------:R1:W-:Y:S01]  /*545f0*/  STL.64 [R1+0x20a8], R14 ;  /* 0x0020a80e01007387 */ /* 0x0003e20000100a00 */
[----:B0-----:R-:W-:Y:S01]  /*54600*/  MOV R6, 0x7c4544c3 ;  /* 0x7c4544c300067802 */ /* 0x001fe20000000f00 */
[----:B------:R-:W-:-:S02]  /*54610*/  IMAD.MOV.U32 R7, RZ, RZ, 0x3f10af03 ;  /* 0x3f10af03ff077424 */ /* 0x000fc400078e00ff */
[----:B------:R0:W-:Y:S01]  /*54620*/  STL.64 [R1+0x20d8], R10 ;  /* 0x0020d80a01007387 */ /* 0x0001e20000100a00 */
[----:B--2---:R-:W-:Y:S01]  /*54630*/  MOV R8, 0x909bc462 ;  /* 0x909bc46200087802 */ /* 0x004fe20000000f00 */
[----:B------:R-:W-:Y:S02]  /*54640*/  IMAD.MOV.U32 R9, RZ, RZ, -0x410a3a9c ;  /* 0xbef5c564ff097424 */ /* 0x000fe400078e00ff */
[----:B------:R2:W-:Y:S01]  /*54650*/  STL.64 [R1+0x20e0], R12 ;  /* 0x0020e00c01007387 */ /* 0x0005e20000100a00 */
[----:B-1----:R-:W-:Y:S01]  /*54660*/  MOV R14, 0x6a382e07 ;  /* 0x6a382e07000e7802 */ /* 0x002fe20000000f00 */
[----:B------:R-:W-:Y:S02]  /*54670*/  IMAD.MOV.U32 R15, RZ, RZ, 0x3db43183 ;  /* 0x3db43183ff0f7424 */ /* 0x000fe400078e00ff */
[----:B------:R1:W-:Y:S01]  /*54680*/  STL.64 [R1+0x20f8], R6 ;  /* 0x0020f80601007387 */ /* 0x0003e20000100a00 */
[----:B0-----:R-:W-:Y:S01]  /*54690*/  MOV R10, 0xba744e1c ;  /* 0xba744e1c000a7802 */ /* 0x001fe20000000f00 */
        /* <DEDUP_REMOVED lines=18> */
[----:B------:R-:W-:-:S02]  /*547c0*/  IMAD.MOV.U32 R25, RZ, RZ, -0x4139f83b ;  /* 0xbec607c5ff197424 */ /* 0x000fc400078e00ff */
        /* <DEDUP_REMOVED lines=93> */
[----:B------:R2:W-:Y:S04]  /*54da0*/  STL.64 [R1+0x2160], R20 ;  /* 0x0021601401007387 */ /* 0x0005e80000100a00 */
[----:B------:R3:W-:Y:S01]  /*54db0*/  STL.64 [R1+0x2238], R12 ;  /* 0x0022380c01007387 */ /* 0x0007e20000100a00 */
[----:B-1----:R-:W-:Y:S01]  /*54dc0*/  MOV R24, 0x5f42d73e ;  /* 0x5f42d73e00187802 */ /* 0x002fe20000000f00 */
[----:B------:R-:W-:-:S02]  /*54dd0*/  IMAD.MOV.U32 R25, RZ, RZ, 0x3e4ddf27 ;  /* 0x3e4ddf27ff197424 */ /* 0x000fc400078e00ff */
[----:B------:R1:W-:Y:S01]  /*54de0*/  STL.64 [R1+0x2240], R6 ;  /* 0x0022400601007387 */ /* 0x0003e20000100a00 */
[----:B0-----:R-:W-:Y:S01]  /*54df0*/  MOV R18, 0x4f7ffc6f ;  /* 0x4f7ffc6f00127802 */ /* 0x001fe20000000f00 */
[----:B------:R-:W-:Y:S01]  /*54e00*/  IMAD.MOV.U32 R19, RZ, RZ, -0x4071191d ;  /* 0xbf8ee6e3ff137424 */ /* 0x000fe200078e00ff */
[----:B--2---:R-:W-:Y:S01]  /*54e10*/  MOV R20, 0xb54bf1cd ;  /* 0xb54bf1cd00147802 */ /* 0x004fe20000000f00 */
[----:B------:R-:W-:Y:S01]  /*54e20*/  IMAD.MOV.U32 R21, RZ, RZ, 0x3f51b9f3 ;  /* 0x3f51b9f3ff157424 */ /* 0x000fe200078e00ff */
[----:B------:R0:W-:Y:S01]  /*54e30*/  STL.64 [R1+0x2248], R8 ;  /* 0x0022480801007387 */ /* 0x0001e20000100a00 */
[----:B---3--:R-:W-:Y:S01]  /*54e40*/  MOV R12, 0x163a4d10 ;  /* 0x163a4d10000c7802 */ /* 0x008fe20000000f00 */
[----:B------:R-:W-:Y:S02]  /*54e50*/  IMAD.MOV.U32 R13, RZ, RZ, -0x408781ef ;  /* 0xbf787e11ff0d7424 */ /* 0x000fe400078e00ff */
[----:B------:R2:W-:Y:S01]  /*54e60*/  STL.64 [R1+0x2198], R16 ;  /* 0x0021981001007387 */ /* 0x0005e20000100a00 */
[----:B-1----:R-:W-:Y:S01]  /*54e70*/  MOV R6, 0xca39706b ;  /* 0xca39706b00067802 */ /* 0x002fe20000000f00 */
[----:B------:R-:W-:-:S02]  /*54e80*/  IMAD.MOV.U32 R7, RZ, RZ, -0x40aed4f2 ;  /* 0xbf512b0eff077424 */ /* 0x000fc400078e00ff */
[----:B------:R1:W-:Y:S04]  /*54e90*/  STL.64 [R1+0x2260], R14 ;  /* 0x0022600e01007387 */ /* 0x0003e80000100a00 */
[----:B------:R3:W-:Y:S01]  /*54ea0*/  STL.64 [R1+0x2268], R10 ;  /* 0x0022680a01007387 */ /* 0x0007e20000100a00 */
[----:B0-----:R-:W-:Y:S01]  /*54eb0*/  MOV R8, 0x8ed1da06 ;  /* 0x8ed1da0600087802 */ /* 0x001fe20000000f00 */
[----:B------:R-:W-:Y:S01]  /*54ec0*/  IMAD.MOV.U32 R9, RZ, RZ, 0x3f374a77 ;  /* 0x3f374a77ff097424 */ /* 0x000fe200078e00ff */
[----:B--2---:R-:W-:Y:S01]  /*54ed0*/  MOV R16, 0x3f1f53aa ;  /* 0x3f1f53aa00107802 */ /* 0x004fe20000000f00 */
[----:B------:R-:W-:Y:S01]  /*54ee0*/  IMAD.MOV.U32 R17, RZ, RZ, 0x3ef2a1f9 ;  /* 0x3ef2a1f9ff117424 */ /* 0x000fe200078e00ff */
[----:B------:R0:W-:Y:S01]  /*54ef0*/  STL.64 [R1+0x2258], R24 ;  /* 0x0022581801007387 */ /* 0x0001e20000100a00 */
[----:B-1----:R-:W-:Y:S01]  /*54f00*/  MOV R14, 0x664ed58b ;  /* 0x664ed58b000e7802 */ /* 0x002fe20000000f00 */
[----:B------:R-:W-:-:S02]  /*54f10*/  IMAD.MOV.U32 R15, RZ, RZ, 0x3d6cbf45 ;  /* 0x3d6cbf45ff0f7424 */ /* 0x000fc400078e00ff */
[----:B------:R1:W-:Y:S01]  /*54f20*/  STL.64 [R1+0x2190], R18 ;  /* 0x0021901201007387 */ /* 0x0003e20000100a00 */
[----:B---3--:R-:W-:Y:S01]  /*54f30*/  MOV R10, 0x92a04737 ;  /* 0x92a04737000a7802 */ /* 0x008fe20000000f00 */
[----:B------:R-:W-:Y:S02]  /*54f40*/  IMAD.MOV.U32 R11, RZ, RZ, -0x410f2f9e ;  /* 0xbef0d062ff0b7424 */ /* 0x000fe400078e00ff */
[----:B------:R2:W-:Y:S04]  /*54f50*/  STL.64 [R1+0x21b0], R20 ;  /* 0x0021b01401007387 */ /* 0x0005e80000100a00 */
[----:B------:R3:W-:Y:S01]  /*54f60*/  STL.64 [R1+0x2270], R12 ;  /* 0x0022700c01007387 */ /* 0x0007e20000100a00 */
[----:B0-----:R-:W-:Y:S01]  /*54f70*/  MOV R24, 0xd2db3feb ;  /* 0xd2db3feb00187802 */ /* 0x001fe20000000f00 */
[----:B------:R-:W-:-:S02]  /*54f80*/  IMAD.MOV.U32 R25, RZ, RZ, 0x3f0a5dff ;  /* 0x3f0a5dffff197424 */ /* 0x000fc400078e00ff */
[----:B------:R0:W-:Y:S01]  /*54f90*/  STL.64 [R1+0x2288], R6 ;  /* 0x0022880601007387 */ /* 0x0001e20000100a00 */
[----:B-1----:R-:W-:Y:S01]  /*54fa0*/  MOV R18, 0x8655a9c8 ;  /* 0x8655a9c800127802 */ /* 0x002fe20000000f00 */
[----:B------:R-:W-:Y:S01]  /*54fb0*/  IMAD.MOV.U32 R19, RZ, RZ, 0x3d25dbb1 ;  /* 0x3d25dbb1ff137424 */ /* 0x000fe200078e00ff */
[----:B--2---:R-:W-:Y:S01]  /*54fc0*/  MOV R20, 0xba1d9e04 ;  /* 0xba1d9e0400147802 */ /* 0x004fe20000000f00 */
[----:B------:R-:W-:Y:S01]  /*54fd0*/  IMAD.MOV.U32 R21, RZ, RZ, 0x3fe72e2b ;  /* 0x3fe72e2bff157424 */ /* 0x000fe200078e00ff */
[----:B------:R1:W-:Y:S01]  /*54fe0*/  STL.64 [R1+0x2290], R8 ;  /* 0x0022900801007387 */ /* 0x0003e20000100a00 */
[----:B---3--:R-:W-:Y:S01]  /*54ff0*/  MOV R12, 0xe70f541b ;  /* 0xe70f541b000c7802 */ /* 0x008fe20000000f00 */
[----:B------:R-:W-:Y:S02]  /*55000*/  IMAD.MOV.U32 R13, RZ, RZ, 0x3d0c1417 ;  /* 0x3d0c1417ff0d7424 */ /* 0x000fe400078e00ff */
[----:B------:R2:W-:Y:S01]  /*55010*/  STL.64 [R1+0x21d8], R16 ;  /* 0x0021d81001007387 */ /* 0x0005e20000100a00 */
[----:B0-----:R-:W-:Y:S01]  /*55020*/  MOV R6, 0xda7b0108 ;  /* 0xda7b010800067802 */ /* 0x001fe20000000f00 */
[----:B------:R-:W-:-:S02]  /*55030*/  IMAD.MOV.U32 R7, RZ, RZ, 0x3eca5076 ;  /* 0x3eca5076ff077424 */ /* 0x000fc400078e00ff */
[----:B------:R0:W-:Y:S04]  /*55040*/  STL.64 [R1+0x2298], R14 ;  /* 0x0022980e01007387 */ /* 0x0001e80000100a00 */
[----:B------:R3:W-:Y:S01]  /*55050*/  STL.64 [R1+0x22b0], R10 ;  /* 0x0022b00a01007387 */ /* 0x0007e20000100a00 */
[----:B-1----:R-:W-:Y:S01]  /*55060*/  MOV R8, 0x82be467c ;  /* 0x82be467c00087802 */ /* 0x002fe20000000f00 */
[----:B------:R-:W-:Y:S01]  /*55070*/  IMAD.MOV.U32 R9, RZ, RZ, -0x3ff55e8a ;  /* 0xc00aa176ff097424 */ /* 0x000fe200078e00ff */
[----:B--2---:R-:W-:Y:S01]  /*55080*/  MOV R16, 0x57cf058f ;  /* 0x57cf058f00107802 */ /* 0x004fe20000000f00 */
[----:B------:R-:W-:Y:S01]  /*55090*/  IMAD.MOV.U32 R17, RZ, RZ, 0x3fec97c0 ;  /* 0x3fec97c0ff117424 */ /* 0x000fe200078e00ff */
[----:B------:R1:W-:Y:S01]  /*550a0*/  STL.64 [R1+0x22a8], R24 ;  /* 0x0022a81801007387 */ /* 0x0003e20000100a00 */
[----:B0-----:R-:W-:Y:S01]  /*550b0*/  MOV R14, 0x7f446f75 ;  /* 0x7f446f75000e7802 */ /* 0x001fe20000000f00 */
[----:B------:R-:W-:-:S02]  /*550c0*/  IMAD.MOV.U32 R15, RZ, RZ, 0x4011e07e ;  /* 0x4011e07eff0f7424 */ /* 0x000fc400078e00ff */
[----:B------:R0:W-:Y:S01]  /*550d0*/  STL.64 [R1+0x21e0], R18 ;  /* 0x0021e01201007387 */ /* 0x0001e20000100a00 */
[----:B---3--:R-:W-:Y:S01]  /*550e0*/  MOV R10, 0x12bad9bf ;  /* 0x12bad9bf000a7802 */ /* 0x008fe20000000f00 */
[----:B------:R-:W-:Y:S02]  /*550f0*/  IMAD.MOV.U32 R11, RZ, RZ, -0x3ffa6af8 ;  /* 0xc0059508ff0b7424 */ /* 0x000fe400078e00ff */
        /* <DEDUP_REMOVED lines=14> */
[----:B------:R-:W-:-:S02]  /*551e0*/  IMAD.MOV.U32 R7, RZ, RZ, 0x3fe60acf ;  /* 0x3fe60acfff077424 */ /* 0x000fc400078e00ff */
[----:B------:R1:W-:Y:S04]  /*551f0*/  STL.64 [R1+0x22e0], R14 ;  /* 0x0022e00e01007387 */ /* 0x0003e80000100a00 */
[----:B------:R3:W-:Y:S01]  /*55200*/  STL.64 [R1+0x22e8], R10 ;  /* 0x0022e80a01007387 */ /* 0x0007e20000100a00 */
[----:B0-----:R-:W-:Y:S01]  /*55210*/  MOV R8, 0x5a443c00 ;  /* 0x5a443c0000087802 */ /* 0x001fe20000000f00 */
[----:B------:R-:W-:Y:S01]  /*55220*/  IMAD.MOV.U32 R9, RZ, RZ, 0x3eb5f0bc ;  /* 0x3eb5f0bcff097424 */ /* 0x000fe200078e00ff */
[----:B--2---:R-:W-:Y:S01]  /*55230*/  MOV R16, 0xaae91936 ;  /* 0xaae9193600107802 */ /* 0x004fe20000000f00 */
[----:B------:R-:W-:Y:S01]  /*55240*/  IMAD.MOV.U32 R17, RZ, RZ, -0x4220f927 ;  /* 0xbddf06d9ff117424 */ /* 0x000fe200078e00ff */
[----:B------:R0:W-:Y:S01]  /*55250*/  STL.64 [R1+0x22f8], R24 ;  /* 0x0022f81801007387 */ /* 0x0001e20000100a00 */
[----:B-1----:R-:W-:Y:S01]  /*55260*/  MOV R14, 0xb61b59c3 ;  /* 0xb61b59c3000e7802 */ /* 0x002fe20000000f00 */
[----:B------:R-:W-:-:S02]  /*55270*/  IMAD.MOV.U32 R15, RZ, RZ, -0x404a91b2 ;  /* 0xbfb56e4eff0f7424 */ /* 0x000fc400078e00ff */
        /* <DEDUP_REMOVED lines=11> */
[----:B------:R-:W-:Y:S01]  /*55330*/  IMAD.MOV.U32 R21, RZ, RZ, -0x40eb9cbe ;  /* 0xbf146342ff157424 */ /* 0x000fe200078e00ff */
        /* <DEDUP_REMOVED lines=17> */
[----:B------:R-:W-:Y:S02]  /*55450*/  IMAD.MOV.U32 R11, RZ, RZ, 0x3f13bc59 ;  /* 0x3f13bc59ff0b7424 */ /* 0x000fe400078e00ff */
[----:B------:R2:W-:Y:S04]  /*55460*/  STL.64 [R1+0x22a0], R20 ;  /* 0x0022a01401007387 */ /* 0x0005e80000100a00 */
[----:B------:R3:W-:Y:S01]  /*55470*/  STL.64 [R1+0x2338], R12 ;  /* 0x0023380c01007387 */ /* 0x0007e20000100a00 */
[----:B-1----:R-:W-:Y:S01]  /*55480*/  MOV R24, 0xbfe43e00 ;  /* 0xbfe43e0000187802 */ /* 0x002fe20000000f00 */
[----:B------:R-:W-:-:S02]  /*55490*/  IMAD.MOV.U32 R25, RZ, RZ, 0x402acbc4 ;  /* 0x402acbc4ff197424 */ /* 0x000fc400078e00ff */
[----:B------:R1:W-:Y:S01]  /*554a0*/  STL.64 [R1+0x2350], R6 ;  /* 0x0023500601007387 */ /* 0x0003e20000100a00 */
[----:B0-----:R-:W-:Y:S01]  /*554b0*/  MOV R18, 0xe771b94 ;  /* 0x0e771b9400127802 */ /* 0x001fe20000000f00 */
[----:B------:R-:W-:Y:S01]  /*554c0*/  IMAD.MOV.U32 R19, RZ, RZ, 0x3fbdd5fa ;  /* 0x3fbdd5faff137424 */ /* 0x000fe200078e00ff */
[----:B--2---:R-:W-:Y:S01]  /*554d0*/  MOV R20, 0x57317fb1 ;  /* 0x57317fb100147802 */ /* 0x004fe20000000f00 */
[----:B------:R-:W-:Y:S01]  /*554e0*/  IMAD.MOV.U32 R21, RZ, RZ, -0x40cef4ce ;  /* 0xbf310b32ff157424 */ /* 0x000fe200078e00ff */
        /* <DEDUP_REMOVED lines=9> */
[----:B------:R-:W-:Y:S01]  /*55580*/  IMAD.MOV.U32 R9, RZ, RZ, -0x3fda6bdb ;  /* 0xc0259425ff097424 */ /* 0x000fe200078e00ff */
[----:B--2---:R-:W-:Y:S01]  /*55590*/  MOV R16, 0x542640 ;  /* 0x0054264000107802 */ /* 0x004fe20000000f00 */
[----:B------:R-:W-:Y:S01]  /*555a0*/  IMAD.MOV.U32 R17, RZ, RZ, -0x402f82ff ;  /* 0xbfd07d01ff117424 */ /* 0x000fe200078e00ff */
[----:B------:R0:W-:Y:S01]  /*555b0*/  STL.64 [R1+0x2398], R24 ;  /* 0x0023981801007387 */ /* 0x0001e20000100a00 */
[----:B-1----:R-:W-:Y:S01]  /*555c0*/  MOV R14, 0x98bad82d ;  /* 0x98bad82d000e7802 */ /* 0x002fe20000000f00 */
[----:B------:R-:W-:-:S02]  /*555d0*/  IMAD.MOV.U32 R15, RZ, RZ, -0x40a87c3b ;  /* 0xbf5783c5ff0f7424 */ /* 0x000fc400078e00ff */
[----:B------:R1:W-:Y:S01]  /*555e0*/  STL.64 [R1+0x22d0], R18 ;  /* 0x0022d01201007387 */ /* 0x0003e20000100a00 */
[----:B---3--:R-:W-:Y:S01]  /*555f0*/  MOV R10, 0x33a9e5be ;  /* 0x33a9e5be000a7802 */ /* 0x008fe20000000f00 */
[----:B------:R-:W-:Y:S02]  /*55600*/  IMAD.MOV.U32 R11, RZ, RZ, 0x4022777c ;  /* 0x4022777cff0b7424 */ /* 0x000fe400078e00ff */
[----:B------:R2:W-:Y:S04]  /*55610*/  STL.64 [R1+0x22f0], R20 ;  /* 0x0022f01401007387 */ /* 0x0005e80000100a00 */
[----:B------:R3:W-:Y:S01]  /*55620*/  STL.64 [R1+0x2380], R12 ;  /* 0x0023800c01007387 */ /* 0x0007e20000100a00 */
[----:B0-----:R-:W-:Y:S01]  /*55630*/  MOV R24, 0x603144a ;  /* 0x0603144a00187802 */ /* 0x001fe20000000f00 */
[----:B------:R-:W-:-:S02]  /*55640*/  IMAD.MOV.U32 R25, RZ, RZ, -0x4184993b ;  /* 0xbe7b66c5ff197424 */ /* 0x000fc400078e00ff */
        /* <DEDUP_REMOVED lines=10> */
[----:B------:R-:W-:-:S02]  /*556f0*/  IMAD.MOV.U32 R7, RZ, RZ, -0x3ffb63bf ;  /* 0xc0049c41ff077424 */ /* 0x000fc400078e00ff */
[----:B------:R0:W-:Y:S04]  /*55700*/  STL.64 [R1+0x23a8], R14 ;  /* 0x0023a80e01007387 */ /* 0x0001e80000100a00 */
[----:B------:R3:W-:Y:S01]  /*55710*/  STL.64 [R1+0x23b0], R10 ;  /* 0x0023b00a01007387 */ /* 0x0007e20000100a00 */
[----:B-1----:R-:W-:Y:S01]  /*55720*/  MOV R8, 0x5fcc2f2f ;  /* 0x5fcc2f2f00087802 */ /* 0x002fe20000000f00 */
[----:B------:R-:W-:Y:S01]  /*55730*/  IMAD.MOV.U32 R9, RZ, RZ, 0x400290e2 ;  /* 0x400290e2ff097424 */ /* 0x000fe200078e00ff */
[----:B--2---:R-:W-:Y:S01]  /*55740*/  MOV R16, 0x89184a90 ;  /* 0x89184a9000107802 */ /* 0x004fe20000000f00 */
[----:B------:R-:W-:Y:S01]  /*55750*/  IMAD.MOV.U32 R17, RZ, RZ, -0x40c8e179 ;  /* 0xbf371e87ff117424 */ /* 0x000fe200078e00ff */
        /* <DEDUP_REMOVED lines=9> */
[----:B------:R-:W-:-:S02]  /*557f0*/  IMAD.MOV.U32 R25, RZ, RZ, -0x40add77f ;  /* 0xbf522881ff197424 */ /* 0x000fc400078e00ff */
[----:B------:R1:W-:Y:S01]  /*55800*/  STL.64 [R1+0x23d0], R6 ;  /* 0x0023d00601007387 */ /* 0x0003e20000100a00 */
[----:B0-----:R-:W-:Y:S01]  /*55810*/  MOV R18, 0x43f4cecc ;  /* 0x43f4cecc00127802 */ /* 0x001fe20000000f00 */
[----:B------:R-:W-:Y:S01]  /*55820*/  IMAD.MOV.U32 R19, RZ, RZ, 0x3d3a2d86 ;  /* 0x3d3a2d86ff137424 */ /* 0x000fe200078e00ff */
[----:B--2---:R-:W-:Y:S01]  /*55830*/  MOV R20, 0x8aaafd02 ;  /* 0x8aaafd0200147802 */ /* 0x004fe20000000f00 */
[----:B------:R-:W-:Y:S01]  /*55840*/  IMAD.MOV.U32 R21, RZ, RZ, -0x3fe58652 ;  /* 0xc01a79aeff157424 */ /* 0x000fe200078e00ff */
[----:B------:R0:W-:Y:S01]  /*55850*/  STL.64 [R1+0x23d8], R8 ;  /* 0x0023d80801007387 */ /* 0x0001e20000100a00 */
[----:B---3--:R-:W-:Y:S01]  /*55860*/  MOV R12, 0x7aa334e1 ;  /* 0x7aa334e1000c7802 */ /* 0x008fe20000000f00 */
[----:B------:R-:W-:Y:S02]  /*55870*/  IMAD.MOV.U32 R13, RZ, RZ, 0x3fba33c6 ;  /* 0x3fba33c6ff0d7424 */ /* 0x000fe400078e00ff */
        /* <DEDUP_REMOVED lines=11> */
[----:B------:R-:W-:-:S02]  /*55930*/  IMAD.MOV.U32 R15, RZ, RZ, 0x3d8110fe ;  /* 0x3d8110feff0f7424 */ /* 0x000fc400078e00ff */
        /* <DEDUP_REMOVED lines=14> */
[----:B------:R-:W-:Y:S02]  /*55a20*/  IMAD.MOV.U32 R13, RZ, RZ, -0x4233cd92 ;  /* 0xbdcc326eff0d7424 */ /* 0x000fe400078e00ff */
        /* <DEDUP_REMOVED lines=8> */
[----:B------:R-:W-:Y:S01]  /*55ab0*/  IMAD.MOV.U32 R17, RZ, RZ, 0x3e0cf9b8 ;  /* 0x3e0cf9b8ff117424 */ /* 0x000fe200078e00ff */
[----:B------:R1:W-:Y:S01]  /*55ac0*/  STL.64 [R1+0x2488], R24 ;  /* 0x0024881801007387 */ /* 0x0003e20000100a00 */
[----:B0-----:R-:W-:Y:S01]  /*55ad0*/  MOV R14, 0xbeb59bed ;  /* 0xbeb59bed000e7802 */ /* 0x001fe20000000f00 */
[----:B------:R-:W-:-:S02]  /*55ae0*/  IMAD.MOV.U32 R15, RZ, RZ, -0x3fb5d9d3 ;  /* 0xc04a262dff0f7424 */ /* 0x000fc400078e00ff */
[----:B------:R0:W-:Y:S01]  /*55af0*/  STL.64 [R1+0x23c0], R18 ;  /* 0x0023c01201007387 */ /* 0x0001e20000100a00 */
[----:B---3--:R-:W-:Y:S01]  /*55b00*/  MOV R10, 0xddff7151 ;  /* 0xddff7151000a7802 */ /* 0x008fe20000000f00 */
[----:B------:R-:W-:Y:S02]  /*55b10*/  IMAD.MOV.U32 R11, RZ, RZ, 0x4040877f ;  /* 0x4040877fff0b7424 */ /* 0x000fe400078e00ff */
[----:B------:R2:W-:Y:S04]  /*55b20*/  STL.64 [R1+0x23e0], R20 ;  /* 0x0023e01401007387 */ /* 0x0005e80000100a00 */
[----:B------:R3:W-:Y:S01]  /*55b30*/  STL.64 [R1+0x2448], R12 ;  /* 0x0024480c01007387 */ /* 0x0007e20000100a00 */
[----:B-1----:R-:W-:Y:S01]  /*55b40*/  MOV R24, 0x4ab1cf11 ;  /* 0x4ab1cf1100187802 */ /* 0x002fe20000000f00 */
[----:B------:R-:W-:-:S02]  /*55b50*/  IMAD.MOV.U32 R25, RZ, RZ, -0x403fbe89 ;  /* 0xbfc04177ff197424 */ /* 0x000fc400078e00ff */
[----:B------:R1:W-:Y:S01]  /*55b60*/  STL.64 [R1+0x2450], R6 ;  /* 0x0024500601007387 */ /* 0x0003e20000100a00 */
[----:B0-----:R-:W-:Y:S01]  /*55b70*/  MOV R18, 0x18f65fc2 ;  /* 0x18f65fc200127802 */ /* 0x001fe20000000f00 */
[----:B------:R-:W-:Y:S01]  /*55b80*/  IMAD.MOV.U32 R19, RZ, RZ, -0x4063546b ;  /* 0xbf9cab95ff137424 */ /* 0x000fe200078e00ff */
[----:B--2---:R-:W-:Y:S01]  /*55b90*/  MOV R20, 0x918990d6 ;  /* 0x918990d600147802 */ /* 0x004fe20000000f00 */
[----:B------:R-:W-:Y:S01]  /*55ba0*/  IMAD.MOV.U32 R21, RZ, RZ, 0x3f5b22fa ;  /* 0x3f5b22faff157424 */ /* 0x000fe200078e00ff */
[----:B------:R0:W-:Y:S01]  /*55bb0*/  STL.64 [R1+0x2468], R8 ;  /* 0x0024680801007387 */ /* 0x0001e20000100a00 */
[----:B---3--:R-:W-:Y:S01]  /*55bc0*/  MOV R12, 0x9704f557 ;  /* 0x9704f557000c7802 */ /* 0x008fe20000000f00 */
[----:B------:R-:W-:Y:S02]  /*55bd0*/  IMAD.MOV.U32 R13, RZ, RZ, 0x4034e300 ;  /* 0x4034e300ff0d7424 */ /* 0x000fe400078e00ff */
[----:B------:R2:W-:Y:S01]  /*55be0*/  STL.64 [R1+0x2408], R16 ;  /* 0x0024081001007387 */ /* 0x0005e20000100a00 */
[----:B-1----:R-:W-:Y:S01]  /*55bf0*/  MOV R6, 0x824d1546 ;  /* 0x824d154600067802 */ /* 0x002fe20000000f00 */
[----:B------:R-:W-:-:S02]  /*55c00*/  IMAD.MOV.U32 R7, RZ, RZ, -0x3fdbe89a ;  /* 0xc0241766ff077424 */ /* 0x000fc400078e00ff */
        /* <DEDUP_REMOVED lines=18> */
[----:B------:R-:W-:Y:S01]  /*55d30*/  IMAD.MOV.U32 R19, RZ, RZ, -0x400e1130 ;  /* 0xbff1eed0ff137424 */ /* 0x000fe200078e00ff */
[----:B--2---:R-:W-:Y:S01]  /*55d40*/  MOV R20, 0xbaa6692d ;  /* 0xbaa6692d00147802 */ /* 0x004fe20000000f00 */
[----:B------:R-:W-:Y:S01]  /*55d50*/  IMAD.MOV.U32 R21, RZ, RZ, 0x3f644f1c ;  /* 0x3f644f1cff157424 */ /* 0x000fe200078e00ff */
        /* <DEDUP_REMOVED lines=132> */
[----:B------:R-:W-:Y:S02]  /*565a0*/  IMAD.MOV.U32 R19, RZ, RZ, 0x402a3739 ;  /* 0x402a3739ff137424 */ /* 0x000fe400078e00ff */
[----:B------:R0:W-:Y:S01]  /*565b0*/  STL.64 [R1+0x25f8], R8 ;  /* 0x0025f80801007387 */ /* 0x0001e20000100a00 */
[----:B--2---:R-:W-:Y:S01]  /*565c0*/  MOV R20, 0xd2c96715 ;  /* 0xd2c9671500147802 */ /* 0x004fe20000000f00 */
[----:B------:R-:W-:Y:S01]  /*565d0*/  IMAD.MOV.U32 R21, RZ, RZ, -0x40627dbc ;  /* 0xbf9d8244ff157424 */ /* 0x000fe200078e00ff */
[----:B---3--:R-:W-:Y:S01]  /*565e0*/  MOV R12, 0x60bc3e58 ;  /* 0x60bc3e58000c7802 */ /* 0x008fe20000000f00 */
[----:B------:R-:W-:Y:S01]  /*565f0*/  IMAD.MOV.U32 R13, RZ, RZ, -0x3f8a81b5 ;  /* 0xc0757e4bff0d7424 */ /* 0x000fe200078e00ff */
        /* <DEDUP_REMOVED lines=11> */
[----:B------:R-:W-:-:S02]  /*566b0*/  IMAD.MOV.U32 R15, RZ, RZ, -0x3fc38d70 ;  /* 0xc03c7290ff0f7424 */ /* 0x000fc400078e00ff */
[----:B------:R1:W-:Y:S01]  /*566c0*/  STL.64 [R1+0x25f0], R18 ;  /* 0x0025f01201007387 */ /* 0x0003e20000100a00 */
[----:B0-----:R-:W-:Y:S01]  /*566d0*/  MOV R10, 0xe94c0d42 ;  /* 0xe94c0d42000a7802 */ /* 0x001fe20000000f00 */
[----:B------:R-:W-:Y:S02]  /*566e0*/  IMAD.MOV.U32 R11, RZ, RZ, -0x415673e2 ;  /* 0xbea98c1eff0b7424 */ /* 0x000fe400078e00ff */
[----:B------:R0:W-:Y:S04]  /*566f0*/  STL.64 [R1+0x2610], R20 ;  /* 0x0026101401007387 */ /* 0x0001e80000100a00 */
[----:B------:R3:W-:Y:S01]  /*56700*/  STL.64 [R1+0x2620], R12 ;  /* 0x0026200c01007387 */ /* 0x0007e20000100a00 */
[----:B--2---:R-:W-:-:S03]  /*56710*/  DMUL R24, R30, R26 ;  /* 0x0000001a1e187228 */ /* 0x004fc60000000000 */
[----:B------:R2:W-:Y:S01]  /*56720*/  STL.64 [R1+0x2628], R6 ;  /* 0x0026280601007387 */ /* 0x0005e20000100a00 */
[----:B-1----:R-:W-:Y:S01]  /*56730*/  MOV R18, 0xc323ba44 ;  /* 0xc323ba4400127802 */ /* 0x002fe20000000f00 */
[----:B------:R-:W-:Y:S02]  /*56740*/  IMAD.MOV.U32 R19, RZ, RZ, 0x4050a142 ;  /* 0x4050a142ff137424 */ /* 0x000fe400078e00ff */
[----:B------:R1:W-:Y:S01]  /*56750*/  STL.64 [R1+0x2630], R8 ;  /* 0x0026300801007387 */ /* 0x0003e20000100a00 */
[----:B0-----:R-:W-:Y:S01]  /*56760*/  MOV R20, 0x69db732d ;  /* 0x69db732d00147802 */ /* 0x001fe20000000f00 */
[----:B------:R-:W-:Y:S01]  /*56770*/  IMAD.MOV.U32 R21, RZ, RZ, -0x3fe1ee0d ;  /* 0xc01e11f3ff157424 */ /* 0x000fe200078e00ff */
[----:B------:R-:W-:Y:S01]  /*56780*/  DFMA R28, -R2, R24, R30 ;  /* 0x00000018021c722b */ /* 0x000fe2000000011e */
[----:B---3--:R-:W-:Y:S01]  /*56790*/  MOV R12, 0x33c28106 ;  /* 0x33c28106000c7802 */ /* 0x008fe20000000f00 */
[----:B------:R-:W-:Y:S01]  /*567a0*/  IMAD.MOV.U32 R13, RZ, RZ, 0x40231498 ;  /* 0x40231498ff0d7424 */ /* 0x000fe200078e00ff */
[----:B------:R0:W-:Y:S01]  /*567b0*/  STL.64 [R1+0x2638], R16 ;  /* 0x0026381001007387 */ /* 0x0001e20000100a00 */
[----:B--2---:R-:W-:Y:S01]  /*567c0*/  MOV R6, 0x413bd03 ;  /* 0x0413bd0300067802 */ /* 0x004fe20000000f00 */
[----:B------:R-:W-:-:S02]  /*567d0*/  IMAD.MOV.U32 R7, RZ, RZ, -0x4160b816 ;  /* 0xbe9f47eaff077424 */ /* 0x000fc400078e00ff */
[----:B------:R2:W-:Y:S01]  /*567e0*/  STL.64 [R1+0x2648], R14 ;  /* 0x0026480e01007387 */ /* 0x0005e20000100a00 */
[----:B------:R-:W-:Y:S01]  /*567f0*/  DFMA R24, R26, R28, R24 ;  /* 0x0000001c1a18722b */ /* 0x000fe20000000018 */
[----:B-1----:R-:W-:Y:S01]  /*56800*/  MOV R8, 0x38dc7845 ;  /* 0x38dc784500087802 */ /* 0x002fe20000000f00 */
[----:B------:R-:W-:Y:S01]  /*56810*/  IMAD.MOV.U32 R9, RZ, RZ, -0x40163402 ;  /* 0xbfe9cbfeff097424 */ /* 0x000fe200078e00ff */
[----:B------:R1:W-:Y:S01]  /*56820*/  STL.64 [R1+0x2650], R10 ;  /* 0x0026500a01007387 */ /* 0x0003e20000100a00 */
[----:B------:R-:W-:Y:S01]  /*56830*/  MOV R26, 0xa04b635e ;  /* 0xa04b635e001a7802 */ /* 0x000fe20000000f00 */
[----:B------:R-:W-:Y:S01]  /*56840*/  IMAD.MOV.U32 R27, RZ, RZ, 0x3fdf284b ;  /* 0x3fdf284bff1b7424 */ /* 0x000fe200078e00ff */
[----:B0-----:R-:W-:Y:S01]  /*56850*/  MOV R16, 0xa50d9b0e ;  /* 0xa50d9b0e00107802 */ /* 0x001fe20000000f00 */
[----:B------:R-:W-:Y:S01]  /*56860*/  IMAD.MOV.U32 R17, RZ, RZ, -0x40355161 ;  /* 0xbfcaae9fff117424 */ /* 0x000fe200078e00ff */
[----:B------:R0:W-:Y:S02]  /*56870*/  STL.64 [R1+0x2640], R18 ;  /* 0x0026401201007387 */ /* 0x0001e40000100a00 */
        /* <DEDUP_REMOVED lines=9> */
[----:B0-----:R-:W-:Y:S01]  /*56910*/  MOV R18, 0x30c9aff6 ;  /* 0x30c9aff600127802 */ /* 0x001fe20000000f00 */
[----:B------:R-:W-:Y:S02]  /*56920*/  IMAD.MOV.U32 R19, RZ, RZ, 0x3f235a96 ;  /* 0x3f235a96ff137424 */ /* 0x000fe400078e00ff */
[----:B------:R0:W-:Y:S01]  /*56930*/  STL.64 [R1+0x2678], R8 ;  /* 0x0026780801007387 */ /* 0x0001e20000100a00 */
[----:B--2---:R-:W-:Y:S01]  /*56940*/  MOV R12, 0x4f19f2c4 ;  /* 0x4f19f2c4000c7802 */ /* 0x004fe20000000f00 */
[----:B------:R-:W-:Y:S01]  /*56950*/  IMAD.MOV.U32 R13, RZ, RZ, -0x405f11f1 ;  /* 0xbfa0ee0fff0d7424 */ /* 0x000fe200078e00ff */
[----:B-1----:R-:W-:Y:S01]  /*56960*/  MOV R20, 0x7d9b7a22 ;  /* 0x7d9b7a2200147802 */ /* 0x002fe20000000f00 */
[----:B------:R-:W-:Y:S01]  /*56970*/  IMAD.MOV.U32 R21, RZ, RZ, -0x3f71133b ;  /* 0xc08eecc5ff157424 */ /* 0x000fe200078e00ff */
        /* <DEDUP_REMOVED lines=14> */
[----:B------:R-:W-:Y:S02]  /*56a60*/  IMAD.MOV.U32 R11, RZ, RZ, 0x409e93fe ;  /* 0x409e93feff0b7424 */ /* 0x000fe400078e00ff */
[----:B------:R0:W-:Y:S04]  /*56a70*/  STL.64 [R1+0x26a8], R6 ;  /* 0x0026a80601007387 */ /* 0x0001e80000100a00 */
[----:B------:R3:W-:Y:S01]  /*56a80*/  STL.64 [R1+0x26b0], R20 ;  /* 0x0026b01401007387 */ /* 0x0007e20000100a00 */
[----:B-1----:R-:W-:Y:S01]  /*56a90*/  MOV R18, 0xc69d7a8d ;  /* 0xc69d7a8d00127802 */ /* 0x002fe20000000f00 */
        /* <DEDUP_REMOVED lines=8> */
[----:B---3--:R-:W-:Y:S01]  /*56b20*/  MOV R20, 0x7b2e5ff5 ;  /* 0x7b2e5ff500147802 */ /* 0x008fe20000000f00 */
[----:B------:R-:W-:-:S02]  /*56b30*/  IMAD.MOV.U32 R21, RZ, RZ, -0x3f8aaa14 ;  /* 0xc07555ecff157424 */ /* 0x000fc400078e00ff */
[----:B------:R3:W-:Y:S01]  /*56b40*/  STL.64 [R1+0x26d8], R16 ;  /* 0x0026d81001007387 */ /* 0x0007e20000100a00 */
[----:B-1----:R-:W-:Y:S01]  /*56b50*/  MOV R8, 0x857992ab ;  /* 0x857992ab00087802 */ /* 0x002fe20000000f00 */
[----:B------:R-:W-:Y:S01]  /*56b60*/  IMAD.MOV.U32 R9, RZ, RZ, -0x411b0ef3 ;  /* 0xbee4f10dff097424 */ /* 0x000fe200078e00ff */
[----:B--2---:R-:W-:Y:S01]  /*56b70*/  MOV R14, 0x33000f3b ;  /* 0x33000f3b000e7802 */ /* 0x004fe20000000f00 */
[----:B------:R-:W-:Y:S01]  /*56b80*/  IMAD.MOV.U32 R15, RZ, RZ, -0x3fa3cf2c ;  /* 0xc05c30d4ff0f7424 */ /* 0x000fe200078e00ff */
[----:B------:R1:W-:Y:S01]  /*56b90*/  STL.64 [R1+0x26e0], R4 ;  /* 0x0026e00401007387 */ /* 0x0003e20000100a00 */
[----:B0-----:R-:W-:Y:S01]  /*56ba0*/  MOV R10, 0x2d01f9ee ;  /* 0x2d01f9ee000a7802 */ /* 0x001fe20000000f00 */
[----:B------:R-:W-:Y:S02]  /*56bb0*/  IMAD.MOV.U32 R11, RZ, RZ, 0x4060b205 ;  /* 0x4060b205ff0b7424 */ /* 0x000fe400078e00ff */
[----:B------:R0:W-:Y:S01]  /*56bc0*/  STL.64 [R1+0x26e8], R6 ;  /* 0x0026e80601007387 */ /* 0x0001e20000100a00 */
[----:B---3--:R-:W-:Y:S01]  /*56bd0*/  MOV R16, 0xf314c0d ;  /* 0x0f314c0d00107802 */ /* 0x008fe20000000f00 */
[----:B------:R-:W-:-:S02]  /*56be0*/  IMAD.MOV.U32 R17, RZ, RZ, 0x404727bb ;  /* 0x404727bbff117424 */ /* 0x000fc400078e00ff */
[----:B------:R2:W-:Y:S04]  /*56bf0*/  STL.64 [R1+0x26f0], R12 ;  /* 0x0026f00c01007387 */ /* 0x0005e80000100a00 */
        /* <DEDUP_REMOVED lines=10> */
[----:B---3--:R-:W-:Y:S01]  /*56ca0*/  MOV R18, 0xc7275f11 ;  /* 0xc7275f1100127802 */ /* 0x008fe20000000f00 */
[----:B------:R-:W-:Y:S02]  /*56cb0*/  IMAD.MOV.U32 R19, RZ, RZ, -0x3fef52dd ;  /* 0xc010ad23ff137424 */ /* 0x000fe400078e00ff */
        /* <DEDUP_REMOVED lines=23> */
[----:B0-----:R-:W-:Y:S01]  /*56e30*/  MOV R8, R30 ;  /* 0x0000001e00087202 */ /* 0x001fe20000000f00 */
[----:B------:R-:W-:Y:S01]  /*56e40*/  IMAD.MOV.U32 R9, RZ, RZ, R31 ;  /* 0x000000ffff097224 */ /* 0x000fe200078e001f */
[----:B------:R-:W-:Y:S01]  /*56e50*/  MOV R6, R2 ;  /* 0x0000000200067202 */ /* 0x000fe20000000f00 */
[----:B------:R-:W-:Y:S01]  /*56e60*/  IMAD.MOV.U32 R7, RZ, RZ, R3 ;  /* 0x000000ffff077224 */ /* 0x000fe200078e0003 */
[----:B------:R-:W-:-:S07]  /*56e70*/  MOV R0, 0x56e90 ;  /* 0x00056e9000007802 */ /* 0x000fce0000000f00 */
[----:B------:R-:W-:Y:S05]  /*56e80*/  CALL.REL.NOINC `($__internal_15_$__cuda_sm20_div_rn_f64_full) ;  /* 0x0000004400687944 */ /* 0x000fea0003c00000 */
[----:B------:R-:W-:Y:S01]  /*56e90*/  MOV R24, R6 ;  /* 0x0000000600187202 */ /* 0x000fe20000000f00 */
[----:B------:R-:W-:-:S07]  /*56ea0*/  IMAD.MOV.U32 R25, RZ, RZ, R7 ;  /* 0x000000ffff197224 */ /* 0x000fce00078e0007 */
.L_x_3590:
[----:B------:R-:W-:Y:S05]  /*56eb0*/  BSYNC B2 ;  /* 0x0000000000027941 */ /* 0x000fea0003800000 */
.L_x_3589:
[----:B0-----:R-:W0:Y:S01]  /*56ec0*/  MUFU.RCP64H R5, R3 ;  /* 0x0000000300057308 */ /* 0x001e220000001800 */
[----:B------:R-:W-:Y:S01]  /*56ed0*/  HFMA2.MMA R4, -RZ, RZ, 0, 5.9604644775390625e-08 ;  /* 0x00000001ff047435 */ /* 0x000fe200000001ff */
[----:B------:R-:W-:Y:S01]  /*56ee0*/  FSETP.GEU.AND P1, PT, |R23|, 6.5827683646048100446e-37, PT ;  /* 0x036000001700780b */ /* 0x000fe20003f2e200 */
[----:B------:R-:W-:Y:S06]  /*56ef0*/  BSSY B2, `(.L_x_3591) ;  /* 0x0000012000027945 */ /* 0x000fec0003800000 */
        /* <DEDUP_REMOVED lines=17> */
.L_x_3592:
[----:B------:R-:W-:Y:S05]  /*57010*/  BSYNC B2 ;  /* 0x0000000000027941 */ /* 0x000fea0003800000 */
.L_x_3591:
        /* <DEDUP_REMOVED lines=41> */
[----:B------:R-:W-:-:S04]  /*572b0*/  @P0 IADD3 R17, R17, 0x1, RZ ;  /* 0x0000000111110810 */ /* 0x000fc80007ffe0ff */
        /* <DEDUP_REMOVED lines=49> */
.L_x_3597:
        /* <DEDUP_REMOVED lines=22> */
.L_x_3600:
[----:B------:R-:W-:Y:S05]  /*57730*/  BSYNC B5 ;  /* 0x0000000000057941 */ /* 0x000fea0003800000 */
.L_x_3599:
        /* <DEDUP_REMOVED lines=29> */
.L_x_3598:
[----:B------:R-:W-:Y:S05]  /*57910*/  BSYNC B2 ;  /* 0x0000000000027941 */ /* 0x000fea0003800000 */
.L_x_3596:
[----:B------:R-:W-:Y:S01]  /*57920*/  DADD R10, R10, -R24 ;  /* 0x000000000a0a7229 */ /* 0x000fe20000000818 */
[----:B------:R-:W-:Y:S01]  /*57930*/  MOV R6, 0x0 ;  /* 0x0000000000067802 */ /* 0x000fe20000000f00 */
[----:B------:R-:W-:Y:S01]  /*57940*/  IMAD.MOV.U32 R7, RZ, RZ, 0x3fd80000 ;  /* 0x3fd80000ff077424 */ /* 0x000fe200078e00ff */
        /* <DEDUP_REMOVED lines=26> */
.L_x_3602:
[----:B------:R-:W-:Y:S05]  /*57af0*/  BSYNC B3 ;  /* 0x0000000000037941 */ /* 0x000fea0003800000 */
.L_x_3601:
[----:B------:R-:W-:Y:S01]  /*57b00*/  DADD R22, -RZ, -R22 ;  /* 0x00000000ff167229 */ /* 0x000fe20000000916 */
[----:B------:R-:W-:Y:S10]  /*57b10*/  BRA `(.L_x_3595) ;  /* 0x0000000800a47947 */ /* 0x000ff40003800000 */
.L_x_3594:
        /* <DEDUP_REMOVED lines=24> */
[----:B------:R-:W-:Y:S01]  /*57ca0*/  IMAD.MOV.U32 R15, RZ, RZ, 0x3ed0ee25 ;  /* 0x3ed0ee25ff0f7424 */ /* 0x000fe200078e00ff */
[----:B------:R-:W-:Y:S01]  /*57cb0*/  MOV R14, 0x8b7a8b04 ;  /* 0x8b7a8b04000e7802 */ /* 0x000fe20000000f00 */
[----:B------:R-:W-:Y:S01]  /*57cc0*/  UMOV UR4, 0x3ae80f1e ;  /* 0x3ae80f1e00047882 */ /* 0x000fe20000000000 */
[----:B------:R-:W-:Y:S01]  /*57cd0*/  LOP3.LUT R5, R4, 0x3ff00000, RZ, 0xfc, !PT ;  /* 0x3ff0000004057812 */ /* 0x000fe200078efcff */
[----:B------:R-:W-:Y:S01]  /*57ce0*/  UMOV UR5, 0x3eb1380b ;  /* 0x3eb1380b00057882 */ /* 0x000fe20000000000 */
[----:B------:R-:W-:Y:S01]  /*57cf0*/  MOV R4, R8 ;  /* 0x0000000800047202 */ /* 0x000fe20000000f00 */
[----:B------:R-:W-:Y:S01]  /*57d00*/  IMAD.MOV.U32 R8, RZ, RZ, RZ ;  /* 0x000000ffff087224 */ /* 0x000fe200078e00ff */
[----:B------:R-:W-:Y:S01]  /*57d10*/  ISETP.GE.AND P0, PT, R5, 0x3ff6a09f, PT ;  /* 0x3ff6a09f0500780c */ /* 0x000fe20003f06270 */
[----:B------:R-:W-:Y:S01]  /*57d20*/  UMOV UR6, 0x80000000 ;  /* 0x8000000000067882 */ /* 0x000fe20000000000 */
[----:B------:R-:W-:Y:S01]  /*57d30*/  LEA.HI R17, R0, R17, RZ, 0xc ;  /* 0x0000001100117211 */ /* 0x000fe200078f60ff */
[----:B------:R-:W-:-:S10]  /*57d40*/  UMOV UR7, 0x43300000 ;  /* 0x4330000000077882 */ /* 0x000fd40000000000 */
        /* <DEDUP_REMOVED lines=51> */
.L_x_3604:
        /* <DEDUP_REMOVED lines=22> */
.L_x_3607:
[----:B------:R-:W-:Y:S05]  /*581e0*/  BSYNC B5 ;  /* 0x0000000000057941 */ /* 0x000fea0003800000 */
.L_x_3606:
        /* <DEDUP_REMOVED lines=29> */
.L_x_3605:
[----:B------:R-:W-:Y:S05]  /*583c0*/  BSYNC B2 ;  /* 0x0000000000027941 */ /* 0x000fea0003800000 */
.L_x_3603:
        /* <DEDUP_REMOVED lines=29> */
.L_x_3608:
[----:B------:R-:W-:Y:S05]  /*585a0*/  BSYNC B3 ;  /* 0x0000000000037941 */ /* 0x000fea0003800000 */
.L_x_3595:
[----:B------:R-:W-:Y:S05]  /*585b0*/  BSYNC B4 ;  /* 0x0000000000047941 */ /* 0x000fea0003800000 */
.L_x_3593:
[----:B------:R-:W-:Y:S01]  /*585c0*/  DMUL R8, R2, 0.5 ;  /* 0x3fe0000002087828 */ /* 0x000fe20000000000 */
[----:B------:R-:W-:Y:S01]  /*585d0*/  IMAD.MOV.U32 R6, RZ, RZ, 0x0 ;  /* 0x00000000ff067424 */ /* 0x000fe200078e00ff */
[----:B------:R-:W-:Y:S01]  /*585e0*/  MOV R7, 0x3fd80000 ;  /* 0x3fd8000000077802 */ /* 0x000fe20000000f00 */
        /* <DEDUP_REMOVED lines=25> */
.L_x_3610:
[----:B------:R-:W-:Y:S05]  /*58780*/  BSYNC B3 ;  /* 0x0000000000037941 */ /* 0x000fea0003800000 */
.L_x_3609:
        /* <DEDUP_REMOVED lines=13> */
.L_x_3612:
[----:B------:R-:W-:Y:S01]  /*58860*/  IMAD.MOV.U32 R4, RZ, RZ, R6 ;  /* 0x000000ffff047224 */ /* 0x000fe200078e0006 */
[----:B------:R-:W-:Y:S01]  /*58870*/  MOV R12, RZ ;  /* 0x000000ff000c7202 */ /* 0x000fe20000000f00 */
[----:B------:R-:W-:Y:S01]  /*58880*/  UMOV UR4, 0xd4e0bfd7 ;  /* 0xd4e0bfd700047882 */ /* 0x000fe20000000000 */
[----:B------:R-:W-:Y:S01]  /*58890*/  UMOV UR5, 0x3df8774a ;  /* 0x3df8774a00057882 */ /* 0x000fe20000000000 */
[----:B------:R-:W-:Y:S01]  /*588a0*/  IMAD.MOV.U32 R20, RZ, RZ, 0x652b82fe ;  /* 0x652b82feff147424 */ /* 0x000fe200078e00ff */
[----:B------:R-:W-:Y:S01]  /*588b0*/  MOV R21, 0x3ff71547 ;  /* 0x3ff7154700157802 */ /* 0x000fe20000000f00 */
[C---:B------:R-:W-:Y:S01]  /*588c0*/  DADD R10, R4.reuse, 4 ;  /* 0x40100000040a7429 */ /* 0x040fe20000000000 */
[----:B------:R-:W-:Y:S01]  /*588d0*/  IMAD.MOV.U32 R16, RZ, RZ, 0x0 ;  /* 0x00000000ff107424 */ /* 0x000fe200078e00ff */
[----:B------:R-:W-:Y:S01]  /*588e0*/  DMUL R18, R4, R4 ;  /* 0x0000000404127228 */ /* 0x000fe20000000000 */
[----:B------:R-:W-:Y:S02]  /*588f0*/  MOV R17, 0x3ff00000 ;  /* 0x3ff0000000117802 */ /* 0x000fe40000000f00 */
[----:B------:R-:W-:Y:S01]  /*58900*/  ISETP.GT.U32.AND P0, PT, R5, 0x403b4000, PT ;  /* 0x403b40000500780c */ /* 0x000fe20003f04070 */
        /* <DEDUP_REMOVED lines=13> */
[----:B------:R-:W-:Y:S01]  /*589e0*/  IMAD.MOV.U32 R8, RZ, RZ, -0x2fc2cd8 ;  /* 0xfd03d328ff087424 */ /* 0x000fe200078e00ff */
[----:B------:R-:W-:-:S06]  /*589f0*/  MOV R9, 0x3e44e1c6 ;  /* 0x3e44e1c600097802 */ /* 0x000fcc0000000f00 */
        /* <DEDUP_REMOVED lines=74> */
[----:B------:R-:W-:Y:S01]  /*58ea0*/  IMAD.MOV.U32 R14, RZ, RZ, RZ ;  /* 0x000000ffff0e7224 */ /* 0x000fe200078e00ff */
        /* <DEDUP_REMOVED lines=31> */
[----:B------:R-:W-:-:S03]  /*590a0*/  DFMA R8, R12, R8, UR4 ;  /* 0x000000040c087e2b */ /* 0x000fc60008000008 */
[----:B------:R-:W-:Y:S01]  /*590b0*/  IADD3 R20, R20, -R15, RZ ;  /* 0x8000000f14147210 */ /* 0x000fe20007ffe0ff */
[----:B------:R-:W-:-:S04]  /*590c0*/  DFMA R26, R24, R26, 1 ;  /* 0x3ff00000181a742b */ /* 0x000fc8000000001a */
        /* <DEDUP_REMOVED lines=18> */
.L_x_3613:
[----:B------:R-:W-:Y:S05]  /*591f0*/  BSYNC B2 ;  /* 0x0000000000027941 */ /* 0x000fea0003800000 */
.L_x_3611:
[----:B------:R-:W-:Y:S01]  /*59200*/  HFMA2.MMA R9, -RZ, RZ, 1.984375, 0 ;  /* 0x3ff00000ff097435 */ /* 0x000fe200000001ff */
[----:B------:R-:W-:Y:S01]  /*59210*/  BSSY B2, `(.L_x_3614) ;  /* 0x0000177000027945 */ /* 0x000fe20003800000 */
[----:B------:R-:W-:Y:S01]  /*59220*/  IMAD.MOV.U32 R78, RZ, RZ, RZ ;  /* 0x000000ffff4e7224 */ /* 0x000fe200078e00ff */
[----:B------:R-:W-:Y:S01]  /*59230*/  MOV R72, RZ ;  /* 0x000000ff00487202 */ /* 0x000fe20000000f00 */
[----:B------:R-:W-:Y:S01]  /*59240*/  IMAD.MOV.U32 R4, RZ, RZ, 0x0 ;  /* 0x00000000ff047424 */ /* 0x000fe200078e00ff */
[----:B------:R-:W-:Y:S02]  /*59250*/  MOV R5, 0x7ff00000 ;  /* 0x7ff0000000057802 */ /* 0x000fe40000000f00 */
[----:B------:R-:W-:Y:S01]  /*59260*/  CS2R R24, SRZ ;  /* 0x0000000000187805 */ /* 0x000fe2000001ff00 */
        /* <DEDUP_REMOVED lines=25> */
.L_x_3620:
        /* <DEDUP_REMOVED lines=304> */
[----:B------:R-:W-:Y:S02]  /*5a700*/  FSEL R74, R6, R74, !P0 ;  /* 0x0000004a064a7208 */ /* 0x000fe40004000000 */
[----:B------:R-:W-:Y:S02]  /*5a710*/  FSEL R75, R7, R75, !P0 ;  /* 0x0000004b074b7208 */ /* 0x000fe40004000000 */
[----:B------:R-:W-:Y:S01]  /*5a720*/  IADD3 R6, R72, 0x1, RZ ;  /* 0x0000000148067810 */ /* 0x000fe20007ffe0ff */
[----:B------:R-:W-:-:S05]  /*5a730*/  @P0 IMAD.MOV R6, RZ, RZ, R72 ;  /* 0x000000ffff060224 */ /* 0x000fca00078e0248 */
[----:B------:R-:W-:Y:S01]  /*5a740*/  MOV R72, R6 ;  /* 0x0000000600487202 */ /* 0x000fe20000000f00 */
[----:B--2---:R-:W-:-:S11]  /*5a750*/  DFMA R70, R74, R10, R70 ;  /* 0x0000000a4a46722b */ /* 0x004fd60000000046 */
.L_x_3616:
[----:B------:R-:W-:Y:S05]  /*5a760*/  BSYNC B3 ;  /* 0x0000000000037941 */ /* 0x000fea0003800000 */
.L_x_3615:
        /* <DEDUP_REMOVED lines=26> */
.L_x_3619:
[----:B------:R-:W-:Y:S05]  /*5a910*/  BSYNC B4 ;  /* 0x0000000000047941 */ /* 0x000fea0003800000 */
.L_x_3618:
[----:B------:R-:W-:Y:S01]  /*5a920*/  IADD3 R78, R78, 0x1, RZ ;  /* 0x000000014e4e7810 */ /* 0x000fe20007ffe0ff */
[----:B------:R-:W-:Y:S01]  /*5a930*/  DADD R4, -RZ, |R70| ;  /* 0x00000000ff047229 */ /* 0x000fe20000000546 */
[----:B------:R-:W-:Y:S01]  /*5a940*/  IMAD.MOV.U32 R8, RZ, RZ, R6 ;  /* 0x000000ffff087224 */ /* 0x000fe200078e0006 */
[----:B------:R-:W-:Y:S02]  /*5a950*/  MOV R9, R7 ;  /* 0x0000000700097202 */ /* 0x000fe40000000f00 */
[----:B------:R-:W-:-:S13]  /*5a960*/  ISETP.GE.U32.AND P0, PT, R78, 0x19, PT ;  /* 0x000000194e00780c */ /* 0x000fda0003f06070 */
[----:B------:R-:W-:Y:S05]  /*5a970*/  @!P0 BRA `(.L_x_3620) ;  /* 0xffffffe800a08947 */ /* 0x000fea000383ffff */
.L_x_3617:
[----:B------:R-:W-:Y:S05]  /*5a980*/  BSYNC B2 ;  /* 0x0000000000027941 */ /* 0x000fea0003800000 */
.L_x_3614:
        /* <DEDUP_REMOVED lines=61> */
.L_x_3622:
[----:B------:R-:W-:Y:S05]  /*5ad60*/  BSYNC B2 ;  /* 0x0000000000027941 */ /* 0x000fea0003800000 */
.L_x_3621:
        /* <DEDUP_REMOVED lines=30> */
.L_x_3624:
[----:B------:R-:W-:Y:S05]  /*5af50*/  BSYNC B3 ;  /* 0x0000000000037941 */ /* 0x000fea0003800000 */
.L_x_3623:
[----:B------:R-:W0:Y:S01]  /*5af60*/  MUFU.RCP64H R5, R3 ;  /* 0x0000000300057308 */ /* 0x000e220000001800 */
[----:B------:R-:W-:Y:S01]  /*5af70*/  IMAD.MOV.U32 R4, RZ, RZ, 0x1 ;  /* 0x00000001ff047424 */ /* 0x000fe200078e00ff */
        /* <DEDUP_REMOVED lines=20> */
.L_x_3626:
[----:B------:R-:W-:Y:S05]  /*5b0c0*/  BSYNC B2 ;  /* 0x0000000000027941 */ /* 0x000fea0003800000 */
.L_x_3625:
[----:B------:R-:W-:Y:S01]  /*5b0d0*/  DFMA R6, R80, 0.5, R6 ;  /* 0x3fe000005006782b */ /* 0x000fe20000000006 */
[----:B------:R-:W-:Y:S10]  /*5b0e0*/  BRA `(.L_x_3243) ;  /* 0x00000000000c7947 */ /* 0x000ff40003800000 */
.L_x_3244:
[----:B------:R-:W-:Y:S01]  /*5b0f0*/  DSETP.GT.AND P0, PT, R22, RZ, PT ;  /* 0x000000ff1600722a */ /* 0x000fe20003f04000 */
[----:B------:R-:W-:-:S05]  /*5b100*/  MOV R6, RZ ;  /* 0x000000ff00067202 */ /* 0x000fca0000000f00 */
[----:B------:R-:W-:-:S08]  /*5b110*/  FSEL R7, RZ, +QNAN , P0 ;  /* 0x7ff80000ff077808 */ /* 0x000fd00000000000 */
.L_x_3243:
[----:B------:R-:W-:Y:S05]  /*5b120*/  BSYNC B0 ;  /* 0x0000000000007941 */ /* 0x000fea0003800000 */
.L_x_3242:
[----:B------:R-:W-:Y:S01]  /*5b130*/  HFMA2.MMA R3, -RZ, RZ, 0, 0 ;  /* 0x00000000ff037435 */ /* 0x000fe200000001ff */
[----:B------:R-:W-:Y:S01]  /*5b140*/  IMAD.MOV.U32 R2, RZ, RZ, R83 ;  /* 0x000000ffff027224 */ /* 0x000fe200078e0053 */
[----:B------:R-:W-:Y:S01]  /*5b150*/  MOV R5, R7 ;  /* 0x0000000700057202 */ /* 0x000fe20000000f00 */
[----:B------:R-:W-:-:S03]  /*5b160*/  IMAD.MOV.U32 R4, RZ, RZ, R6 ;  /* 0x000000ffff047224 */ /* 0x000fc600078e0006 */
[----:B------:R-:W-:Y:S05]  /*5b170*/  RET.REL.NODEC R2 `(_ZN2at6native18elementwise_kernelILi128ELi4EZNS0_15gpu_kernel_implIN48_GLOBAL__N__08322988_15_IGammaKernel_cu_cb51a28d10CalcIgammaIdEEEEvRNS_18TensorIteratorBaseERKT_EUliE_EEviT1_) ;  /* 0xfffffa4c02a07950 */ /* 0x000fea0003c3ffff */
        .weak           $__internal_14_$__cuda_sm20_dblrcp_rn_slowpath_v3
        .type           $__internal_14_$__cuda_sm20_dblrcp_rn_slowpath_v3,@function
        .size           $__internal_14_$__cuda_sm20_dblrcp_rn_slowpath_v3,($__internal_15_$__cuda_sm20_div_rn_f64_full - $__internal_14_$__cuda_sm20_dblrcp_rn_slowpath_v3)
$__internal_14_$__cuda_sm20_dblrcp_rn_slowpath_v3:
[----:B------:R-:W-:Y:S01]  /*5b180*/  DSETP.GTU.AND P0, PT, |R10|, +INF , PT ;  /* 0x7ff000000a00742a */ /* 0x000fe20003f0c200 */
[----:B------:R-:W-:-:S13]  /*5b190*/  BSSY B2, `(.L_x_3627) ;  /* 0x0000024000027945 */ /* 0x000fda0003800000 */
[----:B------:R-:W-:Y:S05]  /*5b1a0*/  @P0 BRA `(.L_x_3628) ;  /* 0x0000000000800947 */ /* 0x000fea0003800000 */
[----:B------:R-:W-:-:S05]  /*5b1b0*/  LOP3.LUT R6, R11, 0x7fffffff, RZ, 0xc0, !PT ;  /* 0x7fffffff0b067812 */ /* 0x000fca00078ec0ff */
[----:B------:R-:W-:-:S05]  /*5b1c0*/  VIADD R4, R6, 0xffffffff ;  /* 0xffffffff06047836 */ /* 0x000fca0000000000 */
[----:B------:R-:W-:-:S13]  /*5b1d0*/  ISETP.GE.U32.AND P0, PT, R4, 0x7fefffff, PT ;  /* 0x7fefffff0400780c */ /* 0x000fda0003f06070 */
[----:B------:R-:W-:Y:S02]  /*5b1e0*/  @P0 LOP3.LUT R5, R11, 0x7ff00000, RZ, 0x3c, !PT ;  /* 0x7ff000000b050812 */ /* 0x000fe400078e3cff */
[----:B------:R-:W-:Y:S01]  /*5b1f0*/  @P0 MOV R4, RZ ;  /* 0x000000ff00040202 */ /* 0x000fe20000000f00 */
[----:B------:R-:W-:Y:S06]  /*5b200*/  @P0 BRA `(.L_x_3629) ;  /* 0x0000000000700947 */ /* 0x000fec0003800000 */
[----:B------:R-:W-:-:S13]  /*5b210*/  ISETP.GE.U32.AND P0, PT, R6, 0x1000001, PT ;  /* 0x010000010600780c */ /* 0x000fda0003f06070 */
[----:B------:R-:W-:Y:S05]  /*5b220*/  @!P0 BRA `(.L_x_3630) ;  /* 0x0000000000388947 */ /* 0x000fea0003800000 */
[----:B------:R-:W-:Y:S01]  /*5b230*/  VIADD R5, R11, 0xc0200000 ;  /* 0xc02000000b057836 */ /* 0x000fe20000000000 */
[----:B------:R-:W-:Y:S01]  /*5b240*/  MOV R4, R10 ;  /* 0x0000000a00047202 */ /* 0x000fe20000000f00 */
[----:B------:R-:W-:Y:S02]  /*5b250*/  IMAD.MOV.U32 R6, RZ, RZ, R9 ;  /* 0x000000ffff067224 */ /* 0x000fe400078e0009 */
[----:B------:R-:W0:Y:S04]  /*5b260*/  MUFU.RCP64H R7, R5 ;  /* 0x0000000500077308 */ /* 0x000e280000001800 */
[----:B0-----:R-:W-:-:S08]  /*5b270*/  DFMA R8, -R4, R6, 1 ;  /* 0x3ff000000408742b */ /* 0x001fd00000000106 */
[----:B------:R-:W-:-:S08]  /*5b280*/  DFMA R8, R8, R8, R8 ;  /* 0x000000080808722b */ /* 0x000fd00000000008 */
[----:B------:R-:W-:-:S08]  /*5b290*/  DFMA R8, R6, R8, R6 ;  /* 0x000000080608722b */ /* 0x000fd00000000006 */
[----:B------:R-:W-:-:S08]  /*5b2a0*/  DFMA R6, -R4, R8, 1 ;  /* 0x3ff000000406742b */ /* 0x000fd00000000108 */
[----:B------:R-:W-:-:S08]  /*5b2b0*/  DFMA R6, R8, R6, R8 ;  /* 0x000000060806722b */ /* 0x000fd00000000008 */
[----:B------:R-:W-:-:S08]  /*5b2c0*/  DMUL R6, R6, 2.2250738585072013831e-308 ;  /* 0x0010000006067828 */ /* 0x000fd00000000000 */
[----:B------:R-:W-:-:S08]  /*5b2d0*/  DFMA R8, -R10, R6, 1 ;  /* 0x3ff000000a08742b */ /* 0x000fd00000000106 */
[----:B------:R-:W-:-:S08]  /*5b2e0*/  DFMA R8, R8, R8, R8 ;  /* 0x000000080808722b */ /* 0x000fd00000000008 */
[----:B------:R-:W-:Y:S01]  /*5b2f0*/  DFMA R4, R6, R8, R6 ;  /* 0x000000080604722b */ /* 0x000fe20000000006 */
[----:B------:R-:W-:Y:S10]  /*5b300*/  BRA `(.L_x_3629) ;  /* 0x0000000000307947 */ /* 0x000ff40003800000 */
.L_x_3630:
[----:B------:R-:W-:Y:S01]  /*5b310*/  DMUL R6, R10, 8.11296384146066816958e+31 ;  /* 0x469000000a067828 */ /* 0x000fe20000000000 */
[----:B------:R-:W-:-:S05]  /*5b320*/  MOV R4, R9 ;  /* 0x0000000900047202 */ /* 0x000fca0000000f00 */
[----:B------:R-:W0:Y:S02]  /*5b330*/  MUFU.RCP64H R5, R7 ;  /* 0x0000000700057308 */ /* 0x000e240000001800 */
[----:B0-----:R-:W-:-:S08]  /*5b340*/  DFMA R8, -R6, R4, 1 ;  /* 0x3ff000000608742b */ /* 0x001fd00000000104 */
[----:B------:R-:W-:-:S08]  /*5b350*/  DFMA R8, R8, R8, R8 ;  /* 0x000000080808722b */ /* 0x000fd00000000008 */
[----:B------:R-:W-:-:S08]  /*5b360*/  DFMA R8, R4, R8, R4 ;  /* 0x000000080408722b */ /* 0x000fd00000000004 */
[----:B------:R-:W-:-:S08]  /*5b370*/  DFMA R4, -R6, R8, 1 ;  /* 0x3ff000000604742b */ /* 0x000fd00000000108 */
[----:B------:R-:W-:-:S08]  /*5b380*/  DFMA R4, R8, R4, R8 ;  /* 0x000000040804722b */ /* 0x000fd00000000008 */
[----:B------:R-:W-:Y:S01]  /*5b390*/  DMUL R4, R4, 8.11296384146066816958e+31 ;  /* 0x4690000004047828 */ /* 0x000fe20000000000 */
[----:B------:R-:W-:Y:S10]  /*5b3a0*/  BRA `(.L_x_3629) ;  /* 0x0000000000087947 */ /* 0x000ff40003800000 */
.L_x_3628:
[----:B------:R-:W-:Y:S01]  /*5b3b0*/  LOP3.LUT R5, R11, 0x80000, RZ, 0xfc, !PT ;  /* 0x000800000b057812 */ /* 0x000fe200078efcff */
[----:B------:R-:W-:-:S07]  /*5b3c0*/  IMAD.MOV.U32 R4, RZ, RZ, R10 ;  /* 0x000000ffff047224 */ /* 0x000fce00078e000a */
.L_x_3629:
[----:B------:R-:W-:Y:S05]  /*5b3d0*/  BSYNC B2 ;  /* 0x0000000000027941 */ /* 0x000fea0003800000 */
.L_x_3627:
[----:B------:R-:W-:Y:S01]  /*5b3e0*/  MOV R6, R4 ;  /* 0x0000000400067202 */ /* 0x000fe20000000f00 */
[----:B------:R-:W-:Y:S01]  /*5b3f0*/  IMAD.MOV.U32 R7, RZ, RZ, R5 ;  /* 0x000000ffff077224 */ /* 0x000fe200078e0005 */
[----:B------:R-:W-:Y:S01]  /*5b400*/  MOV R4, R12 ;  /* 0x0000000c00047202 */ /* 0x000fe20000000f00 */
[----:B------:R-:W-:-:S04]  /*5b410*/  IMAD.MOV.U32 R5, RZ, RZ, 0x0 ;  /* 0x00000000ff057424 */ /* 0x000fc800078e00ff */
[----:B------:R-:W-:Y:S05]  /*5b420*/  RET.REL.NODEC R4 `(_ZN2at6native18elementwise_kernelILi128ELi4EZNS0_15gpu_kernel_implIN48_GLOBAL__N__08322988_15_IGammaKernel_cu_cb51a28d10CalcIgammaIdEEEEvRNS_18TensorIteratorBaseERKT_EUliE_EEviT1_) ;  /* 0xfffffa4804f47950 */ /* 0x000fea0003c3ffff */
        .weak           $__internal_15_$__cuda_sm20_div_rn_f64_full
        .type           $__internal_15_$__cuda_sm20_div_rn_f64_full,@function
        .size           $__internal_15_$__cuda_sm20_div_rn_f64_full,($__internal_16_$__cuda_sm20_dsqrt_rn_f64_mediumpath_v1 - $__internal_15_$__cuda_sm20_div_rn_f64_full)
$__internal_15_$__cuda_sm20_div_rn_f64_full:
[C---:B------:R-:W-:Y:S01]  /*5b430*/  FSETP.GEU.AND P0, PT, |R7|.reuse, 1.469367938527859385e-39, PT ;  /* 0x001000000700780b */ /* 0x040fe20003f0e200 */
[----:B------:R-:W-:Y:S01]  /*5b440*/  IMAD.MOV.U32 R14, RZ, RZ, 0x1 ;  /* 0x00000001ff0e7424 */ /* 0x000fe200078e00ff */
[----:B------:R-:W-:Y:S01]  /*5b450*/  LOP3.LUT R4, R7, 0x800fffff, RZ, 0xc0, !PT ;  /* 0x800fffff07047812 */ /* 0x000fe200078ec0ff */
[----:B------:R-:W-:Y:S01]  /*5b460*/  BSSY B3, `(.L_x_3631) ;  /* 0x000005a000037945 */ /* 0x000fe20003800000 */
[C---:B------:R-:W-:Y:S02]  /*5b470*/  FSETP.GEU.AND P1, PT, |R9|.reuse, 1.469367938527859385e-39, PT ;  /* 0x001000000900780b */ /* 0x040fe40003f2e200 */
[----:B------:R-:W-:Y:S02]  /*5b480*/  LOP3.LUT R5, R4, 0x3ff00000, RZ, 0xfc, !PT ;  /* 0x3ff0000004057812 */ /* 0x000fe400078efcff */
[----:B------:R-:W-:Y:S02]  /*5b490*/  MOV R4, R6 ;  /* 0x0000000600047202 */ /* 0x000fe40000000f00 */
[----:B------:R-:W-:-:S02]  /*5b4a0*/  LOP3.LUT R12, R9, 0x7ff00000, RZ, 0xc0, !PT ;  /* 0x7ff00000090c7812 */ /* 0x000fc400078ec0ff */
[C---:B------:R-:W-:Y:S01]  /*5b4b0*/  LOP3.LUT R13, R7.reuse, 0x7ff00000, RZ, 0xc0, !PT ;  /* 0x7ff00000070d7812 */ /* 0x040fe200078ec0ff */
[----:B------:R-:W-:Y:S01]  /*5b4c0*/  @!P0 DMUL R4, R6, 8.98846567431157953865e+307 ;  /* 0x7fe0000006048828 */ /* 0x000fe20000000000 */
[----:B------:R-:W-:Y:S02]  /*5b4d0*/  MOV R79, 0x1ca00000 ;  /* 0x1ca00000004f7802 */ /* 0x000fe40000000f00 */
[C---:B------:R-:W-:Y:S02]  /*5b4e0*/  ISETP.GE.U32.AND P3, PT, R12.reuse, R13, PT ;  /* 0x0000000d0c00720c */ /* 0x040fe40003f66070 */
[----:B------:R-:W-:Y:S01]  /*5b4f0*/  @!P1 LOP3.LUT R16, R7, 0x7ff00000, RZ, 0xc0, !PT ;  /* 0x7ff0000007109812 */ /* 0x000fe200078ec0ff */
[----:B------:R-:W0:Y:S03]  /*5b500*/  MUFU.RCP64H R15, R5 ;  /* 0x00000005000f7308 */ /* 0x000e260000001800 */
        /* <DEDUP_REMOVED lines=8> */
[----:B------:R-:W-:-:S04]  /*5b590*/  SEL R10, R79, 0x63400000, !P3 ;  /* 0x634000004f0a7807 */ /* 0x000fc80005800000 */
[----:B------:R-:W-:Y:S01]  /*5b5a0*/  LOP3.LUT R11, R10, 0x800fffff, R9, 0xf8, !PT ;  /* 0x800fffff0a0b7812 */ /* 0x000fe200078ef809 */
[----:B------:R-:W-:Y:S02]  /*5b5b0*/  IMAD.MOV.U32 R10, RZ, RZ, R8 ;  /* 0x000000ffff0a7224 */ /* 0x000fe400078e0008 */
[----:B------:R-:W-:-:S04]  /*5b5c0*/  DFMA R16, R14, -R4, 1 ;  /* 0x3ff000000e10742b */ /* 0x000fc80000000804 */
[----:B------:R-:W-:Y:S01]  /*5b5d0*/  @!P1 DFMA R10, R10, 2, -R18 ;  /* 0x400000000a0a982b */ /* 0x000fe20000000812 */
[----:B------:R-:W-:-:S03]  /*5b5e0*/  IMAD.MOV.U32 R18, RZ, RZ, R12 ;  /* 0x000000ffff127224 */ /* 0x000fc600078e000c */
[----:B------:R-:W-:Y:S01]  /*5b5f0*/  DFMA R14, R14, R16, R14 ;  /* 0x000000100e0e722b */ /* 0x000fe2000000000e */
[----:B------:R-:W-:Y:S02]  /*5b600*/  MOV R19, R13 ;  /* 0x0000000d00137202 */ /* 0x000fe40000000f00 */
[----:B------:R-:W-:-:S03]  /*5b610*/  @!P0 LOP3.LUT R19, R5, 0x7ff00000, RZ, 0xc0, !PT ;  /* 0x7ff0000005138812 */ /* 0x000fc600078ec0ff */
[----:B------:R-:W-:Y:S02]  /*5b620*/  @!P1 LOP3.LUT R18, R11, 0x7ff00000, RZ, 0xc0, !PT ;  /* 0x7ff000000b129812 */ /* 0x000fe400078ec0ff */
[----:B------:R-:W-:Y:S01]  /*5b630*/  DMUL R16, R14, R10 ;  /* 0x0000000a0e107228 */ /* 0x000fe20000000000 */
[----:B------:R-:W-:Y:S02]  /*5b640*/  IADD3 R73, R19, -0x1, RZ ;  /* 0xffffffff13497810 */ /* 0x000fe40007ffe0ff */
        /* <DEDUP_REMOVED lines=8> */
[----:B------:R-:W-:Y:S01]  /*5b6d0*/  ISETP.GE.U32.AND P0, PT, R12, R8, PT ;  /* 0x000000080c00720c */ /* 0x000fe20003f06070 */
[----:B------:R-:W-:Y:S01]  /*5b6e0*/  IMAD.MOV.U32 R8, RZ, RZ, RZ ;  /* 0x000000ffff087224 */ /* 0x000fe200078e00ff */
[----:B------:R-:W-:Y:S02]  /*5b6f0*/  VIMNMX R9, R9, 0x46a00000, PT ;  /* 0x46a0000009097848 */ /* 0x000fe40003fe0100 */
[----:B------:R-:W-:-:S05]  /*5b700*/  SEL R16, R79, 0x63400000, !P0 ;  /* 0x634000004f107807 */ /* 0x000fca0004000000 */
[----:B------:R-:W-:-:S05]  /*5b710*/  IMAD.IADD R16, R9, 0x1, -R16 ;  /* 0x0000000109107824 */ /* 0x000fca00078e0a10 */
        /* <DEDUP_REMOVED lines=14> */
[----:B------:R-:W-:-:S05]  /*5b800*/  DFMA R4, R12, -R4, R14 ;  /* 0x800000040c04722b */ /* 0x000fca000000000e */
[----:B------:R-:W-:-:S05]  /*5b810*/  LOP3.LUT R6, R9, R6, RZ, 0x3c, !PT ;  /* 0x0000000609067212 */ /* 0x000fca00078e3cff */
[----:B------:R-:W-:-:S04]  /*5b820*/  FSETP.NEU.AND P0, PT, |R5|, R16, PT ;  /* 0x000000100500720b */ /* 0x000fc80003f0d200 */
[----:B------:R-:W-:Y:S02]  /*5b830*/  FSEL R8, R8, R12, !P0 ;  /* 0x0000000c08087208 */ /* 0x000fe40004000000 */
[----:B------:R-:W-:-:S03]  /*5b840*/  FSEL R6, R6, R13, !P0 ;  /* 0x0000000d06067208 */ /* 0x000fc60004000000 */
[----:B------:R-:W-:Y:S01]  /*5b850*/  IMAD.MOV.U32 R12, RZ, RZ, R8 ;  /* 0x000000ffff0c7224 */ /* 0x000fe200078e0008 */
[----:B------:R-:W-:Y:S01]  /*5b860*/  MOV R13, R6 ;  /* 0x00000006000d7202 */ /* 0x000fe20000000f00 */
[----:B------:R-:W-:Y:S06]  /*5b870*/  BRA `(.L_x_3633) ;  /* 0x0000000000607947 */ /* 0x000fec0003800000 */
.L_x_3632:
        /* <DEDUP_REMOVED lines=12> */
[----:B------:R-:W-:Y:S01]  /*5b940*/  @!P0 IMAD.MOV.U32 R12, RZ, RZ, RZ ;  /* 0x000000ffff0c8224 */ /* 0x000fe200078e00ff */
[----:B------:R-:W-:Y:S01]  /*5b950*/  @!P0 MOV R13, R6 ;  /* 0x00000006000d8202 */ /* 0x000fe20000000f00 */
[----:B------:R-:W-:Y:S01]  /*5b960*/  @P0 IMAD.MOV.U32 R12, RZ, RZ, RZ ;  /* 0x000000ffff0c0224 */ /* 0x000fe200078e00ff */
[----:B------:R-:W-:Y:S01]  /*5b970*/  @P0 MOV R13, R4 ;  /* 0x00000004000d0202 */ /* 0x000fe20000000f00 */
[----:B------:R-:W-:Y:S06]  /*5b980*/  BRA `(.L_x_3633) ;  /* 0x00000000001c7947 */ /* 0x000fec0003800000 */
.L_x_3635:
[----:B------:R-:W-:-:S05]  /*5b990*/  LOP3.LUT R12, R7, 0x80000, RZ, 0xfc, !PT ;  /* 0x00080000070c7812 */ /* 0x000fca00078efcff */
[----:B------:R-:W-:Y:S01]  /*5b9a0*/  IMAD.MOV.U32 R13, RZ, RZ, R12 ;  /* 0x000000ffff0d7224 */ /* 0x000fe200078e000c */
[----:B------:R-:W-:Y:S01]  /*5b9b0*/  MOV R12, R6 ;  /* 0x00000006000c7202 */ /* 0x000fe20000000f00 */
[----:B------:R-:W-:Y:S06]  /*5b9c0*/  BRA `(.L_x_3633) ;  /* 0x00000000000c7947 */ /* 0x000fec0003800000 */
.L_x_3634:
[----:B------:R-:W-:-:S05]  /*5b9d0*/  LOP3.LUT R12, R9, 0x80000, RZ, 0xfc, !PT ;  /* 0x00080000090c7812 */ /* 0x000fca00078efcff */
[----:B------:R-:W-:Y:S01]  /*5b9e0*/  IMAD.MOV.U32 R13, RZ, RZ, R12 ;  /* 0x000000ffff0d7224 */ /* 0x000fe200078e000c */
[----:B------:R-:W-:-:S07]  /*5b9f0*/  MOV R12, R8 ;  /* 0x00000008000c7202 */ /* 0x000fce0000000f00 */
.L_x_3633:
[----:B------:R-:W-:Y:S05]  /*5ba00*/  BSYNC B3 ;  /* 0x0000000000037941 */ /* 0x000fea0003800000 */
.L_x_3631:
[----:B------:R-:W-:Y:S01]  /*5ba10*/  HFMA2.MMA R9, -RZ, RZ, 0, 0 ;  /* 0x00000000ff097435 */ /* 0x000fe200000001ff */
[----:B------:R-:W-:Y:S01]  /*5ba20*/  IMAD.MOV.U32 R8, RZ, RZ, R0 ;  /* 0x000000ffff087224 */ /* 0x000fe200078e0000 */
[-C--:B------:R-:W-:Y:S01]  /*5ba30*/  MOV R7, R13.reuse ;  /* 0x0000000d00077202 */ /* 0x080fe20000000f00 */
[--C-:B------:R-:W-:Y:S01]  /*5ba40*/  IMAD.MOV.U32 R6, RZ, RZ, R12.reuse ;  /* 0x000000ffff067224 */ /* 0x100fe200078e000c */
[----:B------:R-:W-:Y:S01]  /*5ba50*/  MOV R5, R13 ;  /* 0x0000000d00057202 */ /* 0x000fe20000000f00 */
[----:B------:R-:W-:Y:S01]  /*5ba60*/  IMAD.MOV.U32 R4, RZ, RZ, R12 ;  /* 0x000000ffff047224 */ /* 0x000fe200078e000c */
[----:B------:R-:W-:Y:S06]  /*5ba70*/  RET.REL.NODEC R8 `(_ZN2at6native18elementwise_kernelILi128ELi4EZNS0_15gpu_kernel_implIN48_GLOBAL__N__08322988_15_IGammaKernel_cu_cb51a28d10CalcIgammaIdEEEEvRNS_18TensorIteratorBaseERKT_EUliE_EEviT1_) ;  /* 0xfffffa4408607950 */ /* 0x000fec0003c3ffff */
        .weak           $__internal_16_$__cuda_sm20_dsqrt_rn_f64_mediumpath_v1
        .type           $__internal_16_$__cuda_sm20_dsqrt_rn_f64_mediumpath_v1,@function
        .size           $__internal_16_$__cuda_sm20_dsqrt_rn_f64_mediumpath_v1,($_ZN2at6native18elementwise_kernelILi128ELi4EZNS0_15gpu_kernel_implIN48_GLOBAL__N__08322988_15_IGammaKernel_cu_cb51a28d10CalcIgammaIdEEEEvRNS_18TensorIteratorBaseERKT_EUliE_EEviT1_$__internal_accurate_pow - $__internal_16_$__cuda_sm20_dsqrt_rn_f64_mediumpath_v1)
$__internal_16_$__cuda_sm20_dsqrt_rn_f64_mediumpath_v1:
[----:B------:R-:W-:Y:S01]  /*5ba80*/  ISETP.GE.U32.AND P0, PT, R12, -0x3400000, PT ;  /* 0xfcc000000c00780c */ /* 0x000fe20003f06070 */
[----:B------:R-:W-:Y:S01]  /*5ba90*/  BSSY B2, `(.L_x_3636) ;  /* 0x0000028000027945 */ /* 0x000fe20003800000 */
[----:B------:R-:W-:Y:S01]  /*5baa0*/  MOV R13, R9 ;  /* 0x00000009000d7202 */ /* 0x000fe20000000f00 */
[----:B------:R-:W-:Y:S01]  /*5bab0*/  IMAD.MOV.U32 R12, RZ, RZ, R6 ;  /* 0x000000ffff0c7224 */ /* 0x000fe200078e0006 */
[----:B------:R-:W-:Y:S01]  /*5bac0*/  MOV R6, R0 ;  /* 0x0000000000067202 */ /* 0x000fe20000000f00 */
[----:B------:R-:W-:Y:S02]  /*5bad0*/  IMAD.MOV.U32 R9, RZ, RZ, R7 ;  /* 0x000000ffff097224 */ /* 0x000fe400078e0007 */
[----:B------:R-:W-:-:S06]  /*5bae0*/  IMAD.MOV.U32 R7, RZ, RZ, R11 ;  /* 0x000000ffff077224 */ /* 0x000fcc00078e000b */
        /* <DEDUP_REMOVED lines=9> */
.L_x_3637:
        /* <DEDUP_REMOVED lines=9> */
[----:B------:R-:W-:Y:S01]  /*5bc10*/  IMAD.MOV.U32 R4, RZ, RZ, RZ ;  /* 0x000000ffff047224 */ /* 0x000fe200078e00ff */
[----:B------:R-:W-:Y:S01]  /*5bc20*/  MOV R8, 0x0 ;  /* 0x0000000000087802 */ /* 0x000fe20000000f00 */
[----:B------:R-:W-:-:S03]  /*5bc30*/  IMAD.MOV.U32 R9, RZ, RZ, 0x3fd80000 ;  /* 0x3fd80000ff097424 */ /* 0x000fc600078e00ff */
        /* <DEDUP_REMOVED lines=10> */
[----:B------:R-:W-:Y:S01]  /*5bce0*/  VIADD R5, R5, 0xfcb00000 ;  /* 0xfcb0000005057836 */ /* 0x000fe20000000000 */
[----:B------:R-:W-:Y:S06]  /*5bcf0*/  BRA `(.L_x_3638) ;  /* 0x0000000000047947 */ /* 0x000fec0003800000 */
.L_x_3639:
[----:B------:R-:W-:-:S11]  /*5bd00*/  DADD R4, R12, R12 ;  /* 0x000000000c047229 */ /* 0x000fd6000000000c */
.L_x_3638:
[----:B------:R-:W-:Y:S05]  /*5bd10*/  BSYNC B2 ;  /* 0x0000000000027941 */ /* 0x000fea0003800000 */
.L_x_3636:
[----:B------:R-:W-:Y:S01]  /*5bd20*/  HFMA2.MMA R11, -RZ, RZ, 0, 0 ;  /* 0x00000000ff0b7435 */ /* 0x000fe200000001ff */
[----:B------:R-:W-:Y:S01]  /*5bd30*/  MOV R8, R4 ;  /* 0x0000000400087202 */ /* 0x000fe20000000f00 */
[----:B------:R-:W-:-:S04]  /*5bd40*/  IMAD.MOV.U32 R9, RZ, RZ, R5 ;  /* 0x000000ffff097224 */ /* 0x000fc800078e0005 */
[----:B------:R-:W-:Y:S05]  /*5bd50*/  RET.REL.NODEC R10 `(_ZN2at6native18elementwise_kernelILi128ELi4EZNS0_15gpu_kernel_implIN48_GLOBAL__N__08322988_15_IGammaKernel_cu_cb51a28d10CalcIgammaIdEEEEvRNS_18TensorIteratorBaseERKT_EUliE_EEviT1_) ;  /* 0xfffffa400aa87950 */ /* 0x000fea0003c3ffff */
        .type           $_ZN2at6native18elementwise_kernelILi128ELi4EZNS0_15gpu_kernel_implIN48_GLOBAL__N__08322988_15_IGammaKernel_cu_cb51a28d10CalcIgammaIdEEEEvRNS_18TensorIteratorBaseERKT_EUliE_EEviT1_$__internal_accurate_pow,@function
        .size           $_ZN2at6native18elementwise_kernelILi128ELi4EZNS0_15gpu_kernel_implIN48_GLOBAL__N__08322988_15_IGammaKernel_cu_cb51a28d10CalcIgammaIdEEEEvRNS_18TensorIteratorBaseERKT_EUliE_EEviT1_$__internal_accurate_pow,($_ZN2at6native18elementwise_kernelILi128ELi4EZNS0_15gpu_kernel_implIN48_GLOBAL__N__08322988_15_IGammaKernel_cu_cb51a28d10CalcIgammaIdEEEEvRNS_18TensorIteratorBaseERKT_EUliE_EEviT1_$__internal_lgamma_pos - $_ZN2at6native18elementwise_kernelILi128ELi4EZNS0_15gpu_kernel_implIN48_GLOBAL__N__08322988_15_IGammaKernel_cu_cb51a28d10CalcIgammaIdEEEEvRNS_18TensorIteratorBaseERKT_EUliE_EEviT1_$__internal_accurate_pow)
$_ZN2at6native18elementwise_kernelILi128ELi4EZNS0_15gpu_kernel_implIN48_GLOBAL__N__08322988_15_IGammaKernel_cu_cb51a28d10CalcIgammaIdEEEEvRNS_18TensorIteratorBaseERKT_EUliE_EEviT1_$__internal_accurate_pow:
[----:B------:R-:W-:Y:S01]  /*5bd60*/  SHF.R.U32.HI R13, RZ, 0x14, R5 ;  /* 0x00000014ff0d7819 */ /* 0x000fe20000011605 */
[----:B------:R-:W-:Y:S01]  /*5bd70*/  IMAD.MOV.U32 R4, RZ, RZ, R14 ;  /* 0x000000ffff047224 */ /* 0x000fe200078e000e */
[----:B------:R-:W-:Y:S01]  /*5bd80*/  MOV R20, 0x41ad3b5a ;  /* 0x41ad3b5a00147802 */ /* 0x000fe20000000f00 */
[----:B------:R-:W-:Y:S01]  /*5bd90*/  IMAD.MOV.U32 R16, RZ, RZ, RZ ;  /* 0x000000ffff107224 */ /* 0x000fe200078e00ff */
[----:B------:R-:W-:Y:S01]  /*5bda0*/  ISETP.NE.AND P0, PT, R13, RZ, PT ;  /* 0x000000ff0d00720c */ /* 0x000fe20003f05270 */
[----:B------:R-:W-:Y:S01]  /*5bdb0*/  IMAD.MOV.U32 R21, RZ, RZ, 0x3ed0f5d2 ;  /* 0x3ed0f5d2ff157424 */ /* 0x000fe200078e00ff */
[----:B------:R-:W-:Y:S01]  /*5bdc0*/  UMOV UR4, 0x7d2cafe2 ;  /* 0x7d2cafe200047882 */ /* 0x000fe20000000000 */
[----:B------:R-:W-:-:S10]  /*5bdd0*/  UMOV UR5, 0x3eb0f5ff ;  /* 0x3eb0f5ff00057882 */ /* 0x000fd40000000000 */
[----:B------:R-:W-:Y:S01]  /*5bde0*/  @!P0 DMUL R40, R4, 1.80143985094819840000e+16 ;  /* 0x4350000004288828 */ /* 0x000fe20000000000 */
[----:B------:R-:W-:-:S09]  /*5bdf0*/  MOV R4, R5 ;  /* 0x0000000500047202 */ /* 0x000fd20000000f00 */
[----:B------:R-:W-:Y:S01]  /*5be00*/  @!P0 IMAD.MOV.U32 R4, RZ, RZ, R41 ;  /* 0x000000ffff048224 */ /* 0x000fe200078e0029 */
[----:B------:R-:W-:Y:S02]  /*5be10*/  @!P0 MOV R14, R40 ;  /* 0x00000028000e8202 */ /* 0x000fe40000000f00 */
[----:B------:R-:W-:Y:S02]  /*5be20*/  @!P0 LEA.HI R13, R41, 0xffffffca, RZ, 0xc ;  /* 0xffffffca290d8811 */ /* 0x000fe400078f60ff */
[----:B------:R-:W-:-:S04]  /*5be30*/  LOP3.LUT R4, R4, 0x800fffff, RZ, 0xc0, !PT ;  /* 0x800fffff04047812 */ /* 0x000fc800078ec0ff */
[----:B------:R-:W-:-:S04]  /*5be40*/  LOP3.LUT R15, R4, 0x3ff00000, RZ, 0xfc, !PT ;  /* 0x3ff00000040f7812 */ /* 0x000fc800078efcff */
[----:B------:R-:W-:-:S13]  /*5be50*/  ISETP.GE.U32.AND P1, PT, R15, 0x3ff6a09f, PT ;  /* 0x3ff6a09f0f00780c */ /* 0x000fda0003f26070 */
[----:B------:R-:W-:-:S05]  /*5be60*/  @P1 VIADD R5, R15, 0xfff00000 ;  /* 0xfff000000f051836 */ /* 0x000fca0000000000 */
[----:B------:R-:W-:-:S06]  /*5be70*/  @P1 MOV R15, R5 ;  /* 0x00000005000f1202 */ /* 0x000fcc0000000f00 */
[C---:B------:R-:W-:Y:S02]  /*5be80*/  DADD R10, R14.reuse, 1 ;  /* 0x3ff000000e0a7429 */ /* 0x040fe40000000000 */
[----:B------:R-:W-:-:S04]  /*5be90*/  DADD R14, R14, -1 ;  /* 0xbff000000e0e7429 */ /* 0x000fc80000000000 */
[----:B------:R-:W0:Y:S02]  /*5bea0*/  MUFU.RCP64H R17, R11 ;  /* 0x0000000b00117308 */ /* 0x000e240000001800 */
[----:B0-----:R-:W-:-:S08]  /*5beb0*/  DFMA R4, -R10, R16, 1 ;  /* 0x3ff000000a04742b */ /* 0x001fd00000000110 */
[----:B------:R-:W-:-:S08]  /*5bec0*/  DFMA R4, R4, R4, R4 ;  /* 0x000000040404722b */ /* 0x000fd00000000004 */
[----:B------:R-:W-:-:S08]  /*5bed0*/  DFMA R16, R16, R4, R16 ;  /* 0x000000041010722b */ /* 0x000fd00000000010 */
[----:B------:R-:W-:-:S08]  /*5bee0*/  DMUL R4, R16, R14 ;  /* 0x0000000e10047228 */ /* 0x000fd00000000000 */
[----:B------:R-:W-:-:S08]  /*5bef0*/  DFMA R4, R16, R14, R4 ;  /* 0x0000000e1004722b */ /* 0x000fd00000000004 */
[----:B------:R-:W-:Y:S02]  /*5bf00*/  DMUL R18, R4, R4 ;  /* 0x0000000404127228 */ /* 0x000fe40000000000 */
[----:B------:R-:W-:-:S06]  /*5bf10*/  DADD R32, R14, -R4 ;  /* 0x000000000e207229 */ /* 0x000fcc0000000804 */
[----:B------:R-:W-:Y:S01]  /*5bf20*/  DFMA R10, R18, UR4, R20 ;  /* 0x00000004120a7c2b */ /* 0x000fe20008000014 */
[----:B------:R-:W-:Y:S01]  /*5bf30*/  UMOV UR4, 0x75488a3f ;  /* 0x75488a3f00047882 */ /* 0x000fe20000000000 */
[----:B------:R-:W-:Y:S01]  /*5bf40*/  UMOV UR5, 0x3ef3b20a ;  /* 0x3ef3b20a00057882 */ /* 0x000fe20000000000 */
[----:B------:R-:W-:-:S05]  /*5bf50*/  DADD R32, R32, R32 ;  /* 0x0000000020207229 */ /* 0x000fca0000000020 */
[----:B------:R-:W-:Y:S01]  /*5bf60*/  DFMA R10, R18, R10, UR4 ;  /* 0x00000004120a7e2b */ /* 0x000fe2000800000a */
[----:B------:R-:W-:Y:S01]  /*5bf70*/  UMOV UR4, 0xe4faecd5 ;  /* 0xe4faecd500047882 */ /* 0x000fe20000000000 */
[----:B------:R-:W-:Y:S01]  /*5bf80*/  UMOV UR5, 0x3f1745cd ;  /* 0x3f1745cd00057882 */ /* 0x000fe20000000000 */
[----:B------:R-:W-:-:S05]  /*5bf90*/  DFMA R32, R14, -R4, R32 ;  /* 0x800000040e20722b */ /* 0x000fca0000000020 */
[----:B------:R-:W-:Y:S01]  /*5bfa0*/  DFMA R10, R18, R10, UR4 ;  /* 0x00000004120a7e2b */ /* 0x000fe2000800000a */
[----:B------:R-:W-:Y:S01]  /*5bfb0*/  UMOV UR4, 0x258a578b ;  /* 0x258a578b00047882 */ /* 0x000fe20000000000 */
[----:B------:R-:W-:Y:S01]  /*5bfc0*/  UMOV UR5, 0x3f3c71c7 ;  /* 0x3f3c71c700057882 */ /* 0x000fe20000000000 */
[----:B------:R-:W-:-:S05]  /*5bfd0*/  DMUL R16, R16, R32 ;  /* 0x0000002010107228 */ /* 0x000fca0000000000 */
[----:B------:R-:W-:Y:S01]  /*5bfe0*/  DFMA R10, R18, R10, UR4 ;  /* 0x00000004120a7e2b */ /* 0x000fe2000800000a */
[----:B------:R-:W-:Y:S01]  /*5bff0*/  UMOV UR4, 0x9242b910 ;  /* 0x9242b91000047882 */ /* 0x000fe20000000000 */
[----:B------:R-:W-:-:S03]  /*5c000*/  UMOV UR5, 0x3f624924 ;  /* 0x3f62492400057882 */ /* 0x000fc60000000000 */
[----:B------:R-:W-:Y:S01]  /*5c010*/  IADD3 R43, R17, 0x100000, RZ ;  /* 0x00100000112b7810 */ /* 0x000fe20007ffe0ff */
[----:B------:R-:W-:Y:S02]  /*5c020*/  IMAD.MOV.U32 R42, RZ, RZ, R16 ;  /* 0x000000ffff2a7224 */ /* 0x000fe400078e0010 */
[----:B------:R-:W-:Y:S01]  /*5c030*/  DFMA R10, R18, R10, UR4 ;  /* 0x00000004120a7e2b */ /* 0x000fe2000800000a */
[----:B------:R-:W-:Y:S01]  /*5c040*/  UMOV UR4, 0x99999dfb ;  /* 0x99999dfb00047882 */ /* 0x000fe20000000000 */
[----:B------:R-:W-:-:S06]  /*5c050*/  UMOV UR5, 0x3f899999 ;  /* 0x3f89999900057882 */ /* 0x000fcc0000000000 */
[----:B------:R-:W-:Y:S01]  /*5c060*/  DFMA R20, R18, R10, UR4 ;  /* 0x0000000412147e2b */ /* 0x000fe2000800000a */
[----:B------:R-:W-:Y:S01]  /*5c070*/  UMOV UR4, 0x55555555 ;  /* 0x5555555500047882 */ /* 0x000fe20000000000 */
[----:B------:R-:W-:-:S06]  /*5c080*/  UMOV UR5, 0x3fb55555 ;  /* 0x3fb5555500057882 */ /* 0x000fcc0000000000 */
[----:B------:R-:W-:-:S08]  /*5c090*/  DFMA R10, R18, R20, UR4 ;  /* 0x00000004120a7e2b */ /* 0x000fd00008000014 */
[----:B------:R-:W-:Y:S01]  /*5c0a0*/  DADD R36, -R10, UR4 ;  /* 0x000000040a247e29 */ /* 0x000fe20008000100 */
[----:B------:R-:W-:Y:S01]  /*5c0b0*/  UMOV UR4, 0xb9e7b0 ;  /* 0x00b9e7b000047882 */ /* 0x000fe20000000000 */
[----:B------:R-:W-:-:S06]  /*5c0c0*/  UMOV UR5, 0x3c46a4cb ;  /* 0x3c46a4cb00057882 */ /* 0x000fcc0000000000 */
[----:B------:R-:W-:Y:S02]  /*5c0d0*/  DFMA R36, R18, R20, R36 ;  /* 0x000000141224722b */ /* 0x000fe40000000024 */
[----:B------:R-:W-:-:S06]  /*5c0e0*/  DMUL R20, R4, R4 ;  /* 0x0000000404147228 */ /* 0x000fcc0000000000 */
[----:B------:R-:W-:Y:S02]  /*5c0f0*/  DADD R36, RZ, R36 ;  /* 0x00000000ff247229 */ /* 0x000fe40000000024 */
[C---:B------:R-:W-:Y:S02]  /*5c100*/  DMUL R14, R4.reuse, R20 ;  /* 0x00000014040e7228 */ /* 0x040fe40000000000 */
[----:B------:R-:W-:-:S04]  /*5c110*/  DFMA R32, R4, R4, -R20 ;  /* 0x000000040420722b */ /* 0x000fc80000000814 */
[----:B------:R-:W-:Y:S01]  /*5c120*/  DADD R36, R36, -UR4 ;  /* 0x8000000424247e29 */ /* 0x000fe20008000000 */
[----:B------:R-:W-:Y:S01]  /*5c130*/  UMOV UR4, 0x80000000 ;  /* 0x8000000000047882 */ /* 0x000fe20000000000 */
[C---:B------:R-:W-:Y:S01]  /*5c140*/  DFMA R44, R4.reuse, R20, -R14 ;  /* 0x00000014042c722b */ /* 0x040fe2000000080e */
[----:B------:R-:W-:Y:S01]  /*5c150*/  UMOV UR5, 0x43300000 ;  /* 0x4330000000057882 */ /* 0x000fe20000000000 */
[----:B------:R-:W-:-:S04]  /*5c160*/  DFMA R32, R4, R42, R32 ;  /* 0x0000002a0420722b */ /* 0x000fc80000000020 */
[----:B------:R-:W-:Y:S02]  /*5c170*/  DADD R18, R10, R36 ;  /* 0x000000000a127229 */ /* 0x000fe40000000024 */
[----:B------:R-:W-:-:S06]  /*5c180*/  DFMA R44, R16, R20, R44 ;  /* 0x00000014102c722b */ /* 0x000fcc000000002c */
[----:B------:R-:W-:Y:S02]  /*5c190*/  DMUL R20, R18, R14 ;  /* 0x0000000e12147228 */ /* 0x000fe40000000000 */
[----:B------:R-:W-:Y:S02]  /*5c1a0*/  DFMA R32, R4, R32, R44 ;  /* 0x000000200420722b */ /* 0x000fe4000000002c */
[----:B------:R-:W-:-:S04]  /*5c1b0*/  DADD R10, R10, -R18 ;  /* 0x000000000a0a7229 */ /* 0x000fc80000000812 */
[----:B------:R-:W-:-:S04]  /*5c1c0*/  DFMA R42, R18, R14, -R20 ;  /* 0x0000000e122a722b */ /* 0x000fc80000000814 */
[----:B------:R-:W-:-:S04]  /*5c1d0*/  DADD R10, R36, R10 ;  /* 0x00000000240a7229 */ /* 0x000fc8000000000a */
[----:B------:R-:W-:-:S08]  /*5c1e0*/  DFMA R32, R18, R32, R42 ;  /* 0x000000201220722b */ /* 0x000fd0000000002a */
[----:B------:R-:W-:-:S08]  /*5c1f0*/  DFMA R10, R10, R14, R32 ;  /* 0x0000000e0a0a722b */ /* 0x000fd00000000020 */
[----:B------:R-:W-:-:S08]  /*5c200*/  DADD R14, R20, R10 ;  /* 0x00000000140e7229 */ /* 0x000fd0000000000a */
[--C-:B------:R-:W-:Y:S02]  /*5c210*/  DADD R18, R4, R14.reuse ;  /* 0x0000000004127229 */ /* 0x100fe4000000000e */
[----:B------:R-:W-:-:S06]  /*5c220*/  DADD R20, R20, -R14 ;  /* 0x0000000014147229 */ /* 0x000fcc000000080e */
[----:B------:R-:W-:Y:S02]  /*5c230*/  DADD R4, R4, -R18 ;  /* 0x0000000004047229 */ /* 0x000fe40000000812 */
[----:B------:R-:W-:Y:S01]  /*5c240*/  DADD R20, R10, R20 ;  /* 0x000000000a147229 */ /* 0x000fe20000000014 */
[C---:B------:R-:W-:Y:S01]  /*5c250*/  IADD3 R10, R13.reuse, -0x3ff, RZ ;  /* 0xfffffc010d0a7810 */ /* 0x040fe20007ffe0ff */
[----:B------:R-:W-:Y:S01]  /*5c260*/  @P1 VIADD R10, R13, 0xfffffc02 ;  /* 0xfffffc020d0a1836 */ /* 0x000fe20000000000 */
[----:B------:R-:W-:-:S03]  /*5c270*/  HFMA2.MMA R11, -RZ, RZ, 3.59375, 0 ;  /* 0x43300000ff0b7435 */ /* 0x000fc600000001ff */
[----:B------:R-:W-:Y:S01]  /*5c280*/  DADD R4, R14, R4 ;  /* 0x000000000e047229 */ /* 0x000fe20000000004 */
[----:B------:R-:W-:-:S07]  /*5c290*/  LOP3.LUT R10, R10, 0x80000000, RZ, 0x3c, !PT ;  /* 0x800000000a0a7812 */ /* 0x000fce00078e3cff */
[----:B------:R-:W-:Y:S02]  /*5c2a0*/  DADD R4, R20, R4 ;  /* 0x0000000014047229 */ /* 0x000fe40000000004 */
[----:B------:R-:W-:Y:S01]  /*5c2b0*/  DADD R14, R10, -UR4 ;  /* 0x800000040a0e7e29 */ /* 0x000fe20008000000 */
[----:B------:R-:W-:Y:S01]  /*5c2c0*/  UMOV UR4, 0xfefa39ef ;  /* 0xfefa39ef00047882 */ /* 0x000fe20000000000 */
[----:B------:R-:W-:-:S04]  /*5c2d0*/  UMOV UR5, 0x3fe62e42 ;  /* 0x3fe62e4200057882 */ /* 0x000fc80000000000 */
[----:B------:R-:W-:-:S08]  /*5c2e0*/  DADD R4, R16, R4 ;  /* 0x0000000010047229 */ /* 0x000fd00000000004 */
[----:B------:R-:W-:-:S08]  /*5c2f0*/  DADD R10, R18, R4 ;  /* 0x00000000120a7229 */ /* 0x000fd00000000004 */
[--C-:B------:R-:W-:Y:S02]  /*5c300*/  DFMA R16, R14, UR4, R10.reuse ;  /* 0x000000040e107c2b */ /* 0x100fe4000800000a */
[----:B------:R-:W-:-:S06]  /*5c310*/  DADD R18, R18, -R10 ;  /* 0x0000000012127229 */ /* 0x000fcc000000080a */
[----:B------:R-:W-:Y:S01]  /*5c320*/  DFMA R20, -R14, UR4, R16 ;  /* 0x000000040e147c2b */ /* 0x000fe20008000110 */
[----:B------:R-:W-:Y:S01]  /*5c330*/  UMOV UR4, 0x3b39803f ;  /* 0x3b39803f00047882 */ /* 0x000fe20000000000 */
[----:B------:R-:W-:Y:S01]  /*5c340*/  DADD R18, R4, R18 ;  /* 0x0000000004127229 */ /* 0x000fe20000000012 */
[----:B------:R-:W-:-:S05]  /*5c350*/  UMOV UR5, 0x3c7abc9e ;  /* 0x3c7abc9e00057882 */ /* 0x000fca0000000000 */
[----:B------:R-:W-:Y:S01]  /*5c360*/  DADD R20, -R10, R20 ;  /* 0x000000000a147229 */ /* 0x000fe20000000114 */
[----:B------:R-:W-:Y:S01]  /*5c370*/  MOV R11, R9 ;  /* 0x00000009000b7202 */ /* 0x000fe20000000f00 */
[----:B------:R-:W-:-:S03]  /*5c380*/  IMAD.MOV.U32 R10, RZ, RZ, R8 ;  /* 0x000000ffff0a7224 */ /* 0x000fc600078e0008 */
[C---:B------:R-:W-:Y:S01]  /*5c390*/  LOP3.LUT R5, R11.reuse, 0xff0fffff, RZ, 0xc0, !PT ;  /* 0xff0fffff0b057812 */ /* 0x040fe200078ec0ff */
[----:B------:R-:W-:Y:S02]  /*5c3a0*/  IMAD.SHL.U32 R4, R11, 0x2, RZ ;  /* 0x000000020b047824 */ /* 0x000fe400078e00ff */
[----:B------:R-:W-:-:S03]  /*5c3b0*/  DADD R18, R18, -R20 ;  /* 0x0000000012127229 */ /* 0x000fc60000000814 */
[----:B------:R-:W-:-:S05]  /*5c3c0*/  ISETP.GT.U32.AND P0, PT, R4, -0x2000001, PT ;  /* 0xfdffffff0400780c */ /* 0x000fca0003f04070 */
[----:B------:R-:W-:Y:S01]  /*5c3d0*/  DFMA R18, R14, UR4, R18 ;  /* 0x000000040e127c2b */ /* 0x000fe20008000012 */
[----:B------:R-:W-:Y:S01]  /*5c3e0*/  SEL R11, R5, R11, P0 ;  /* 0x0000000b050b7207 */ /* 0x000fe20000000000 */
[----:B------:R-:W-:Y:S01]  /*5c3f0*/  UMOV UR4, 0xfefa39ef ;  /* 0xfefa39ef00047882 */ /* 0x000fe20000000000 */
[----:B------:R-:W-:-:S05]  /*5c400*/  UMOV UR5, 0x3fe62e42 ;  /* 0x3fe62e4200057882 */ /* 0x000fca0000000000 */
[----:B------:R-:W-:-:S08]  /*5c410*/  DADD R8, R16, R18 ;  /* 0x0000000010087229 */ /* 0x000fd00000000012 */
[----:B------:R-:W-:Y:S02]  /*5c420*/  DADD R16, R16, -R8 ;  /* 0x0000000010107229 */ /* 0x000fe40000000808 */
[----:B------:R-:W-:-:S06]  /*5c430*/  DMUL R4, R8, R10 ;  /* 0x0000000a08047228 */ /* 0x000fcc0000000000 */
[----:B------:R-:W-:Y:S02]  /*5c440*/  DADD R16, R18, R16 ;  /* 0x0000000012107229 */ /* 0x000fe40000000010 */
[----:B------:R-:W-:-:S08]  /*5c450*/  DFMA R8, R8, R10, -R4 ;  /* 0x0000000a0808722b */ /* 0x000fd00000000804 */
[----:B------:R-:W-:Y:S01]  /*5c460*/  DFMA R8, R16, R10, R8 ;  /* 0x0000000a1008722b */ /* 0x000fe20000000008 */
[----:B------:R-:W-:Y:S01]  /*5c470*/  MOV R10, 0x652b82fe ;  /* 0x652b82fe000a7802 */ /* 0x000fe20000000f00 */
[----:B------:R-:W-:-:S06]  /*5c480*/  IMAD.MOV.U32 R11, RZ, RZ, 0x3ff71547 ;  /* 0x3ff71547ff0b7424 */ /* 0x000fcc00078e00ff */
[----:B------:R-:W-:-:S08]  /*5c490*/  DADD R14, R4, R8 ;  /* 0x00000000040e7229 */ /* 0x000fd00000000008 */
[----:B------:R-:W-:Y:S02]  /*5c4a0*/  DFMA R10, R14, R10, 6.75539944105574400000e+15 ;  /* 0x433800000e0a742b */ /* 0x000fe4000000000a */
[----:B------:R-:W-:Y:S01]  /*5c4b0*/  FSETP.GEU.FTZ.AND P0, PT, |R15|, 4.1917929649353027344, PT ;  /* 0x4086232b0f00780b */ /* 0x000fe20003f1e200 */
[----:B------:R-:W-:-:S05]  /*5c4c0*/  DADD R4, R4, -R14 ;  /* 0x0000000004047229 */ /* 0x000fca000000080e */
        /* <DEDUP_REMOVED lines=52> */
.L_x_3640:
[----:B------:R-:W-:Y:S02]  /*5c810*/  DSETP.NEU.AND P0, PT, |R16|, +INF , PT ;  /* 0x7ff000001000742a */ /* 0x000fe40003f0d200 */
[----:B------:R-:W-:-:S12]  /*5c820*/  DADD R4, R8, R4 ;  /* 0x0000000008047229 */ /* 0x000fd80000000004 */
[----:B------:R-:W-:Y:S01]  /*5c830*/  @P0 DFMA R16, R4, R16, R16 ;  /* 0x000000100410022b */ /* 0x000fe20000000010 */
[----:B------:R-:W-:Y:S01]  /*5c840*/  MOV R4, R0 ;  /* 0x0000000000047202 */ /* 0x000fe20000000f00 */
[----:B------:R-:W-:-:S04]  /*5c850*/  IMAD.MOV.U32 R5, RZ, RZ, 0x0 ;  /* 0x00000000ff057424 */ /* 0x000fc800078e00ff */
[----:B------:R-:W-:Y:S05]  /*5c860*/  RET.REL.NODEC R4 `(_ZN2at6native18elementwise_kernelILi128ELi4EZNS0_15gpu_kernel_implIN48_GLOBAL__N__08322988_15_IGammaKernel_cu_cb51a28d10CalcIgammaIdEEEEvRNS_18TensorIteratorBaseERKT_EUliE_EEviT1_) ;  /* 0xfffffa3404e47950 */ /* 0x000fea0003c3ffff */
        .type           $_ZN2at6native18elementwise_kernelILi128ELi4EZNS0_15gpu_kernel_implIN48_GLOBAL__N__08322988_15_IGammaKernel_cu_cb51a28d10CalcIgammaIdEEEEvRNS_18TensorIteratorBaseERKT_EUliE_EEviT1_$__internal_lgamma_pos,@function
        .size           $_ZN2at6native18elementwise_kernelILi128ELi4EZNS0_15gpu_kernel_implIN48_GLOBAL__N__08322988_15_IGammaKernel_cu_cb51a28d10CalcIgammaIdEEEEvRNS_18TensorIteratorBaseERKT_EUliE_EEviT1_$__internal_lgamma_pos,(.L_x_7613 - $_ZN2at6native18elementwise_kernelILi128ELi4EZNS0_15gpu_kernel_implIN48_GLOBAL__N__08322988_15_IGammaKernel_cu_cb51a28d10CalcIgammaIdEEEEvRNS_18TensorIteratorBaseERKT_EUliE_EEviT1_$__internal_lgamma_pos)
$_ZN2at6native18elementwise_kernelILi128ELi4EZNS0_15gpu_kernel_implIN48_GLOBAL__N__08322988_15_IGammaKernel_cu_cb51a28d10CalcIgammaIdEEEEvRNS_18TensorIteratorBaseERKT_EUliE_EEviT1_$__internal_lgamma_pos:
[----:B------:R-:W-:Y:S01]  /*5c870*/  ISETP.GT.AND P0, PT, R27, 0x4007ffff, PT ;  /* 0x4007ffff1b00780c */ /* 0x000fe20003f04270 */
[----:B------:R-:W-:-:S12]  /*5c880*/  BSSY B2, `(.L_x_3641) ;  /* 0x00001b8000027945 */ /* 0x000fd80003800000 */
[----:B------:R-:W-:Y:S05]  /*5c890*/  @P0 BRA `(.L_x_3642) ;  /* 0x0000001000100947 */ /* 0x000fea0003800000 */
[----:B------:R-:W-:-:S13]  /*5c8a0*/  ISETP.GT.AND P0, PT, R27, 0x3ff7ffff, PT ;  /* 0x3ff7ffff1b00780c */ /* 0x000fda0003f04270 */
[----:B------:R-:W-:Y:S05]  /*5c8b0*/  @P0 BRA `(.L_x_3643) ;  /* 0x0000000c00100947 */ /* 0x000fea0003800000 */
[----:B------:R-:W-:-:S13]  /*5c8c0*/  ISETP.GT.AND P0, PT, R27, 0x3fe66665, PT ;  /* 0x3fe666651b00780c */ /* 0x000fda0003f04270 */
[----:B------:R-:W-:Y:S05]  /*5c8d0*/  @P0 BRA `(.L_x_3644) ;  /* 0x0000000400f80947 */ /* 0x000fea0003800000 */
[----:B------:R-:W-:Y:S01]  /*5c8e0*/  MOV R4, 0xeb0625e8 ;  /* 0xeb0625e800047802 */ /* 0x000fe20000000f00 */
[----:B------:R-:W-:Y:S01]  /*5c8f0*/  IMAD.MOV.U32 R5, RZ, RZ, 0x3ea7b77c ;  /* 0x3ea7b77cff057424 */ /* 0x000fe200078e00ff */
[----:B------:R-:W-:Y:S01]  /*5c900*/  UMOV UR4, 0x8bfe6590 ;  /* 0x8bfe659000047882 */ /* 0x000fe20000000000 */
[----:B------:R-:W-:Y:S01]  /*5c910*/  UMOV UR5, 0x3e784498 ;  /* 0x3e78449800057882 */ /* 0x000fe20000000000 */
[----:B------:R-:W-:-:S03]  /*5c920*/  IMAD.MOV.U32 R17, RZ, RZ, -0x3ff ;  /* 0xfffffc01ff117424 */ /* 0x000fc600078e00ff */
[----:B------:R-:W-:Y:S01]  /*5c930*/  DFMA R4, R26, -UR4, R4 ;  /* 0x800000041a047c2b */ /* 0x000fe20008000004 */
        /* <DEDUP_REMOVED lines=35> */
[----:B------:R-:W-:-:S08]  /*5cb70*/  DFMA R4, R26, R4, UR4 ;  /* 0x000000041a047e2b */ /* 0x000fd00008000004 */
[----:B------:R-:W-:-:S08]  /*5cb80*/  DMUL R4, R26, R4 ;  /* 0x000000041a047228 */ /* 0x000fd00000000000 */
[----:B------:R-:W-:-:S10]  /*5cb90*/  DFMA R4, R26, R4, R26 ;  /* 0x000000041a04722b */ /* 0x000fd4000000001a */
[----:B------:R-:W-:Y:S01]  /*5cba0*/  ISETP.GT.AND P0, PT, R5, 0xfffff, PT ;  /* 0x000fffff0500780c */ /* 0x000fe20003f04270 */
[----:B------:R-:W-:Y:S01]  /*5cbb0*/  IMAD.MOV.U32 R7, RZ, RZ, R5 ;  /* 0x000000ffff077224 */ /* 0x000fe200078e0005 */
[----:B------:R-:W-:Y:S02]  /*5cbc0*/  MOV R6, R4 ;  /* 0x0000000400067202 */ /* 0x000fe40000000f00 */
[----:B------:R-:W-:-:S09]  /*5cbd0*/  MOV R0, R5 ;  /* 0x0000000500007202 */ /* 0x000fd20000000f00 */
[----:B------:R-:W-:Y:S01]  /*5cbe0*/  @!P0 DMUL R6, R6, 1.80143985094819840000e+16 ;  /* 0x4350000006068828 */ /* 0x000fe20000000000 */
[----:B------:R-:W-:-:S09]  /*5cbf0*/  @!P0 MOV R17, 0xfffffbcb ;  /* 0xfffffbcb00118802 */ /* 0x000fd20000000f00 */
[----:B------:R-:W-:Y:S02]  /*5cc00*/  @!P0 IMAD.MOV.U32 R0, RZ, RZ, R7 ;  /* 0x000000ffff008224 */ /* 0x000fe400078e0007 */
[----:B------:R-:W-:-:S03]  /*5cc10*/  @!P0 IMAD.MOV.U32 R4, RZ, RZ, R6 ;  /* 0x000000ffff048224 */ /* 0x000fc600078e0006 */
[----:B------:R-:W-:-:S04]  /*5cc20*/  IADD3 R5, R0, -0x1, RZ ;  /* 0xffffffff00057810 */ /* 0x000fc80007ffe0ff */
[----:B------:R-:W-:-:S13]  /*5cc30*/  ISETP.GE.U32.AND P1, PT, R5, 0x7fefffff, PT ;  /* 0x7fefffff0500780c */ /* 0x000fda0003f26070 */
[----:B------:R-:W-:Y:S05]  /*5cc40*/  @P1 BRA `(.L_x_3645) ;  /* 0x0000000000fc1947 */ /* 0x000fea0003800000 */
        /* <DEDUP_REMOVED lines=60> */
[----:B------:R-:W-:-:S08]  /*5d010*/  DADD R4, R4, R6 ;  /* 0x0000000004047229 */ /* 0x000fd00000000006 */
[----:B------:R-:W-:Y:S01]  /*5d020*/  DADD R4, -RZ, -R4 ;  /* 0x00000000ff047229 */ /* 0x000fe20000000904 */
[----:B------:R-:W-:Y:S10]  /*5d030*/  BRA `(.L_x_3646) ;  /* 0x0000001000f07947 */ /* 0x000ff40003800000 */
.L_x_3645:
[----:B------:R-:W-:Y:S01]  /*5d040*/  IMAD.MOV.U32 R4, RZ, RZ, 0x0 ;  /* 0x00000000ff047424 */ /* 0x000fe200078e00ff */
[----:B------:R-:W-:Y:S02]  /*5d050*/  MOV R5, 0x7ff00000 ;  /* 0x7ff0000000057802 */ /* 0x000fe40000000f00 */
[----:B------:R-:W-:-:S04]  /*5d060*/  FSETP.NEU.FTZ.AND P0, PT, R7, RZ, PT ;  /* 0x000000ff0700720b */ /* 0x000fc80003f1d000 */
[----:B------:R-:W-:-:S10]  /*5d070*/  DFMA R4, R6, R4, +INF ;  /* 0x7ff000000604742b */ /* 0x000fd40000000004 */
[----:B------:R-:W-:Y:S02]  /*5d080*/  FSEL R4, R4, RZ, P0 ;  /* 0x000000ff04047208 */ /* 0x000fe40000000000 */
[----:B------:R-:W-:-:S06]  /*5d090*/  FSEL R5, R5, -QNAN , P0 ;  /* 0xfff0000005057808 */ /* 0x000fcc0000000000 */
[----:B------:R-:W-:Y:S01]  /*5d0a0*/  DADD R4, -RZ, -R4 ;  /* 0x00000000ff047229 */ /* 0x000fe20000000904 */
[----:B------:R-:W-:Y:S10]  /*5d0b0*/  BRA `(.L_x_3646) ;  /* 0x0000001000d07947 */ /* 0x000ff40003800000 */
.L_x_3644:
[----:B------:R-:W-:Y:S01]  /*5d0c0*/  DADD R4, -R26, 1 ;  /* 0x3ff000001a047429 */ /* 0x000fe20000000100 */
[----:B------:R-:W-:Y:S01]  /*5d0d0*/  IMAD.MOV.U32 R6, RZ, RZ, 0x4359eb88 ;  /* 0x4359eb88ff067424 */ /* 0x000fe200078e00ff */
[----:B------:R-:W-:Y:S01]  /*5d0e0*/  MOV R7, 0x3fa3eb50 ;  /* 0x3fa3eb5000077802 */ /* 0x000fe20000000f00 */
[----:B------:R-:W-:Y:S01]  /*5d0f0*/  UMOV UR4, 0x2a4c4310 ;  /* 0x2a4c431000047882 */ /* 0x000fe20000000000 */
[----:B------:R-:W-:-:S04]  /*5d100*/  UMOV UR5, 0x3f881f6d ;  /* 0x3f881f6d00057882 */ /* 0x000fc80000000000 */
        /* <DEDUP_REMOVED lines=61> */
[----:B------:R-:W-:Y:S01]  /*5d4e0*/  DMUL R4, R4, R6 ;  /* 0x0000000604047228 */ /* 0x000fe20000000000 */
[----:B------:R-:W-:Y:S10]  /*5d4f0*/  BRA `(.L_x_3646) ;  /* 0x0000000c00c07947 */ /* 0x000ff40003800000 */
.L_x_3643:
[----:B------:R-:W-:Y:S01]  /*5d500*/  DADD R26, R26, -2 ;  /* 0xc00000001a1a7429 */ /* 0x000fe20000000000 */
[----:B------:R-:W-:Y:S01]  /*5d510*/  IMAD.MOV.U32 R4, RZ, RZ, -0x2873f11e ;  /* 0xd78c0ee2ff047424 */ /* 0x000fe200078e00ff */
[----:B------:R-:W-:Y:S01]  /*5d520*/  MOV R5, 0x3e71fa71 ;  /* 0x3e71fa7100057802 */ /* 0x000fe20000000f00 */
[----:B------:R-:W-:Y:S01]  /*5d530*/  UMOV UR4, 0x124338b3 ;  /* 0x124338b300047882 */ /* 0x000fe20000000000 */
[----:B------:R-:W-:-:S04]  /*5d540*/  UMOV UR5, 0x3e452636 ;  /* 0x3e45263600057882 */ /* 0x000fc80000000000 */
[----:B------:R-:W-:Y:S01]  /*5d550*/  DFMA R4, R26, UR4, -R4 ;  /* 0x000000041a047c2b */ /* 0x000fe20008000804 */
        /* <DEDUP_REMOVED lines=56> */
.L_x_3642:
[----:B------:R-:W-:-:S13]  /*5d8e0*/  ISETP.GT.AND P0, PT, R27, 0x401fffff, PT ;  /* 0x401fffff1b00780c */ /* 0x000fda0003f04270 */
[----:B------:R-:W-:Y:S05]  /*5d8f0*/  @P0 BRA `(.L_x_3647) ;  /* 0x0000000400140947 */ /* 0x000fea0003800000 */
[----:B------:R-:W-:Y:S01]  /*5d900*/  DADD R26, R26, -3 ;  /* 0xc00800001a1a7429 */ /* 0x000fe20000000000 */
[----:B------:R-:W-:Y:S01]  /*5d910*/  UMOV UR4, 0xbe189fe ;  /* 0x0be189fe00047882 */ /* 0x000fe20000000000 */
[----:B------:R-:W-:Y:S01]  /*5d920*/  UMOV UR5, 0x408ff62e ;  /* 0x408ff62e00057882 */ /* 0x000fe20000000000 */
[----:B------:R-:W-:Y:S01]  /*5d930*/  HFMA2.MMA R7, -RZ, RZ, 2.53515625, 0.058319091796875 ;  /* 0x41122b77ff077435 */ /* 0x000fe200000001ff */
[----:B------:R-:W-:Y:S01]  /*5d940*/  IMAD.MOV.U32 R6, RZ, RZ, 0x30207ef3 ;  /* 0x30207ef3ff067424 */ /* 0x000fe200078e00ff */
[----:B------:R-:W-:Y:S03]  /*5d950*/  BSSY B4, `(.L_x_3648) ;  /* 0x000003d000047945 */ /* 0x000fe60003800000 */
[----:B------:R-:W-:Y:S01]  /*5d960*/  DADD R4, R26, -UR4 ;  /* 0x800000041a047e29 */ /* 0x000fe20008000000 */
        /* <DEDUP_REMOVED lines=17> */
[C---:B------:R-:W-:Y:S01]  /*5da80*/  DFMA R12, R26.reuse, R4, -UR4 ;  /* 0x800000041a0c7e2b */ /* 0x040fe20008000004 */
[----:B------:R-:W-:Y:S01]  /*5da90*/  UMOV UR4, 0xbb18fb05 ;  /* 0xbb18fb0500047882 */ /* 0x000fe20000000000 */
[----:B------:R-:W-:Y:S02]  /*5daa0*/  UMOV UR5, 0x40af7040 ;  /* 0x40af704000057882 */ /* 0x000fe40000000000 */
[----:B------:R-:W-:Y:S01]  /*5dab0*/  DFMA R4, R26, -UR4, -R6 ;  /* 0x800000041a047c2b */ /* 0x000fe20008000806 */
[----:B------:R-:W-:Y:S01]  /*5dac0*/  UMOV UR4, 0xb81de7d0 ;  /* 0xb81de7d000047882 */ /* 0x000fe20000000000 */
[----:B------:R-:W0:Y:S01]  /*5dad0*/  MUFU.RCP64H R7, R13 ;  /* 0x0000000d00077308 */ /* 0x000e220000001800 */
[----:B------:R-:W-:Y:S01]  /*5dae0*/  UMOV UR5, 0x41585a0d ;  /* 0x41585a0d00057882 */ /* 0x000fe20000000000 */
[----:B------:R-:W-:-:S04]  /*5daf0*/  IMAD.MOV.U32 R6, RZ, RZ, 0x1 ;  /* 0x00000001ff067424 */ /* 0x000fc800078e00ff */
[----:B------:R-:W-:Y:S01]  /*5db00*/  DFMA R4, R26, R4, -UR4 ;  /* 0x800000041a047e2b */ /* 0x000fe20008000004 */
[----:B------:R-:W-:Y:S01]  /*5db10*/  UMOV UR4, 0x8ba94677 ;  /* 0x8ba9467700047882 */ /* 0x000fe20000000000 */
[----:B------:R-:W-:-:S06]  /*5db20*/  UMOV UR5, 0x418a992b ;  /* 0x418a992b00057882 */ /* 0x000fcc0000000000 */
[----:B------:R-:W-:Y:S01]  /*5db30*/  DFMA R4, R26, R4, -UR4 ;  /* 0x800000041a047e2b */ /* 0x000fe20008000004 */
[----:B------:R-:W-:Y:S01]  /*5db40*/  UMOV UR4, 0x6957cc20 ;  /* 0x6957cc2000047882 */ /* 0x000fe20000000000 */
[----:B------:R-:W-:Y:S01]  /*5db50*/  UMOV UR5, 0x41aac5cb ;  /* 0x41aac5cb00057882 */ /* 0x000fe20000000000 */
[----:B0-----:R-:W-:-:S05]  /*5db60*/  DFMA R8, -R12, R6, 1 ;  /* 0x3ff000000c08742b */ /* 0x001fca0000000106 */
[----:B------:R-:W-:Y:S01]  /*5db70*/  DFMA R4, R26, R4, -UR4 ;  /* 0x800000041a047e2b */ /* 0x000fe20008000004 */
[----:B------:R-:W-:Y:S01]  /*5db80*/  UMOV UR4, 0x308774be ;  /* 0x308774be00047882 */ /* 0x000fe20000000000 */
[----:B------:R-:W-:Y:S01]  /*5db90*/  UMOV UR5, 0x41bc0e2b ;  /* 0x41bc0e2b00057882 */ /* 0x000fe20000000000 */
[----:B------:R-:W-:-:S05]  /*5dba0*/  DFMA R8, R8, R8, R8 ;  /* 0x000000080808722b */ /* 0x000fca0000000008 */
[----:B------:R-:W-:Y:S01]  /*5dbb0*/  DFMA R4, R26, R4, -UR4 ;  /* 0x800000041a047e2b */ /* 0x000fe20008000004 */
[----:B------:R-:W-:Y:S01]  /*5dbc0*/  UMOV UR4, 0xdcae7f67 ;  /* 0xdcae7f6700047882 */ /* 0x000fe20000000000 */
[----:B------:R-:W-:Y:S01]  /*5dbd0*/  UMOV UR5, 0x41c6ba13 ;  /* 0x41c6ba1300057882 */ /* 0x000fe20000000000 */
[----:B------:R-:W-:-:S05]  /*5dbe0*/  DFMA R8, R6, R8, R6 ;  /* 0x000000080608722b */ /* 0x000fca0000000006 */
[----:B------:R-:W-:Y:S01]  /*5dbf0*/  DFMA R4, R26, R4, -UR4 ;  /* 0x800000041a047e2b */ /* 0x000fe20008000004 */
[----:B------:R-:W-:Y:S01]  /*5dc00*/  UMOV UR4, 0x9c3d120c ;  /* 0x9c3d120c00047882 */ /* 0x000fe20000000000 */
[----:B------:R-:W-:Y:S01]  /*5dc10*/  UMOV UR5, 0x41ccf33b ;  /* 0x41ccf33b00057882 */ /* 0x000fe20000000000 */
[----:B------:R-:W-:-:S05]  /*5dc20*/  DFMA R6, -R12, R8, 1 ;  /* 0x3ff000000c06742b */ /* 0x000fca0000000108 */
[----:B------:R-:W-:-:S03]  /*5dc30*/  DFMA R10, R26, R4, -UR4 ;  /* 0x800000041a0a7e2b */ /* 0x000fc60008000004 */
[----:B------:R-:W-:-:S07]  /*5dc40*/  DFMA R6, R8, R6, R8 ;  /* 0x000000060806722b */ /* 0x000fce0000000008 */
[----:B------:R-:W-:Y:S01]  /*5dc50*/  FSETP.GEU.AND P1, PT, |R11|, 6.5827683646048100446e-37, PT ;  /* 0x036000000b00780b */ /* 0x000fe20003f2e200 */
        /* <DEDUP_REMOVED lines=12> */
.L_x_3649:
[----:B------:R-:W-:Y:S05]  /*5dd20*/  BSYNC B4 ;  /* 0x0000000000047941 */ /* 0x000fea0003800000 */
.L_x_3648:
[----:B------:R-:W-:Y:S01]  /*5dd30*/  DADD R4, R26, R4 ;  /* 0x000000001a047229 */ /* 0x000fe20000000004 */
[----:B------:R-:W-:Y:S10]  /*5dd40*/  BRA `(.L_x_3646) ;  /* 0x0000000400ac7947 */ /* 0x000ff40003800000 */
.L_x_3647:
[----:B------:R-:W0:Y:S01]  /*5dd50*/  MUFU.RCP64H R5, R27 ;  /* 0x0000001b00057308 */ /* 0x000e220000001800 */
[----:B------:R-:W-:Y:S01]  /*5dd60*/  IADD3 R0, R27, -0x1, RZ ;  /* 0xffffffff1b007810 */ /* 0x000fe20007ffe0ff */
[----:B------:R-:W-:Y:S01]  /*5dd70*/  IMAD.MOV.U32 R4, RZ, RZ, RZ ;  /* 0x000000ffff047224 */ /* 0x000fe200078e00ff */
[----:B------:R-:W-:Y:S02]  /*5dd80*/  BSSY B3, `(.L_x_3650) ;  /* 0x000004d000037945 */ /* 0x000fe40003800000 */
[----:B------:R-:W-:-:S03]  /*5dd90*/  ISETP.GE.U32.AND P0, PT, R0, 0x7fefffff, PT ;  /* 0x7fefffff0000780c */ /* 0x000fc60003f06070 */
[----:B0-----:R-:W-:-:S10]  /*5dda0*/  DFMA R6, -R26, R4, 1 ;  /* 0x3ff000001a06742b */ /* 0x001fd40000000104 */
[----:B------:R-:W-:Y:S01]  /*5ddb0*/  @P0 MOV R10, 0x0 ;  /* 0x00000000000a0802 */ /* 0x000fe20000000f00 */
[----:B------:R-:W-:Y:S01]  /*5ddc0*/  @P0 IMAD.MOV.U32 R11, RZ, RZ, 0x7ff00000 ;  /* 0x7ff00000ff0b0424 */ /* 0x000fe200078e00ff */
[----:B------:R-:W-:Y:S01]  /*5ddd0*/  @P0 FSETP.NEU.FTZ.AND P1, PT, R27, RZ, PT ;  /* 0x000000ff1b00020b */ /* 0x000fe20003f3d000 */
[----:B------:R-:W-:-:S04]  /*5dde0*/  DFMA R8, R6, R6, R6 ;  /* 0x000000060608722b */ /* 0x000fc80000000006 */
[----:B------:R-:W-:-:S04]  /*5ddf0*/  @P0 DFMA R6, R26, R10, +INF ;  /* 0x7ff000001a06042b */ /* 0x000fc8000000000a */
[----:B------:R-:W-:-:S06]  /*5de00*/  DFMA R4, R4, R8, R4 ;  /* 0x000000080404722b */ /* 0x000fcc0000000004 */
[----:B------:R-:W-:Y:S02]  /*5de10*/  @P0 FSEL R10, R6, RZ, P1 ;  /* 0x000000ff060a0208 */ /* 0x000fe40000800000 */
[----:B------:R-:W-:Y:S01]  /*5de20*/  @P0 FSEL R11, R7, -QNAN , P1 ;  /* 0xfff00000070b0808 */ /* 0x000fe20000800000 */
[----:B------:R-:W-:Y:S01]  /*5de30*/  IMAD.MOV.U32 R7, RZ, RZ, 0x3f4b68b9 ;  /* 0x3f4b68b9ff077424 */ /* 0x000fe200078e00ff */
[----:B------:R-:W-:Y:S01]  /*5de40*/  DMUL R8, R4, R4 ;  /* 0x0000000404087228 */ /* 0x000fe20000000000 */
[----:B------:R-:W-:Y:S01]  /*5de50*/  MOV R6, 0x92738fbf ;  /* 0x92738fbf00067802 */ /* 0x000fe20000000f00 */
[----:B------:R-:W-:Y:S09]  /*5de60*/  @P0 BRA `(.L_x_3651) ;  /* 0x0000000000f80947 */ /* 0x000ff20003800000 */
[----:B------:R-:W-:Y:S01]  /*5de70*/  LOP3.LUT R0, R27, 0x800fffff, RZ, 0xc0, !PT ;  /* 0x800fffff1b007812 */ /* 0x000fe200078ec0ff */
[----:B------:R-:W-:Y:S01]  /*5de80*/  IMAD.MOV.U32 R14, RZ, RZ, RZ ;  /* 0x000000ffff0e7224 */ /* 0x000fe200078e00ff */
[----:B------:R-:W-:Y:S01]  /*5de90*/  MOV R10, R26 ;  /* 0x0000001a000a7202 */ /* 0x000fe20000000f00 */
[----:B------:R-:W-:Y:S01]  /*5dea0*/  IMAD.MOV.U32 R21, RZ, RZ, 0x3ed0ee25 ;  /* 0x3ed0ee25ff157424 */ /* 0x000fe200078e00ff */
[----:B------:R-:W-:Y:S01]  /*5deb0*/  LOP3.LUT R11, R0, 0x3ff00000, RZ, 0xfc, !PT ;  /* 0x3ff00000000b7812 */ /* 0x000fe200078efcff */
[----:B------:R-:W-:Y:S01]  /*5dec0*/  UMOV UR4, 0x3ae80f1e ;  /* 0x3ae80f1e00047882 */ /* 0x000fe20000000000 */
[----:B------:R-:W-:Y:S01]  /*5ded0*/  MOV R20, 0x8b7a8b04 ;  /* 0x8b7a8b0400147802 */ /* 0x000fe20000000f00 */
[----:B------:R-:W-:Y:S01]  /*5dee0*/  UMOV UR5, 0x3eb1380b ;  /* 0x3eb1380b00057882 */ /* 0x000fe20000000000 */
[----:B------:R-:W-:Y:S01]  /*5def0*/  ISETP.GE.AND P0, PT, R11, 0x3ff6a09f, PT ;  /* 0x3ff6a09f0b00780c */ /* 0x000fe20003f06270 */
[----:B------:R-:W-:Y:S01]  /*5df00*/  UMOV UR6, 0x80000000 ;  /* 0x8000000000067882 */ /* 0x000fe20000000000 */
[----:B------:R-:W-:Y:S01]  /*5df10*/  LEA.HI R38, R27, 0xfffffc01, RZ, 0xc ;  /* 0xfffffc011b267811 */ /* 0x000fe200078f60ff */
[----:B------:R-:W-:Y:S01]  /*5df20*/  UMOV UR7, 0x43300000 ;  /* 0x4330000000077882 */ /* 0x000fe20000000000 */
[----:B------:R-:W-:-:S09]  /*5df30*/  MOV R39, 0x43300000 ;  /* 0x4330000000277802 */ /* 0x000fd20000000f00 */
[----:B------:R-:W-:Y:S01]  /*5df40*/  @P0 VIADD R13, R11, 0xfff00000 ;  /* 0xfff000000b0d0836 */ /* 0x000fe20000000000 */
[----:B------:R-:W-:-:S04]  /*5df50*/  @P0 LEA.HI R38, R27, 0xfffffc02, RZ, 0xc ;  /* 0xfffffc021b260811 */ /* 0x000fc800078f60ff */
[----:B------:R-:W-:Y:S02]  /*5df60*/  @P0 MOV R11, R13 ;  /* 0x0000000d000b0202 */ /* 0x000fe40000000f00 */
[----:B------:R-:W-:-:S04]  /*5df70*/  LOP3.LUT R38, R38, 0x80000000, RZ, 0x3c, !PT ;  /* 0x8000000026267812 */ /* 0x000fc800078e3cff */
        /* <DEDUP_REMOVED lines=45> */
.L_x_3651:
[----:B------:R-:W-:Y:S05]  /*5e250*/  BSYNC B3 ;  /* 0x0000000000037941 */ /* 0x000fea0003800000 */
.L_x_3650:
[----:B------:R-:W-:Y:S01]  /*5e260*/  UMOV UR4, 0x34783f9 ;  /* 0x034783f900047882 */ /* 0x000fe20000000000 */
[----:B------:R-:W-:Y:S01]  /*5e270*/  UMOV UR5, 0x3f5ac321 ;  /* 0x3f5ac32100057882 */ /* 0x000fe20000000000 */
[----:B------:R-:W-:Y:S01]  /*5e280*/  VIADD R11, R11, 0xfff00000 ;  /* 0xfff000000b0b7836 */ /* 0x000fe20000000000 */
[----:B------:R-:W-:Y:S01]  /*5e290*/  DFMA R6, R8, -UR4, R6 ;  /* 0x8000000408067c2b */ /* 0x000fe20008000006 */
[----:B------:R-:W-:Y:S01]  /*5e2a0*/  UMOV UR4, 0x1e4f7b8c ;  /* 0x1e4f7b8c00047882 */ /* 0x000fe20000000000 */
[----:B------:R-:W-:Y:S01]  /*5e2b0*/  UMOV UR5, 0x3f4380d0 ;  /* 0x3f4380d000057882 */ /* 0x000fe20000000000 */
[----:B------:R-:W-:-:S05]  /*5e2c0*/  DSETP.NEU.AND P0, PT, R26, +INF , PT ;  /* 0x7ff000001a00742a */ /* 0x000fca0003f0d000 */
        /* <DEDUP_REMOVED lines=11> */
[----:B------:R-:W-:Y:S01]  /*5e380*/  UMOV UR5, 0x3fed67f1 ;  /* 0x3fed67f100057882 */ /* 0x000fe20000000000 */
[----:B------:R-:W-:-:S05]  /*5e390*/  DADD R6, R26, -0.5 ;  /* 0xbfe000001a067429 */ /* 0x000fca0000000000 */
[----:B------:R-:W-:-:S03]  /*5e3a0*/  DFMA R8, R4, R8, UR4 ;  /* 0x0000000404087e2b */ /* 0x000fc60008000008 */
[----:B------:R-:W-:-:S05]  /*5e3b0*/  DFMA R4, R10, R6, -R26 ;  /* 0x000000060a04722b */ /* 0x000fca000000081a */
[----:B------:R-:W-:-:S08]  /*5e3c0*/  DFMA R8, R10, R6, R8 ;  /* 0x000000060a08722b */ /* 0x000fd00000000008 */
[----:B------:R-:W-:-:S10]  /*5e3d0*/  DADD R4, R8, R4 ;  /* 0x0000000008047229 */ /* 0x000fd40000000004 */
[----:B------:R-:W-:Y:S02]  /*5e3e0*/  FSEL R4, R26, R4, !P0 ;  /* 0x000000041a047208 */ /* 0x000fe40004000000 */
[----:B------:R-:W-:-:S07]  /*5e3f0*/  FSEL R5, R27, R5, !P0 ;  /* 0x000000051b057208 */ /* 0x000fce0004000000 */
.L_x_3646:
[----:B------:R-:W-:Y:S05]  /*5e400*/  BSYNC B2 ;  /* 0x0000000000027941 */ /* 0x000fea0003800000 */
.L_x_3641:
[----:B------:R-:W-:Y:S01]  /*5e410*/  HFMA2.MMA R35, -RZ, RZ, 0, 0 ;  /* 0x00000000ff237435 */ /* 0x000fe200000001ff */
[----:B------:R-:W-:Y:S01]  /*5e420*/  MOV R26, R4 ;  /* 0x00000004001a7202 */ /* 0x000fe20000000f00 */
[----:B------:R-:W-:-:S04]  /*5e430*/  IMAD.MOV.U32 R27, RZ, RZ, R5 ;  /* 0x000000ffff1b7224 */ /* 0x000fc800078e0005 */
[----:B------:R-:W-:Y:S05]  /*5e440*/  RET.REL.NODEC R34 `(_ZN2at6native18elementwise_kernelILi128ELi4EZNS0_15gpu_kernel_implIN48_GLOBAL__N__08322988_15_IGammaKernel_cu_cb51a28d10CalcIgammaIdEEEEvRNS_18TensorIteratorBaseERKT_EUliE_EEviT1_) ;  /* 0xfffffa1822ec7950 */ /* 0x000fea0003c3ffff */
.L_x_3652:
        /* <DEDUP_REMOVED lines=11> */
.L_x_7613:


//--------------------- .text._ZN2at6native27unrolled_elementwise_kernelIN48_GLOBAL__N__08322988_15_IGammaKernel_cu_cb51a28d10CalcIgammaIdEESt5arrayIPcLm3EELi4E23TrivialOffsetCalculatorILi2EjES8_ILi1EjENS0_6memory12LoadWithCastILi2EEENSB_13StoreWithCastILi1EEEEEviT_T0_T2_T3_T4_T5_ --------------------------
	.section	.text._ZN2at6native27unrolled_elementwise_kernelIN48_GLOBAL__N__08322988_15_IGammaKernel_cu_cb51a28d10CalcIgammaIdEESt5arrayIPcLm3EELi4E23TrivialOffsetCalculatorILi2EjES8_ILi1EjENS0_6memory12LoadWithCastILi2EEENSB_13StoreWithCastILi1EEEEEviT_T0_T2_T3_T4_T5_,"ax",@progbits
	.align	128
.text._ZN2at6native27unrolled_elementwise_kernelIN48_GLOBAL__N__08322988_15_IGammaKernel_cu_cb51a28d10CalcIgammaIdEESt5arrayIPcLm3EELi4E23TrivialOffsetCalculatorILi2EjES8_ILi1EjENS0_6memory12LoadWithCastILi2EEENSB_13StoreWithCastILi1EEEEEviT_T0_T2_T3_T4_T5_:
        .type           _ZN2at6native27unrolled_elementwise_kernelIN48_GLOBAL__N__08322988_15_IGammaKernel_cu_cb51a28d10CalcIgammaIdEESt5arrayIPcLm3EELi4E23TrivialOffsetCalculatorILi2EjES8_ILi1EjENS0_6memory12LoadWithCastILi2EEENSB_13StoreWithCastILi1EEEEEviT_T0_T2_T3_T4_T5_,@function
        .size           _ZN2at6native27unrolled_elementwise_kernelIN48_GLOBAL__N__08322988_15_IGammaKernel_cu_cb51a28d10CalcIgammaIdEESt5arrayIPcLm3EELi4E23TrivialOffsetCalculatorILi2EjES8_ILi1EjENS0_6memory12LoadWithCastILi2EEENSB_13StoreWithCastILi1EEEEEviT_T0_T2_T3_T4_T5_,(.L_x_7614 - _ZN2at6native27unrolled_elementwise_kernelIN48_GLOBAL__N__08322988_15_IGammaKernel_cu_cb51a28d10CalcIgammaIdEESt5arrayIPcLm3EELi4E23TrivialOffsetCalculatorILi2EjES8_ILi1EjENS0_6memory12LoadWithCastILi2EEENSB_13StoreWithCastILi1EEEEEviT_T0_T2_T3_T4_T5_)
        .other          _ZN2at6native27unrolled_elementwise_kernelIN48_GLOBAL__N__08322988_15_IGammaKernel_cu_cb51a28d10CalcIgammaIdEESt5arrayIPcLm3EELi4E23TrivialOffsetCalculatorILi2EjES8_ILi1EjENS0_6memory12LoadWithCastILi2EEENSB_13StoreWithCastILi1EEEEEviT_T0_T2_T3_T4_T5_,@"STO_CUDA_ENTRY STV_DEFAULT"
_ZN2at6native27unrolled_elementwise_kernelIN48_GLOBAL__N__08322988_15_IGammaKernel_cu_cb51a28d10CalcIgammaIdEESt5arrayIPcLm3EELi4E23TrivialOffsetCalculatorILi2EjES8_ILi1EjENS0_6memory12LoadWithCastILi2EEENSB_13StoreWithCastILi1EEEEEviT_T0_T2_T3_T4_T5_:
[----:B------:R-:W0:Y:S01]  /*0000*/  LDC R1, c[0x0][0x28] ;  /* 0x00000a00ff017b82 */ /* 0x000e220000000800 */
[----:B------:R-:W1:Y:S07]  /*0010*/  S2R R22, SR_TID.X ;  /* 0x0000000000167919 */ /* 0x000e6e0000002100 */
[----:B------:R-:W2:Y:S01]  /*0020*/  S2UR UR39, SR_CTAID.X ;  /* 0x00000000002779c3 */ /* 0x000ea20000002500 */
[----:B------:R-:W-:Y:S01]  /*0030*/  ULDC UR38, c[0x0][0x210] ;  /* 0x0000840000267ab9 */ /* 0x000fe20000000800 */
[----:B------:R-:W-:Y:S01]  /*0040*/  ULDC.64 UR36, c[0x0][0x208] ;  /* 0x0000820000247ab9 */ /* 0x000fe20000000a00 */
[----:B------:R-:W-:Y:S01]  /*0050*/  BSSY B6, `(.L_x_3653) ;  /* 0x00001f3000067945 */ /* 0x000fe20003800000 */
[----:B0-----:R-:W-:Y:S01]  /*0060*/  VIADD R1, R1, 0xffffd820 ;  /* 0xffffd82001017836 */ /* 0x001fe20000000000 */
[----:B------:R-:W-:-:S02]  /*0070*/  CS2R R90, SRZ ;  /* 0x00000000005a7805 */ /* 0x000fc4000001ff00 */
[----:B------:R-:W-:Y:S02]  /*0080*/  CS2R R16, SRZ ;  /* 0x0000000000107805 */ /* 0x000fe4000001ff00 */
[----:B------:R-:W-:Y:S01]  /*0090*/  CS2R R18, SRZ ;  /* 0x0000000000127805 */ /* 0x000fe2000001ff00 */
[----:B------:R-:W0:Y:S08]  /*00a0*/  LDC.U8 R25, c[0x0][0x234] ;  /* 0x00008d00ff197b82 */ /* 0x000e300000000000 */
[----:B------:R-:W3:Y:S01]  /*00b0*/  LDC.U8 R24, c[0x0][0x235] ;  /* 0x00008d40ff187b82 */ /* 0x000ee20000000000 */
[----:B--2---:R-:W-:-:S06]  /*00c0*/  UIMAD UR38, UR39, -0x200, UR38 ;  /* 0xfffffe00272678a4 */ /* 0x004fcc000f8e0226 */
[----:B-1----:R-:W-:-:S13]  /*00d0*/  ISETP.GE.AND P0, PT, R22, UR38, PT ;  /* 0x0000002616007c0c */ /* 0x002fda000bf06270 */
[----:B------:R-:W-:Y:S05]  /*00e0*/  @P0 BRA `(.L_x_3654) ;  /* 0x0000001c00a40947 */ /* 0x000fea0003800000 */
[----:B------:R-:W1:Y:S01]  /*00f0*/  LDC.64 R2, c[0x0][0x220] ;  /* 0x00008800ff027b82 */ /* 0x000e620000000a00 */
[----:B------:R-:W-:Y:S01]  /*0100*/  IMAD.U32 R5, RZ, RZ, UR39 ;  /* 0x00000027ff057e24 */ /* 0x000fe2000f8e00ff */
[----:B0-----:R-:W-:Y:S01]  /*0110*/  PRMT R0, R25, 0x9910, RZ ;  /* 0x0000991019007816 */ /* 0x001fe200000000ff */
[----:B------:R-:W-:-:S03]  /*0120*/  ULDC UR4, c[0x0][0x238] ;  /* 0x00008e0000047ab9 */ /* 0x000fc60000000800 */
[----:B------:R-:W-:Y:S02]  /*0130*/  LEA R22, R5, R22, 0x9 ;  /* 0x0000001605167211 */ /* 0x000fe400078e48ff */
[----:B------:R-:W-:-:S03]  /*0140*/  ISETP.GT.AND P0, PT, R0, 0x9, PT ;  /* 0x000000090000780c */ /* 0x000fc60003f04270 */
[----:B------:R-:W-:-:S05]  /*0150*/  IMAD R5, R22, UR4, RZ ;  /* 0x0000000416057c24 */ /* 0x000fca000f8e02ff */
[----:B-1----:R-:W-:-:S05]  /*0160*/  IADD3 R2, P1, R5, R2, RZ ;  /* 0x0000000205027210 */ /* 0x002fca0007f3e0ff */
[----:B------:R-:W-:Y:S01]  /*0170*/  IMAD.X R3, RZ, RZ, R3, P1 ;  /* 0x000000ffff037224 */ /* 0x000fe200008e0603 */
[----:B------:R-:W-:Y:S07]  /*0180*/  @P0 BRA `(.L_x_3655) ;  /* 0x0000000000f40947 */ /* 0x000fee0003800000 */
        /* <DEDUP_REMOVED lines=11> */
.L_x_3658:
[----:B------:R-:W2:Y:S02]  /*0240*/  LDG.E.U8 R2, desc[UR36][R2.64] ;  /* 0x0000002402027981 */ /* 0x000ea4000c1e1100 */
[----:B--2---:R0:W1:Y:S01]  /*0250*/  I2F.F64.U16 R16, R2 ;  /* 0x0000000200107312 */ /* 0x0040620000101800 */
[----:B------:R-:W-:Y:S05]  /*0260*/  BRA `(.L_x_3660) ;  /* 0x0000000c00747947 */ /* 0x000fea0003800000 */
.L_x_3657:
        /* <DEDUP_REMOVED lines=9> */
.L_x_3662:
[----:B------:R-:W2:Y:S02]  /*0300*/  LDG.E R2, desc[UR36][R2.64] ;  /* 0x0000002402027981 */ /* 0x000ea4000c1e1900 */
[----:B--2---:R1:W2:Y:S01]  /*0310*/  I2F.F64 R16, R2 ;  /* 0x0000000200107312 */ /* 0x0042a20000201c00 */
[----:B------:R-:W-:Y:S05]  /*0320*/  BRA `(.L_x_3660) ;  /* 0x0000000c00447947 */ /* 0x000fea0003800000 */
.L_x_3661:
[----:B------:R-:W2:Y:S02]  /*0330*/  LDG.E.U16 R2, desc[UR36][R2.64] ;  /* 0x0000002402027981 */ /* 0x000ea4000c1e1500 */
[----:B--2---:R4:W0:Y:S01]  /*0340*/  I2F.F64.S16 R16, R2 ;  /* 0x0000000200107312 */ /* 0x0048220000101c00 */
[----:B------:R-:W-:Y:S05]  /*0350*/  BRA `(.L_x_3660) ;  /* 0x0000000c00387947 */ /* 0x000fea0003800000 */
.L_x_3656:
        /* <DEDUP_REMOVED lines=10> */
.L_x_3664:
[----:B------:R-:W2:Y:S02]  /*0400*/  LDG.E.U16 R0, desc[UR36][R2.64] ;  /* 0x0000002402007981 */ /* 0x000ea4000c1e1500 */
[----:B--2---:R-:W-:-:S05]  /*0410*/  HADD2.F32 R0, -RZ, R0.H0_H0 ;  /* 0x20000000ff007230 */ /* 0x004fca0000004100 */
[----:B------:R-:W-:-:S04]  /*0420*/  FMUL.FTZ R0, R0, 1 ;  /* 0x3f80000000007820 */ /* 0x000fc80000410000 */
[----:B------:R0:W1:Y:S01]  /*0430*/  F2F.F64.F32 R16, R0 ;  /* 0x0000000000107310 */ /* 0x0000620000201800 */
[----:B------:R-:W-:Y:S05]  /*0440*/  BRA `(.L_x_3660) ;  /* 0x0000000800fc7947 */ /* 0x000fea0003800000 */
.L_x_3663:
        /* <DEDUP_REMOVED lines=10> */
.L_x_3666:
[----:B------:R-:W2:Y:S02]  /*04f0*/  LDG.E.U16 R2, desc[UR36][R2.64] ;  /* 0x0000002402027981 */ /* 0x000ea4000c1e1500 */
[----:B--2---:R-:W-:-:S05]  /*0500*/  HADD2.F32 R0, -RZ, R2.H0_H0 ;  /* 0x20000002ff007230 */ /* 0x004fca0000004100 */
[----:B------:R-:W-:-:S04]  /*0510*/  FMUL.FTZ R0, R0, 1 ;  /* 0x3f80000000007820 */ /* 0x000fc80000410000 */
[----:B------:R0:W1:Y:S01]  /*0520*/  F2F.F64.F32 R16, R0 ;  /* 0x0000000000107310 */ /* 0x0000620000201800 */
[----:B------:R-:W-:Y:S05]  /*0530*/  BRA `(.L_x_3660) ;  /* 0x0000000800c07947 */ /* 0x000fea0003800000 */
.L_x_3665:
[----:B------:R0:W5:Y:S01]  /*0540*/  LDG.E.64 R16, desc[UR36][R2.64] ;  /* 0x0000002402107981 */ /* 0x000162000c1e1b00 */
[----:B------:R-:W-:Y:S05]  /*0550*/  BRA `(.L_x_3660) ;  /* 0x0000000800b87947 */ /* 0x000fea0003800000 */
.L_x_3655:
        /* <DEDUP_REMOVED lines=13> */
.L_x_3669:
[----:B------:R0:W5:Y:S01]  /*0630*/  LDG.E.64 R16, desc[UR36][R2.64] ;  /* 0x0000002402107981 */ /* 0x000162000c1e1b00 */
[----:B------:R-:W-:Y:S05]  /*0640*/  BRA `(.L_x_3660) ;  /* 0x00000008007c7947 */ /* 0x000fea0003800000 */
.L_x_3668:
        /* <DEDUP_REMOVED lines=28> */
.L_x_3671:
[----:B------:R-:W2:Y:S02]  /*0810*/  LDG.E.U8 R3, desc[UR36][R2.64] ;  /* 0x0000002402037981 */ /* 0x000ea4000c1e1100 */
[----:B--2---:R-:W-:-:S05]  /*0820*/  IMAD.SHL.U32 R0, R3, 0x2000000, RZ ;  /* 0x0200000003007824 */ /* 0x004fca00078e00ff */
[----:B------:R-:W-:-:S13]  /*0830*/  ISETP.GE.U32.AND P0, PT, R0, 0x8000000, PT ;  /* 0x080000000000780c */ /* 0x000fda0003f06070 */
[C---:B------:R-:W-:Y:S01]  /*0840*/  @P0 SHF.L.U32 R4, R3.reuse, 0x15, RZ ;  /* 0x0000001503040819 */ /* 0x040fe200000006ff */
[C---:B------:R-:W-:Y:S02]  /*0850*/  @!P0 IMAD.SHL.U32 R0, R3.reuse, 0x100, RZ ;  /* 0x0000010003008824 */ /* 0x040fe400078e00ff */
[----:B------:R-:W-:Y:S01]  /*0860*/  IMAD.SHL.U32 R3, R3, 0x1000000, RZ ;  /* 0x0100000003037824 */ /* 0x000fe200078e00ff */
[----:B------:R-:W-:Y:S02]  /*0870*/  @P0 LOP3.LUT R4, R4, 0xfe00000, RZ, 0xc0, !PT ;  /* 0x0fe0000004040812 */ /* 0x000fe400078ec0ff */
        /* <DEDUP_REMOVED lines=9> */
.L_x_3670:
[----:B------:R-:W2:Y:S02]  /*0910*/  LDG.E.U16 R0, desc[UR36][R2.64] ;  /* 0x0000002402007981 */ /* 0x000ea4000c1e1500 */
[----:B--2---:R-:W-:-:S05]  /*0920*/  SHF.L.U32 R0, R0, 0x10, RZ ;  /* 0x0000001000007819 */ /* 0x004fca00000006ff */
[----:B------:R-:W-:-:S04]  /*0930*/  FMUL.FTZ R0, R0, 1 ;  /* 0x3f80000000007820 */ /* 0x000fc80000410000 */
[----:B------:R0:W1:Y:S01]  /*0940*/  F2F.F64.F32 R16, R0 ;  /* 0x0000000000107310 */ /* 0x0000620000201800 */
[----:B------:R-:W-:Y:S05]  /*0950*/  BRA `(.L_x_3660) ;  /* 0x0000000400b87947 */ /* 0x000fea0003800000 */
.L_x_3667:
        /* <DEDUP_REMOVED lines=11> */
.L_x_3674:
        /* <DEDUP_REMOVED lines=21> */
.L_x_3678:
[----:B------:R-:W-:Y:S05]  /*0b60*/  BSYNC B1 ;  /* 0x0000000000017941 */ /* 0x000fea0003800000 */
.L_x_3677:
[----:B------:R-:W-:Y:S01]  /*0b70*/  LEA R3, R0, 0x3b800000, 0x17 ;  /* 0x3b80000000037811 */ /* 0x000fe200078eb8ff */
[----:B------:R-:W-:-:S05]  /*0b80*/  IMAD.SHL.U32 R0, R2, 0x100000, RZ ;  /* 0x0010000002007824 */ /* 0x000fca00078e00ff */
[----:B------:R-:W-:-:S07]  /*0b90*/  LOP3.LUT R0, R3, R0, R4, 0xfe, !PT ;  /* 0x0000000003007212 */ /* 0x000fce00078efe04 */
.L_x_3676:
[----:B------:R-:W-:Y:S05]  /*0ba0*/  BSYNC B0 ;  /* 0x0000000000007941 */ /* 0x000fea0003800000 */
.L_x_3675:
[----:B------:R-:W-:-:S04]  /*0bb0*/  FMUL.FTZ R0, R0, 1 ;  /* 0x3f80000000007820 */ /* 0x000fc80000410000 */
[----:B------:R0:W1:Y:S01]  /*0bc0*/  F2F.F64.F32 R16, R0 ;  /* 0x0000000000107310 */ /* 0x0000620000201800 */
[----:B------:R-:W-:Y:S05]  /*0bd0*/  BRA `(.L_x_3660) ;  /* 0x0000000400187947 */ /* 0x000fea0003800000 */
.L_x_3673:
[----:B------:R-:W2:Y:S01]  /*0be0*/  LDG.E.U8 R2, desc[UR36][R2.64] ;  /* 0x0000002402027981 */ /* 0x000ea2000c1e1100 */
[----:B------:R-:W-:Y:S01]  /*0bf0*/  BSSY B0, `(.L_x_3679) ;  /* 0x0000018000007945 */ /* 0x000fe20003800000 */
        /* <DEDUP_REMOVED lines=19> */
.L_x_3682:
[----:B------:R-:W-:Y:S05]  /*0d30*/  BSYNC B1 ;  /* 0x0000000000017941 */ /* 0x000fea0003800000 */
.L_x_3681:
[----:B------:R-:W-:Y:S01]  /*0d40*/  LEA R3, R0, 0x37800000, 0x17 ;  /* 0x3780000000037811 */ /* 0x000fe200078eb8ff */
[----:B------:R-:W-:-:S05]  /*0d50*/  IMAD.SHL.U32 R0, R2, 0x200000, RZ ;  /* 0x0020000002007824 */ /* 0x000fca00078e00ff */
[----:B------:R-:W-:-:S07]  /*0d60*/  LOP3.LUT R0, R3, R0, R4, 0xfe, !PT ;  /* 0x0000000003007212 */ /* 0x000fce00078efe04 */
.L_x_3680:
[----:B------:R-:W-:Y:S05]  /*0d70*/  BSYNC B0 ;  /* 0x0000000000007941 */ /* 0x000fea0003800000 */
.L_x_3679:
[----:B------:R-:W-:-:S04]  /*0d80*/  FMUL.FTZ R0, R0, 1 ;  /* 0x3f80000000007820 */ /* 0x000fc80000410000 */
[----:B------:R0:W1:Y:S01]  /*0d90*/  F2F.F64.F32 R16, R0 ;  /* 0x0000000000107310 */ /* 0x0000620000201800 */
[----:B------:R-:W-:Y:S05]  /*0da0*/  BRA `(.L_x_3660) ;  /* 0x0000000000a47947 */ /* 0x000fea0003800000 */
.L_x_3672:
        /* <DEDUP_REMOVED lines=14> */
.L_x_3686:
[----:B------:R-:W-:Y:S05]  /*0e90*/  BSYNC B0 ;  /* 0x0000000000007941 */ /* 0x000fea0003800000 */
.L_x_3685:
[----:B------:R-:W-:-:S04]  /*0ea0*/  FMUL.FTZ R0, R0, 1 ;  /* 0x3f80000000007820 */ /* 0x000fc80000410000 */
[----:B------:R0:W1:Y:S01]  /*0eb0*/  F2F.F64.F32 R16, R0 ;  /* 0x0000000000107310 */ /* 0x0000620000201800 */
[----:B------:R-:W-:Y:S05]  /*0ec0*/  BRA `(.L_x_3660) ;  /* 0x00000000005c7947 */ /* 0x000fea0003800000 */
.L_x_3659:
        /* <DEDUP_REMOVED lines=15> */
[----:B-1-3--:R-:W-:Y:S05]  /*0fc0*/  CALL.ABS.NOINC R2 ;  /* 0x0000000002007343 */ /* 0x00afea0003c00000 */
.L_x_3687:
[----:B------:R-:W-:Y:S01]  /*0fd0*/  CS2R R16, SRZ ;  /* 0x0000000000107805 */ /* 0x000fe2000001ff00 */
[----:B------:R-:W-:Y:S06]  /*0fe0*/  BRA `(.L_x_3660) ;  /* 0x0000000000147947 */ /* 0x000fec0003800000 */
.L_x_3684:
[----:B------:R-:W2:Y:S02]  /*0ff0*/  LDG.E.64 R16, desc[UR36][R2.64] ;  /* 0x0000002402107981 */ /* 0x000ea4000c1e1b00 */
[----:B--2---:R-:W0:Y:S01]  /*1000*/  I2F.F64.U64 R16, R16 ;  /* 0x0000001000107312 */ /* 0x004e220000301800 */
[----:B------:R-:W-:Y:S05]  /*1010*/  BRA `(.L_x_3660) ;  /* 0x0000000000087947 */ /* 0x000fea0003800000 */
.L_x_3683:
[----:B------:R-:W2:Y:S02]  /*1020*/  LDG.E R2, desc[UR36][R2.64] ;  /* 0x0000002402027981 */ /* 0x000ea4000c1e1900 */
[----:B--2---:R0:W1:Y:S02]  /*1030*/  I2F.F64.U32 R16, R2 ;  /* 0x0000000200107312 */ /* 0x0040640000201800 */
.L_x_3660:
[----:B01--4-:R-:W0:Y:S01]  /*1040*/  LDC.64 R2, c[0x0][0x228] ;  /* 0x00008a00ff027b82 */ /* 0x013e220000000a00 */
[----:B---3--:R-:W-:Y:S01]  /*1050*/  PRMT R0, R24, 0x9910, RZ ;  /* 0x0000991018007816 */ /* 0x008fe200000000ff */
[----:B------:R-:W-:Y:S02]  /*1060*/  ULDC UR4, c[0x0][0x23c] ;  /* 0x00008f0000047ab9 */ /* 0x000fe40000000800 */
[----:B------:R-:W-:Y:S01]  /*1070*/  IMAD R5, R22, UR4, RZ ;  /* 0x0000000416057c24 */ /* 0x000fe2000f8e02ff */
[----:B------:R-:W-:-:S04]  /*1080*/  ISETP.GT.AND P0, PT, R0, 0x9, PT ;  /* 0x000000090000780c */ /* 0x000fc80003f04270 */
[----:B0-----:R-:W-:-:S05]  /*1090*/  IADD3 R2, P1, R5, R2, RZ ;  /* 0x0000000205027210 */ /* 0x001fca0007f3e0ff */
[----:B------:R-:W-:-:S04]  /*10a0*/  IMAD.X R3, RZ, RZ, R3, P1 ;  /* 0x000000ffff037224 */ /* 0x000fc800008e0603 */
        /* <DEDUP_REMOVED lines=10> */
[----:B---3--:R0:W1:Y:S01]  /*1150*/  I2F.F64.S16 R18, R2 ;  /* 0x0000000200127312 */ /* 0x0080620000101c00 */
[----:B------:R-:W-:Y:S05]  /*1160*/  BRA `(.L_x_3693) ;  /* 0x0000000c007c7947 */ /* 0x000fea0003800000 */
.L_x_3691:
[----:B------:R-:W3:Y:S02]  /*1170*/  LDG.E.U8 R2, desc[UR36][R2.64] ;  /* 0x0000002402027981 */ /* 0x000ee4000c1e1100 */
[----:B---3--:R3:W4:Y:S01]  /*1180*/  I2F.F64.U16 R18, R2 ;  /* 0x0000000200127312 */ /* 0x0087220000101800 */
[----:B------:R-:W-:Y:S05]  /*1190*/  BRA `(.L_x_3693) ;  /* 0x0000000c00707947 */ /* 0x000fea0003800000 */
.L_x_3690:
        /* <DEDUP_REMOVED lines=9> */
.L_x_3695:
[----:B------:R-:W3:Y:S02]  /*1230*/  LDG.E R2, desc[UR36][R2.64] ;  /* 0x0000002402027981 */ /* 0x000ee4000c1e1900 */
[----:B---3--:R0:W1:Y:S01]  /*1240*/  I2F.F64 R18, R2 ;  /* 0x0000000200127312 */ /* 0x0080620000201c00 */
[----:B------:R-:W-:Y:S05]  /*1250*/  BRA `(.L_x_3693) ;  /* 0x0000000c00407947 */ /* 0x000fea0003800000 */
.L_x_3694:
[----:B------:R-:W3:Y:S02]  /*1260*/  LDG.E.U16 R2, desc[UR36][R2.64] ;  /* 0x0000002402027981 */ /* 0x000ee4000c1e1500 */
[----:B---3--:R0:W1:Y:S01]  /*1270*/  I2F.F64.S16 R18, R2 ;  /* 0x0000000200127312 */ /* 0x0080620000101c00 */
[----:B------:R-:W-:Y:S05]  /*1280*/  BRA `(.L_x_3693) ;  /* 0x0000000c00347947 */ /* 0x000fea0003800000 */
.L_x_3689:
        /* <DEDUP_REMOVED lines=10> */
.L_x_3697:
[----:B------:R-:W3:Y:S02]  /*1330*/  LDG.E.U16 R0, desc[UR36][R2.64] ;  /* 0x0000002402007981 */ /* 0x000ee4000c1e1500 */
[----:B---3--:R-:W-:-:S05]  /*1340*/  HADD2.F32 R0, -RZ, R0.H0_H0 ;  /* 0x20000000ff007230 */ /* 0x008fca0000004100 */
[----:B------:R-:W-:-:S04]  /*1350*/  FMUL.FTZ R0, R0, 1 ;  /* 0x3f80000000007820 */ /* 0x000fc80000410000 */
[----:B------:R0:W1:Y:S01]  /*1360*/  F2F.F64.F32 R18, R0 ;  /* 0x0000000000127310 */ /* 0x0000620000201800 */
[----:B------:R-:W-:Y:S05]  /*1370*/  BRA `(.L_x_3693) ;  /* 0x0000000800f87947 */ /* 0x000fea0003800000 */
.L_x_3696:
        /* <DEDUP_REMOVED lines=10> */
.L_x_3699:
[----:B------:R-:W3:Y:S02]  /*1420*/  LDG.E.U16 R2, desc[UR36][R2.64] ;  /* 0x0000002402027981 */ /* 0x000ee4000c1e1500 */
[----:B---3--:R-:W-:-:S05]  /*1430*/  HADD2.F32 R0, -RZ, R2.H0_H0 ;  /* 0x20000002ff007230 */ /* 0x008fca0000004100 */
[----:B------:R-:W-:-:S04]  /*1440*/  FMUL.FTZ R0, R0, 1 ;  /* 0x3f80000000007820 */ /* 0x000fc80000410000 */
[----:B------:R0:W1:Y:S01]  /*1450*/  F2F.F64.F32 R18, R0 ;  /* 0x0000000000127310 */ /* 0x0000620000201800 */
[----:B------:R-:W-:Y:S05]  /*1460*/  BRA `(.L_x_3693) ;  /* 0x0000000800bc7947 */ /* 0x000fea0003800000 */
.L_x_3698:
[----:B------:R0:W5:Y:S01]  /*1470*/  LDG.E.64 R18, desc[UR36][R2.64] ;  /* 0x0000002402127981 */ /* 0x000162000c1e1b00 */
[----:B------:R-:W-:Y:S05]  /*1480*/  BRA `(.L_x_3693) ;  /* 0x0000000800b47947 */ /* 0x000fea0003800000 */
.L_x_3688:
        /* <DEDUP_REMOVED lines=9> */
[----:B------:R-:W-:Y:S02]  /*1520*/  MOV R18, RZ ;  /* 0x000000ff00127202 */ /* 0x000fe40000000f00 */
[----:B---3--:R-:W-:-:S04]  /*1530*/  ISETP.NE.AND P0, PT, R2, RZ, PT ;  /* 0x000000ff0200720c */ /* 0x008fc80003f05270 */
[----:B------:R-:W-:Y:S01]  /*1540*/  FSEL R19, RZ, 1.875, !P0 ;  /* 0x3ff00000ff137808 */ /* 0x000fe20004000000 */
[----:B------:R-:W-:Y:S08]  /*1550*/  BRA `(.L_x_3693) ;  /* 0x0000000800807947 */ /* 0x000ff00003800000 */
.L_x_3702:
[----:B------:R0:W5:Y:S01]  /*1560*/  LDG.E.64 R18, desc[UR36][R2.64] ;  /* 0x0000002402127981 */ /* 0x000162000c1e1b00 */
[----:B------:R-:W-:Y:S05]  /*1570*/  BRA `(.L_x_3693) ;  /* 0x0000000800787947 */ /* 0x000fea0003800000 */
.L_x_3701:
[----:B------:R-:W-:-:S13]  /*1580*/  ISETP.NE.AND P0, PT, R0, 0xf, PT ;  /* 0x0000000f0000780c */ /* 0x000fda0003f05270 */
[----:B------:R-:W-:Y:S05]  /*1590*/  @!P0 BRA `(.L_x_3703) ;  /* 0x0000000000a48947 */ /* 0x000fea0003800000 */
[----:B------:R-:W-:-:S13]  /*15a0*/  ISETP.NE.AND P0, PT, R0, 0x17, PT ;  /* 0x000000170000780c */ /* 0x000fda0003f05270 */
[----:B------:R-:W-:Y:S05]  /*15b0*/  @!P0 BRA `(.L_x_3704) ;  /* 0x0000000000608947 */ /* 0x000fea0003800000 */
[----:B------:R-:W-:-:S13]  /*15c0*/  ISETP.NE.AND P0, PT, R0, 0x18, PT ;  /* 0x000000180000780c */ /* 0x000fda0003f05270 */
[----:B------:R-:W-:Y:S05]  /*15d0*/  @P0 BRA `(.L_x_3692) ;  /* 0x0000000800040947 */ /* 0x000fea0003800000 */
[----:B------:R-:W3:Y:S01]  /*15e0*/  LDG.E.U8 R0, desc[UR36][R2.64] ;  /* 0x0000002402007981 */ /* 0x000ee2000c1e1100 */
[----:B------:R-:W-:Y:S01]  /*15f0*/  MOV R8, 0xff800000 ;  /* 0xff80000000087802 */ /* 0x000fe20000000f00 */
[----:B---3--:R-:W-:-:S05]  /*1600*/  IMAD.SHL.U32 R0, R0, 0x1000000, RZ ;  /* 0x0100000000007824 */ /* 0x008fca00078e00ff */
        /* <DEDUP_REMOVED lines=19> */
.L_x_3704:
[----:B------:R-:W3:Y:S02]  /*1740*/  LDG.E.U8 R2, desc[UR36][R2.64] ;  /* 0x0000002402027981 */ /* 0x000ee4000c1e1100 */
[C---:B---3--:R-:W-:Y:S02]  /*1750*/  SHF.L.U32 R0, R2.reuse, 0x19, RZ ;  /* 0x0000001902007819 */ /* 0x048fe400000006ff */
        /* <DEDUP_REMOVED lines=13> */
.L_x_3703:
[----:B------:R-:W3:Y:S02]  /*1830*/  LDG.E.U16 R0, desc[UR36][R2.64] ;  /* 0x0000002402007981 */ /* 0x000ee4000c1e1500 */
[----:B---3--:R-:W-:-:S04]  /*1840*/  IMAD.U32 R0, R0, 0x10000, RZ ;  /* 0x0001000000007824 */ /* 0x008fc800078e00ff */
[----:B------:R-:W-:-:S04]  /*1850*/  FMUL.FTZ R0, R0, 1 ;  /* 0x3f80000000007820 */ /* 0x000fc80000410000 */
[----:B------:R0:W1:Y:S01]  /*1860*/  F2F.F64.F32 R18, R0 ;  /* 0x0000000000127310 */ /* 0x0000620000201800 */
[----:B------:R-:W-:Y:S05]  /*1870*/  BRA `(.L_x_3693) ;  /* 0x0000000400b87947 */ /* 0x000fea0003800000 */
.L_x_3700:
        /* <DEDUP_REMOVED lines=9> */
[----:B---3--:R0:W1:Y:S01]  /*1910*/  I2F.F64.U16 R18, R2 ;  /* 0x0000000200127312 */ /* 0x0080620000101800 */
[----:B------:R-:W-:Y:S05]  /*1920*/  BRA `(.L_x_3693) ;  /* 0x00000004008c7947 */ /* 0x000fea0003800000 */
.L_x_3707:
        /* <DEDUP_REMOVED lines=21> */
.L_x_3711:
[----:B------:R-:W-:Y:S05]  /*1a80*/  BSYNC B1 ;  /* 0x0000000000017941 */ /* 0x000fea0003800000 */
.L_x_3710:
[----:B------:R-:W-:Y:S02]  /*1a90*/  LEA R3, R0, 0x3b800000, 0x17 ;  /* 0x3b80000000037811 */ /* 0x000fe400078eb8ff */
[----:B------:R-:W-:-:S04]  /*1aa0*/  SHF.L.U32 R0, R2, 0x14, RZ ;  /* 0x0000001402007819 */ /* 0x000fc800000006ff */
[----:B------:R-:W-:-:S07]  /*1ab0*/  LOP3.LUT R0, R3, R0, R4, 0xfe, !PT ;  /* 0x0000000003007212 */ /* 0x000fce00078efe04 */
.L_x_3709:
[----:B------:R-:W-:Y:S05]  /*1ac0*/  BSYNC B0 ;  /* 0x0000000000007941 */ /* 0x000fea0003800000 */
.L_x_3708:
[----:B------:R-:W-:-:S04]  /*1ad0*/  FMUL.FTZ R0, R0, 1 ;  /* 0x3f80000000007820 */ /* 0x000fc80000410000 */
[----:B------:R0:W1:Y:S01]  /*1ae0*/  F2F.F64.F32 R18, R0 ;  /* 0x0000000000127310 */ /* 0x0000620000201800 */
[----:B------:R-:W-:Y:S05]  /*1af0*/  BRA `(.L_x_3693) ;  /* 0x0000000400187947 */ /* 0x000fea0003800000 */
.L_x_3706:
[----:B------:R-:W3:Y:S01]  /*1b00*/  LDG.E.U8 R2, desc[UR36][R2.64] ;  /* 0x0000002402027981 */ /* 0x000ee2000c1e1100 */
[----:B------:R-:W-:Y:S01]  /*1b10*/  BSSY B0, `(.L_x_3712) ;  /* 0x0000018000007945 */ /* 0x000fe20003800000 */
[----:B------:R-:W-:Y:S01]  /*1b20*/  IMAD.MOV.U32 R0, RZ, RZ, RZ ;  /* 0x000000ffff007224 */ /* 0x000fe200078e00ff */
        /* <DEDUP_REMOVED lines=18> */
.L_x_3715:
[----:B------:R-:W-:Y:S05]  /*1c50*/  BSYNC B1 ;  /* 0x0000000000017941 */ /* 0x000fea0003800000 */
.L_x_3714:
[----:B------:R-:W-:Y:S01]  /*1c60*/  LEA R3, R0, 0x37800000, 0x17 ;  /* 0x3780000000037811 */ /* 0x000fe200078eb8ff */
[----:B------:R-:W-:-:S05]  /*1c70*/  IMAD.SHL.U32 R0, R2, 0x200000, RZ ;  /* 0x0020000002007824 */ /* 0x000fca00078e00ff */
[----:B------:R-:W-:-:S07]  /*1c80*/  LOP3.LUT R0, R3, R0, R4, 0xfe, !PT ;  /* 0x0000000003007212 */ /* 0x000fce00078efe04 */
.L_x_3713:
[----:B------:R-:W-:Y:S05]  /*1c90*/  BSYNC B0 ;  /* 0x0000000000007941 */ /* 0x000fea0003800000 */
.L_x_3712:
[----:B------:R-:W-:-:S04]  /*1ca0*/  FMUL.FTZ R0, R0, 1 ;  /* 0x3f80000000007820 */ /* 0x000fc80000410000 */
[----:B------:R0:W1:Y:S01]  /*1cb0*/  F2F.F64.F32 R18, R0 ;  /* 0x0000000000127310 */ /* 0x0000620000201800 */
[----:B------:R-:W-:Y:S05]  /*1cc0*/  BRA `(.L_x_3693) ;  /* 0x0000000000a47947 */ /* 0x000fea0003800000 */
.L_x_3705:
        /* <DEDUP_REMOVED lines=8> */
[----:B------:R-:W-:Y:S01]  /*1d50*/  HFMA2.MMA R0, -RZ, RZ, 3.814697265625e-06, 0 ;  /* 0x00400000ff007435 */ /* 0x000fe200000001ff */
[----:B---3--:R-:W-:-:S13]  /*1d60*/  ISETP.NE.AND P0, PT, R2, RZ, PT ;  /* 0x000000ff0200720c */ /* 0x008fda0003f05270 */
[----:B------:R-:W-:Y:S05]  /*1d70*/  @!P0 BRA `(.L_x_3719) ;  /* 0x00000000000c8947 */ /* 0x000fea0003800000 */
[----:B------:R-:W-:-:S13]  /*1d80*/  ISETP.NE.AND P0, PT, R2, 0xff, PT ;  /* 0x000000ff0200780c */ /* 0x000fda0003f05270 */
[----:B------:R-:W-:Y:S02]  /*1d90*/  @!P0 IMAD.MOV.U32 R0, RZ, RZ, 0x7f800001 ;  /* 0x7f800001ff008424 */ /* 0x000fe400078e00ff */
[----:B------:R-:W-:-:S07]  /*1da0*/  @P0 IMAD.SHL.U32 R0, R2, 0x800000, RZ ;  /* 0x0080000002000824 */ /* 0x000fce00078e00ff */
.L_x_3719:
[----:B------:R-:W-:Y:S05]  /*1db0*/  BSYNC B0 ;  /* 0x0000000000007941 */ /* 0x000fea0003800000 */
.L_x_3718:
[----:B------:R-:W-:-:S04]  /*1dc0*/  FMUL.FTZ R0, R0, 1 ;  /* 0x3f80000000007820 */ /* 0x000fc80000410000 */
[----:B------:R0:W1:Y:S01]  /*1dd0*/  F2F.F64.F32 R18, R0 ;  /* 0x0000000000127310 */ /* 0x0000620000201800 */
[----:B------:R-:W-:Y:S05]  /*1de0*/  BRA `(.L_x_3693) ;  /* 0x00000000005c7947 */ /* 0x000fea0003800000 */
.L_x_3692:
        /* <DEDUP_REMOVED lines=15> */
[----:B-12--5:R-:W-:Y:S05]  /*1ee0*/  CALL.ABS.NOINC R2 ;  /* 0x0000000002007343 */ /* 0x026fea0003c00000 */
.L_x_3720:
[----:B------:R-:W-:Y:S01]  /*1ef0*/  CS2R R18, SRZ ;  /* 0x0000000000127805 */ /* 0x000fe2000001ff00 */
[----:B------:R-:W-:Y:S06]  /*1f00*/  BRA `(.L_x_3693) ;  /* 0x0000000000147947 */ /* 0x000fec0003800000 */
.L_x_3717:
[----:B------:R-:W3:Y:S02]  /*1f10*/  LDG.E.64 R18, desc[UR36][R2.64] ;  /* 0x0000002402127981 */ /* 0x000ee4000c1e1b00 */
[----:B---3--:R-:W0:Y:S01]  /*1f20*/  I2F.F64.U64 R18, R18 ;  /* 0x0000001200127312 */ /* 0x008e220000301800 */
[----:B------:R-:W-:Y:S05]  /*1f30*/  BRA `(.L_x_3693) ;  /* 0x0000000000087947 */ /* 0x000fea0003800000 */
.L_x_3716:
[----:B------:R-:W3:Y:S02]  /*1f40*/  LDG.E R2, desc[UR36][R2.64] ;  /* 0x0000002402027981 */ /* 0x000ee4000c1e1900 */
[----:B---3--:R0:W1:Y:S02]  /*1f50*/  I2F.F64.U32 R18, R2 ;  /* 0x0000000200127312 */ /* 0x0080640000201800 */
.L_x_3693:
[----:B------:R-:W2:Y:S02]  /*1f60*/  S2R R22, SR_TID.X ;  /* 0x0000000000167919 */ /* 0x000ea40000002100 */
[----:B--2---:R-:W-:-:S07]  /*1f70*/  IADD3 R22, R22, 0x80, RZ ;  /* 0x0000008016167810 */ /* 0x004fce0007ffe0ff */
.L_x_3654:
[----:B------:R-:W-:Y:S05]  /*1f80*/  BSYNC B6 ;  /* 0x0000000000067941 */ /* 0x000fea0003800000 */
.L_x_3653:
[----:B------:R-:W-:Y:S01]  /*1f90*/  ISETP.GE.AND P0, PT, R22, UR38, PT ;  /* 0x0000002616007c0c */ /* 0x000fe2000bf06270 */
[----:B------:R-:W-:Y:S01]  /*1fa0*/  BSSY B6, `(.L_x_3721) ;  /* 0x00001ea000067945 */ /* 0x000fe20003800000 */
[----:B------:R-:W-:-:S11]  /*1fb0*/  CS2R R88, SRZ ;  /* 0x0000000000587805 */ /* 0x000fd6000001ff00 */
[----:B------:R-:W-:Y:S05]  /*1fc0*/  @P0 BRA `(.L_x_3722) ;  /* 0x0000001c009c0947 */ /* 0x000fea0003800000 */
[----:B0--3--:R-:W0:Y:S01]  /*1fd0*/  LDC.64 R2, c[0x0][0x220] ;  /* 0x00008800ff027b82 */ /* 0x009e220000000a00 */
[----:B------:R-:W-:Y:S01]  /*1fe0*/  PRMT R0, R25, 0x9910, RZ ;  /* 0x0000991019007816 */ /* 0x000fe200000000ff */
[----:B------:R-:W-:Y:S01]  /*1ff0*/  IMAD.U32 R23, RZ, RZ, UR39 ;  /* 0x00000027ff177e24 */ /* 0x000fe2000f8e00ff */
[----:B------:R-:W-:Y:S02]  /*2000*/  ULDC UR4, c[0x0][0x238] ;  /* 0x00008e0000047ab9 */ /* 0x000fe40000000800 */
[----:B------:R-:W-:Y:S01]  /*2010*/  ISETP.GT.AND P1, PT, R0, 0x9, PT ;  /* 0x000000090000780c */ /* 0x000fe20003f24270 */
        /* <DEDUP_REMOVED lines=14> */
[----:B--2---:R0:W2:Y:S01]  /*2100*/  I2F.F64.S16 R90, R2 ;  /* 0x00000002005a7312 */ /* 0x0040a20000101c00 */
[----:B------:R-:W-:Y:S05]  /*2110*/  BRA `(.L_x_3728) ;  /* 0x0000000c007c7947 */ /* 0x000fea0003800000 */
.L_x_3726:
[----:B------:R-:W2:Y:S02]  /*2120*/  LDG.E.U8 R2, desc[UR36][R2.64] ;  /* 0x0000002402027981 */ /* 0x000ea4000c1e1100 */
[----:B--2---:R0:W2:Y:S01]  /*2130*/  I2F.F64.U16 R90, R2 ;  /* 0x00000002005a7312 */ /* 0x0040a20000101800 */
[----:B------:R-:W-:Y:S05]  /*2140*/  BRA `(.L_x_3728) ;  /* 0x0000000c00707947 */ /* 0x000fea0003800000 */
.L_x_3725:
        /* <DEDUP_REMOVED lines=9> */
.L_x_3730:
[----:B------:R-:W2:Y:S02]  /*21e0*/  LDG.E R2, desc[UR36][R2.64] ;  /* 0x0000002402027981 */ /* 0x000ea4000c1e1900 */
[----:B--2---:R0:W2:Y:S01]  /*21f0*/  I2F.F64 R90, R2 ;  /* 0x00000002005a7312 */ /* 0x0040a20000201c00 */
[----:B------:R-:W-:Y:S05]  /*2200*/  BRA `(.L_x_3728) ;  /* 0x0000000c00407947 */ /* 0x000fea0003800000 */
.L_x_3729:
[----:B------:R-:W2:Y:S02]  /*2210*/  LDG.E.U16 R2, desc[UR36][R2.64] ;  /* 0x0000002402027981 */ /* 0x000ea4000c1e1500 */
[----:B--2---:R0:W2:Y:S01]  /*2220*/  I2F.F64.S16 R90, R2 ;  /* 0x00000002005a7312 */ /* 0x0040a20000101c00 */
[----:B------:R-:W-:Y:S05]  /*2230*/  BRA `(.L_x_3728) ;  /* 0x0000000c00347947 */ /* 0x000fea0003800000 */
.L_x_3724:
        /* <DEDUP_REMOVED lines=10> */
.L_x_3732:
[----:B------:R-:W2:Y:S02]  /*22e0*/  LDG.E.U16 R0, desc[UR36][R2.64] ;  /* 0x0000002402007981 */ /* 0x000ea4000c1e1500 */
[----:B--2---:R-:W-:-:S05]  /*22f0*/  HADD2.F32 R0, -RZ, R0.H0_H0 ;  /* 0x20000000ff007230 */ /* 0x004fca0000004100 */
[----:B------:R-:W-:-:S04]  /*2300*/  FMUL.FTZ R0, R0, 1 ;  /* 0x3f80000000007820 */ /* 0x000fc80000410000 */
[----:B------:R0:W2:Y:S01]  /*2310*/  F2F.F64.F32 R90, R0 ;  /* 0x00000000005a7310 */ /* 0x0000a20000201800 */
[----:B------:R-:W-:Y:S05]  /*2320*/  BRA `(.L_x_3728) ;  /* 0x0000000800f87947 */ /* 0x000fea0003800000 */
.L_x_3731:
        /* <DEDUP_REMOVED lines=10> */
.L_x_3734:
[----:B------:R-:W2:Y:S02]  /*23d0*/  LDG.E.U16 R2, desc[UR36][R2.64] ;  /* 0x0000002402027981 */ /* 0x000ea4000c1e1500 */
[----:B--2---:R-:W-:-:S05]  /*23e0*/  HADD2.F32 R0, -RZ, R2.H0_H0 ;  /* 0x20000002ff007230 */ /* 0x004fca0000004100 */
[----:B------:R-:W-:-:S04]  /*23f0*/  FMUL.FTZ R0, R0, 1 ;  /* 0x3f80000000007820 */ /* 0x000fc80000410000 */
[----:B------:R0:W2:Y:S01]  /*2400*/  F2F.F64.F32 R90, R0 ;  /* 0x00000000005a7310 */ /* 0x0000a20000201800 */
[----:B------:R-:W-:Y:S05]  /*2410*/  BRA `(.L_x_3728) ;  /* 0x0000000800bc7947 */ /* 0x000fea0003800000 */
.L_x_3733:
[----:B------:R0:W5:Y:S01]  /*2420*/  LDG.E.64 R90, desc[UR36][R2.64] ;  /* 0x00000024025a7981 */ /* 0x000162000c1e1b00 */
[----:B------:R-:W-:Y:S05]  /*2430*/  BRA `(.L_x_3728) ;  /* 0x0000000800b47947 */ /* 0x000fea0003800000 */
.L_x_3723:
        /* <DEDUP_REMOVED lines=13> */
.L_x_3737:
[----:B------:R0:W5:Y:S01]  /*2510*/  LDG.E.64 R90, desc[UR36][R2.64] ;  /* 0x00000024025a7981 */ /* 0x000162000c1e1b00 */
[----:B------:R-:W-:Y:S05]  /*2520*/  BRA `(.L_x_3728) ;  /* 0x0000000800787947 */ /* 0x000fea0003800000 */
.L_x_3736:
        /* <DEDUP_REMOVED lines=11> */
[C---:B------:R-:W-:Y:S01]  /*25e0*/  VIADD R6, R4.reuse, 0x1000000 ;  /* 0x0100000004067836 */ /* 0x040fe20000000000 */
[----:B------:R-:W-:-:S04]  /*25f0*/  IADD3 R2, R4, -0x1, RZ ;  /* 0xffffffff04027810 */ /* 0x000fc80007ffe0ff */
        /* <DEDUP_REMOVED lines=13> */
[----:B------:R0:W2:Y:S01]  /*26d0*/  F2F.F64.F32 R90, R5 ;  /* 0x00000005005a7310 */ /* 0x0000a20000201800 */
[----:B------:R-:W-:Y:S05]  /*26e0*/  BRA `(.L_x_3728) ;  /* 0x0000000800087947 */ /* 0x000fea0003800000 */
.L_x_3739:
[----:B------:R-:W2:Y:S02]  /*26f0*/  LDG.E.U8 R2, desc[UR36][R2.64] ;  /* 0x0000002402027981 */ /* 0x000ea4000c1e1100 */
[C---:B--2---:R-:W-:Y:S02]  /*2700*/  IMAD.SHL.U32 R0, R2.reuse, 0x2000000, RZ ;  /* 0x0200000002007824 */ /* 0x044fe400078e00ff */
[----:B------:R-:W-:-:S03]  /*2710*/  IMAD.SHL.U32 R5, R2, 0x1000000, RZ ;  /* 0x0100000002057824 */ /* 0x000fc600078e00ff */
[----:B------:R-:W-:-:S13]  /*2720*/  ISETP.GE.U32.AND P0, PT, R0, 0x8000000, PT ;  /* 0x080000000000780c */ /* 0x000fda0003f06070 */
[C---:B------:R-:W-:Y:S01]  /*2730*/  @!P0 SHF.L.U32 R0, R2.reuse, 0x8, RZ ;  /* 0x0000000802008819 */ /* 0x040fe200000006ff */
        /* <DEDUP_REMOVED lines=8> */
[----:B------:R0:W2:Y:S01]  /*27c0*/  F2F.F64.F32 R90, R4 ;  /* 0x00000004005a7310 */ /* 0x0000a20000201800 */
[----:B------:R-:W-:Y:S05]  /*27d0*/  BRA `(.L_x_3728) ;  /* 0x0000000400cc7947 */ /* 0x000fea0003800000 */
.L_x_3738:
[----:B------:R-:W2:Y:S02]  /*27e0*/  LDG.E.U16 R0, desc[UR36][R2.64] ;  /* 0x0000002402007981 */ /* 0x000ea4000c1e1500 */
[----:B--2---:R-:W-:-:S04]  /*27f0*/  IMAD.U32 R0, R0, 0x10000, RZ ;  /* 0x0001000000007824 */ /* 0x004fc800078e00ff */
[----:B------:R-:W-:-:S04]  /*2800*/  FMUL.FTZ R0, R0, 1 ;  /* 0x3f80000000007820 */ /* 0x000fc80000410000 */
[----:B------:R2:W3:Y:S01]  /*2810*/  F2F.F64.F32 R90, R0 ;  /* 0x00000000005a7310 */ /* 0x0004e20000201800 */
[----:B------:R-:W-:Y:S05]  /*2820*/  BRA `(.L_x_3728) ;  /* 0x0000000400b87947 */ /* 0x000fea0003800000 */
.L_x_3735:
        /* <DEDUP_REMOVED lines=9> */
[----:B--2---:R0:W2:Y:S01]  /*28c0*/  I2F.F64.U16 R90, R2 ;  /* 0x00000002005a7312 */ /* 0x0040a20000101800 */
[----:B------:R-:W-:Y:S05]  /*28d0*/  BRA `(.L_x_3728) ;  /* 0x00000004008c7947 */ /* 0x000fea0003800000 */
.L_x_3742:
        /* <DEDUP_REMOVED lines=21> */
.L_x_3746:
[----:B------:R-:W-:Y:S05]  /*2a30*/  BSYNC B1 ;  /* 0x0000000000017941 */ /* 0x000fea0003800000 */
.L_x_3745:
[----:B------:R-:W-:Y:S01]  /*2a40*/  LEA R3, R0, 0x3b800000, 0x17 ;  /* 0x3b80000000037811 */ /* 0x000fe200078eb8ff */
[----:B------:R-:W-:-:S05]  /*2a50*/  IMAD.SHL.U32 R0, R2, 0x100000, RZ ;  /* 0x0010000002007824 */ /* 0x000fca00078e00ff */
[----:B------:R-:W-:-:S07]  /*2a60*/  LOP3.LUT R0, R3, R0, R4, 0xfe, !PT ;  /* 0x0000000003007212 */ /* 0x000fce00078efe04 */
.L_x_3744:
[----:B------:R-:W-:Y:S05]  /*2a70*/  BSYNC B0 ;  /* 0x0000000000007941 */ /* 0x000fea0003800000 */
.L_x_3743:
[----:B------:R-:W-:-:S04]  /*2a80*/  FMUL.FTZ R0, R0, 1 ;  /* 0x3f80000000007820 */ /* 0x000fc80000410000 */
[----:B------:R0:W2:Y:S01]  /*2a90*/  F2F.F64.F32 R90, R0 ;  /* 0x00000000005a7310 */ /* 0x0000a20000201800 */
[----:B------:R-:W-:Y:S05]  /*2aa0*/  BRA `(.L_x_3728) ;  /* 0x0000000400187947 */ /* 0x000fea0003800000 */
.L_x_3741:
        /* <DEDUP_REMOVED lines=21> */
.L_x_3750:
[----:B------:R-:W-:Y:S05]  /*2c00*/  BSYNC B1 ;  /* 0x0000000000017941 */ /* 0x000fea0003800000 */
.L_x_3749:
[----:B------:R-:W-:Y:S02]  /*2c10*/  LEA R3, R0, 0x37800000, 0x17 ;  /* 0x3780000000037811 */ /* 0x000fe400078eb8ff */
[----:B------:R-:W-:-:S04]  /*2c20*/  SHF.L.U32 R0, R2, 0x15, RZ ;  /* 0x0000001502007819 */ /* 0x000fc800000006ff */
[----:B------:R-:W-:-:S07]  /*2c30*/  LOP3.LUT R0, R3, R0, R4, 0xfe, !PT ;  /* 0x0000000003007212 */ /* 0x000fce00078efe04 */
.L_x_3748:
[----:B------:R-:W-:Y:S05]  /*2c40*/  BSYNC B0 ;  /* 0x0000000000007941 */ /* 0x000fea0003800000 */
.L_x_3747:
[----:B------:R-:W-:-:S04]  /*2c50*/  FMUL.FTZ R0, R0, 1 ;  /* 0x3f80000000007820 */ /* 0x000fc80000410000 */
[----:B------:R0:W2:Y:S01]  /*2c60*/  F2F.F64.F32 R90, R0 ;  /* 0x00000000005a7310 */ /* 0x0000a20000201800 */
[----:B------:R-:W-:Y:S05]  /*2c70*/  BRA `(.L_x_3728) ;  /* 0x0000000000a47947 */ /* 0x000fea0003800000 */
.L_x_3740:
        /* <DEDUP_REMOVED lines=14> */
.L_x_3754:
[----:B------:R-:W-:Y:S05]  /*2d60*/  BSYNC B0 ;  /* 0x0000000000007941 */ /* 0x000fea0003800000 */
.L_x_3753:
[----:B------:R-:W-:-:S04]  /*2d70*/  FMUL.FTZ R0, R0, 1 ;  /* 0x3f80000000007820 */ /* 0x000fc80000410000 */
[----:B------:R0:W2:Y:S01]  /*2d80*/  F2F.F64.F32 R90, R0 ;  /* 0x00000000005a7310 */ /* 0x0000a20000201800 */
[----:B------:R-:W-:Y:S05]  /*2d90*/  BRA `(.L_x_3728) ;  /* 0x00000000005c7947 */ /* 0x000fea0003800000 */
.L_x_3727:
        /* <DEDUP_REMOVED lines=16> */
.L_x_3755:
[----:B------:R-:W-:Y:S01]  /*2ea0*/  CS2R R90, SRZ ;  /* 0x00000000005a7805 */ /* 0x000fe2000001ff00 */
[----:B------:R-:W-:Y:S06]  /*2eb0*/  BRA `(.L_x_3728) ;  /* 0x0000000000147947 */ /* 0x000fec0003800000 */
.L_x_3752:
[----:B------:R-:W2:Y:S02]  /*2ec0*/  LDG.E.64 R90, desc[UR36][R2.64] ;  /* 0x00000024025a7981 */ /* 0x000ea4000c1e1b00 */
[----:B--2---:R-:W0:Y:S01]  /*2ed0*/  I2F.F64.U64 R90, R90 ;  /* 0x0000005a005a7312 */ /* 0x004e220000301800 */
[----:B------:R-:W-:Y:S05]  /*2ee0*/  BRA `(.L_x_3728) ;  /* 0x0000000000087947 */ /* 0x000fea0003800000 */
.L_x_3751:
[----:B------:R-:W2:Y:S02]  /*2ef0*/  LDG.E R2, desc[UR36][R2.64] ;  /* 0x0000002402027981 */ /* 0x000ea4000c1e1900 */
[----:B--2---:R0:W2:Y:S02]  /*2f00*/  I2F.F64.U32 R90, R2 ;  /* 0x00000002005a7312 */ /* 0x0040a40000201800 */
.L_x_3728:
[----:B0-----:R-:W0:Y:S01]  /*2f10*/  LDC.64 R2, c[0x0][0x228] ;  /* 0x00008a00ff027b82 */ /* 0x001e220000000a00 */
[----:B--2---:R-:W-:Y:S01]  /*2f20*/  PRMT R0, R24, 0x9910, RZ ;  /* 0x0000991018007816 */ /* 0x004fe200000000ff */
        /* <DEDUP_REMOVED lines=17> */
.L_x_3759:
[----:B------:R-:W2:Y:S02]  /*3040*/  LDG.E.U8 R2, desc[UR36][R2.64] ;  /* 0x0000002402027981 */ /* 0x000ea4000c1e1100 */
[----:B--2---:R0:W2:Y:S01]  /*3050*/  I2F.F64.U16 R88, R2 ;  /* 0x0000000200587312 */ /* 0x0040a20000101800 */
[----:B------:R-:W-:Y:S05]  /*3060*/  BRA `(.L_x_3761) ;  /* 0x0000000c00707947 */ /* 0x000fea0003800000 */
.L_x_3758:
        /* <DEDUP_REMOVED lines=9> */
.L_x_3763:
[----:B------:R-:W2:Y:S02]  /*3100*/  LDG.E R2, desc[UR36][R2.64] ;  /* 0x0000002402027981 */ /* 0x000ea4000c1e1900 */
[----:B--2---:R0:W2:Y:S01]  /*3110*/  I2F.F64 R88, R2 ;  /* 0x0000000200587312 */ /* 0x0040a20000201c00 */
[----:B------:R-:W-:Y:S05]  /*3120*/  BRA `(.L_x_3761) ;  /* 0x0000000c00407947 */ /* 0x000fea0003800000 */
.L_x_3762:
[----:B------:R-:W2:Y:S02]  /*3130*/  LDG.E.U16 R2, desc[UR36][R2.64] ;  /* 0x0000002402027981 */ /* 0x000ea4000c1e1500 */
[----:B--2---:R0:W2:Y:S01]  /*3140*/  I2F.F64.S16 R88, R2 ;  /* 0x0000000200587312 */ /* 0x0040a20000101c00 */
[----:B------:R-:W-:Y:S05]  /*3150*/  BRA `(.L_x_3761) ;  /* 0x0000000c00347947 */ /* 0x000fea0003800000 */
.L_x_3757:
        /* <DEDUP_REMOVED lines=10> */
.L_x_3765:
[----:B------:R-:W2:Y:S02]  /*3200*/  LDG.E.U16 R0, desc[UR36][R2.64] ;  /* 0x0000002402007981 */ /* 0x000ea4000c1e1500 */
[----:B--2---:R-:W-:-:S05]  /*3210*/  HADD2.F32 R0, -RZ, R0.H0_H0 ;  /* 0x20000000ff007230 */ /* 0x004fca0000004100 */
[----:B------:R-:W-:-:S04]  /*3220*/  FMUL.FTZ R0, R0, 1 ;  /* 0x3f80000000007820 */ /* 0x000fc80000410000 */
[----:B------:R0:W2:Y:S01]  /*3230*/  F2F.F64.F32 R88, R0 ;  /* 0x0000000000587310 */ /* 0x0000a20000201800 */
[----:B------:R-:W-:Y:S05]  /*3240*/  BRA `(.L_x_3761) ;  /* 0x0000000800f87947 */ /* 0x000fea0003800000 */
.L_x_3764:
        /* <DEDUP_REMOVED lines=10> */
.L_x_3767:
[----:B------:R-:W2:Y:S02]  /*32f0*/  LDG.E.U16 R2, desc[UR36][R2.64] ;  /* 0x0000002402027981 */ /* 0x000ea4000c1e1500 */
[----:B--2---:R-:W-:-:S05]  /*3300*/  HADD2.F32 R0, -RZ, R2.H0_H0 ;  /* 0x20000002ff007230 */ /* 0x004fca0000004100 */
[----:B------:R-:W-:-:S04]  /*3310*/  FMUL.FTZ R0, R0, 1 ;  /* 0x3f80000000007820 */ /* 0x000fc80000410000 */
[----:B------:R0:W2:Y:S01]  /*3320*/  F2F.F64.F32 R88, R0 ;  /* 0x0000000000587310 */ /* 0x0000a20000201800 */
[----:B------:R-:W-:Y:S05]  /*3330*/  BRA `(.L_x_3761) ;  /* 0x0000000800bc7947 */ /* 0x000fea0003800000 */
.L_x_3766:
[----:B------:R0:W5:Y:S01]  /*3340*/  LDG.E.64 R88, desc[UR36][R2.64] ;  /* 0x0000002402587981 */ /* 0x000162000c1e1b00 */
[----:B------:R-:W-:Y:S05]  /*3350*/  BRA `(.L_x_3761) ;  /* 0x0000000800b47947 */ /* 0x000fea0003800000 */
.L_x_3756:
        /* <DEDUP_REMOVED lines=13> */
.L_x_3770:
[----:B------:R0:W5:Y:S01]  /*3430*/  LDG.E.64 R88, desc[UR36][R2.64] ;  /* 0x0000002402587981 */ /* 0x000162000c1e1b00 */
[----:B------:R-:W-:Y:S05]  /*3440*/  BRA `(.L_x_3761) ;  /* 0x0000000800787947 */ /* 0x000fea0003800000 */
.L_x_3769:
        /* <DEDUP_REMOVED lines=28> */
.L_x_3772:
        /* <DEDUP_REMOVED lines=15> */
.L_x_3771:
[----:B------:R-:W2:Y:S02]  /*3700*/  LDG.E.U16 R0, desc[UR36][R2.64] ;  /* 0x0000002402007981 */ /* 0x000ea4000c1e1500 */
[----:B--2---:R-:W-:-:S05]  /*3710*/  SHF.L.U32 R0, R0, 0x10, RZ ;  /* 0x0000001000007819 */ /* 0x004fca00000006ff */
[----:B------:R-:W-:-:S04]  /*3720*/  FMUL.FTZ R0, R0, 1 ;  /* 0x3f80000000007820 */ /* 0x000fc80000410000 */
[----:B------:R0:W2:Y:S01]  /*3730*/  F2F.F64.F32 R88, R0 ;  /* 0x0000000000587310 */ /* 0x0000a20000201800 */
[----:B------:R-:W-:Y:S05]  /*3740*/  BRA `(.L_x_3761) ;  /* 0x0000000400b87947 */ /* 0x000fea0003800000 */
.L_x_3768:
        /* <DEDUP_REMOVED lines=11> */
.L_x_3775:
        /* <DEDUP_REMOVED lines=21> */
.L_x_3779:
[----:B------:R-:W-:Y:S05]  /*3950*/  BSYNC B1 ;  /* 0x0000000000017941 */ /* 0x000fea0003800000 */
.L_x_3778:
[----:B------:R-:W-:Y:S01]  /*3960*/  LEA R3, R0, 0x3b800000, 0x17 ;  /* 0x3b80000000037811 */ /* 0x000fe200078eb8ff */
[----:B------:R-:W-:-:S05]  /*3970*/  IMAD.SHL.U32 R0, R2, 0x100000, RZ ;  /* 0x0010000002007824 */ /* 0x000fca00078e00ff */
[----:B------:R-:W-:-:S07]  /*3980*/  LOP3.LUT R0, R3, R0, R4, 0xfe, !PT ;  /* 0x0000000003007212 */ /* 0x000fce00078efe04 */
.L_x_3777:
[----:B------:R-:W-:Y:S05]  /*3990*/  BSYNC B0 ;  /* 0x0000000000007941 */ /* 0x000fea0003800000 */
.L_x_3776:
[----:B------:R-:W-:-:S04]  /*39a0*/  FMUL.FTZ R0, R0, 1 ;  /* 0x3f80000000007820 */ /* 0x000fc80000410000 */
[----:B------:R0:W2:Y:S01]  /*39b0*/  F2F.F64.F32 R88, R0 ;  /* 0x0000000000587310 */ /* 0x0000a20000201800 */
[----:B------:R-:W-:Y:S05]  /*39c0*/  BRA `(.L_x_3761) ;  /* 0x0000000400187947 */ /* 0x000fea0003800000 */
.L_x_3774:
        /* <DEDUP_REMOVED lines=21> */
.L_x_3783:
[----:B------:R-:W-:Y:S05]  /*3b20*/  BSYNC B1 ;  /* 0x0000000000017941 */ /* 0x000fea0003800000 */
.L_x_3782:
[----:B------:R-:W-:Y:S01]  /*3b30*/  LEA R3, R0, 0x37800000, 0x17 ;  /* 0x3780000000037811 */ /* 0x000fe200078eb8ff */
[----:B------:R-:W-:-:S05]  /*3b40*/  IMAD.SHL.U32 R0, R2, 0x200000, RZ ;  /* 0x0020000002007824 */ /* 0x000fca00078e00ff */
[----:B------:R-:W-:-:S07]  /*3b50*/  LOP3.LUT R0, R3, R0, R4, 0xfe, !PT ;  /* 0x0000000003007212 */ /* 0x000fce00078efe04 */
.L_x_3781:
[----:B------:R-:W-:Y:S05]  /*3b60*/  BSYNC B0 ;  /* 0x0000000000007941 */ /* 0x000fea0003800000 */
.L_x_3780:
[----:B------:R-:W-:-:S04]  /*3b70*/  FMUL.FTZ R0, R0, 1 ;  /* 0x3f80000000007820 */ /* 0x000fc80000410000 */
[----:B------:R0:W2:Y:S01]  /*3b80*/  F2F.F64.F32 R88, R0 ;  /* 0x0000000000587310 */ /* 0x0000a20000201800 */
[----:B------:R-:W-:Y:S05]  /*3b90*/  BRA `(.L_x_3761) ;  /* 0x0000000000a47947 */ /* 0x000fea0003800000 */
.L_x_3773:
        /* <DEDUP_REMOVED lines=14> */
.L_x_3787:
[----:B------:R-:W-:Y:S05]  /*3c80*/  BSYNC B0 ;  /* 0x0000000000007941 */ /* 0x000fea0003800000 */
.L_x_3786:
[----:B------:R-:W-:-:S04]  /*3c90*/  FMUL.FTZ R0, R0, 1 ;  /* 0x3f80000000007820 */ /* 0x000fc80000410000 */
[----:B------:R0:W2:Y:S01]  /*3ca0*/  F2F.F64.F32 R88, R0 ;  /* 0x0000000000587310 */ /* 0x0000a20000201800 */
[----:B------:R-:W-:Y:S05]  /*3cb0*/  BRA `(.L_x_3761) ;  /* 0x00000000005c7947 */ /* 0x000fea0003800000 */
.L_x_3760:
        /* <DEDUP_REMOVED lines=15> */
[----:B-12345:R-:W-:Y:S05]  /*3db0*/  CALL.ABS.NOINC R2 ;  /* 0x0000000002007343 */ /* 0x03efea0003c00000 */
.L_x_3788:
[----:B------:R-:W-:Y:S01]  /*3dc0*/  CS2R R88, SRZ ;  /* 0x0000000000587805 */ /* 0x000fe2000001ff00 */
[----:B------:R-:W-:Y:S06]  /*3dd0*/  BRA `(.L_x_3761) ;  /* 0x0000000000147947 */ /* 0x000fec0003800000 */
.L_x_3785:
[----:B------:R-:W2:Y:S02]  /*3de0*/  LDG.E.64 R88, desc[UR36][R2.64] ;  /* 0x0000002402587981 */ /* 0x000ea4000c1e1b00 */
[----:B--2---:R-:W0:Y:S01]  /*3df0*/  I2F.F64.U64 R88, R88 ;  /* 0x0000005800587312 */ /* 0x004e220000301800 */
[----:B------:R-:W-:Y:S05]  /*3e00*/  BRA `(.L_x_3761) ;  /* 0x0000000000087947 */ /* 0x000fea0003800000 */
.L_x_3784:
[----:B------:R-:W2:Y:S02]  /*3e10*/  LDG.E R2, desc[UR36][R2.64] ;  /* 0x0000002402027981 */ /* 0x000ea4000c1e1900 */
[----:B--2---:R0:W2:Y:S02]  /*3e20*/  I2F.F64.U32 R88, R2 ;  /* 0x0000000200587312 */ /* 0x0040a40000201800 */
.L_x_3761:
[----:B------:R-:W-:-:S07]  /*3e30*/  VIADD R22, R22, 0x80 ;  /* 0x0000008016167836 */ /* 0x000fce0000000000 */
.L_x_3722:
[----:B------:R-:W-:Y:S05]  /*3e40*/  BSYNC B6 ;  /* 0x0000000000067941 */ /* 0x000fea0003800000 */
.L_x_3721:
[----:B------:R-:W-:Y:S01]  /*3e50*/  ISETP.GE.AND P0, PT, R22, UR38, PT ;  /* 0x0000002616007c0c */ /* 0x000fe2000bf06270 */
[----:B------:R-:W-:Y:S01]  /*3e60*/  BSSY B6, `(.L_x_3789) ;  /* 0x00001ec000067945 */ /* 0x000fe20003800000 */
[----:B------:R-:W-:Y:S02]  /*3e70*/  CS2R R92, SRZ ;  /* 0x00000000005c7805 */ /* 0x000fe4000001ff00 */
[----:B------:R-:W-:Y:S02]  /*3e80*/  CS2R R86, SRZ ;  /* 0x0000000000567805 */ /* 0x000fe4000001ff00 */
[----:B------:R-:W-:-:S07]  /*3e90*/  CS2R R84, SRZ ;  /* 0x0000000000547805 */ /* 0x000fce000001ff00 */
[----:B------:R-:W-:Y:S05]  /*3ea0*/  @P0 BRA `(.L_x_3790) ;  /* 0x0000001c009c0947 */ /* 0x000fea0003800000 */
[----:B0--3--:R-:W0:Y:S01]  /*3eb0*/  LDC.64 R2, c[0x0][0x220] ;  /* 0x00008800ff027b82 */ /* 0x009e220000000a00 */
[----:B------:R-:W-:Y:S01]  /*3ec0*/  MOV R23, UR39 ;  /* 0x0000002700177c02 */ /* 0x000fe20008000f00 */
[----:B------:R-:W-:Y:S01]  /*3ed0*/  ULDC UR4, c[0x0][0x238] ;  /* 0x00008e0000047ab9 */ /* 0x000fe20000000800 */
[----:B------:R-:W-:-:S03]  /*3ee0*/  PRMT R0, R25, 0x9910, RZ ;  /* 0x0000991019007816 */ /* 0x000fc600000000ff */
[----:B------:R-:W-:Y:S01]  /*3ef0*/  IMAD R23, R23, 0x200, R22 ;  /* 0x0000020017177824 */ /* 0x000fe200078e0216 */
[----:B------:R-:W-:-:S03]  /*3f00*/  ISETP.GT.AND P1, PT, R0, 0x9, PT ;  /* 0x000000090000780c */ /* 0x000fc60003f24270 */
[----:B------:R-:W-:-:S05]  /*3f10*/  IMAD R5, R23, UR4, RZ ;  /* 0x0000000417057c24 */ /* 0x000fca000f8e02ff */
[----:B0-----:R-:W-:-:S05]  /*3f20*/  IADD3 R2, P0, R5, R2, RZ ;  /* 0x0000000205027210 */ /* 0x001fca0007f1e0ff */
        /* <DEDUP_REMOVED lines=11> */
[----:B---3--:R0:W3:Y:S01]  /*3fe0*/  I2F.F64.S16 R86, R2 ;  /* 0x0000000200567312 */ /* 0x0080e20000101c00 */
[----:B------:R-:W-:Y:S05]  /*3ff0*/  BRA `(.L_x_3796) ;  /* 0x0000000c007c7947 */ /* 0x000fea0003800000 */
.L_x_3794:
[----:B------:R-:W3:Y:S02]  /*4000*/  LDG.E.U8 R2, desc[UR36][R2.64] ;  /* 0x0000002402027981 */ /* 0x000ee4000c1e1100 */
[----:B---3--:R0:W3:Y:S01]  /*4010*/  I2F.F64.U16 R86, R2 ;  /* 0x0000000200567312 */ /* 0x0080e20000101800 */
[----:B------:R-:W-:Y:S05]  /*4020*/  BRA `(.L_x_3796) ;  /* 0x0000000c00707947 */ /* 0x000fea0003800000 */
.L_x_3793:
        /* <DEDUP_REMOVED lines=9> */
.L_x_3798:
[----:B------:R-:W3:Y:S02]  /*40c0*/  LDG.E R2, desc[UR36][R2.64] ;  /* 0x0000002402027981 */ /* 0x000ee4000c1e1900 */
[----:B---3--:R0:W3:Y:S01]  /*40d0*/  I2F.F64 R86, R2 ;  /* 0x0000000200567312 */ /* 0x0080e20000201c00 */
[----:B------:R-:W-:Y:S05]  /*40e0*/  BRA `(.L_x_3796) ;  /* 0x0000000c00407947 */ /* 0x000fea0003800000 */
.L_x_3797:
[----:B------:R-:W3:Y:S02]  /*40f0*/  LDG.E.U16 R2, desc[UR36][R2.64] ;  /* 0x0000002402027981 */ /* 0x000ee4000c1e1500 */
[----:B---3--:R0:W3:Y:S01]  /*4100*/  I2F.F64.S16 R86, R2 ;  /* 0x0000000200567312 */ /* 0x0080e20000101c00 */
[----:B------:R-:W-:Y:S05]  /*4110*/  BRA `(.L_x_3796) ;  /* 0x0000000c00347947 */ /* 0x000fea0003800000 */
.L_x_3792:
        /* <DEDUP_REMOVED lines=10> */
.L_x_3800:
[----:B------:R-:W3:Y:S02]  /*41c0*/  LDG.E.U16 R0, desc[UR36][R2.64] ;  /* 0x0000002402007981 */ /* 0x000ee4000c1e1500 */
[----:B---3--:R-:W-:-:S05]  /*41d0*/  HADD2.F32 R0, -RZ, R0.H0_H0 ;  /* 0x20000000ff007230 */ /* 0x008fca0000004100 */
[----:B------:R-:W-:-:S04]  /*41e0*/  FMUL.FTZ R0, R0, 1 ;  /* 0x3f80000000007820 */ /* 0x000fc80000410000 */
[----:B------:R0:W3:Y:S01]  /*41f0*/  F2F.F64.F32 R86, R0 ;  /* 0x0000000000567310 */ /* 0x0000e20000201800 */
[----:B------:R-:W-:Y:S05]  /*4200*/  BRA `(.L_x_3796) ;  /* 0x0000000800f87947 */ /* 0x000fea0003800000 */
.L_x_3799:
        /* <DEDUP_REMOVED lines=10> */
.L_x_3802:
[----:B------:R-:W3:Y:S02]  /*42b0*/  LDG.E.U16 R2, desc[UR36][R2.64] ;  /* 0x0000002402027981 */ /* 0x000ee4000c1e1500 */
[----:B---3--:R-:W-:-:S05]  /*42c0*/  HADD2.F32 R0, -RZ, R2.H0_H0 ;  /* 0x20000002ff007230 */ /* 0x008fca0000004100 */
[----:B------:R-:W-:-:S04]  /*42d0*/  FMUL.FTZ R0, R0, 1 ;  /* 0x3f80000000007820 */ /* 0x000fc80000410000 */
[----:B------:R0:W3:Y:S01]  /*42e0*/  F2F.F64.F32 R86, R0 ;  /* 0x0000000000567310 */ /* 0x0000e20000201800 */
[----:B------:R-:W-:Y:S05]  /*42f0*/  BRA `(.L_x_3796) ;  /* 0x0000000800bc7947 */ /* 0x000fea0003800000 */
.L_x_3801:
[----:B------:R0:W5:Y:S01]  /*4300*/  LDG.E.64 R86, desc[UR36][R2.64] ;  /* 0x0000002402567981 */ /* 0x000162000c1e1b00 */
[----:B------:R-:W-:Y:S05]  /*4310*/  BRA `(.L_x_3796) ;  /* 0x0000000800b47947 */ /* 0x000fea0003800000 */
.L_x_3791:
        /* <DEDUP_REMOVED lines=13> */
.L_x_3805:
[----:B------:R0:W5:Y:S01]  /*43f0*/  LDG.E.64 R86, desc[UR36][R2.64] ;  /* 0x0000002402567981 */ /* 0x000162000c1e1b00 */
[----:B------:R-:W-:Y:S05]  /*4400*/  BRA `(.L_x_3796) ;  /* 0x0000000800787947 */ /* 0x000fea0003800000 */
.L_x_3804:
        /* <DEDUP_REMOVED lines=26> */
[----:B------:R0:W3:Y:S01]  /*45b0*/  F2F.F64.F32 R86, R5 ;  /* 0x0000000500567310 */ /* 0x0000e20000201800 */
[----:B------:R-:W-:Y:S05]  /*45c0*/  BRA `(.L_x_3796) ;  /* 0x0000000800087947 */ /* 0x000fea0003800000 */
.L_x_3807:
        /* <DEDUP_REMOVED lines=13> */
[----:B------:R0:W3:Y:S01]  /*46a0*/  F2F.F64.F32 R86, R4 ;  /* 0x0000000400567310 */ /* 0x0000e20000201800 */
[----:B------:R-:W-:Y:S05]  /*46b0*/  BRA `(.L_x_3796) ;  /* 0x0000000400cc7947 */ /* 0x000fea0003800000 */
.L_x_3806:
[----:B------:R-:W3:Y:S02]  /*46c0*/  LDG.E.U16 R0, desc[UR36][R2.64] ;  /* 0x0000002402007981 */ /* 0x000ee4000c1e1500 */
[----:B---3--:R-:W-:-:S04]  /*46d0*/  IMAD.U32 R0, R0, 0x10000, RZ ;  /* 0x0001000000007824 */ /* 0x008fc800078e00ff */
[----:B------:R-:W-:-:S04]  /*46e0*/  FMUL.FTZ R0, R0, 1 ;  /* 0x3f80000000007820 */ /* 0x000fc80000410000 */
[----:B------:R3:W0:Y:S01]  /*46f0*/  F2F.F64.F32 R86, R0 ;  /* 0x0000000000567310 */ /* 0x0006220000201800 */
[----:B------:R-:W-:Y:S05]  /*4700*/  BRA `(.L_x_3796) ;  /* 0x0000000400b87947 */ /* 0x000fea0003800000 */
.L_x_3803:
        /* <DEDUP_REMOVED lines=9> */
[----:B---3--:R0:W3:Y:S01]  /*47a0*/  I2F.F64.U16 R86, R2 ;  /* 0x0000000200567312 */ /* 0x0080e20000101800 */
[----:B------:R-:W-:Y:S05]  /*47b0*/  BRA `(.L_x_3796) ;  /* 0x00000004008c7947 */ /* 0x000fea0003800000 */
.L_x_3810:
        /* <DEDUP_REMOVED lines=21> */
.L_x_3814:
[----:B------:R-:W-:Y:S05]  /*4910*/  BSYNC B1 ;  /* 0x0000000000017941 */ /* 0x000fea0003800000 */
.L_x_3813:
[----:B------:R-:W-:Y:S02]  /*4920*/  LEA R3, R0, 0x3b800000, 0x17 ;  /* 0x3b80000000037811 */ /* 0x000fe400078eb8ff */
[----:B------:R-:W-:-:S04]  /*4930*/  SHF.L.U32 R0, R2, 0x14, RZ ;  /* 0x0000001402007819 */ /* 0x000fc800000006ff */
[----:B------:R-:W-:-:S07]  /*4940*/  LOP3.LUT R0, R3, R0, R4, 0xfe, !PT ;  /* 0x0000000003007212 */ /* 0x000fce00078efe04 */
.L_x_3812:
[----:B------:R-:W-:Y:S05]  /*4950*/  BSYNC B0 ;  /* 0x0000000000007941 */ /* 0x000fea0003800000 */
.L_x_3811:
[----:B------:R-:W-:-:S04]  /*4960*/  FMUL.FTZ R0, R0, 1 ;  /* 0x3f80000000007820 */ /* 0x000fc80000410000 */
[----:B------:R0:W3:Y:S01]  /*4970*/  F2F.F64.F32 R86, R0 ;  /* 0x0000000000567310 */ /* 0x0000e20000201800 */
[----:B------:R-:W-:Y:S05]  /*4980*/  BRA `(.L_x_3796) ;  /* 0x0000000400187947 */ /* 0x000fea0003800000 */
.L_x_3809:
        /* <DEDUP_REMOVED lines=21> */
.L_x_3818:
[----:B------:R-:W-:Y:S05]  /*4ae0*/  BSYNC B1 ;  /* 0x0000000000017941 */ /* 0x000fea0003800000 */
.L_x_3817:
[----:B------:R-:W-:Y:S01]  /*4af0*/  LEA R3, R0, 0x37800000, 0x17 ;  /* 0x3780000000037811 */ /* 0x000fe200078eb8ff */
[----:B------:R-:W-:-:S05]  /*4b00*/  IMAD.SHL.U32 R0, R2, 0x200000, RZ ;  /* 0x0020000002007824 */ /* 0x000fca00078e00ff */
[----:B------:R-:W-:-:S07]  /*4b10*/  LOP3.LUT R0, R3, R0, R4, 0xfe, !PT ;  /* 0x0000000003007212 */ /* 0x000fce00078efe04 */
.L_x_3816:
[----:B------:R-:W-:Y:S05]  /*4b20*/  BSYNC B0 ;  /* 0x0000000000007941 */ /* 0x000fea0003800000 */
.L_x_3815:
[----:B------:R-:W-:-:S04]  /*4b30*/  FMUL.FTZ R0, R0, 1 ;  /* 0x3f80000000007820 */ /* 0x000fc80000410000 */
[----:B------:R0:W3:Y:S01]  /*4b40*/  F2F.F64.F32 R86, R0 ;  /* 0x0000000000567310 */ /* 0x0000e20000201800 */
[----:B------:R-:W-:Y:S05]  /*4b50*/  BRA `(.L_x_3796) ;  /* 0x0000000000a47947 */ /* 0x000fea0003800000 */
.L_x_3808:
        /* <DEDUP_REMOVED lines=14> */
.L_x_3822:
[----:B------:R-:W-:Y:S05]  /*4c40*/  BSYNC B0 ;  /* 0x0000000000007941 */ /* 0x000fea0003800000 */
.L_x_3821:
[----:B------:R-:W-:-:S04]  /*4c50*/  FMUL.FTZ R0, R0, 1 ;  /* 0x3f80000000007820 */ /* 0x000fc80000410000 */
[----:B------:R0:W3:Y:S01]  /*4c60*/  F2F.F64.F32 R86, R0 ;  /* 0x0000000000567310 */ /* 0x0000e20000201800 */
[----:B------:R-:W-:Y:S05]  /*4c70*/  BRA `(.L_x_3796) ;  /* 0x00000000005c7947 */ /* 0x000fea0003800000 */
.L_x_3795:
        /* <DEDUP_REMOVED lines=16> */
.L_x_3823:
[----:B------:R-:W-:Y:S01]  /*4d80*/  CS2R R86, SRZ ;  /* 0x0000000000567805 */ /* 0x000fe2000001ff00 */
[----:B------:R-:W-:Y:S06]  /*4d90*/  BRA `(.L_x_3796) ;  /* 0x0000000000147947 */ /* 0x000fec0003800000 */
.L_x_3820:
[----:B------:R-:W3:Y:S02]  /*4da0*/  LDG.E.64 R86, desc[UR36][R2.64] ;  /* 0x0000002402567981 */ /* 0x000ee4000c1e1b00 */
[----:B---3--:R-:W0:Y:S01]  /*4db0*/  I2F.F64.U64 R86, R86 ;  /* 0x0000005600567312 */ /* 0x008e220000301800 */
[----:B------:R-:W-:Y:S05]  /*4dc0*/  BRA `(.L_x_3796) ;  /* 0x0000000000087947 */ /* 0x000fea0003800000 */
.L_x_3819:
[----:B------:R-:W3:Y:S02]  /*4dd0*/  LDG.E R2, desc[UR36][R2.64] ;  /* 0x0000002402027981 */ /* 0x000ee4000c1e1900 */
[----:B---3--:R0:W3:Y:S02]  /*4de0*/  I2F.F64.U32 R86, R2 ;  /* 0x0000000200567312 */ /* 0x0080e40000201800 */
.L_x_3796:
[----:B0-----:R-:W0:Y:S01]  /*4df0*/  LDC.64 R2, c[0x0][0x228] ;  /* 0x00008a00ff027b82 */ /* 0x001e220000000a00 */
[----:B---3--:R-:W-:Y:S01]  /*4e00*/  PRMT R0, R24, 0x9910, RZ ;  /* 0x0000991018007816 */ /* 0x008fe200000000ff */
        /* <DEDUP_REMOVED lines=17> */
.L_x_3827:
[----:B------:R-:W3:Y:S02]  /*4f20*/  LDG.E.U8 R2, desc[UR36][R2.64] ;  /* 0x0000002402027981 */ /* 0x000ee4000c1e1100 */
[----:B---3--:R0:W3:Y:S01]  /*4f30*/  I2F.F64.U16 R84, R2 ;  /* 0x0000000200547312 */ /* 0x0080e20000101800 */
[----:B------:R-:W-:Y:S05]  /*4f40*/  BRA `(.L_x_3829) ;  /* 0x0000000c00707947 */ /* 0x000fea0003800000 */
.L_x_3826:
        /* <DEDUP_REMOVED lines=9> */
.L_x_3831:
[----:B------:R-:W3:Y:S02]  /*4fe0*/  LDG.E R2, desc[UR36][R2.64] ;  /* 0x0000002402027981 */ /* 0x000ee4000c1e1900 */
[----:B---3--:R0:W3:Y:S01]  /*4ff0*/  I2F.F64 R84, R2 ;  /* 0x0000000200547312 */ /* 0x0080e20000201c00 */
[----:B------:R-:W-:Y:S05]  /*5000*/  BRA `(.L_x_3829) ;  /* 0x0000000c00407947 */ /* 0x000fea0003800000 */
.L_x_3830:
[----:B------:R-:W3:Y:S02]  /*5010*/  LDG.E.U16 R2, desc[UR36][R2.64] ;  /* 0x0000002402027981 */ /* 0x000ee4000c1e1500 */
[----:B---3--:R0:W3:Y:S01]  /*5020*/  I2F.F64.S16 R84, R2 ;  /* 0x0000000200547312 */ /* 0x0080e20000101c00 */
[----:B------:R-:W-:Y:S05]  /*5030*/  BRA `(.L_x_3829) ;  /* 0x0000000c00347947 */ /* 0x000fea0003800000 */
.L_x_3825:
        /* <DEDUP_REMOVED lines=10> */
.L_x_3833:
[----:B------:R-:W3:Y:S02]  /*50e0*/  LDG.E.U16 R0, desc[UR36][R2.64] ;  /* 0x0000002402007981 */ /* 0x000ee4000c1e1500 */
[----:B---3--:R-:W-:-:S05]  /*50f0*/  HADD2.F32 R0, -RZ, R0.H0_H0 ;  /* 0x20000000ff007230 */ /* 0x008fca0000004100 */
[----:B------:R-:W-:-:S04]  /*5100*/  FMUL.FTZ R0, R0, 1 ;  /* 0x3f80000000007820 */ /* 0x000fc80000410000 */
[----:B------:R0:W3:Y:S01]  /*5110*/  F2F.F64.F32 R84, R0 ;  /* 0x0000000000547310 */ /* 0x0000e20000201800 */
[----:B------:R-:W-:Y:S05]  /*5120*/  BRA `(.L_x_3829) ;  /* 0x0000000800f87947 */ /* 0x000fea0003800000 */
.L_x_3832:
        /* <DEDUP_REMOVED lines=10> */
.L_x_3835:
[----:B------:R-:W3:Y:S02]  /*51d0*/  LDG.E.U16 R2, desc[UR36][R2.64] ;  /* 0x0000002402027981 */ /* 0x000ee4000c1e1500 */
[----:B---3--:R-:W-:-:S05]  /*51e0*/  HADD2.F32 R0, -RZ, R2.H0_H0 ;  /* 0x20000002ff007230 */ /* 0x008fca0000004100 */
[----:B------:R-:W-:-:S04]  /*51f0*/  FMUL.FTZ R0, R0, 1 ;  /* 0x3f80000000007820 */ /* 0x000fc80000410000 */
[----:B------:R0:W3:Y:S01]  /*5200*/  F2F.F64.F32 R84, R0 ;  /* 0x0000000000547310 */ /* 0x0000e20000201800 */
[----:B------:R-:W-:Y:S05]  /*5210*/  BRA `(.L_x_3829) ;  /* 0x0000000800bc7947 */ /* 0x000fea0003800000 */
.L_x_3834:
[----:B------:R0:W5:Y:S01]  /*5220*/  LDG.E.64 R84, desc[UR36][R2.64] ;  /* 0x0000002402547981 */ /* 0x000162000c1e1b00 */
[----:B------:R-:W-:Y:S05]  /*5230*/  BRA `(.L_x_3829) ;  /* 0x0000000800b47947 */ /* 0x000fea0003800000 */
.L_x_3824:
        /* <DEDUP_REMOVED lines=13> */
.L_x_3838:
[----:B------:R0:W5:Y:S01]  /*5310*/  LDG.E.64 R84, desc[UR36][R2.64] ;  /* 0x0000002402547981 */ /* 0x000162000c1e1b00 */
[----:B------:R-:W-:Y:S05]  /*5320*/  BRA `(.L_x_3829) ;  /* 0x0000000800787947 */ /* 0x000fea0003800000 */
.L_x_3837:
        /* <DEDUP_REMOVED lines=28> */
.L_x_3840:
[----:B------:R-:W3:Y:S02]  /*54f0*/  LDG.E.U8 R2, desc[UR36][R2.64] ;  /* 0x0000002402027981 */ /* 0x000ee4000c1e1100 */
[C---:B---3--:R-:W-:Y:S02]  /*5500*/  IMAD.SHL.U32 R0, R2.reuse, 0x2000000, RZ ;  /* 0x0200000002007824 */ /* 0x048fe400078e00ff */
        /* <DEDUP_REMOVED lines=13> */
.L_x_3839:
[----:B------:R-:W3:Y:S02]  /*55e0*/  LDG.E.U16 R0, desc[UR36][R2.64] ;  /* 0x0000002402007981 */ /* 0x000ee4000c1e1500 */
[----:B---3--:R-:W-:-:S04]  /*55f0*/  IMAD.U32 R0, R0, 0x10000, RZ ;  /* 0x0001000000007824 */ /* 0x008fc800078e00ff */
[----:B------:R-:W-:-:S04]  /*5600*/  FMUL.FTZ R0, R0, 1 ;  /* 0x3f80000000007820 */ /* 0x000fc80000410000 */
[----:B------:R0:W3:Y:S01]  /*5610*/  F2F.F64.F32 R84, R0 ;  /* 0x0000000000547310 */ /* 0x0000e20000201800 */
[----:B------:R-:W-:Y:S05]  /*5620*/  BRA `(.L_x_3829) ;  /* 0x0000000400b87947 */ /* 0x000fea0003800000 */
.L_x_3836:
        /* <DEDUP_REMOVED lines=11> */
.L_x_3843:
        /* <DEDUP_REMOVED lines=21> */
.L_x_3847:
[----:B------:R-:W-:Y:S05]  /*5830*/  BSYNC B1 ;  /* 0x0000000000017941 */ /* 0x000fea0003800000 */
.L_x_3846:
[----:B------:R-:W-:Y:S01]  /*5840*/  LEA R3, R0, 0x3b800000, 0x17 ;  /* 0x3b80000000037811 */ /* 0x000fe200078eb8ff */
[----:B------:R-:W-:-:S05]  /*5850*/  IMAD.SHL.U32 R0, R2, 0x100000, RZ ;  /* 0x0010000002007824 */ /* 0x000fca00078e00ff */
[----:B------:R-:W-:-:S07]  /*5860*/  LOP3.LUT R0, R3, R0, R4, 0xfe, !PT ;  /* 0x0000000003007212 */ /* 0x000fce00078efe04 */
.L_x_3845:
[----:B------:R-:W-:Y:S05]  /*5870*/  BSYNC B0 ;  /* 0x0000000000007941 */ /* 0x000fea0003800000 */
.L_x_3844:
[----:B------:R-:W-:-:S04]  /*5880*/  FMUL.FTZ R0, R0, 1 ;  /* 0x3f80000000007820 */ /* 0x000fc80000410000 */
[----:B------:R0:W3:Y:S01]  /*5890*/  F2F.F64.F32 R84, R0 ;  /* 0x0000000000547310 */ /* 0x0000e20000201800 */
[----:B------:R-:W-:Y:S05]  /*58a0*/  BRA `(.L_x_3829) ;  /* 0x0000000400187947 */ /* 0x000fea0003800000 */
.L_x_3842:
        /* <DEDUP_REMOVED lines=21> */
.L_x_3851:
[----:B------:R-:W-:Y:S05]  /*5a00*/  BSYNC B1 ;  /* 0x0000000000017941 */ /* 0x000fea0003800000 */
.L_x_3850:
[----:B------:R-:W-:Y:S02]  /*5a10*/  LEA R3, R0, 0x37800000, 0x17 ;  /* 0x3780000000037811 */ /* 0x000fe400078eb8ff */
[----:B------:R-:W-:-:S04]  /*5a20*/  SHF.L.U32 R0, R2, 0x15, RZ ;  /* 0x0000001502007819 */ /* 0x000fc800000006ff */
[----:B------:R-:W-:-:S07]  /*5a30*/  LOP3.LUT R0, R3, R0, R4, 0xfe, !PT ;  /* 0x0000000003007212 */ /* 0x000fce00078efe04 */
.L_x_3849:
[----:B------:R-:W-:Y:S05]  /*5a40*/  BSYNC B0 ;  /* 0x0000000000007941 */ /* 0x000fea0003800000 */
.L_x_3848:
[----:B------:R-:W-:-:S04]  /*5a50*/  FMUL.FTZ R0, R0, 1 ;  /* 0x3f80000000007820 */ /* 0x000fc80000410000 */
[----:B------:R0:W3:Y:S01]  /*5a60*/  F2F.F64.F32 R84, R0 ;  /* 0x0000000000547310 */ /* 0x0000e20000201800 */
[----:B------:R-:W-:Y:S05]  /*5a70*/  BRA `(.L_x_3829) ;  /* 0x0000000000a47947 */ /* 0x000fea0003800000 */
.L_x_3841:
        /* <DEDUP_REMOVED lines=14> */
.L_x_3855:
[----:B------:R-:W-:Y:S05]  /*5b60*/  BSYNC B0 ;  /* 0x0000000000007941 */ /* 0x000fea0003800000 */
.L_x_3854:
[----:B------:R-:W-:-:S04]  /*5b70*/  FMUL.FTZ R0, R0, 1 ;  /* 0x3f80000000007820 */ /* 0x000fc80000410000 */
[----:B------:R0:W3:Y:S01]  /*5b80*/  F2F.F64.F32 R84, R0 ;  /* 0x0000000000547310 */ /* 0x0000e20000201800 */
[----:B------:R-:W-:Y:S05]  /*5b90*/  BRA `(.L_x_3829) ;  /* 0x00000000005c7947 */ /* 0x000fea0003800000 */
.L_x_3828:
        /* <DEDUP_REMOVED lines=16> */
.L_x_3856:
[----:B------:R-:W-:Y:S01]  /*5ca0*/  CS2R R84, SRZ ;  /* 0x0000000000547805 */ /* 0x000fe2000001ff00 */
[----:B------:R-:W-:Y:S06]  /*5cb0*/  BRA `(.L_x_3829) ;  /* 0x0000000000147947 */ /* 0x000fec0003800000 */
.L_x_3853:
[----:B------:R-:W3:Y:S02]  /*5cc0*/  LDG.E.64 R84, desc[UR36][R2.64] ;  /* 0x0000002402547981 */ /* 0x000ee4000c1e1b00 */
[----:B---3--:R-:W0:Y:S01]  /*5cd0*/  I2F.F64.U64 R84, R84 ;  /* 0x0000005400547312 */ /* 0x008e220000301800 */
[----:B------:R-:W-:Y:S05]  /*5ce0*/  BRA `(.L_x_3829) ;  /* 0x0000000000087947 */ /* 0x000fea0003800000 */
.L_x_3852:
[----:B------:R-:W3:Y:S02]  /*5cf0*/  LDG.E R2, desc[UR36][R2.64] ;  /* 0x0000002402027981 */ /* 0x000ee4000c1e1900 */
[----:B---3--:R0:W3:Y:S02]  /*5d00*/  I2F.F64.U32 R84, R2 ;  /* 0x0000000200547312 */ /* 0x0080e40000201800 */
.L_x_3829:
[----:B------:R-:W-:-:S07]  /*5d10*/  VIADD R22, R22, 0x80 ;  /* 0x0000008016167836 */ /* 0x000fce0000000000 */
.L_x_3790:
[----:B------:R-:W-:Y:S05]  /*5d20*/  BSYNC B6 ;  /* 0x0000000000067941 */ /* 0x000fea0003800000 */
.L_x_3789:
[----:B------:R-:W0:Y:S01]  /*5d30*/  LDC.U8 R23, c[0x0][0x214] ;  /* 0x00008500ff177b82 */ /* 0x000e220000000000 */
[----:B------:R-:W-:Y:S01]  /*5d40*/  ISETP.GE.AND P0, PT, R22, UR38, PT ;  /* 0x0000002616007c0c */ /* 0x000fe2000bf06270 */
[----:B------:R-:W-:Y:S01]  /*5d50*/  BSSY B6, `(.L_x_3857) ;  /* 0x00001e8000067945 */ /* 0x000fe20003800000 */
[----:B------:R-:W-:-:S11]  /*5d60*/  CS2R R82, SRZ ;  /* 0x0000000000527805 */ /* 0x000fd6000001ff00 */
[----:B------:R-:W-:Y:S05]  /*5d70*/  @P0 BRA `(.L_x_3858) ;  /* 0x0000001c00940947 */ /* 0x000fea0003800000 */
[----:B0--3--:R-:W0:Y:S01]  /*5d80*/  LDC.64 R2, c[0x0][0x220] ;  /* 0x00008800ff027b82 */ /* 0x009e220000000a00 */
[----:B------:R-:W-:Y:S01]  /*5d90*/  IMAD.U32 R5, RZ, RZ, UR39 ;  /* 0x00000027ff057e24 */ /* 0x000fe2000f8e00ff */
[----:B------:R-:W-:Y:S01]  /*5da0*/  PRMT R0, R25, 0x9910, RZ ;  /* 0x0000991019007816 */ /* 0x000fe200000000ff */
[----:B------:R-:W-:-:S03]  /*5db0*/  ULDC UR4, c[0x0][0x238] ;  /* 0x00008e0000047ab9 */ /* 0x000fc60000000800 */
[----:B------:R-:W-:Y:S02]  /*5dc0*/  LEA R22, R5, R22, 0x9 ;  /* 0x0000001605167211 */ /* 0x000fe400078e48ff */
        /* <DEDUP_REMOVED lines=16> */
.L_x_3862:
[----:B------:R-:W3:Y:S02]  /*5ed0*/  LDG.E.U8 R2, desc[UR36][R2.64] ;  /* 0x0000002402027981 */ /* 0x000ee4000c1e1100 */
[----:B---3--:R0:W3:Y:S01]  /*5ee0*/  I2F.F64.U16 R82, R2 ;  /* 0x0000000200527312 */ /* 0x0080e20000101800 */
[----:B------:R-:W-:Y:S05]  /*5ef0*/  BRA `(.L_x_3864) ;  /* 0x0000000c00707947 */ /* 0x000fea0003800000 */
.L_x_3861:
        /* <DEDUP_REMOVED lines=9> */
.L_x_3866:
[----:B------:R-:W3:Y:S02]  /*5f90*/  LDG.E R2, desc[UR36][R2.64] ;  /* 0x0000002402027981 */ /* 0x000ee4000c1e1900 */
[----:B---3--:R0:W3:Y:S01]  /*5fa0*/  I2F.F64 R82, R2 ;  /* 0x0000000200527312 */ /* 0x0080e20000201c00 */
[----:B------:R-:W-:Y:S05]  /*5fb0*/  BRA `(.L_x_3864) ;  /* 0x0000000c00407947 */ /* 0x000fea0003800000 */
.L_x_3865:
[----:B------:R-:W3:Y:S02]  /*5fc0*/  LDG.E.U16 R2, desc[UR36][R2.64] ;  /* 0x0000002402027981 */ /* 0x000ee4000c1e1500 */
[----:B---3--:R0:W3:Y:S01]  /*5fd0*/  I2F.F64.S16 R82, R2 ;  /* 0x0000000200527312 */ /* 0x0080e20000101c00 */
[----:B------:R-:W-:Y:S05]  /*5fe0*/  BRA `(.L_x_3864) ;  /* 0x0000000c00347947 */ /* 0x000fea0003800000 */
.L_x_3860:
        /* <DEDUP_REMOVED lines=10> */
.L_x_3868:
[----:B------:R-:W3:Y:S02]  /*6090*/  LDG.E.U16 R0, desc[UR36][R2.64] ;  /* 0x0000002402007981 */ /* 0x000ee4000c1e1500 */
[----:B---3--:R-:W-:-:S05]  /*60a0*/  HADD2.F32 R0, -RZ, R0.H0_H0 ;  /* 0x20000000ff007230 */ /* 0x008fca0000004100 */
[----:B------:R-:W-:-:S04]  /*60b0*/  FMUL.FTZ R0, R0, 1 ;  /* 0x3f80000000007820 */ /* 0x000fc80000410000 */
[----:B------:R0:W3:Y:S01]  /*60c0*/  F2F.F64.F32 R82, R0 ;  /* 0x0000000000527310 */ /* 0x0000e20000201800 */
[----:B------:R-:W-:Y:S05]  /*60d0*/  BRA `(.L_x_3864) ;  /* 0x0000000800f87947 */ /* 0x000fea0003800000 */
.L_x_3867:
        /* <DEDUP_REMOVED lines=10> */
.L_x_3870:
[----:B------:R-:W3:Y:S02]  /*6180*/  LDG.E.U16 R2, desc[UR36][R2.64] ;  /* 0x0000002402027981 */ /* 0x000ee4000c1e1500 */
[----:B---3--:R-:W-:-:S05]  /*6190*/  HADD2.F32 R0, -RZ, R2.H0_H0 ;  /* 0x20000002ff007230 */ /* 0x008fca0000004100 */
[----:B------:R-:W-:-:S04]  /*61a0*/  FMUL.FTZ R0, R0, 1 ;  /* 0x3f80000000007820 */ /* 0x000fc80000410000 */
[----:B------:R0:W3:Y:S01]  /*61b0*/  F2F.F64.F32 R82, R0 ;  /* 0x0000000000527310 */ /* 0x0000e20000201800 */
[----:B------:R-:W-:Y:S05]  /*61c0*/  BRA `(.L_x_3864) ;  /* 0x0000000800bc7947 */ /* 0x000fea0003800000 */
.L_x_3869:
[----:B------:R0:W5:Y:S01]  /*61d0*/  LDG.E.64 R82, desc[UR36][R2.64] ;  /* 0x0000002402527981 */ /* 0x000162000c1e1b00 */
[----:B------:R-:W-:Y:S05]  /*61e0*/  BRA `(.L_x_3864) ;  /* 0x0000000800b47947 */ /* 0x000fea0003800000 */
.L_x_3859:
        /* <DEDUP_REMOVED lines=13> */
.L_x_3873:
[----:B------:R0:W5:Y:S01]  /*62c0*/  LDG.E.64 R82, desc[UR36][R2.64] ;  /* 0x0000002402527981 */ /* 0x000162000c1e1b00 */
[----:B------:R-:W-:Y:S05]  /*62d0*/  BRA `(.L_x_3864) ;  /* 0x0000000800787947 */ /* 0x000fea0003800000 */
.L_x_3872:
[----:B------:R-:W-:-:S13]  /*62e0*/  ISETP.NE.AND P0, PT, R0, 0xf, PT ;  /* 0x0000000f0000780c */ /* 0x000fda0003f05270 */
[----:B------:R-:W-:Y:S05]  /*62f0*/  @!P0 BRA `(.L_x_3874) ;  /* 0x0000000000a48947 */ /* 0x000fea0003800000 */
[----:B------:R-:W-:-:S13]  /*6300*/  ISETP.NE.AND P0, PT, R0, 0x17, PT ;  /* 0x000000170000780c */ /* 0x000fda0003f05270 */
[----:B------:R-:W-:Y:S05]  /*6310*/  @!P0 BRA `(.L_x_3875) ;  /* 0x0000000000608947 */ /* 0x000fea0003800000 */
[----:B------:R-:W-:-:S13]  /*6320*/  ISETP.NE.AND P0, PT, R0, 0x18, PT ;  /* 0x000000180000780c */ /* 0x000fda0003f05270 */
[----:B------:R-:W-:Y:S05]  /*6330*/  @P0 BRA `(.L_x_3863) ;  /* 0x0000000800040947 */ /* 0x000fea0003800000 */
[----:B------:R-:W3:Y:S01]  /*6340*/  LDG.E.U8 R0, desc[UR36][R2.64] ;  /* 0x0000002402007981 */ /* 0x000ee2000c1e1100 */
[----:B------:R-:W-:Y:S01]  /*6350*/  IMAD.MOV.U32 R8, RZ, RZ, -0x800000 ;  /* 0xff800000ff087424 */ /* 0x000fe200078e00ff */
[----:B---3--:R-:W-:-:S04]  /*6360*/  SHF.L.U32 R0, R0, 0x18, RZ ;  /* 0x0000001800007819 */ /* 0x008fc800000006ff */
        /* <DEDUP_REMOVED lines=19> */
.L_x_3875:
[----:B------:R-:W3:Y:S02]  /*64a0*/  LDG.E.U8 R2, desc[UR36][R2.64] ;  /* 0x0000002402027981 */ /* 0x000ee4000c1e1100 */
[C---:B---3--:R-:W-:Y:S02]  /*64b0*/  IMAD.SHL.U32 R0, R2.reuse, 0x2000000, RZ ;  /* 0x0200000002007824 */ /* 0x048fe400078e00ff */
        /* <DEDUP_REMOVED lines=13> */
.L_x_3874:
[----:B------:R-:W3:Y:S02]  /*6590*/  LDG.E.U16 R0, desc[UR36][R2.64] ;  /* 0x0000002402007981 */ /* 0x000ee4000c1e1500 */
[----:B---3--:R-:W-:-:S05]  /*65a0*/  SHF.L.U32 R0, R0, 0x10, RZ ;  /* 0x0000001000007819 */ /* 0x008fca00000006ff */
[----:B------:R-:W-:-:S04]  /*65b0*/  FMUL.FTZ R0, R0, 1 ;  /* 0x3f80000000007820 */ /* 0x000fc80000410000 */
[----:B------:R0:W3:Y:S01]  /*65c0*/  F2F.F64.F32 R82, R0 ;  /* 0x0000000000527310 */ /* 0x0000e20000201800 */
[----:B------:R-:W-:Y:S05]  /*65d0*/  BRA `(.L_x_3864) ;  /* 0x0000000400b87947 */ /* 0x000fea0003800000 */
.L_x_3871:
        /* <DEDUP_REMOVED lines=11> */
.L_x_3878:
        /* <DEDUP_REMOVED lines=21> */
.L_x_3882:
[----:B------:R-:W-:Y:S05]  /*67e0*/  BSYNC B1 ;  /* 0x0000000000017941 */ /* 0x000fea0003800000 */
.L_x_3881:
[----:B------:R-:W-:Y:S01]  /*67f0*/  LEA R3, R0, 0x3b800000, 0x17 ;  /* 0x3b80000000037811 */ /* 0x000fe200078eb8ff */
[----:B------:R-:W-:-:S05]  /*6800*/  IMAD.SHL.U32 R0, R2, 0x100000, RZ ;  /* 0x0010000002007824 */ /* 0x000fca00078e00ff */
[----:B------:R-:W-:-:S07]  /*6810*/  LOP3.LUT R0, R3, R0, R4, 0xfe, !PT ;  /* 0x0000000003007212 */ /* 0x000fce00078efe04 */
.L_x_3880:
[----:B------:R-:W-:Y:S05]  /*6820*/  BSYNC B0 ;  /* 0x0000000000007941 */ /* 0x000fea0003800000 */
.L_x_3879:
[----:B------:R-:W-:-:S04]  /*6830*/  FMUL.FTZ R0, R0, 1 ;  /* 0x3f80000000007820 */ /* 0x000fc80000410000 */
[----:B------:R0:W3:Y:S01]  /*6840*/  F2F.F64.F32 R82, R0 ;  /* 0x0000000000527310 */ /* 0x0000e20000201800 */
[----:B------:R-:W-:Y:S05]  /*6850*/  BRA `(.L_x_3864) ;  /* 0x0000000400187947 */ /* 0x000fea0003800000 */
.L_x_3877:
        /* <DEDUP_REMOVED lines=21> */
.L_x_3886:
[----:B------:R-:W-:Y:S05]  /*69b0*/  BSYNC B1 ;  /* 0x0000000000017941 */ /* 0x000fea0003800000 */
.L_x_3885:
[----:B------:R-:W-:Y:S01]  /*69c0*/  LEA R3, R0, 0x37800000, 0x17 ;  /* 0x3780000000037811 */ /* 0x000fe200078eb8ff */
[----:B------:R-:W-:-:S05]  /*69d0*/  IMAD.SHL.U32 R0, R2, 0x200000, RZ ;  /* 0x0020000002007824 */ /* 0x000fca00078e00ff */
[----:B------:R-:W-:-:S07]  /*69e0*/  LOP3.LUT R0, R3, R0, R4, 0xfe, !PT ;  /* 0x0000000003007212 */ /* 0x000fce00078efe04 */
.L_x_3884:
[----:B------:R-:W-:Y:S05]  /*69f0*/  BSYNC B0 ;  /* 0x0000000000007941 */ /* 0x000fea0003800000 */
.L_x_3883:
[----:B------:R-:W-:-:S04]  /*6a00*/  FMUL.FTZ R0, R0, 1 ;  /* 0x3f80000000007820 */ /* 0x000fc80000410000 */
[----:B------:R0:W3:Y:S01]  /*6a10*/  F2F.F64.F32 R82, R0 ;  /* 0x0000000000527310 */ /* 0x0000e20000201800 */
[----:B------:R-:W-:Y:S05]  /*6a20*/  BRA `(.L_x_3864) ;  /* 0x0000000000a47947 */ /* 0x000fea0003800000 */
.L_x_3876:
        /* <DEDUP_REMOVED lines=12> */
[----:B------:R-:W-:Y:S01]  /*6af0*/  @!P0 MOV R0, 0x7f800001 ;  /* 0x7f80000100008802 */ /* 0x000fe20000000f00 */
[----:B------:R-:W-:-:S07]  /*6b00*/  @P0 IMAD.SHL.U32 R0, R2, 0x800000, RZ ;  /* 0x0080000002000824 */ /* 0x000fce00078e00ff */
.L_x_3890:
[----:B------:R-:W-:Y:S05]  /*6b10*/  BSYNC B0 ;  /* 0x0000000000007941 */ /* 0x000fea0003800000 */
.L_x_3889:
[----:B------:R-:W-:-:S04]  /*6b20*/  FMUL.FTZ R0, R0, 1 ;  /* 0x3f80000000007820 */ /* 0x000fc80000410000 */
[----:B------:R0:W3:Y:S01]  /*6b30*/  F2F.F64.F32 R82, R0 ;  /* 0x0000000000527310 */ /* 0x0000e20000201800 */
[----:B------:R-:W-:Y:S05]  /*6b40*/  BRA `(.L_x_3864) ;  /* 0x00000000005c7947 */ /* 0x000fea0003800000 */
.L_x_3863:
[----:B------:R-:W-:Y:S01]  /*6b50*/  MOV R0, 0x0 ;  /* 0x0000000000007802 */ /* 0x000fe20000000f00 */
[----:B------:R-:W-:Y:S01]  /*6b60*/  ULDC.64 UR4, c[0x4][0x108] ;  /* 0x0100420000047ab9 */ /* 0x000fe20000000a00 */
[----:B------:R-:W-:Y:S01]  /*6b70*/  ULDC.64 UR6, c[0x4][0x8] ;  /* 0x0100020000067ab9 */ /* 0x000fe20000000a00 */
[----:B------:R-:W-:Y:S01]  /*6b80*/  IMAD.U32 R4, RZ, RZ, UR4 ;  /* 0x00000004ff047e24 */ /* 0x000fe2000f8e00ff */
[----:B------:R0:W3:Y:S01]  /*6b90*/  LDC.64 R2, c[0x4][R0] ;  /* 0x0100000000027b82 */ /* 0x0000e20000000a00 */
        /* <DEDUP_REMOVED lines=11> */
.L_x_3891:
[----:B------:R-:W-:Y:S01]  /*6c50*/  CS2R R82, SRZ ;  /* 0x0000000000527805 */ /* 0x000fe2000001ff00 */
[----:B------:R-:W-:Y:S06]  /*6c60*/  BRA `(.L_x_3864) ;  /* 0x0000000000147947 */ /* 0x000fec0003800000 */
.L_x_3888:
[----:B------:R-:W3:Y:S02]  /*6c70*/  LDG.E.64 R82, desc[UR36][R2.64] ;  /* 0x0000002402527981 */ /* 0x000ee4000c1e1b00 */
[----:B---3--:R-:W0:Y:S01]  /*6c80*/  I2F.F64.U64 R82, R82 ;  /* 0x0000005200527312 */ /* 0x008e220000301800 */
[----:B------:R-:W-:Y:S05]  /*6c90*/  BRA `(.L_x_3864) ;  /* 0x0000000000087947 */ /* 0x000fea0003800000 */
.L_x_3887:
[----:B------:R-:W3:Y:S02]  /*6ca0*/  LDG.E R2, desc[UR36][R2.64] ;  /* 0x0000002402027981 */ /* 0x000ee4000c1e1900 */
[----:B---3--:R0:W3:Y:S02]  /*6cb0*/  I2F.F64.U32 R82, R2 ;  /* 0x0000000200527312 */ /* 0x0080e40000201800 */
.L_x_3864:
[----:B0-----:R-:W0:Y:S01]  /*6cc0*/  LDC.64 R2, c[0x0][0x228] ;  /* 0x00008a00ff027b82 */ /* 0x001e220000000a00 */
[----:B------:R-:W-:Y:S01]  /*6cd0*/  PRMT R0, R24, 0x9910, RZ ;  /* 0x0000991018007816 */ /* 0x000fe200000000ff */
        /* <DEDUP_REMOVED lines=17> */
.L_x_3895:
[----:B------:R-:W2:Y:S02]  /*6df0*/  LDG.E.U8 R2, desc[UR36][R2.64] ;  /* 0x0000002402027981 */ /* 0x000ea4000c1e1100 */
[----:B--2---:R0:W2:Y:S01]  /*6e00*/  I2F.F64.U16 R92, R2 ;  /* 0x00000002005c7312 */ /* 0x0040a20000101800 */
[----:B------:R-:W-:Y:S05]  /*6e10*/  BRA `(.L_x_3858) ;  /* 0x0000000c006c7947 */ /* 0x000fea0003800000 */
.L_x_3894:
        /* <DEDUP_REMOVED lines=9> */
.L_x_3898:
[----:B------:R-:W2:Y:S02]  /*6eb0*/  LDG.E R2, desc[UR36][R2.64] ;  /* 0x0000002402027981 */ /* 0x000ea4000c1e1900 */
[----:B--2---:R0:W2:Y:S01]  /*6ec0*/  I2F.F64 R92, R2 ;  /* 0x00000002005c7312 */ /* 0x0040a20000201c00 */
[----:B------:R-:W-:Y:S05]  /*6ed0*/  BRA `(.L_x_3858) ;  /* 0x0000000c003c7947 */ /* 0x000fea0003800000 */
.L_x_3897:
[----:B------:R-:W2:Y:S02]  /*6ee0*/  LDG.E.U16 R2, desc[UR36][R2.64] ;  /* 0x0000002402027981 */ /* 0x000ea4000c1e1500 */
[----:B--2---:R0:W2:Y:S01]  /*6ef0*/  I2F.F64.S16 R92, R2 ;  /* 0x00000002005c7312 */ /* 0x0040a20000101c00 */
[----:B------:R-:W-:Y:S05]  /*6f00*/  BRA `(.L_x_3858) ;  /* 0x0000000c00307947 */ /* 0x000fea0003800000 */
.L_x_3893:
        /* <DEDUP_REMOVED lines=10> */
.L_x_3900:
[----:B------:R-:W2:Y:S02]  /*6fb0*/  LDG.E.U16 R0, desc[UR36][R2.64] ;  /* 0x0000002402007981 */ /* 0x000ea4000c1e1500 */
[----:B--2---:R-:W-:-:S05]  /*6fc0*/  HADD2.F32 R0, -RZ, R0.H0_H0 ;  /* 0x20000000ff007230 */ /* 0x004fca0000004100 */
[----:B------:R-:W-:-:S04]  /*6fd0*/  FMUL.FTZ R0, R0, 1 ;  /* 0x3f80000000007820 */ /* 0x000fc80000410000 */
[----:B------:R0:W2:Y:S01]  /*6fe0*/  F2F.F64.F32 R92, R0 ;  /* 0x00000000005c7310 */ /* 0x0000a20000201800 */
[----:B------:R-:W-:Y:S05]  /*6ff0*/  BRA `(.L_x_3858) ;  /* 0x0000000800f47947 */ /* 0x000fea0003800000 */
.L_x_3899:
        /* <DEDUP_REMOVED lines=10> */
.L_x_3902:
[----:B------:R-:W2:Y:S02]  /*70a0*/  LDG.E.U16 R2, desc[UR36][R2.64] ;  /* 0x0000002402027981 */ /* 0x000ea4000c1e1500 */
[----:B--2---:R-:W-:-:S05]  /*70b0*/  HADD2.F32 R0, -RZ, R2.H0_H0 ;  /* 0x20000002ff007230 */ /* 0x004fca0000004100 */
[----:B------:R-:W-:-:S04]  /*70c0*/  FMUL.FTZ R0, R0, 1 ;  /* 0x3f80000000007820 */ /* 0x000fc80000410000 */
[----:B------:R0:W2:Y:S01]  /*70d0*/  F2F.F64.F32 R92, R0 ;  /* 0x00000000005c7310 */ /* 0x0000a20000201800 */
[----:B------:R-:W-:Y:S05]  /*70e0*/  BRA `(.L_x_3858) ;  /* 0x0000000800b87947 */ /* 0x000fea0003800000 */
.L_x_3901:
[----:B------:R0:W5:Y:S01]  /*70f0*/  LDG.E.64 R92, desc[UR36][R2.64] ;  /* 0x00000024025c7981 */ /* 0x000162000c1e1b00 */
[----:B------:R-:W-:Y:S05]  /*7100*/  BRA `(.L_x_3858) ;  /* 0x0000000800b07947 */ /* 0x000fea0003800000 */
.L_x_3892:
        /* <DEDUP_REMOVED lines=9> */
[----:B------:R-:W-:Y:S02]  /*71a0*/  MOV R92, RZ ;  /* 0x000000ff005c7202 */ /* 0x000fe40000000f00 */
[----:B--2---:R-:W-:-:S04]  /*71b0*/  ISETP.NE.AND P0, PT, R2, RZ, PT ;  /* 0x000000ff0200720c */ /* 0x004fc80003f05270 */
[----:B------:R-:W-:Y:S01]  /*71c0*/  FSEL R93, RZ, 1.875, !P0 ;  /* 0x3ff00000ff5d7808 */ /* 0x000fe20004000000 */
[----:B------:R-:W-:Y:S08]  /*71d0*/  BRA `(.L_x_3858) ;  /* 0x00000008007c7947 */ /* 0x000ff00003800000 */
.L_x_3905:
[----:B------:R0:W5:Y:S01]  /*71e0*/  LDG.E.64 R92, desc[UR36][R2.64] ;  /* 0x00000024025c7981 */ /* 0x000162000c1e1b00 */
[----:B------:R-:W-:Y:S05]  /*71f0*/  BRA `(.L_x_3858) ;  /* 0x0000000800747947 */ /* 0x000fea0003800000 */
.L_x_3904:
        /* <DEDUP_REMOVED lines=28> */
.L_x_3907:
        /* <DEDUP_REMOVED lines=15> */
.L_x_3906:
[----:B------:R-:W2:Y:S02]  /*74b0*/  LDG.E.U16 R0, desc[UR36][R2.64] ;  /* 0x0000002402007981 */ /* 0x000ea4000c1e1500 */
[----:B--2---:R-:W-:-:S04]  /*74c0*/  IMAD.U32 R0, R0, 0x10000, RZ ;  /* 0x0001000000007824 */ /* 0x004fc800078e00ff */
[----:B------:R-:W-:-:S04]  /*74d0*/  FMUL.FTZ R0, R0, 1 ;  /* 0x3f80000000007820 */ /* 0x000fc80000410000 */
[----:B------:R0:W2:Y:S01]  /*74e0*/  F2F.F64.F32 R92, R0 ;  /* 0x00000000005c7310 */ /* 0x0000a20000201800 */
[----:B------:R-:W-:Y:S05]  /*74f0*/  BRA `(.L_x_3858) ;  /* 0x0000000400b47947 */ /* 0x000fea0003800000 */
.L_x_3903:
        /* <DEDUP_REMOVED lines=11> */
.L_x_3910:
        /* <DEDUP_REMOVED lines=21> */
.L_x_3914:
[----:B------:R-:W-:Y:S05]  /*7700*/  BSYNC B1 ;  /* 0x0000000000017941 */ /* 0x000fea0003800000 */
.L_x_3913:
[----:B------:R-:W-:Y:S02]  /*7710*/  LEA R3, R0, 0x3b800000, 0x17 ;  /* 0x3b80000000037811 */ /* 0x000fe400078eb8ff */
[----:B------:R-:W-:-:S04]  /*7720*/  SHF.L.U32 R0, R2, 0x14, RZ ;  /* 0x0000001402007819 */ /* 0x000fc800000006ff */
[----:B------:R-:W-:-:S07]  /*7730*/  LOP3.LUT R0, R3, R0, R4, 0xfe, !PT ;  /* 0x0000000003007212 */ /* 0x000fce00078efe04 */
.L_x_3912:
[----:B------:R-:W-:Y:S05]  /*7740*/  BSYNC B0 ;  /* 0x0000000000007941 */ /* 0x000fea0003800000 */
.L_x_3911:
[----:B------:R-:W-:-:S04]  /*7750*/  FMUL.FTZ R0, R0, 1 ;  /* 0x3f80000000007820 */ /* 0x000fc80000410000 */
[----:B------:R0:W2:Y:S01]  /*7760*/  F2F.F64.F32 R92, R0 ;  /* 0x00000000005c7310 */ /* 0x0000a20000201800 */
[----:B------:R-:W-:Y:S05]  /*7770*/  BRA `(.L_x_3858) ;  /* 0x0000000400147947 */ /* 0x000fea0003800000 */
.L_x_3909:
        /* <DEDUP_REMOVED lines=21> */
.L_x_3918:
[----:B------:R-:W-:Y:S05]  /*78d0*/  BSYNC B1 ;  /* 0x0000000000017941 */ /* 0x000fea0003800000 */
.L_x_3917:
[----:B------:R-:W-:Y:S01]  /*78e0*/  LEA R3, R0, 0x37800000, 0x17 ;  /* 0x3780000000037811 */ /* 0x000fe200078eb8ff */
[----:B------:R-:W-:-:S05]  /*78f0*/  IMAD.SHL.U32 R0, R2, 0x200000, RZ ;  /* 0x0020000002007824 */ /* 0x000fca00078e00ff */
[----:B------:R-:W-:-:S07]  /*7900*/  LOP3.LUT R0, R3, R0, R4, 0xfe, !PT ;  /* 0x0000000003007212 */ /* 0x000fce00078efe04 */
.L_x_3916:
[----:B------:R-:W-:Y:S05]  /*7910*/  BSYNC B0 ;  /* 0x0000000000007941 */ /* 0x000fea0003800000 */
.L_x_3915:
[----:B------:R-:W-:-:S04]  /*7920*/  FMUL.FTZ R0, R0, 1 ;  /* 0x3f80000000007820 */ /* 0x000fc80000410000 */
[----:B------:R0:W2:Y:S01]  /*7930*/  F2F.F64.F32 R92, R0 ;  /* 0x00000000005c7310 */ /* 0x0000a20000201800 */
[----:B------:R-:W-:Y:S05]  /*7940*/  BRA `(.L_x_3858) ;  /* 0x0000000000a07947 */ /* 0x000fea0003800000 */
.L_x_3908:
        /* <DEDUP_REMOVED lines=14> */
.L_x_3922:
[----:B------:R-:W-:Y:S05]  /*7a30*/  BSYNC B0 ;  /* 0x0000000000007941 */ /* 0x000fea0003800000 */
.L_x_3921:
[----:B------:R-:W-:-:S04]  /*7a40*/  FMUL.FTZ R0, R0, 1 ;  /* 0x3f80000000007820 */ /* 0x000fc80000410000 */
[----:B------:R0:W2:Y:S01]  /*7a50*/  F2F.F64.F32 R92, R0 ;  /* 0x00000000005c7310 */ /* 0x0000a20000201800 */
[----:B------:R-:W-:Y:S05]  /*7a60*/  BRA `(.L_x_3858) ;  /* 0x0000000000587947 */ /* 0x000fea0003800000 */
.L_x_3896:
        /* <DEDUP_REMOVED lines=13> */
[----:B------:R-:W-:-:S07]  /*7b40*/  IMAD.MOV.U32 R13, RZ, RZ, RZ ;  /* 0x000000ffff0d7224 */ /* 0x000fce00078e00ff */
[----:B------:R-:W-:-:S07]  /*7b50*/  LEPC R20, `(.L_x_3923) ;  /* 0x000000001014794e */ /* 0x000fce0000000000 */
[----:B012345:R-:W-:Y:S05]  /*7b60*/  CALL.ABS.NOINC R2 ;  /* 0x0000000002007343 */ /* 0x03ffea0003c00000 */
.L_x_3923:
[----:B------:R-:W-:Y:S05]  /*7b70*/  BRA `(.L_x_3858) ;  /* 0x0000000000147947 */ /* 0x000fea0003800000 */
.L_x_3920:
[----:B------:R-:W2:Y:S02]  /*7b80*/  LDG.E.64 R92, desc[UR36][R2.64] ;  /* 0x00000024025c7981 */ /* 0x000ea4000c1e1b00 */
[----:B--2---:R-:W0:Y:S01]  /*7b90*/  I2F.F64.U64 R92, R92 ;  /* 0x0000005c005c7312 */ /* 0x004e220000301800 */
[----:B------:R-:W-:Y:S05]  /*7ba0*/  BRA `(.L_x_3858) ;  /* 0x0000000000087947 */ /* 0x000fea0003800000 */
.L_x_3919:
[----:B------:R-:W2:Y:S02]  /*7bb0*/  LDG.E R2, desc[UR36][R2.64] ;  /* 0x0000002402027981 */ /* 0x000ea4000c1e1900 */
[----:B--2---:R0:W2:Y:S02]  /*7bc0*/  I2F.F64.U32 R92, R2 ;  /* 0x00000002005c7312 */ /* 0x0040a40000201800 */
.L_x_3858:
[----:B------:R-:W-:Y:S05]  /*7bd0*/  BSYNC B6 ;  /* 0x0000000000067941 */ /* 0x000fea0003800000 */
.L_x_3857:
[----:B0-----:R-:W-:Y:S01]  /*7be0*/  ISETP.NE.AND P0, PT, R23, RZ, PT ;  /* 0x000000ff1700720c */ /* 0x001fe20003f05270 */
[----:B------:R-:W-:-:S12]  /*7bf0*/  BSSY B0, `(.L_x_3924) ;  /* 0x0000061000007945 */ /* 0x000fd80003800000 */
[----:B------:R-:W-:Y:S05]  /*7c00*/  @!P0 BRA `(.L_x_3925) ;  /* 0x0000000000c48947 */ /* 0x000fea0003800000 */
[----:B------:R-:W0:Y:S01]  /*7c10*/  S2R R98, SR_TID.X ;  /* 0x0000000000627919 */ /* 0x000e220000002100 */
[----:B------:R-:W-:Y:S01]  /*7c20*/  BSSY B4, `(.L_x_3926) ;  /* 0x0000009000047945 */ /* 0x000fe20003800000 */
[----:B0-----:R-:W-:-:S13]  /*7c30*/  ISETP.GE.AND P0, PT, R98, UR38, PT ;  /* 0x0000002662007c0c */ /* 0x001fda000bf06270 */
[----:B------:R-:W-:Y:S05]  /*7c40*/  @P0 BRA `(.L_x_3927) ;  /* 0x0000000000180947 */ /* 0x000fea0003800000 */
[----:B---3-5:R-:W-:Y:S01]  /*7c50*/  MOV R2, R16 ;  /* 0x0000001000027202 */ /* 0x028fe20000000f00 */
[----:B------:R-:W-:Y:S01]  /*7c60*/  IMAD.MOV.U32 R3, RZ, RZ, R17 ;  /* 0x000000ffff037224 */ /* 0x000fe200078e0011 */
[----:B------:R-:W-:-:S07]  /*7c70*/  MOV R79, 0x7c90 ;  /* 0x00007c90004f7802 */ /* 0x000fce0000000f00 */
[----:B-12-4-:R-:W-:Y:S05]  /*7c80*/  CALL.REL.NOINC `($_ZN2at6native27unrolled_elementwise_kernelIN48_GLOBAL__N__08322988_15_IGammaKernel_cu_cb51a28d10CalcIgammaIdEESt5arrayIPcLm3EELi4E23TrivialOffsetCalculatorILi2EjES8_ILi1EjENS0_6memory12LoadWithCastILi2EEENSB_13StoreWithCastILi1EEEEEviT_T0_T2_T3_T4_T5_$_ZN46_INTERNAL_08322988_15_IGammaKernel_cu_cb51a28d48_GLOBAL__N__08322988_15_IGammaKernel_cu_cb51a28d12calc_igammacIdEET_S2_S2_) ;  /* 0x0000020800ac7944 */ /* 0x016fea0003c00000 */
[----:B------:R-:W-:Y:S01]  /*7c90*/  IMAD.MOV.U32 R96, RZ, RZ, R6 ;  /* 0x000000ffff607224 */ /* 0x000fe200078e0006 */
[----:B------:R-:W-:-:S07]  /*7ca0*/  MOV R97, R7 ;  /* 0x0000000700617202 */ /* 0x000fce0000000f00 */
.L_x_3927:
[----:B------:R-:W-:Y:S05]  /*7cb0*/  BSYNC B4 ;  /* 0x0000000000047941 */ /* 0x000fea0003800000 */
.L_x_3926:
[----:B------:R-:W-:Y:S01]  /*7cc0*/  VIADD R0, R98, 0x80 ;  /* 0x0000008062007836 */ /* 0x000fe20000000000 */
[----:B------:R-:W-:Y:S04]  /*7cd0*/  BSSY B4, `(.L_x_3928) ;  /* 0x000000b000047945 */ /* 0x000fe80003800000 */
[----:B------:R-:W-:-:S13]  /*7ce0*/  ISETP.GE.AND P0, PT, R0, UR38, PT ;  /* 0x0000002600007c0c */ /* 0x000fda000bf06270 */
[----:B------:R-:W-:Y:S05]  /*7cf0*/  @P0 BRA `(.L_x_3929) ;  /* 0x0000000000200947 */ /* 0x000fea0003800000 */
[----:B---3-5:R-:W-:Y:S01]  /*7d00*/  IMAD.MOV.U32 R2, RZ, RZ, R90 ;  /* 0x000000ffff027224 */ /* 0x028fe200078e005a */
[----:B------:R-:W-:Y:S01]  /*7d10*/  MOV R3, R91 ;  /* 0x0000005b00037202 */ /* 0x000fe20000000f00 */
[----:B-12-4-:R-:W-:Y:S01]  /*7d20*/  IMAD.MOV.U32 R18, RZ, RZ, R88 ;  /* 0x000000ffff127224 */ /* 0x016fe200078e0058 */
[----:B------:R-:W-:Y:S01]  /*7d30*/  MOV R79, 0x7d60 ;  /* 0x00007d60004f7802 */ /* 0x000fe20000000f00 */
[----:B------:R-:W-:-:S07]  /*7d40*/  IMAD.MOV.U32 R19, RZ, RZ, R89 ;  /* 0x000000ffff137224 */ /* 0x000fce00078e0059 */
[----:B------:R-:W-:Y:S05]  /*7d50*/  CALL.REL.NOINC `($_ZN2at6native27unrolled_elementwise_kernelIN48_GLOBAL__N__08322988_15_IGammaKernel_cu_cb51a28d10CalcIgammaIdEESt5arrayIPcLm3EELi4E23TrivialOffsetCalculatorILi2EjES8_ILi1EjENS0_6memory12LoadWithCastILi2EEENSB_13StoreWithCastILi1EEEEEviT_T0_T2_T3_T4_T5_$_ZN46_INTERNAL_08322988_15_IGammaKernel_cu_cb51a28d48_GLOBAL__N__08322988_15_IGammaKernel_cu_cb51a28d12calc_igammacIdEET_S2_S2_) ;  /* 0x0000020800787944 */ /* 0x000fea0003c00000 */
[----:B------:R-:W-:Y:S01]  /*7d60*/  MOV R88, R6 ;  /* 0x0000000600587202 */ /* 0x000fe20000000f00 */
[----:B------:R-:W-:-:S07]  /*7d70*/  IMAD.MOV.U32 R89, RZ, RZ, R7 ;  /* 0x000000ffff597224 */ /* 0x000fce00078e0007 */
.L_x_3929:
[----:B------:R-:W-:Y:S05]  /*7d80*/  BSYNC B4 ;  /* 0x0000000000047941 */ /* 0x000fea0003800000 */
.L_x_3928:
[----:B------:R-:W-:Y:S01]  /*7d90*/  VIADD R0, R98, 0x100 ;  /* 0x0000010062007836 */ /* 0x000fe20000000000 */
[----:B------:R-:W-:Y:S04]  /*7da0*/  BSSY B4, `(.L_x_3930) ;  /* 0x000000b000047945 */ /* 0x000fe80003800000 */
[----:B------:R-:W-:-:S13]  /*7db0*/  ISETP.GE.AND P0, PT, R0, UR38, PT ;  /* 0x0000002600007c0c */ /* 0x000fda000bf06270 */
[----:B------:R-:W-:Y:S05]  /*7dc0*/  @P0 BRA `(.L_x_3931) ;  /* 0x0000000000200947 */ /* 0x000fea0003800000 */
[----:B---3-5:R-:W-:Y:S01]  /*7dd0*/  MOV R2, R86 ;  /* 0x0000005600027202 */ /* 0x028fe20000000f00 */
[----:B------:R-:W-:Y:S01]  /*7de0*/  IMAD.MOV.U32 R3, RZ, RZ, R87 ;  /* 0x000000ffff037224 */ /* 0x000fe200078e0057 */
[----:B-1--4-:R-:W-:Y:S01]  /*7df0*/  MOV R19, R85 ;  /* 0x0000005500137202 */ /* 0x012fe20000000f00 */
[----:B------:R-:W-:Y:S01]  /*7e00*/  IMAD.MOV.U32 R18, RZ, RZ, R84 ;  /* 0x000000ffff127224 */ /* 0x000fe200078e0054 */
[----:B------:R-:W-:-:S07]  /*7e10*/  MOV R79, 0x7e30 ;  /* 0x00007e30004f7802 */ /* 0x000fce0000000f00 */
[----:B--2---:R-:W-:Y:S05]  /*7e20*/  CALL.REL.NOINC `($_ZN2at6native27unrolled_elementwise_kernelIN48_GLOBAL__N__08322988_15_IGammaKernel_cu_cb51a28d10CalcIgammaIdEESt5arrayIPcLm3EELi4E23TrivialOffsetCalculatorILi2EjES8_ILi1EjENS0_6memory12LoadWithCastILi2EEENSB_13StoreWithCastILi1EEEEEviT_T0_T2_T3_T4_T5_$_ZN46_INTERNAL_08322988_15_IGammaKernel_cu_cb51a28d48_GLOBAL__N__08322988_15_IGammaKernel_cu_cb51a28d12calc_igammacIdEET_S2_S2_) ;  /* 0x0000020800447944 */ /* 0x004fea0003c00000 */
[----:B------:R-:W-:Y:S02]  /*7e30*/  IMAD.MOV.U32 R84, RZ, RZ, R6 ;  /* 0x000000ffff547224 */ /* 0x000fe400078e0006 */
[----:B------:R-:W-:-:S07]  /*7e40*/  IMAD.MOV.U32 R85, RZ, RZ, R7 ;  /* 0x000000ffff557224 */ /* 0x000fce00078e0007 */
.L_x_3931:
[----:B------:R-:W-:Y:S05]  /*7e50*/  BSYNC B4 ;  /* 0x0000000000047941 */ /* 0x000fea0003800000 */
.L_x_3930:
[----:B------:R-:W-:-:S04]  /*7e60*/  IADD3 R98, R98, 0x180, RZ ;  /* 0x0000018062627810 */ /* 0x000fc80007ffe0ff */
[----:B------:R-:W-:-:S13]  /*7e70*/  ISETP.GE.AND P0, PT, R98, UR38, PT ;  /* 0x0000002662007c0c */ /* 0x000fda000bf06270 */
[----:B------:R-:W-:Y:S05]  /*7e80*/  @P0 BRA `(.L_x_3932) ;  /* 0x0000000000dc0947 */ /* 0x000fea0003800000 */
[----:B---3-5:R-:W-:Y:S01]  /*7e90*/  IMAD.MOV.U32 R2, RZ, RZ, R82 ;  /* 0x000000ffff027224 */ /* 0x028fe200078e0052 */
[----:B-12-4-:R-:W-:Y:S01]  /*7ea0*/  MOV R18, R92 ;  /* 0x0000005c00127202 */ /* 0x016fe20000000f00 */
[----:B------:R-:W-:Y:S01]  /*7eb0*/  IMAD.MOV.U32 R3, RZ, RZ, R83 ;  /* 0x000000ffff037224 */ /* 0x000fe200078e0053 */
[----:B------:R-:W-:Y:S01]  /*7ec0*/  MOV R79, 0x7ef0 ;  /* 0x00007ef0004f7802 */ /* 0x000fe20000000f00 */
[----:B------:R-:W-:-:S07]  /*7ed0*/  IMAD.MOV.U32 R19, RZ, RZ, R93 ;  /* 0x000000ffff137224 */ /* 0x000fce00078e005d */
[----:B------:R-:W-:Y:S05]  /*7ee0*/  CALL.REL.NOINC `($_ZN2at6native27unrolled_elementwise_kernelIN48_GLOBAL__N__08322988_15_IGammaKernel_cu_cb51a28d10CalcIgammaIdEESt5arrayIPcLm3EELi4E23TrivialOffsetCalculatorILi2EjES8_ILi1EjENS0_6memory12LoadWithCastILi2EEENSB_13StoreWithCastILi1EEEEEviT_T0_T2_T3_T4_T5_$_ZN46_INTERNAL_08322988_15_IGammaKernel_cu_cb51a28d48_GLOBAL__N__08322988_15_IGammaKernel_cu_cb51a28d12calc_igammacIdEET_S2_S2_) ;  /* 0x0000020800147944 */ /* 0x000fea0003c00000 */
[----:B------:R-:W-:Y:S01]  /*7ef0*/  IMAD.MOV.U32 R16, RZ, RZ, R6 ;  /* 0x000000ffff107224 */ /* 0x000fe200078e0006 */
[----:B------:R-:W-:Y:S01]  /*7f00*/  MOV R17, R7 ;  /* 0x0000000700117202 */ /* 0x000fe20000000f00 */
[----:B------:R-:W-:Y:S06]  /*7f10*/  BRA `(.L_x_3932) ;  /* 0x0000000000b87947 */ /* 0x000fec0003800000 */
.L_x_3925:
[----:B------:R-:W0:Y:S01]  /*7f20*/  S2R R99, SR_TID.X ;  /* 0x0000000000637919 */ /* 0x000e220000002100 */
[----:B------:R-:W-:Y:S01]  /*7f30*/  BSSY B5, `(.L_x_3933) ;  /* 0x0000007000057945 */ /* 0x000fe20003800000 */
[----:B0-----:R-:W-:-:S13]  /*7f40*/  ISETP.GE.AND P0, PT, R99, UR38, PT ;  /* 0x0000002663007c0c */ /* 0x001fda000bf06270 */
[----:B------:R-:W-:Y:S05]  /*7f50*/  @P0 BRA `(.L_x_3934) ;  /* 0x0000000000100947 */ /* 0x000fea0003800000 */
[----:B------:R-:W-:-:S07]  /*7f60*/  MOV R98, 0x7f80 ;  /* 0x00007f8000627802 */ /* 0x000fce0000000f00 */
[----:B-12345:R-:W-:Y:S05]  /*7f70*/  CALL.REL.NOINC `($_ZN2at6native27unrolled_elementwise_kernelIN48_GLOBAL__N__08322988_15_IGammaKernel_cu_cb51a28d10CalcIgammaIdEESt5arrayIPcLm3EELi4E23TrivialOffsetCalculatorILi2EjES8_ILi1EjENS0_6memory12LoadWithCastILi2EEENSB_13StoreWithCastILi1EEEEEviT_T0_T2_T3_T4_T5_$_ZN46_INTERNAL_08322988_15_IGammaKernel_cu_cb51a28d48_GLOBAL__N__08322988_15_IGammaKernel_cu_cb51a28d11calc_igammaIdEET_S2_S2_) ;  /* 0x0000004800687944 */ /* 0x03efea0003c00000 */
[----:B------:R-:W-:Y:S02]  /*7f80*/  IMAD.MOV.U32 R96, RZ, RZ, R6 ;  /* 0x000000ffff607224 */ /* 0x000fe400078e0006 */
[----:B------:R-:W-:-:S07]  /*7f90*/  IMAD.MOV.U32 R97, RZ, RZ, R7 ;  /* 0x000000ffff617224 */ /* 0x000fce00078e0007 */
.L_x_3934:
[----:B------:R-:W-:Y:S05]  /*7fa0*/  BSYNC B5 ;  /* 0x0000000000057941 */ /* 0x000fea0003800000 */
.L_x_3933:
[----:B------:R-:W-:Y:S01]  /*7fb0*/  IADD3 R0, R99, 0x80, RZ ;  /* 0x0000008063007810 */ /* 0x000fe20007ffe0ff */
[----:B------:R-:W-:Y:S03]  /*7fc0*/  BSSY B5, `(.L_x_3935) ;  /* 0x000000b000057945 */ /* 0x000fe60003800000 */
[----:B------:R-:W-:-:S13]  /*7fd0*/  ISETP.GE.AND P0, PT, R0, UR38, PT ;  /* 0x0000002600007c0c */ /* 0x000fda000bf06270 */
[----:B------:R-:W-:Y:S05]  /*7fe0*/  @P0 BRA `(.L_x_3936) ;  /* 0x0000000000200947 */ /* 0x000fea0003800000 */
[----:B---3-5:R-:W-:Y:S01]  /*7ff0*/  IMAD.MOV.U32 R16, RZ, RZ, R90 ;  /* 0x000000ffff107224 */ /* 0x028fe200078e005a */
[----:B-12-4-:R-:W-:Y:S01]  /*8000*/  MOV R18, R88 ;  /* 0x0000005800127202 */ /* 0x016fe20000000f00 */
[----:B------:R-:W-:Y:S01]  /*8010*/  IMAD.MOV.U32 R17, RZ, RZ, R91 ;  /* 0x000000ffff117224 */ /* 0x000fe200078e005b */
[----:B------:R-:W-:Y:S01]  /*8020*/  MOV R98, 0x8050 ;  /* 0x0000805000627802 */ /* 0x000fe20000000f00 */
[----:B------:R-:W-:-:S07]  /*8030*/  IMAD.MOV.U32 R19, RZ, RZ, R89 ;  /* 0x000000ffff137224 */ /* 0x000fce00078e0059 */
[----:B------:R-:W-:Y:S05]  /*8040*/  CALL.REL.NOINC `($_ZN2at6native27unrolled_elementwise_kernelIN48_GLOBAL__N__08322988_15_IGammaKernel_cu_cb51a28d10CalcIgammaIdEESt5arrayIPcLm3EELi4E23TrivialOffsetCalculatorILi2EjES8_ILi1EjENS0_6memory12LoadWithCastILi2EEENSB_13StoreWithCastILi1EEEEEviT_T0_T2_T3_T4_T5_$_ZN46_INTERNAL_08322988_15_IGammaKernel_cu_cb51a28d48_GLOBAL__N__08322988_15_IGammaKernel_cu_cb51a28d11calc_igammaIdEET_S2_S2_) ;  /* 0x0000004800347944 */ /* 0x000fea0003c00000 */
[----:B------:R-:W-:Y:S01]  /*8050*/  IMAD.MOV.U32 R88, RZ, RZ, R6 ;  /* 0x000000ffff587224 */ /* 0x000fe200078e0006 */
[----:B------:R-:W-:-:S07]  /*8060*/  MOV R89, R7 ;  /* 0x0000000700597202 */ /* 0x000fce0000000f00 */
.L_x_3936:
[----:B------:R-:W-:Y:S05]  /*8070*/  BSYNC B5 ;  /* 0x0000000000057941 */ /* 0x000fea0003800000 */
.L_x_3935:
[----:B------:R-:W-:Y:S01]  /*8080*/  VIADD R0, R99, 0x100 ;  /* 0x0000010063007836 */ /* 0x000fe20000000000 */
[----:B------:R-:W-:Y:S04]  /*8090*/  BSSY B5, `(.L_x_3937) ;  /* 0x000000b000057945 */ /* 0x000fe80003800000 */
[----:B------:R-:W-:-:S13]  /*80a0*/  ISETP.GE.AND P0, PT, R0, UR38, PT ;  /* 0x0000002600007c0c */ /* 0x000fda000bf06270 */
[----:B------:R-:W-:Y:S05]  /*80b0*/  @P0 BRA `(.L_x_3938) ;  /* 0x0000000000200947 */ /* 0x000fea0003800000 */
[----:B-----5:R-:W-:Y:S01]  /*80c0*/  IMAD.MOV.U32 R16, RZ, RZ, R86 ;  /* 0x000000ffff107224 */ /* 0x020fe200078e0056 */
[----:B------:R-:W-:Y:S01]  /*80d0*/  MOV R17, R87 ;  /* 0x0000005700117202 */ /* 0x000fe20000000f00 */
[----:B-1-34-:R-:W-:Y:S01]  /*80e0*/  IMAD.MOV.U32 R18, RZ, RZ, R84 ;  /* 0x000000ffff127224 */ /* 0x01afe200078e0054 */
[----:B------:R-:W-:Y:S01]  /*80f0*/  MOV R98, 0x8120 ;  /* 0x0000812000627802 */ /* 0x000fe20000000f00 */
[----:B------:R-:W-:-:S07]  /*8100*/  IMAD.MOV.U32 R19, RZ, RZ, R85 ;  /* 0x000000ffff137224 */ /* 0x000fce00078e0055 */
[----:B--2---:R-:W-:Y:S05]  /*8110*/  CALL.REL.NOINC `($_ZN2at6native27unrolled_elementwise_kernelIN48_GLOBAL__N__08322988_15_IGammaKernel_cu_cb51a28d10CalcIgammaIdEESt5arrayIPcLm3EELi4E23TrivialOffsetCalculatorILi2EjES8_ILi1EjENS0_6memory12LoadWithCastILi2EEENSB_13StoreWithCastILi1EEEEEviT_T0_T2_T3_T4_T5_$_ZN46_INTERNAL_08322988_15_IGammaKernel_cu_cb51a28d48_GLOBAL__N__08322988_15_IGammaKernel_cu_cb51a28d11calc_igammaIdEET_S2_S2_) ;  /* 0x0000004800007944 */ /* 0x004fea0003c00000 */
[----:B------:R-:W-:Y:S01]  /*8120*/  MOV R84, R6 ;  /* 0x0000000600547202 */ /* 0x000fe20000000f00 */
[----:B------:R-:W-:-:S07]  /*8130*/  IMAD.MOV.U32 R85, RZ, RZ, R7 ;  /* 0x000000ffff557224 */ /* 0x000fce00078e0007 */
.L_x_3938:
[----:B------:R-:W-:Y:S05]  /*8140*/  BSYNC B5 ;  /* 0x0000000000057941 */ /* 0x000fea0003800000 */
.L_x_3937:
[----:B------:R-:W-:-:S05]  /*8150*/  VIADD R99, R99, 0x180 ;  /* 0x0000018063637836 */ /* 0x000fca0000000000 */
[----:B------:R-:W-:-:S13]  /*8160*/  ISETP.GE.AND P0, PT, R99, UR38, PT ;  /* 0x0000002663007c0c */ /* 0x000fda000bf06270 */
[----:B------:R-:W-:Y:S05]  /*8170*/  @P0 BRA `(.L_x_3932) ;  /* 0x0000000000200947 */ /* 0x000fea0003800000 */
[----:B---3-5:R-:W-:Y:S01]  /*8180*/  MOV R16, R82 ;  /* 0x0000005200107202 */ /* 0x028fe20000000f00 */
[----:B------:R-:W-:Y:S01]  /*8190*/  IMAD.MOV.U32 R17, RZ, RZ, R83 ;  /* 0x000000ffff117224 */ /* 0x000fe200078e0053 */
[----:B-12-4-:R-:W-:Y:S01]  /*81a0*/  MOV R19, R93 ;  /* 0x0000005d00137202 */ /* 0x016fe20000000f00 */
[----:B------:R-:W-:Y:S01]  /*81b0*/  IMAD.MOV.U32 R18, RZ, RZ, R92 ;  /* 0x000000ffff127224 */ /* 0x000fe200078e005c */
[----:B------:R-:W-:-:S07]  /*81c0*/  MOV R98, 0x81e0 ;  /* 0x000081e000627802 */ /* 0x000fce0000000f00 */
[----:B------:R-:W-:Y:S05]  /*81d0*/  CALL.REL.NOINC `($_ZN2at6native27unrolled_elementwise_kernelIN48_GLOBAL__N__08322988_15_IGammaKernel_cu_cb51a28d10CalcIgammaIdEESt5arrayIPcLm3EELi4E23TrivialOffsetCalculatorILi2EjES8_ILi1EjENS0_6memory12LoadWithCastILi2EEENSB_13StoreWithCastILi1EEEEEviT_T0_T2_T3_T4_T5_$_ZN46_INTERNAL_08322988_15_IGammaKernel_cu_cb51a28d48_GLOBAL__N__08322988_15_IGammaKernel_cu_cb51a28d11calc_igammaIdEET_S2_S2_) ;  /* 0x0000004400d07944 */ /* 0x000fea0003c00000 */
[----:B------:R-:W-:Y:S02]  /*81e0*/  IMAD.MOV.U32 R16, RZ, RZ, R6 ;  /* 0x000000ffff107224 */ /* 0x000fe400078e0006 */
[----:B------:R-:W-:-:S07]  /*81f0*/  IMAD.MOV.U32 R17, RZ, RZ, R7 ;  /* 0x000000ffff117224 */ /* 0x000fce00078e0007 */
.L_x_3932:
[----:B------:R-:W-:Y:S05]  /*8200*/  BSYNC B0 ;  /* 0x0000000000007941 */ /* 0x000fea0003800000 */
.L_x_3924:
[----:B-1--45:R-:W0:Y:S01]  /*8210*/  S2R R18, SR_TID.X ;  /* 0x0000000000127919 */ /* 0x032e220000002100 */
[----:B------:R-:W1:Y:S01]  /*8220*/  LDC.U8 R19, c[0x0][0x240] ;  /* 0x00009000ff137b82 */ /* 0x000e620000000000 */
[----:B------:R-:W-:Y:S01]  /*8230*/  BSSY B6, `(.L_x_3939) ;  /* 0x000011c000067945 */ /* 0x000fe20003800000 */
[----:B0-----:R-:W-:-:S13]  /*8240*/  ISETP.GE.AND P0, PT, R18, UR38, PT ;  /* 0x0000002612007c0c */ /* 0x001fda000bf06270 */
[----:B------:R-:W-:Y:S05]  /*8250*/  @P0 BRA `(.L_x_3940) ;  /* 0x0000001000640947 */ /* 0x000fea0003800000 */
[----:B------:R-:W-:Y:S01]  /*8260*/  MOV R5, UR39 ;  /* 0x0000002700057c02 */ /* 0x000fe20008000f00 */
[----:B---3--:R-:W0:Y:S01]  /*8270*/  LDC.64 R2, c[0x0][0x218] ;  /* 0x00008600ff027b82 */ /* 0x008e220000000a00 */
[----:B-1----:R-:W-:Y:S01]  /*8280*/  PRMT R4, R19, 0x9910, RZ ;  /* 0x0000991013047816 */ /* 0x002fe200000000ff */
[----:B------:R-:W-:Y:S02]  /*8290*/  ULDC UR4, c[0x0][0x244] ;  /* 0x0000910000047ab9 */ /* 0x000fe40000000800 */
[----:B------:R-:W-:-:S04]  /*82a0*/  IMAD R0, R5, 0x200, R18 ;  /* 0x0000020005007824 */ /* 0x000fc800078e0212 */
[----:B------:R-:W-:Y:S02]  /*82b0*/  IMAD R5, R0, UR4, RZ ;  /* 0x0000000400057c24 */ /* 0x000fe4000f8e02ff */
[----:B------:R-:W-:-:S05]  /*82c0*/  IMAD.MOV.U32 R0, RZ, RZ, R4 ;  /* 0x000000ffff007224 */ /* 0x000fca00078e0004 */
[----:B------:R-:W-:Y:S02]  /*82d0*/  ISETP.GT.AND P0, PT, R0, 0x9, PT ;  /* 0x000000090000780c */ /* 0x000fe40003f04270 */
[----:B0-----:R-:W-:-:S04]  /*82e0*/  IADD3 R2, P1, R5, R2, RZ ;  /* 0x0000000205027210 */ /* 0x001fc80007f3e0ff */
[----:B------:R-:W-:-:S07]  /*82f0*/  IADD3.X R3, RZ, R3, RZ, P1, !PT ;  /* 0x00000003ff037210 */ /* 0x000fce0000ffe4ff */
        /* <DEDUP_REMOVED lines=12> */
.L_x_3944:
[----:B------:R-:W0:Y:S02]  /*83c0*/  F2I.S64.F64.TRUNC R96, R96 ;  /* 0x0000006000607311 */ /* 0x000e24000030d900 */
[----:B0-----:R-:W-:-:S05]  /*83d0*/  IMAD.MOV.U32 R5, RZ, RZ, R96 ;  /* 0x000000ffff057224 */ /* 0x001fca00078e0060 */
[----:B------:R0:W-:Y:S01]  /*83e0*/  STG.E.U8 desc[UR36][R2.64], R5 ;  /* 0x0000000502007986 */ /* 0x0001e2000c101124 */
[----:B------:R-:W-:Y:S05]  /*83f0*/  BRA `(.L_x_3946) ;  /* 0x0000000c00f87947 */ /* 0x000fea0003800000 */
.L_x_3943:
        /* <DEDUP_REMOVED lines=9> */
.L_x_3948:
[----:B------:R-:W0:Y:S02]  /*8490*/  F2I.F64.TRUNC R97, R96 ;  /* 0x0000006000617311 */ /* 0x000e24000030d100 */
[----:B0-----:R0:W-:Y:S01]  /*84a0*/  STG.E desc[UR36][R2.64], R97 ;  /* 0x0000006102007986 */ /* 0x0011e2000c101924 */
[----:B------:R-:W-:Y:S05]  /*84b0*/  BRA `(.L_x_3946) ;  /* 0x0000000c00c87947 */ /* 0x000fea0003800000 */
.L_x_3947:
[----:B------:R-:W0:Y:S02]  /*84c0*/  F2I.F64.TRUNC R97, R96 ;  /* 0x0000006000617311 */ /* 0x000e24000030d100 */
[----:B0-----:R0:W-:Y:S01]  /*84d0*/  STG.E.U16 desc[UR36][R2.64], R97 ;  /* 0x0000006102007986 */ /* 0x0011e2000c101524 */
[----:B------:R-:W-:Y:S05]  /*84e0*/  BRA `(.L_x_3946) ;  /* 0x0000000c00bc7947 */ /* 0x000fea0003800000 */
.L_x_3942:
        /* <DEDUP_REMOVED lines=13> */
.L_x_3950:
        /* <DEDUP_REMOVED lines=8> */
.L_x_3949:
        /* <DEDUP_REMOVED lines=14> */
.L_x_3952:
        /* <DEDUP_REMOVED lines=9> */
.L_x_3951:
[----:B------:R0:W-:Y:S01]  /*87b0*/  STG.E.64 desc[UR36][R2.64], R96 ;  /* 0x0000006002007986 */ /* 0x0001e2000c101b24 */
[----:B------:R-:W-:Y:S05]  /*87c0*/  BRA `(.L_x_3946) ;  /* 0x0000000c00047947 */ /* 0x000fea0003800000 */
.L_x_3941:
        /* <DEDUP_REMOVED lines=12> */
.L_x_3955:
[----:B------:R-:W-:-:S05]  /*8890*/  CS2R R98, SRZ ;  /* 0x0000000000627805 */ /* 0x000fca000001ff00 */
[----:B------:R0:W-:Y:S01]  /*88a0*/  STG.E.128 desc[UR36][R2.64], R96 ;  /* 0x0000006002007986 */ /* 0x0001e2000c101d24 */
[----:B------:R-:W-:Y:S05]  /*88b0*/  BRA `(.L_x_3946) ;  /* 0x0000000800c87947 */ /* 0x000fea0003800000 */
.L_x_3954:
        /* <DEDUP_REMOVED lines=15> */
[----:B------:R-:W-:Y:S02]  /*89b0*/  SHF.R.U32.HI R5, RZ, 0x18, R0 ;  /* 0x00000018ff057819 */ /* 0x000fe40000011600 */
[----:B------:R-:W-:-:S09]  /*89c0*/  MOV R0, 0x7f ;  /* 0x0000007f00007802 */ /* 0x000fd20000000f00 */
        /* <DEDUP_REMOVED lines=8> */
.L_x_3959:
[----:B------:R-:W-:Y:S05]  /*8a50*/  BSYNC B0 ;  /* 0x0000000000007941 */ /* 0x000fea0003800000 */
.L_x_3958:
[----:B------:R-:W-:-:S05]  /*8a60*/  LOP3.LUT R5, R0, R5, RZ, 0xfc, !PT ;  /* 0x0000000500057212 */ /* 0x000fca00078efcff */
[----:B------:R0:W-:Y:S01]  /*8a70*/  STG.E.U8 desc[UR36][R2.64], R5 ;  /* 0x0000000502007986 */ /* 0x0001e2000c101124 */
[----:B------:R-:W-:Y:S05]  /*8a80*/  BRA `(.L_x_3946) ;  /* 0x0000000800547947 */ /* 0x000fea0003800000 */
.L_x_3957:
        /* <DEDUP_REMOVED lines=17> */
.L_x_3961:
[----:B------:R-:W-:Y:S02]  /*8ba0*/  ISETP.GT.U32.AND P0, PT, R4, 0x7f800000, PT ;  /* 0x7f8000000400780c */ /* 0x000fe40003f04070 */
[----:B------:R-:W-:-:S04]  /*8bb0*/  MOV R0, 0x7f ;  /* 0x0000007f00007802 */ /* 0x000fc80000000f00 */
[----:B------:R-:W-:-:S07]  /*8bc0*/  SEL R0, R0, 0x7c, P0 ;  /* 0x0000007c00007807 */ /* 0x000fce0000000000 */
.L_x_3962:
[----:B------:R-:W-:Y:S05]  /*8bd0*/  BSYNC B0 ;  /* 0x0000000000007941 */ /* 0x000fea0003800000 */
.L_x_3960:
[----:B------:R-:W-:-:S04]  /*8be0*/  LOP3.LUT R4, R5, 0x80000000, RZ, 0xc0, !PT ;  /* 0x8000000005047812 */ /* 0x000fc800078ec0ff */
[----:B------:R-:W-:-:S04]  /*8bf0*/  SHF.R.U32.HI R5, RZ, 0x18, R4 ;  /* 0x00000018ff057819 */ /* 0x000fc80000011604 */
[----:B------:R-:W-:-:S05]  /*8c00*/  LOP3.LUT R5, R0, R5, RZ, 0xfc, !PT ;  /* 0x0000000500057212 */ /* 0x000fca00078efcff */
[----:B------:R0:W-:Y:S01]  /*8c10*/  STG.E.U8 desc[UR36][R2.64], R5 ;  /* 0x0000000502007986 */ /* 0x0001e2000c101124 */
[----:B------:R-:W-:Y:S05]  /*8c20*/  BRA `(.L_x_3946) ;  /* 0x0000000400ec7947 */ /* 0x000fea0003800000 */
.L_x_3956:
        /* <DEDUP_REMOVED lines=8> */
.L_x_3953:
        /* <DEDUP_REMOVED lines=11> */
.L_x_3965:
        /* <DEDUP_REMOVED lines=21> */
.L_x_3968:
[----:B------:R-:W-:-:S04]  /*8eb0*/  LOP3.LUT R0, R7, 0x80000000, RZ, 0xc0, !PT ;  /* 0x8000000007007812 */ /* 0x000fc800078ec0ff */
[----:B------:R-:W-:-:S04]  /*8ec0*/  SHF.R.U32.HI R5, RZ, 0x18, R0 ;  /* 0x00000018ff057819 */ /* 0x000fc80000011600 */
[----:B------:R-:W-:-:S04]  /*8ed0*/  LOP3.LUT R4, R4, R5, RZ, 0xfc, !PT ;  /* 0x0000000504047212 */ /* 0x000fc800078efcff */
[----:B------:R-:W-:-:S07]  /*8ee0*/  PRMT R0, R4, 0x7610, R0 ;  /* 0x0000761004007816 */ /* 0x000fce0000000000 */
.L_x_3967:
[----:B------:R-:W-:Y:S05]  /*8ef0*/  BSYNC B0 ;  /* 0x0000000000007941 */ /* 0x000fea0003800000 */
.L_x_3966:
[----:B------:R0:W-:Y:S01]  /*8f00*/  STG.E.U8 desc[UR36][R2.64], R0 ;  /* 0x0000000002007986 */ /* 0x0001e2000c101124 */
[----:B------:R-:W-:Y:S05]  /*8f10*/  BRA `(.L_x_3946) ;  /* 0x0000000400307947 */ /* 0x000fea0003800000 */
.L_x_3964:
        /* <DEDUP_REMOVED lines=21> */
.L_x_3971:
[----:B------:R-:W-:-:S04]  /*9070*/  LOP3.LUT R0, R7, 0x80000000, RZ, 0xc0, !PT ;  /* 0x8000000007007812 */ /* 0x000fc800078ec0ff */
[----:B------:R-:W-:-:S04]  /*9080*/  SHF.R.U32.HI R5, RZ, 0x18, R0 ;  /* 0x00000018ff057819 */ /* 0x000fc80000011600 */
[----:B------:R-:W-:-:S04]  /*9090*/  LOP3.LUT R4, R4, R5, RZ, 0xfc, !PT ;  /* 0x0000000504047212 */ /* 0x000fc800078efcff */
[----:B------:R-:W-:-:S07]  /*90a0*/  PRMT R0, R4, 0x7610, R0 ;  /* 0x0000761004007816 */ /* 0x000fce0000000000 */
.L_x_3970:
[----:B------:R-:W-:Y:S05]  /*90b0*/  BSYNC B0 ;  /* 0x0000000000007941 */ /* 0x000fea0003800000 */
.L_x_3969:
[----:B------:R0:W-:Y:S01]  /*90c0*/  STG.E.U8 desc[UR36][R2.64], R0 ;  /* 0x0000000002007986 */ /* 0x0001e2000c101124 */
[----:B------:R-:W-:Y:S05]  /*90d0*/  BRA `(.L_x_3946) ;  /* 0x0000000000c07947 */ /* 0x000fea0003800000 */
.L_x_3963:
        /* <DEDUP_REMOVED lines=22> */
[----:B------:R-:W-:-:S05]  /*9240*/  @!P0 IMAD.MOV R0, RZ, RZ, R4 ;  /* 0x000000ffff008224 */ /* 0x000fca00078e0204 */
[----:B------:R-:W-:-:S05]  /*9250*/  @P2 MOV R5, R0 ;  /* 0x0000000000052202 */ /* 0x000fca0000000f00 */
[----:B------:R0:W-:Y:S01]  /*9260*/  STG.E.U8 desc[UR36][R2.64], R5 ;  /* 0x0000000502007986 */ /* 0x0001e2000c101124 */
[----:B------:R-:W-:Y:S05]  /*9270*/  BRA `(.L_x_3946) ;  /* 0x0000000000587947 */ /* 0x000fea0003800000 */
.L_x_3945:
[----:B------:R-:W-:Y:S01]  /*9280*/  MOV R0, 0x0 ;  /* 0x0000000000007802 */ /* 0x000fe20000000f00 */
[----:B------:R-:W-:Y:S01]  /*9290*/  ULDC.64 UR4, c[0x4][0x108] ;  /* 0x0100420000047ab9 */ /* 0x000fe20000000a00 */
[----:B------:R-:W-:Y:S01]  /*92a0*/  ULDC.64 UR6, c[0x4][0x110] ;  /* 0x0100440000067ab9 */ /* 0x000fe20000000a00 */
[----:B------:R-:W-:Y:S01]  /*92b0*/  IMAD.U32 R4, RZ, RZ, UR4 ;  /* 0x00000004ff047e24 */ /* 0x000fe2000f8e00ff */
[----:B------:R0:W1:Y:S01]  /*92c0*/  LDC.64 R2, c[0x4][R0] ;  /* 0x0100000000027b82 */ /* 0x0000620000000a00 */
        /* <DEDUP_REMOVED lines=10> */
[----:B-12---:R-:W-:Y:S05]  /*9370*/  CALL.ABS.NOINC R2 ;  /* 0x0000000002007343 */ /* 0x006fea0003c00000 */
.L_x_3974:
[----:B------:R-:W-:Y:S05]  /*9380*/  BRA `(.L_x_3946) ;  /* 0x0000000000147947 */ /* 0x000fea0003800000 */
.L_x_3973:
[----:B------:R-:W0:Y:S02]  /*9390*/  F2I.U64.F64.TRUNC R96, R96 ;  /* 0x0000006000607311 */ /* 0x000e24000030d800 */
[----:B0-----:R0:W-:Y:S01]  /*93a0*/  STG.E.64 desc[UR36][R2.64], R96 ;  /* 0x0000006002007986 */ /* 0x0011e2000c101b24 */
[----:B------:R-:W-:Y:S05]  /*93b0*/  BRA `(.L_x_3946) ;  /* 0x0000000000087947 */ /* 0x000fea0003800000 */
.L_x_3972:
[----:B------:R-:W0:Y:S02]  /*93c0*/  F2I.U32.F64.TRUNC R97, R96 ;  /* 0x0000006000617311 */ /* 0x000e24000030d000 */
[----:B0-----:R0:W-:Y:S02]  /*93d0*/  STG.E desc[UR36][R2.64], R97 ;  /* 0x0000006102007986 */ /* 0x0011e4000c101924 */
.L_x_3946:
[----:B------:R-:W-:-:S07]  /*93e0*/  VIADD R18, R18, 0x80 ;  /* 0x0000008012127836 */ /* 0x000fce0000000000 */
.L_x_3940:
[----:B------:R-:W-:Y:S05]  /*93f0*/  BSYNC B6 ;  /* 0x0000000000067941 */ /* 0x000fea0003800000 */
.L_x_3939:
[----:B------:R-:W-:Y:S01]  /*9400*/  ISETP.GE.AND P0, PT, R18, UR38, PT ;  /* 0x0000002612007c0c */ /* 0x000fe2000bf06270 */
[----:B------:R-:W-:-:S12]  /*9410*/  BSSY B6, `(.L_x_3975) ;  /* 0x0000236000067945 */ /* 0x000fd80003800000 */
[----:B------:R-:W-:Y:S05]  /*9420*/  @P0 BRA `(.L_x_3976) ;  /* 0x0000002000d00947 */ /* 0x000fea0003800000 */
[----:B01-34-:R-:W-:Y:S01]  /*9430*/  IMAD.U32 R5, RZ, RZ, UR39 ;  /* 0x00000027ff057e24 */ /* 0x01bfe2000f8e00ff */
[----:B------:R-:W0:Y:S01]  /*9440*/  LDC.64 R2, c[0x0][0x218] ;  /* 0x00008600ff027b82 */ /* 0x000e220000000a00 */
[----:B------:R-:W-:Y:S01]  /*9450*/  PRMT R4, R19, 0x9910, RZ ;  /* 0x0000991013047816 */ /* 0x000fe200000000ff */
[----:B------:R-:W-:Y:S02]  /*9460*/  ULDC UR4, c[0x0][0x244] ;  /* 0x0000910000047ab9 */ /* 0x000fe40000000800 */
[----:B------:R-:W-:-:S05]  /*9470*/  LEA R0, R5, R18, 0x9 ;  /* 0x0000001205007211 */ /* 0x000fca00078e48ff */
[----:B------:R-:W-:Y:S02]  /*9480*/  IMAD R5, R0, UR4, RZ ;  /* 0x0000000400057c24 */ /* 0x000fe4000f8e02ff */
[----:B------:R-:W-:-:S05]  /*9490*/  IMAD.MOV.U32 R0, RZ, RZ, R4 ;  /* 0x000000ffff007224 */ /* 0x000fca00078e0004 */
        /* <DEDUP_REMOVED lines=12> */
[----:B--2---:R-:W0:Y:S02]  /*9560*/  F2I.F64.TRUNC R89, R88 ;  /* 0x0000005800597311 */ /* 0x004e24000030d100 */
[----:B0-----:R0:W-:Y:S01]  /*9570*/  STG.E.U8 desc[UR36][R2.64], R89 ;  /* 0x0000005902007986 */ /* 0x0011e2000c101124 */
[----:B------:R-:W-:Y:S05]  /*9580*/  BRA `(.L_x_3982) ;  /* 0x0000001000087947 */ /* 0x000fea0003800000 */
.L_x_3980:
[----:B--2---:R-:W0:Y:S02]  /*9590*/  F2I.S64.F64.TRUNC R88, R88 ;  /* 0x0000005800587311 */ /* 0x004e24000030d900 */
[----:B0-----:R-:W-:-:S05]  /*95a0*/  MOV R5, R88 ;  /* 0x0000005800057202 */ /* 0x001fca0000000f00 */
[----:B------:R0:W-:Y:S01]  /*95b0*/  STG.E.U8 desc[UR36][R2.64], R5 ;  /* 0x0000000502007986 */ /* 0x0001e2000c101124 */
[----:B------:R-:W-:Y:S05]  /*95c0*/  BRA `(.L_x_3982) ;  /* 0x0000000c00f87947 */ /* 0x000fea0003800000 */
.L_x_3979:
[----:B------:R-:W-:-:S13]  /*95d0*/  ISETP.NE.AND P0, PT, R0, 0x2, PT ;  /* 0x000000020000780c */ /* 0x000fda0003f05270 */
[----:B------:R-:W-:Y:S05]  /*95e0*/  @!P0 BRA `(.L_x_3983) ;  /* 0x0000000000288947 */ /* 0x000fea0003800000 */
[----:B------:R-:W-:-:S13]  /*95f0*/  ISETP.NE.AND P0, PT, R0, 0x3, PT ;  /* 0x000000030000780c */ /* 0x000fda0003f05270 */
[----:B------:R-:W-:Y:S05]  /*9600*/  @!P0 BRA `(.L_x_3984) ;  /* 0x0000000000148947 */ /* 0x000fea0003800000 */
[----:B------:R-:W-:-:S13]  /*9610*/  ISETP.NE.AND P0, PT, R0, 0x4, PT ;  /* 0x000000040000780c */ /* 0x000fda0003f05270 */
[----:B------:R-:W-:Y:S05]  /*9620*/  @P0 BRA `(.L_x_3981) ;  /* 0x0000000c00880947 */ /* 0x000fea0003800000 */
[----:B--2---:R-:W0:Y:S02]  /*9630*/  F2I.S64.F64.TRUNC R88, R88 ;  /* 0x0000005800587311 */ /* 0x004e24000030d900 */
[----:B0-----:R0:W-:Y:S01]  /*9640*/  STG.E.64 desc[UR36][R2.64], R88 ;  /* 0x0000005802007986 */ /* 0x0011e2000c101b24 */
[----:B------:R-:W-:Y:S05]  /*9650*/  BRA `(.L_x_3982) ;  /* 0x0000000c00d47947 */ /* 0x000fea0003800000 */
.L_x_3984:
[----:B--2---:R-:W0:Y:S02]  /*9660*/  F2I.F64.TRUNC R89, R88 ;  /* 0x0000005800597311 */ /* 0x004e24000030d100 */
[----:B0-----:R0:W-:Y:S01]  /*9670*/  STG.E desc[UR36][R2.64], R89 ;  /* 0x0000005902007986 */ /* 0x0011e2000c101924 */
[----:B------:R-:W-:Y:S05]  /*9680*/  BRA `(.L_x_3982) ;  /* 0x0000000c00c87947 */ /* 0x000fea0003800000 */
.L_x_3983:
[----:B--2---:R-:W0:Y:S02]  /*9690*/  F2I.F64.TRUNC R89, R88 ;  /* 0x0000005800597311 */ /* 0x004e24000030d100 */
[----:B0-----:R0:W-:Y:S01]  /*96a0*/  STG.E.U16 desc[UR36][R2.64], R89 ;  /* 0x0000005902007986 */ /* 0x0011e2000c101524 */
[----:B------:R-:W-:Y:S05]  /*96b0*/  BRA `(.L_x_3982) ;  /* 0x0000000c00bc7947 */ /* 0x000fea0003800000 */
.L_x_3978:
        /* <DEDUP_REMOVED lines=8> */
[----:B--2---:R-:W0:Y:S01]  /*9740*/  F2F.F32.F64 R5, R88 ;  /* 0x0000005800057310 */ /* 0x004e220000301000 */
[----:B------:R-:W-:-:S14]  /*9750*/  DSETP.GEU.AND P0, PT, |R88|, UR4, PT ;  /* 0x0000000458007e2a */ /* 0x000fdc000bf0e200 */
[----:B0-----:R-:W-:-:S05]  /*9760*/  @!P0 FMUL R5, R5, 1.175494350822287508e-38 ;  /* 0x0080000005058820 */ /* 0x001fca0000400000 */
[----:B------:R0:W-:Y:S01]  /*9770*/  STG.E desc[UR36][R2.64], R5 ;  /* 0x0000000502007986 */ /* 0x0001e2000c101924 */
[----:B------:R-:W-:Y:S05]  /*9780*/  BRA `(.L_x_3982) ;  /* 0x0000000c00887947 */ /* 0x000fea0003800000 */
.L_x_3986:
[----:B------:R-:W-:Y:S01]  /*9790*/  UMOV UR4, 0xf0000000 ;  /* 0xf000000000047882 */ /* 0x000fe20000000000 */
[----:B------:R-:W-:Y:S01]  /*97a0*/  UMOV UR5, 0x380fffff ;  /* 0x380fffff00057882 */ /* 0x000fe20000000000 */
[----:B--2---:R-:W0:Y:S01]  /*97b0*/  F2F.F32.F64 R0, R88 ;  /* 0x0000005800007310 */ /* 0x004e220000301000 */
[----:B------:R-:W-:-:S14]  /*97c0*/  DSETP.GEU.AND P0, PT, |R88|, UR4, PT ;  /* 0x0000000458007e2a */ /* 0x000fdc000bf0e200 */
[----:B0-----:R-:W-:-:S05]  /*97d0*/  @!P0 FMUL R0, R0, 1.175494350822287508e-38 ;  /* 0x0080000000008820 */ /* 0x001fca0000400000 */
[----:B------:R-:W-:-:S05]  /*97e0*/  F2FP.F16.F32.PACK_AB R0, RZ, R0 ;  /* 0x00000000ff00723e */ /* 0x000fca00000000ff */
[----:B------:R0:W-:Y:S01]  /*97f0*/  STG.E.U16 desc[UR36][R2.64], R0 ;  /* 0x0000000002007986 */ /* 0x0001e2000c101524 */
[----:B------:R-:W-:Y:S05]  /*9800*/  BRA `(.L_x_3982) ;  /* 0x0000000c00687947 */ /* 0x000fea0003800000 */
.L_x_3985:
        /* <DEDUP_REMOVED lines=8> */
[----:B--2---:R-:W0:Y:S01]  /*9890*/  F2F.F32.F64 R4, R88 ;  /* 0x0000005800047310 */ /* 0x004e220000301000 */
[----:B------:R-:W-:Y:S01]  /*98a0*/  DSETP.GEU.AND P0, PT, |R88|, UR4, PT ;  /* 0x0000000458007e2a */ /* 0x000fe2000bf0e200 */
[----:B------:R-:W-:-:S13]  /*98b0*/  IMAD.MOV.U32 R5, RZ, RZ, RZ ;  /* 0x000000ffff057224 */ /* 0x000fda00078e00ff */
[----:B0-----:R-:W-:-:S05]  /*98c0*/  @!P0 FMUL R4, R4, 1.175494350822287508e-38 ;  /* 0x0080000004048820 */ /* 0x001fca0000400000 */
[----:B------:R0:W-:Y:S01]  /*98d0*/  STG.E.64 desc[UR36][R2.64], R4 ;  /* 0x0000000402007986 */ /* 0x0001e2000c101b24 */
[----:B------:R-:W-:Y:S05]  /*98e0*/  BRA `(.L_x_3982) ;  /* 0x0000000c00307947 */ /* 0x000fea0003800000 */
.L_x_3988:
[----:B------:R-:W-:Y:S01]  /*98f0*/  UMOV UR4, 0xf0000000 ;  /* 0xf000000000047882 */ /* 0x000fe20000000000 */
[----:B------:R-:W-:Y:S01]  /*9900*/  UMOV UR5, 0x380fffff ;  /* 0x380fffff00057882 */ /* 0x000fe20000000000 */
[----:B--2---:R-:W0:Y:S01]  /*9910*/  F2F.F32.F64 R0, R88 ;  /* 0x0000005800007310 */ /* 0x004e220000301000 */
[----:B------:R-:W-:-:S14]  /*9920*/  DSETP.GEU.AND P0, PT, |R88|, UR4, PT ;  /* 0x0000000458007e2a */ /* 0x000fdc000bf0e200 */
[----:B0-----:R-:W-:-:S05]  /*9930*/  @!P0 FMUL R0, R0, 1.175494350822287508e-38 ;  /* 0x0080000000008820 */ /* 0x001fca0000400000 */
[----:B------:R-:W-:-:S04]  /*9940*/  F2FP.F16.F32.PACK_AB R5, RZ, R0 ;  /* 0x00000000ff05723e */ /* 0x000fc800000000ff */
[----:B------:R-:W-:-:S05]  /*9950*/  PRMT R5, R5, 0x5410, RZ ;  /* 0x0000541005057816 */ /* 0x000fca00000000ff */
[----:B------:R0:W-:Y:S01]  /*9960*/  STG.E desc[UR36][R2.64], R5 ;  /* 0x0000000502007986 */ /* 0x0001e2000c101924 */
[----:B------:R-:W-:Y:S05]  /*9970*/  BRA `(.L_x_3982) ;  /* 0x0000000c000c7947 */ /* 0x000fea0003800000 */
.L_x_3987:
[----:B--2---:R0:W-:Y:S01]  /*9980*/  STG.E.64 desc[UR36][R2.64], R88 ;  /* 0x0000005802007986 */ /* 0x0041e2000c101b24 */
[----:B------:R-:W-:Y:S05]  /*9990*/  BRA `(.L_x_3982) ;  /* 0x0000000c00047947 */ /* 0x000fea0003800000 */
.L_x_3977:
        /* <DEDUP_REMOVED lines=8> */
[----:B--2---:R-:W-:-:S06]  /*9a20*/  DSETP.NEU.AND P0, PT, R88, RZ, PT ;  /* 0x000000ff5800722a */ /* 0x004fcc0003f0d000 */
[----:B------:R-:W-:-:S05]  /*9a30*/  SEL R5, RZ, 0x1, !P0 ;  /* 0x00000001ff057807 */ /* 0x000fca0004000000 */
[----:B------:R0:W-:Y:S01]  /*9a40*/  STG.E.U8 desc[UR36][R2.64], R5 ;  /* 0x0000000502007986 */ /* 0x0001e2000c101124 */
[----:B------:R-:W-:Y:S05]  /*9a50*/  BRA `(.L_x_3982) ;  /* 0x0000000800d47947 */ /* 0x000fea0003800000 */
.L_x_3991:
[----:B------:R-:W-:-:S05]  /*9a60*/  CS2R R90, SRZ ;  /* 0x00000000005a7805 */ /* 0x000fca000001ff00 */
[----:B--2---:R0:W-:Y:S01]  /*9a70*/  STG.E.128 desc[UR36][R2.64], R88 ;  /* 0x0000005802007986 */ /* 0x0041e2000c101d24 */
[----:B------:R-:W-:Y:S05]  /*9a80*/  BRA `(.L_x_3982) ;  /* 0x0000000800c87947 */ /* 0x000fea0003800000 */
.L_x_3990:
        /* <DEDUP_REMOVED lines=25> */
.L_x_3995:
[----:B------:R-:W-:Y:S05]  /*9c20*/  BSYNC B0 ;  /* 0x0000000000007941 */ /* 0x000fea0003800000 */
.L_x_3994:
[----:B------:R-:W-:-:S05]  /*9c30*/  LOP3.LUT R5, R0, R5, RZ, 0xfc, !PT ;  /* 0x0000000500057212 */ /* 0x000fca00078efcff */
[----:B------:R0:W-:Y:S01]  /*9c40*/  STG.E.U8 desc[UR36][R2.64], R5 ;  /* 0x0000000502007986 */ /* 0x0001e2000c101124 */
[----:B------:R-:W-:Y:S05]  /*9c50*/  BRA `(.L_x_3982) ;  /* 0x0000000800547947 */ /* 0x000fea0003800000 */
.L_x_3993:
[----:B------:R-:W-:Y:S01]  /*9c60*/  UMOV UR4, 0xf0000000 ;  /* 0xf000000000047882 */ /* 0x000fe20000000000 */
[----:B------:R-:W-:Y:S01]  /*9c70*/  UMOV UR5, 0x380fffff ;  /* 0x380fffff00057882 */ /* 0x000fe20000000000 */
[----:B--2---:R-:W0:Y:S01]  /*9c80*/  F2F.F32.F64 R5, R88 ;  /* 0x0000005800057310 */ /* 0x004e220000301000 */
        /* <DEDUP_REMOVED lines=14> */
.L_x_3997:
[----:B------:R-:W-:Y:S01]  /*9d70*/  IMAD.MOV.U32 R0, RZ, RZ, 0x7f ;  /* 0x0000007fff007424 */ /* 0x000fe200078e00ff */
[----:B------:R-:W-:-:S04]  /*9d80*/  ISETP.GT.U32.AND P0, PT, R4, 0x7f800000, PT ;  /* 0x7f8000000400780c */ /* 0x000fc80003f04070 */
[----:B------:R-:W-:-:S09]  /*9d90*/  SEL R0, R0, 0x7c, P0 ;  /* 0x0000007c00007807 */ /* 0x000fd20000000000 */
.L_x_3998:
[----:B------:R-:W-:Y:S05]  /*9da0*/  BSYNC B0 ;  /* 0x0000000000007941 */ /* 0x000fea0003800000 */
.L_x_3996:
[----:B------:R-:W-:-:S04]  /*9db0*/  LOP3.LUT R4, R5, 0x80000000, RZ, 0xc0, !PT ;  /* 0x8000000005047812 */ /* 0x000fc800078ec0ff */
[----:B------:R-:W-:-:S04]  /*9dc0*/  SHF.R.U32.HI R5, RZ, 0x18, R4 ;  /* 0x00000018ff057819 */ /* 0x000fc80000011604 */
[----:B------:R-:W-:-:S05]  /*9dd0*/  LOP3.LUT R5, R0, R5, RZ, 0xfc, !PT ;  /* 0x0000000500057212 */ /* 0x000fca00078efcff */
[----:B------:R0:W-:Y:S01]  /*9de0*/  STG.E.U8 desc[UR36][R2.64], R5 ;  /* 0x0000000502007986 */ /* 0x0001e2000c101124 */
[----:B------:R-:W-:Y:S05]  /*9df0*/  BRA `(.L_x_3982) ;  /* 0x0000000400ec7947 */ /* 0x000fea0003800000 */
.L_x_3992:
[----:B------:R-:W-:Y:S01]  /*9e00*/  UMOV UR4, 0xf0000000 ;  /* 0xf000000000047882 */ /* 0x000fe20000000000 */
[----:B------:R-:W-:Y:S01]  /*9e10*/  UMOV UR5, 0x380fffff ;  /* 0x380fffff00057882 */ /* 0x000fe20000000000 */
[----:B--2---:R-:W0:Y:S01]  /*9e20*/  F2F.F32.F64 R0, R88 ;  /* 0x0000005800007310 */ /* 0x004e220000301000 */
[----:B------:R-:W-:-:S14]  /*9e30*/  DSETP.GEU.AND P0, PT, |R88|, UR4, PT ;  /* 0x0000000458007e2a */ /* 0x000fdc000bf0e200 */
[----:B0-----:R-:W-:-:S05]  /*9e40*/  @!P0 FMUL R0, R0, 1.175494350822287508e-38 ;  /* 0x0080000000008820 */ /* 0x001fca0000400000 */
[----:B------:R-:W-:-:S05]  /*9e50*/  F2FP.BF16.F32.PACK_AB R0, RZ, R0 ;  /* 0x00000000ff00723e */ /* 0x000fca00000010ff */
[----:B------:R0:W-:Y:S01]  /*9e60*/  STG.E.U16 desc[UR36][R2.64], R0 ;  /* 0x0000000002007986 */ /* 0x0001e2000c101524 */
[----:B------:R-:W-:Y:S05]  /*9e70*/  BRA `(.L_x_3982) ;  /* 0x0000000400cc7947 */ /* 0x000fea0003800000 */
.L_x_3989:
        /* <DEDUP_REMOVED lines=8> */
[----:B--2---:R-:W0:Y:S02]  /*9f00*/  F2I.U32.F64.TRUNC R89, R88 ;  /* 0x0000005800597311 */ /* 0x004e24000030d000 */
[----:B0-----:R4:W-:Y:S01]  /*9f10*/  STG.E.U16 desc[UR36][R2.64], R89 ;  /* 0x0000005902007986 */ /* 0x0019e2000c101524 */
[----:B------:R-:W-:Y:S05]  /*9f20*/  BRA `(.L_x_3982) ;  /* 0x0000000400a07947 */ /* 0x000fea0003800000 */
.L_x_4001:
[----:B------:R-:W-:Y:S01]  /*9f30*/  UMOV UR4, 0xf0000000 ;  /* 0xf000000000047882 */ /* 0x000fe20000000000 */
[----:B------:R-:W-:Y:S01]  /*9f40*/  UMOV UR5, 0x380fffff ;  /* 0x380fffff00057882 */ /* 0x000fe20000000000 */
[----:B--2---:R-:W0:Y:S01]  /*9f50*/  F2F.F32.F64 R7, R88 ;  /* 0x0000005800077310 */ /* 0x004e220000301000 */
        /* <DEDUP_REMOVED lines=18> */
.L_x_4004:
[----:B------:R-:W-:-:S04]  /*a080*/  LOP3.LUT R0, R7, 0x80000000, RZ, 0xc0, !PT ;  /* 0x8000000007007812 */ /* 0x000fc800078ec0ff */
[----:B------:R-:W-:-:S04]  /*a090*/  SHF.R.U32.HI R5, RZ, 0x18, R0 ;  /* 0x00000018ff057819 */ /* 0x000fc80000011600 */
[----:B------:R-:W-:-:S04]  /*a0a0*/  LOP3.LUT R4, R4, R5, RZ, 0xfc, !PT ;  /* 0x0000000504047212 */ /* 0x000fc800078efcff */
[----:B------:R-:W-:-:S07]  /*a0b0*/  PRMT R0, R4, 0x7610, R0 ;  /* 0x0000761004007816 */ /* 0x000fce0000000000 */
.L_x_4003:
[----:B------:R-:W-:Y:S05]  /*a0c0*/  BSYNC B0 ;  /* 0x0000000000007941 */ /* 0x000fea0003800000 */
.L_x_4002:
[----:B------:R3:W-:Y:S01]  /*a0d0*/  STG.E.U8 desc[UR36][R2.64], R0 ;  /* 0x0000000002007986 */ /* 0x0007e2000c101124 */
[----:B------:R-:W-:Y:S05]  /*a0e0*/  BRA `(.L_x_3982) ;  /* 0x0000000400307947 */ /* 0x000fea0003800000 */
.L_x_4000:
[----:B------:R-:W-:Y:S01]  /*a0f0*/  UMOV UR4, 0xf0000000 ;  /* 0xf000000000047882 */ /* 0x000fe20000000000 */
[----:B------:R-:W-:Y:S01]  /*a100*/  UMOV UR5, 0x380fffff ;  /* 0x380fffff00057882 */ /* 0x000fe20000000000 */
[----:B--2---:R-:W0:Y:S01]  /*a110*/  F2F.F32.F64 R7, R88 ;  /* 0x0000005800077310 */ /* 0x004e220000301000 */
        /* <DEDUP_REMOVED lines=18> */
.L_x_4007:
[----:B------:R-:W-:-:S04]  /*a240*/  LOP3.LUT R0, R7, 0x80000000, RZ, 0xc0, !PT ;  /* 0x8000000007007812 */ /* 0x000fc800078ec0ff */
[----:B------:R-:W-:-:S04]  /*a250*/  SHF.R.U32.HI R5, RZ, 0x18, R0 ;  /* 0x00000018ff057819 */ /* 0x000fc80000011600 */
[----:B------:R-:W-:-:S04]  /*a260*/  LOP3.LUT R4, R4, R5, RZ, 0xfc, !PT ;  /* 0x0000000504047212 */ /* 0x000fc800078efcff */
[----:B------:R-:W-:-:S07]  /*a270*/  PRMT R0, R4, 0x7610, R0 ;  /* 0x0000761004007816 */ /* 0x000fce0000000000 */
.L_x_4006:
[----:B------:R-:W-:Y:S05]  /*a280*/  BSYNC B0 ;  /* 0x0000000000007941 */ /* 0x000fea0003800000 */
.L_x_4005:
[----:B------:R0:W-:Y:S01]  /*a290*/  STG.E.U8 desc[UR36][R2.64], R0 ;  /* 0x0000000002007986 */ /* 0x0001e2000c101124 */
[----:B------:R-:W-:Y:S05]  /*a2a0*/  BRA `(.L_x_3982) ;  /* 0x0000000000c07947 */ /* 0x000fea0003800000 */
.L_x_3999:
        /* <DEDUP_REMOVED lines=26> */
.L_x_3981:
        /* <DEDUP_REMOVED lines=15> */
[----:B-12---:R-:W-:Y:S05]  /*a540*/  CALL.ABS.NOINC R2 ;  /* 0x0000000002007343 */ /* 0x006fea0003c00000 */
.L_x_4010:
[----:B------:R-:W-:Y:S05]  /*a550*/  BRA `(.L_x_3982) ;  /* 0x0000000000147947 */ /* 0x000fea0003800000 */
.L_x_4009:
[----:B--2---:R-:W0:Y:S02]  /*a560*/  F2I.U64.F64.TRUNC R88, R88 ;  /* 0x0000005800587311 */ /* 0x004e24000030d800 */
[----:B0-----:R1:W-:Y:S01]  /*a570*/  STG.E.64 desc[UR36][R2.64], R88 ;  /* 0x0000005802007986 */ /* 0x0013e2000c101b24 */
[----:B------:R-:W-:Y:S05]  /*a580*/  BRA `(.L_x_3982) ;  /* 0x0000000000087947 */ /* 0x000fea0003800000 */
.L_x_4008:
[----:B--2---:R-:W0:Y:S02]  /*a590*/  F2I.U32.F64.TRUNC R89, R88 ;  /* 0x0000005800597311 */ /* 0x004e24000030d000 */
[----:B0-----:R0:W-:Y:S02]  /*a5a0*/  STG.E desc[UR36][R2.64], R89 ;  /* 0x0000005902007986 */ /* 0x0011e4000c101924 */
.L_x_3982:
[----:B------:R-:W-:-:S04]  /*a5b0*/  IADD3 R18, R18, 0x80, RZ ;  /* 0x0000008012127810 */ /* 0x000fc80007ffe0ff */
[----:B------:R-:W-:-:S13]  /*a5c0*/  ISETP.GE.AND P0, PT, R18, UR38, PT ;  /* 0x0000002612007c0c */ /* 0x000fda000bf06270 */
[----:B------:R-:W-:Y:S05]  /*a5d0*/  @P0 BRA `(.L_x_3976) ;  /* 0x0000001000640947 */ /* 0x000fea0003800000 */
[----:B01234-:R-:W0:Y:S01]  /*a5e0*/  LDC.64 R2, c[0x0][0x218] ;  /* 0x00008600ff027b82 */ /* 0x01fe220000000a00 */
[----:B------:R-:W-:Y:S01]  /*a5f0*/  IMAD.U32 R5, RZ, RZ, UR39 ;  /* 0x00000027ff057e24 */ /* 0x000fe2000f8e00ff */
[----:B------:R-:W-:Y:S01]  /*a600*/  PRMT R4, R19, 0x9910, RZ ;  /* 0x0000991013047816 */ /* 0x000fe200000000ff */
[----:B------:R-:W-:Y:S02]  /*a610*/  ULDC UR4, c[0x0][0x244] ;  /* 0x0000910000047ab9 */ /* 0x000fe40000000800 */
        /* <DEDUP_REMOVED lines=18> */
.L_x_4014:
[----:B------:R-:W0:Y:S02]  /*a740*/  F2I.S64.F64.TRUNC R84, R84 ;  /* 0x0000005400547311 */ /* 0x000e24000030d900 */
[----:B0-----:R-:W-:-:S05]  /*a750*/  IMAD.MOV.U32 R5, RZ, RZ, R84 ;  /* 0x000000ffff057224 */ /* 0x001fca00078e0054 */
[----:B------:R0:W-:Y:S01]  /*a760*/  STG.E.U8 desc[UR36][R2.64], R5 ;  /* 0x0000000502007986 */ /* 0x0001e2000c101124 */
[----:B------:R-:W-:Y:S05]  /*a770*/  BRA `(.L_x_4016) ;  /* 0x0000000c00f87947 */ /* 0x000fea0003800000 */
.L_x_4013:
        /* <DEDUP_REMOVED lines=9> */
.L_x_4018:
[----:B------:R-:W0:Y:S02]  /*a810*/  F2I.F64.TRUNC R85, R84 ;  /* 0x0000005400557311 */ /* 0x000e24000030d100 */
[----:B0-----:R0:W-:Y:S01]  /*a820*/  STG.E desc[UR36][R2.64], R85 ;  /* 0x0000005502007986 */ /* 0x0011e2000c101924 */
[----:B------:R-:W-:Y:S05]  /*a830*/  BRA `(.L_x_4016) ;  /* 0x0000000c00c87947 */ /* 0x000fea0003800000 */
.L_x_4017:
[----:B------:R-:W0:Y:S02]  /*a840*/  F2I.F64.TRUNC R85, R84 ;  /* 0x0000005400557311 */ /* 0x000e24000030d100 */
[----:B0-----:R0:W-:Y:S01]  /*a850*/  STG.E.U16 desc[UR36][R2.64], R85 ;  /* 0x0000005502007986 */ /* 0x0011e2000c101524 */
[----:B------:R-:W-:Y:S05]  /*a860*/  BRA `(.L_x_4016) ;  /* 0x0000000c00bc7947 */ /* 0x000fea0003800000 */
.L_x_4012:
        /* <DEDUP_REMOVED lines=13> */
.L_x_4020:
        /* <DEDUP_REMOVED lines=8> */
.L_x_4019:
        /* <DEDUP_REMOVED lines=14> */
.L_x_4022:
        /* <DEDUP_REMOVED lines=9> */
.L_x_4021:
[----:B------:R2:W-:Y:S01]  /*ab30*/  STG.E.64 desc[UR36][R2.64], R84 ;  /* 0x0000005402007986 */ /* 0x0005e2000c101b24 */
[----:B------:R-:W-:Y:S05]  /*ab40*/  BRA `(.L_x_4016) ;  /* 0x0000000c00047947 */ /* 0x000fea0003800000 */
.L_x_4011:
        /* <DEDUP_REMOVED lines=12> */
.L_x_4025:
[----:B------:R-:W-:-:S05]  /*ac10*/  CS2R R86, SRZ ;  /* 0x0000000000567805 */ /* 0x000fca000001ff00 */
[----:B------:R0:W-:Y:S01]  /*ac20*/  STG.E.128 desc[UR36][R2.64], R84 ;  /* 0x0000005402007986 */ /* 0x0001e2000c101d24 */
[----:B------:R-:W-:Y:S05]  /*ac30*/  BRA `(.L_x_4016) ;  /* 0x0000000800c87947 */ /* 0x000fea0003800000 */
.L_x_4024:
        /* <DEDUP_REMOVED lines=25> */
.L_x_4029:
[----:B------:R-:W-:Y:S05]  /*add0*/  BSYNC B0 ;  /* 0x0000000000007941 */ /* 0x000fea0003800000 */
.L_x_4028:
[----:B------:R-:W-:-:S05]  /*ade0*/  LOP3.LUT R5, R0, R5, RZ, 0xfc, !PT ;  /* 0x0000000500057212 */ /* 0x000fca00078efcff */
[----:B------:R0:W-:Y:S01]  /*adf0*/  STG.E.U8 desc[UR36][R2.64], R5 ;  /* 0x0000000502007986 */ /* 0x0001e2000c101124 */
[----:B------:R-:W-:Y:S05]  /*ae00*/  BRA `(.L_x_4016) ;  /* 0x0000000800547947 */ /* 0x000fea0003800000 */
.L_x_4027:
        /* <DEDUP_REMOVED lines=17> */
.L_x_4031:
[----:B------:R-:W-:Y:S01]  /*af20*/  IMAD.MOV.U32 R0, RZ, RZ, 0x7f ;  /* 0x0000007fff007424 */ /* 0x000fe200078e00ff */
[----:B------:R-:W-:-:S04]  /*af30*/  ISETP.GT.U32.AND P0, PT, R4, 0x7f800000, PT ;  /* 0x7f8000000400780c */ /* 0x000fc80003f04070 */
[----:B------:R-:W-:-:S09]  /*af40*/  SEL R0, R0, 0x7c, P0 ;  /* 0x0000007c00007807 */ /* 0x000fd20000000000 */
.L_x_4032:
[----:B------:R-:W-:Y:S05]  /*af50*/  BSYNC B0 ;  /* 0x0000000000007941 */ /* 0x000fea0003800000 */
.L_x_4030:
[----:B------:R-:W-:-:S04]  /*af60*/  LOP3.LUT R4, R5, 0x80000000, RZ, 0xc0, !PT ;  /* 0x8000000005047812 */ /* 0x000fc800078ec0ff */
[----:B------:R-:W-:-:S04]  /*af70*/  SHF.R.U32.HI R5, RZ, 0x18, R4 ;  /* 0x00000018ff057819 */ /* 0x000fc80000011604 */
[----:B------:R-:W-:-:S05]  /*af80*/  LOP3.LUT R5, R0, R5, RZ, 0xfc, !PT ;  /* 0x0000000500057212 */ /* 0x000fca00078efcff */
[----:B------:R0:W-:Y:S01]  /*af90*/  STG.E.U8 desc[UR36][R2.64], R5 ;  /* 0x0000000502007986 */ /* 0x0001e2000c101124 */
[----:B------:R-:W-:Y:S05]  /*afa0*/  BRA `(.L_x_4016) ;  /* 0x0000000400ec7947 */ /* 0x000fea0003800000 */
.L_x_4026:
        /* <DEDUP_REMOVED lines=8> */
.L_x_4023:
        /* <DEDUP_REMOVED lines=11> */
.L_x_4035:
        /* <DEDUP_REMOVED lines=21> */
.L_x_4038:
[----:B------:R-:W-:-:S04]  /*b230*/  LOP3.LUT R0, R7, 0x80000000, RZ, 0xc0, !PT ;  /* 0x8000000007007812 */ /* 0x000fc800078ec0ff */
[----:B------:R-:W-:-:S04]  /*b240*/  SHF.R.U32.HI R5, RZ, 0x18, R0 ;  /* 0x00000018ff057819 */ /* 0x000fc80000011600 */
[----:B------:R-:W-:-:S04]  /*b250*/  LOP3.LUT R4, R4, R5, RZ, 0xfc, !PT ;  /* 0x0000000504047212 */ /* 0x000fc800078efcff */
[----:B------:R-:W-:-:S07]  /*b260*/  PRMT R0, R4, 0x7610, R0 ;  /* 0x0000761004007816 */ /* 0x000fce0000000000 */
.L_x_4037:
[----:B------:R-:W-:Y:S05]  /*b270*/  BSYNC B0 ;  /* 0x0000000000007941 */ /* 0x000fea0003800000 */
.L_x_4036:
[----:B------:R0:W-:Y:S01]  /*b280*/  STG.E.U8 desc[UR36][R2.64], R0 ;  /* 0x0000000002007986 */ /* 0x0001e2000c101124 */
[----:B------:R-:W-:Y:S05]  /*b290*/  BRA `(.L_x_4016) ;  /* 0x0000000400307947 */ /* 0x000fea0003800000 */
.L_x_4034:
        /* <DEDUP_REMOVED lines=21> */
.L_x_4041:
[----:B------:R-:W-:-:S04]  /*b3f0*/  LOP3.LUT R0, R7, 0x80000000, RZ, 0xc0, !PT ;  /* 0x8000000007007812 */ /* 0x000fc800078ec0ff */
[----:B------:R-:W-:-:S04]  /*b400*/  SHF.R.U32.HI R5, RZ, 0x18, R0 ;  /* 0x00000018ff057819 */ /* 0x000fc80000011600 */
[----:B------:R-:W-:-:S04]  /*b410*/  LOP3.LUT R4, R4, R5, RZ, 0xfc, !PT ;  /* 0x0000000504047212 */ /* 0x000fc800078efcff */
[----:B------:R-:W-:-:S07]  /*b420*/  PRMT R0, R4, 0x7610, R0 ;  /* 0x0000761004007816 */ /* 0x000fce0000000000 */
.L_x_4040:
[----:B------:R-:W-:Y:S05]  /*b430*/  BSYNC B0 ;  /* 0x0000000000007941 */ /* 0x000fea0003800000 */
.L_x_4039:
[----:B------:R0:W-:Y:S01]  /*b440*/  STG.E.U8 desc[UR36][R2.64], R0 ;  /* 0x0000000002007986 */ /* 0x0001e2000c101124 */
[----:B------:R-:W-:Y:S05]  /*b450*/  BRA `(.L_x_4016) ;  /* 0x0000000000c07947 */ /* 0x000fea0003800000 */
.L_x_4033:
        /* <DEDUP_REMOVED lines=26> */
.L_x_4015:
        /* <DEDUP_REMOVED lines=16> */
.L_x_4044:
[----:B------:R-:W-:Y:S05]  /*b700*/  BRA `(.L_x_4016) ;  /* 0x0000000000147947 */ /* 0x000fea0003800000 */
.L_x_4043:
[----:B------:R-:W0:Y:S02]  /*b710*/  F2I.U64.F64.TRUNC R84, R84 ;  /* 0x0000005400547311 */ /* 0x000e24000030d800 */
[----:B0-----:R0:W-:Y:S01]  /*b720*/  STG.E.64 desc[UR36][R2.64], R84 ;  /* 0x0000005402007986 */ /* 0x0011e2000c101b24 */
[----:B------:R-:W-:Y:S05]  /*b730*/  BRA `(.L_x_4016) ;  /* 0x0000000000087947 */ /* 0x000fea0003800000 */
.L_x_4042:
[----:B------:R-:W0:Y:S02]  /*b740*/  F2I.U32.F64.TRUNC R85, R84 ;  /* 0x0000005400557311 */ /* 0x000e24000030d000 */
[----:B0-----:R0:W-:Y:S02]  /*b750*/  STG.E desc[UR36][R2.64], R85 ;  /* 0x0000005502007986 */ /* 0x0011e4000c101924 */
.L_x_4016:
[----:B------:R-:W-:-:S07]  /*b760*/  VIADD R18, R18, 0x80 ;  /* 0x0000008012127836 */ /* 0x000fce0000000000 */
.L_x_3976:
[----:B------:R-:W-:Y:S05]  /*b770*/  BSYNC B6 ;  /* 0x0000000000067941 */ /* 0x000fea0003800000 */
.L_x_3975:
[----:B------:R-:W-:-:S13]  /*b780*/  ISETP.GE.AND P0, PT, R18, UR38, PT ;  /* 0x0000002612007c0c */ /* 0x000fda000bf06270 */
[----:B------:R-:W-:Y:S05]  /*b790*/  @P0 EXIT ;  /* 0x000000000000094d */ /* 0x000fea0003800000 */
[----:B01234-:R-:W0:Y:S01]  /*b7a0*/  LDC.64 R2, c[0x0][0x218] ;  /* 0x00008600ff027b82 */ /* 0x01fe220000000a00 */
        /* <DEDUP_REMOVED lines=20> */
.L_x_4048:
[----:B------:R-:W0:Y:S02]  /*b8f0*/  F2I.S64.F64.TRUNC R16, R16 ;  /* 0x0000001000107311 */ /* 0x000e24000030d900 */
[----:B0-----:R-:W-:-:S05]  /*b900*/  MOV R5, R16 ;  /* 0x0000001000057202 */ /* 0x001fca0000000f00 */
[----:B------:R-:W-:Y:S01]  /*b910*/  STG.E.U8 desc[UR36][R2.64], R5 ;  /* 0x0000000502007986 */ /* 0x000fe2000c101124 */
[----:B------:R-:W-:Y:S05]  /*b920*/  EXIT ;  /* 0x000000000000794d */ /* 0x000fea0003800000 */
.L_x_4047:
        /* <DEDUP_REMOVED lines=9> */
.L_x_4051:
[----:B------:R-:W0:Y:S02]  /*b9c0*/  F2I.F64.TRUNC R17, R16 ;  /* 0x0000001000117311 */ /* 0x000e24000030d100 */
[----:B0-----:R-:W-:Y:S01]  /*b9d0*/  STG.E desc[UR36][R2.64], R17 ;  /* 0x0000001102007986 */ /* 0x001fe2000c101924 */
[----:B------:R-:W-:Y:S05]  /*b9e0*/  EXIT ;  /* 0x000000000000794d */ /* 0x000fea0003800000 */
.L_x_4050:
[----:B------:R-:W0:Y:S02]  /*b9f0*/  F2I.F64.TRUNC R17, R16 ;  /* 0x0000001000117311 */ /* 0x000e24000030d100 */
[----:B0-----:R-:W-:Y:S01]  /*ba00*/  STG.E.U16 desc[UR36][R2.64], R17 ;  /* 0x0000001102007986 */ /* 0x001fe2000c101524 */
[----:B------:R-:W-:Y:S05]  /*ba10*/  EXIT ;  /* 0x000000000000794d */ /* 0x000fea0003800000 */
.L_x_4046:
        /* <DEDUP_REMOVED lines=13> */
.L_x_4053:
        /* <DEDUP_REMOVED lines=8> */
.L_x_4052:
        /* <DEDUP_REMOVED lines=14> */
.L_x_4055:
        /* <DEDUP_REMOVED lines=9> */
.L_x_4054:
[----:B------:R-:W-:Y:S01]  /*bce0*/  STG.E.64 desc[UR36][R2.64], R16 ;  /* 0x0000001002007986 */ /* 0x000fe2000c101b24 */
[----:B------:R-:W-:Y:S05]  /*bcf0*/  EXIT ;  /* 0x000000000000794d */ /* 0x000fea0003800000 */
.L_x_4045:
        /* <DEDUP_REMOVED lines=12> */
.L_x_4058:
[----:B------:R-:W-:-:S05]  /*bdc0*/  CS2R R18, SRZ ;  /* 0x0000000000127805 */ /* 0x000fca000001ff00 */
[----:B------:R-:W-:Y:S01]  /*bdd0*/  STG.E.128 desc[UR36][R2.64], R16 ;  /* 0x0000001002007986 */ /* 0x000fe2000c101d24 */
[----:B------:R-:W-:Y:S05]  /*bde0*/  EXIT ;  /* 0x000000000000794d */ /* 0x000fea0003800000 */
.L_x_4057:
        /* <DEDUP_REMOVED lines=25> */
.L_x_4062:
[----:B------:R-:W-:Y:S05]  /*bf80*/  BSYNC B0 ;  /* 0x0000000000007941 */ /* 0x000fea0003800000 */
.L_x_4061:
[----:B------:R-:W-:-:S05]  /*bf90*/  LOP3.LUT R5, R0, R5, RZ, 0xfc, !PT ;  /* 0x0000000500057212 */ /* 0x000fca00078efcff */
[----:B------:R-:W-:Y:S01]  /*bfa0*/  STG.E.U8 desc[UR36][R2.64], R5 ;  /* 0x0000000502007986 */ /* 0x000fe2000c101124 */
[----:B------:R-:W-:Y:S05]  /*bfb0*/  EXIT ;  /* 0x000000000000794d */ /* 0x000fea0003800000 */
.L_x_4060:
        /* <DEDUP_REMOVED lines=17> */
.L_x_4064:
[----:B------:R-:W-:Y:S01]  /*c0d0*/  IMAD.MOV.U32 R0, RZ, RZ, 0x7f ;  /* 0x0000007fff007424 */ /* 0x000fe200078e00ff */
[----:B------:R-:W-:-:S04]  /*c0e0*/  ISETP.GT.U32.AND P0, PT, R4, 0x7f800000, PT ;  /* 0x7f8000000400780c */ /* 0x000fc80003f04070 */
[----:B------:R-:W-:-:S09]  /*c0f0*/  SEL R0, R0, 0x7c, P0 ;  /* 0x0000007c00007807 */ /* 0x000fd20000000000 */
.L_x_4065:
[----:B------:R-:W-:Y:S05]  /*c100*/  BSYNC B0 ;  /* 0x0000000000007941 */ /* 0x000fea0003800000 */
.L_x_4063:
[----:B------:R-:W-:-:S04]  /*c110*/  LOP3.LUT R4, R5, 0x80000000, RZ, 0xc0, !PT ;  /* 0x8000000005047812 */ /* 0x000fc800078ec0ff */
[----:B------:R-:W-:-:S04]  /*c120*/  SHF.R.U32.HI R5, RZ, 0x18, R4 ;  /* 0x00000018ff057819 */ /* 0x000fc80000011604 */
[----:B------:R-:W-:-:S05]  /*c130*/  LOP3.LUT R5, R0, R5, RZ, 0xfc, !PT ;  /* 0x0000000500057212 */ /* 0x000fca00078efcff */
[----:B------:R-:W-:Y:S01]  /*c140*/  STG.E.U8 desc[UR36][R2.64], R5 ;  /* 0x0000000502007986 */ /* 0x000fe2000c101124 */
[----:B------:R-:W-:Y:S05]  /*c150*/  EXIT ;  /* 0x000000000000794d */ /* 0x000fea0003800000 */
.L_x_4059:
        /* <DEDUP_REMOVED lines=8> */
.L_x_4056:
        /* <DEDUP_REMOVED lines=11> */
.L_x_4068:
        /* <DEDUP_REMOVED lines=21> */
.L_x_4071:
[----:B------:R-:W-:-:S04]  /*c3e0*/  LOP3.LUT R0, R7, 0x80000000, RZ, 0xc0, !PT ;  /* 0x8000000007007812 */ /* 0x000fc800078ec0ff */
[----:B------:R-:W-:-:S04]  /*c3f0*/  SHF.R.U32.HI R5, RZ, 0x18, R0 ;  /* 0x00000018ff057819 */ /* 0x000fc80000011600 */
[----:B------:R-:W-:-:S04]  /*c400*/  LOP3.LUT R4, R4, R5, RZ, 0xfc, !PT ;  /* 0x0000000504047212 */ /* 0x000fc800078efcff */
[----:B------:R-:W-:-:S07]  /*c410*/  PRMT R0, R4, 0x7610, R0 ;  /* 0x0000761004007816 */ /* 0x000fce0000000000 */
.L_x_4070:
[----:B------:R-:W-:Y:S05]  /*c420*/  BSYNC B0 ;  /* 0x0000000000007941 */ /* 0x000fea0003800000 */
.L_x_4069:
[----:B------:R-:W-:Y:S01]  /*c430*/  STG.E.U8 desc[UR36][R2.64], R0 ;  /* 0x0000000002007986 */ /* 0x000fe2000c101124 */
[----:B------:R-:W-:Y:S05]  /*c440*/  EXIT ;  /* 0x000000000000794d */ /* 0x000fea0003800000 */
.L_x_4067:
        /* <DEDUP_REMOVED lines=21> */
.L_x_4074:
[----:B------:R-:W-:-:S04]  /*c5a0*/  LOP3.LUT R0, R7, 0x80000000, RZ, 0xc0, !PT ;  /* 0x8000000007007812 */ /* 0x000fc800078ec0ff */
[----:B------:R-:W-:-:S04]  /*c5b0*/  SHF.R.U32.HI R5, RZ, 0x18, R0 ;  /* 0x00000018ff057819 */ /* 0x000fc80000011600 */
[----:B------:R-:W-:-:S04]  /*c5c0*/  LOP3.LUT R4, R4, R5, RZ, 0xfc, !PT ;  /* 0x0000000504047212 */ /* 0x000fc800078efcff */
[----:B------:R-:W-:-:S07]  /*c5d0*/  PRMT R0, R4, 0x7610, R0 ;  /* 0x0000761004007816 */ /* 0x000fce0000000000 */
.L_x_4073:
[----:B------:R-:W-:Y:S05]  /*c5e0*/  BSYNC B0 ;  /* 0x0000000000007941 */ /* 0x000fea0003800000 */
.L_x_4072:
[----:B------:R-:W-:Y:S01]  /*c5f0*/  STG.E.U8 desc[UR36][R2.64], R0 ;  /* 0x0000000002007986 */ /* 0x000fe2000c101124 */
[----:B------:R-:W-:Y:S05]  /*c600*/  EXIT ;  /* 0x000000000000794d */ /* 0x000fea0003800000 */
.L_x_4066:
        /* <DEDUP_REMOVED lines=26> */
.L_x_4049:
        /* <DEDUP_REMOVED lines=16> */
.L_x_4077:
[----:B------:R-:W-:Y:S05]  /*c8b0*/  EXIT ;  /* 0x000000000000794d */ /* 0x000fea0003800000 */
.L_x_4076:
[----:B------:R-:W0:Y:S02]  /*c8c0*/  F2I.U64.F64.TRUNC R16, R16 ;  /* 0x0000001000107311 */ /* 0x000e24000030d800 */
[----:B0-----:R-:W-:Y:S01]  /*c8d0*/  STG.E.64 desc[UR36][R2.64], R16 ;  /* 0x0000001002007986 */ /* 0x001fe2000c101b24 */
[----:B------:R-:W-:Y:S05]  /*c8e0*/  EXIT ;  /* 0x000000000000794d */ /* 0x000fea0003800000 */
.L_x_4075:
[----:B------:R-:W0:Y:S02]  /*c8f0*/  F2I.U32.F64.TRUNC R17, R16 ;  /* 0x0000001000117311 */ /* 0x000e24000030d000 */
[----:B0-----:R-:W-:Y:S01]  /*c900*/  STG.E desc[UR36][R2.64], R17 ;  /* 0x0000001102007986 */ /* 0x001fe2000c101924 */
[----:B------:R-:W-:Y:S05]  /*c910*/  EXIT ;  /* 0x000000000000794d */ /* 0x000fea0003800000 */
        .type           $_ZN2at6native27unrolled_elementwise_kernelIN48_GLOBAL__N__08322988_15_IGammaKernel_cu_cb51a28d10CalcIgammaIdEESt5arrayIPcLm3EELi4E23TrivialOffsetCalculatorILi2EjES8_ILi1EjENS0_6memory12LoadWithCastILi2EEENSB_13StoreWithCastILi1EEEEEviT_T0_T2_T3_T4_T5_$_ZN46_INTERNAL_08322988_15_IGammaKernel_cu_cb51a28d48_GLOBAL__N__08322988_15_IGammaKernel_cu_cb51a28d11calc_igammaIdEET_S2_S2_,@function
        .size           $_ZN2at6native27unrolled_elementwise_kernelIN48_GLOBAL__N__08322988_15_IGammaKernel_cu_cb51a28d10CalcIgammaIdEESt5arrayIPcLm3EELi4E23TrivialOffsetCalculatorILi2EjES8_ILi1EjENS0_6memory12LoadWithCastILi2EEENSB_13StoreWithCastILi1EEEEEviT_T0_T2_T3_T4_T5_$_ZN46_INTERNAL_08322988_15_IGammaKernel_cu_cb51a28d48_GLOBAL__N__08322988_15_IGammaKernel_cu_cb51a28d11calc_igammaIdEET_S2_S2_,($_ZN2at6native27unrolled_elementwise_kernelIN48_GLOBAL__N__08322988_15_IGammaKernel_cu_cb51a28d10CalcIgammaIdEESt5arrayIPcLm3EELi4E23TrivialOffsetCalculatorILi2EjES8_ILi1EjENS0_6memory12LoadWithCastILi2EEENSB_13StoreWithCastILi1EEEEEviT_T0_T2_T3_T4_T5_$_ZN46_INTERNAL_08322988_15_IGammaKernel_cu_cb51a28d48_GLOBAL__N__08322988_15_IGammaKernel_cu_cb51a28d12calc_igammacIdEET_S2_S2_ - $_ZN2at6native27unrolled_elementwise_kernelIN48_GLOBAL__N__08322988_15_IGammaKernel_cu_cb51a28d10CalcIgammaIdEESt5arrayIPcLm3EELi4E23TrivialOffsetCalculatorILi2EjES8_ILi1EjENS0_6memory12LoadWithCastILi2EEENSB_13StoreWithCastILi1EEEEEviT_T0_T2_T3_T4_T5_$_ZN46_INTERNAL_08322988_15_IGammaKernel_cu_cb51a28d48_GLOBAL__N__08322988_15_IGammaKernel_cu_cb51a28d11calc_igammaIdEET_S2_S2_)
$_ZN2at6native27unrolled_elementwise_kernelIN48_GLOBAL__N__08322988_15_IGammaKernel_cu_cb51a28d10CalcIgammaIdEESt5arrayIPcLm3EELi4E23TrivialOffsetCalculatorILi2EjES8_ILi1EjENS0_6memory12LoadWithCastILi2EEENSB_13StoreWithCastILi1EEEEEviT_T0_T2_T3_T4_T5_$_ZN46_INTERNAL_08322988_15_IGammaKernel_cu_cb51a28d48_GLOBAL__N__08322988_15_IGammaKernel_cu_cb51a28d11calc_igammaIdEET_S2_S2_:
        /* <DEDUP_REMOVED lines=45> */
[----:B------:R-:W-:Y:S05]  /*cbf0*/  CALL.REL.NOINC `($__internal_18_$__cuda_sm20_div_rn_f64_full) ;  /* 0x0000049800307944 */ /* 0x000fea0003c00000 */
[----:B------:R-:W-:Y:S01]  /*cc00*/  MOV R2, R6 ;  /* 0x0000000600027202 */ /* 0x000fe20000000f00 */
[----:B------:R-:W-:-:S07]  /*cc10*/  IMAD.MOV.U32 R3, RZ, RZ, R7 ;  /* 0x000000ffff037224 */ /* 0x000fce00078e0007 */
.L_x_4082:
[----:B------:R-:W-:Y:S05]  /*cc20*/  BSYNC B1 ;  /* 0x0000000000017941 */ /* 0x000fea0003800000 */
.L_x_4081:
        /* <DEDUP_REMOVED lines=35> */
[----:B------:R-:W-:Y:S05]  /*ce60*/  CALL.REL.NOINC `($__internal_19_$__cuda_sm20_dsqrt_rn_f64_mediumpath_v1) ;  /* 0x0000049c00287944 */ /* 0x000fea0003c00000 */
.L_x_4087:
[----:B------:R-:W-:Y:S05]  /*ce70*/  BSYNC B3 ;  /* 0x0000000000037941 */ /* 0x000fea0003800000 */
.L_x_4086:
[----:B------:R-:W0:Y:S01]  /*ce80*/  MUFU.RCP64H R5, R9 ;  /* 0x0000000900057308 */ /* 0x000e220000001800 */
[----:B------:R-:W-:Y:S01]  /*ce90*/  MOV R4, 0x1 ;  /* 0x0000000100047802 */ /* 0x000fe20000000f00 */
        /* <DEDUP_REMOVED lines=12> */
[----:B------:R-:W-:Y:S01]  /*cf60*/  IMAD.MOV.U32 R6, RZ, RZ, R8 ;  /* 0x000000ffff067224 */ /* 0x000fe200078e0008 */
[----:B------:R-:W-:Y:S01]  /*cf70*/  MOV R8, RZ ;  /* 0x000000ff00087202 */ /* 0x000fe20000000f00 */
[----:B------:R-:W-:Y:S01]  /*cf80*/  IMAD.MOV.U32 R7, RZ, RZ, R9 ;  /* 0x000000ffff077224 */ /* 0x000fe200078e0009 */
[----:B------:R-:W-:Y:S01]  /*cf90*/  MOV R0, 0xcfc0 ;  /* 0x0000cfc000007802 */ /* 0x000fe20000000f00 */
[----:B------:R-:W-:-:S07]  /*cfa0*/  IMAD.MOV.U32 R9, RZ, RZ, 0x40120000 ;  /* 0x40120000ff097424 */ /* 0x000fce00078e00ff */
[----:B------:R-:W-:Y:S05]  /*cfb0*/  CALL.REL.NOINC `($__internal_18_$__cuda_sm20_div_rn_f64_full) ;  /* 0x0000049400407944 */ /* 0x000fea0003c00000 */
.L_x_4089:
[----:B------:R-:W-:Y:S05]  /*cfc0*/  BSYNC B2 ;  /* 0x0000000000027941 */ /* 0x000fea0003800000 */
.L_x_4088:
[----:B------:R-:W-:-:S14]  /*cfd0*/  DSETP.GEU.AND P0, PT, R2, R6, PT ;  /* 0x000000060200722a */ /* 0x000fdc0003f0e000 */
[----:B------:R-:W-:Y:S05]  /*cfe0*/  @!P0 BREAK B1 ;  /* 0x0000000000018942 */ /* 0x000fea0003800000 */
[----:B------:R-:W-:Y:S05]  /*cff0*/  @!P0 BRA `(.L_x_4090) ;  /* 0x0000004400088947 */ /* 0x000fea0003800000 */
.L_x_4085:
[----:B------:R-:W-:Y:S05]  /*d000*/  BSYNC B1 ;  /* 0x0000000000017941 */ /* 0x000fea0003800000 */
.L_x_4084:
        /* <DEDUP_REMOVED lines=12> */
[----:B------:R-:W-:Y:S01]  /*d0d0*/  IMAD.MOV.U32 R10, RZ, RZ, -0x1a0caf76 ;  /* 0xe5f3508aff0a7424 */ /* 0x000fe200078e00ff */
        /* <DEDUP_REMOVED lines=18> */
[----:B------:R-:W-:Y:S01]  /*d200*/  IMAD.MOV.U32 R9, RZ, RZ, 0x3ff00000 ;  /* 0x3ff00000ff097424 */ /* 0x000fe200078e00ff */
[----:B-1----:R-:W-:Y:S01]  /*d210*/  MOV R10, 0x0 ;  /* 0x00000000000a7802 */ /* 0x002fe20000000f00 */
[----:B------:R-:W-:Y:S01]  /*d220*/  IMAD.MOV.U32 R11, RZ, RZ, 0x40508000 ;  /* 0x40508000ff0b7424 */ /* 0x000fe200078e00ff */
[----:B------:R0:W-:Y:S01]  /*d230*/  STL.64 [R1+0x38], R16 ;  /* 0x0000381001007387 */ /* 0x0001e20000100a00 */
[----:B------:R-:W-:Y:S01]  /*d240*/  IMAD.MOV.U32 R31, RZ, RZ, 0x419cbd69 ;  /* 0x419cbd69ff1f7424 */ /* 0x000fe200078e00ff */
[----:B--2---:R-:W-:Y:S01]  /*d250*/  MOV R13, 0x409e1400 ;  /* 0x409e1400000d7802 */ /* 0x004fe20000000f00 */
[----:B------:R-:W-:Y:S01]  /*d260*/  IMAD.MOV.U32 R12, RZ, RZ, 0x0 ;  /* 0x00000000ff0c7424 */ /* 0x000fe200078e00ff */
[----:B------:R1:W-:Y:S01]  /*d270*/  STL.64 [R1+0x40], R18 ;  /* 0x0000401201007387 */ /* 0x0003e20000100a00 */
[----:B------:R-:W-:Y:S01]  /*d280*/  IMAD.MOV.U32 R34, RZ, RZ, 0x0 ;  /* 0x00000000ff227424 */ /* 0x000fe200078e00ff */
[----:B------:R-:W-:Y:S01]  /*d290*/  MOV R3, 0x3f78d44d ;  /* 0x3f78d44d00037802 */ /* 0x000fe20000000f00 */
[----:B---3--:R-:W-:Y:S01]  /*d2a0*/  IMAD.MOV.U32 R14, RZ, RZ, 0x0 ;  /* 0x00000000ff0e7424 */ /* 0x008fe200078e00ff */
[----:B------:R2:W-:Y:S01]  /*d2b0*/  STL.64 [R1+0x48], R20 ;  /* 0x0000481401007387 */ /* 0x0005e20000100a00 */
[----:B------:R-:W-:Y:S01]  /*d2c0*/  IMAD.MOV.U32 R15, RZ, RZ, 0x40dfe780 ;  /* 0x40dfe780ff0f7424 */ /* 0x000fe200078e00ff */
[----:B------:R-:W-:Y:S01]  /*d2d0*/  DSETP.GT.AND P0, PT, R24, 1, PT ;  /* 0x3ff000001800742a */ /* 0x000fe20003f04000 */
[----:B------:R-:W-:Y:S01]  /*d2e0*/  IMAD.MOV.U32 R2, RZ, RZ, 0x6a172145 ;  /* 0x6a172145ff027424 */ /* 0x000fe200078e00ff */
[----:B------:R3:W-:Y:S01]  /*d2f0*/  STL.64 [R1+0x1388], R8 ;  /* 0x0013880801007387 */ /* 0x0007e20000100a00 */
[----:B0-----:R-:W-:Y:S01]  /*d300*/  MOV R16, 0x0 ;  /* 0x0000000000107802 */ /* 0x001fe20000000f00 */
[----:B------:R-:W-:Y:S01]  /*d310*/  IMAD.MOV.U32 R17, RZ, RZ, 0x4115d0bc ;  /* 0x4115d0bcff117424 */ /* 0x000fe200078e00ff */
[----:B------:R-:W-:Y:S01]  /*d320*/  MOV R6, 0xfe638382 ;  /* 0xfe63838200067802 */ /* 0x000fe20000000f00 */
[----:B------:R0:W-:Y:S01]  /*d330*/  STL.64 [R1+0x1390], R10 ;  /* 0x0013900a01007387 */ /* 0x0001e20000100a00 */
[----:B-1----:R-:W-:Y:S01]  /*d340*/  IMAD.MOV.U32 R18, RZ, RZ, 0x0 ;  /* 0x00000000ff127424 */ /* 0x002fe200078e00ff */
[----:B------:R-:W-:Y:S01]  /*d350*/  MOV R19, 0x41441f7b ;  /* 0x41441f7b00137802 */ /* 0x000fe20000000f00 */
[----:B------:R-:W-:Y:S01]  /*d360*/  IMAD.MOV.U32 R4, RZ, RZ, 0x77f7c44b ;  /* 0x77f7c44bff047424 */ /* 0x000fe200078e00ff */
[----:B------:R-:W-:Y:S01]  /*d370*/  STL.64 [R1+0x1398], R12 ;  /* 0x0013980c01007387 */ /* 0x000fe20000100a00 */
[----:B--2---:R-:W-:Y:S01]  /*d380*/  IMAD.MOV.U32 R20, RZ, RZ, -0x20000000 ;  /* 0xe0000000ff147424 */ /* 0x004fe200078e00ff */
[----:B------:R-:W-:Y:S01]  /*d390*/  BSSY B3, `(.L_x_4094) ;  /* 0x000003f000037945 */ /* 0x000fe20003800000 */
[----:B------:R-:W-:Y:S01]  /*d3a0*/  IMAD.MOV.U32 R21, RZ, RZ, 0x41697171 ;  /* 0x41697171ff157424 */ /* 0x000fe200078e00ff */
[----:B---3--:R-:W-:Y:S01]  /*d3b0*/  MOV R9, 0x41991871 ;  /* 0x4199187100097802 */ /* 0x008fe20000000f00 */
[----:B------:R-:W-:Y:S01]  /*d3c0*/  IMAD.MOV.U32 R8, RZ, RZ, 0x70000000 ;  /* 0x70000000ff087424 */ /* 0x000fe200078e00ff */
[----:B------:R-:W-:Y:S01]  /*d3d0*/  STL.64 [R1+0x13a0], R14 ;  /* 0x0013a00e01007387 */ /* 0x000fe20000100a00 */
[----:B------:R-:W-:-:S02]  /*d3e0*/  IMAD.MOV.U32 R5, RZ, RZ, 0x3fe0509f ;  /* 0x3fe0509fff057424 */ /* 0x000fc400078e00ff */
[----:B0-----:R-:W-:Y:S01]  /*d3f0*/  IMAD.MOV.U32 R10, RZ, RZ, -0x50000000 ;  /* 0xb0000000ff0a7424 */ /* 0x001fe200078e00ff */
[----:B------:R-:W-:Y:S01]  /*d400*/  STL.64 [R1+0x13a8], R16 ;  /* 0x0013a81001007387 */ /* 0x000fe20000100a00 */
[----:B------:R-:W-:Y:S02]  /*d410*/  IMAD.MOV.U32 R11, RZ, RZ, 0x41a1fda6 ;  /* 0x41a1fda6ff0b7424 */ /* 0x000fe400078e00ff */
[----:B------:R-:W-:Y:S01]  /*d420*/  IMAD.MOV.U32 R7, RZ, RZ, 0x40338519 ;  /* 0x40338519ff077424 */ /* 0x000fe200078e00ff */
[----:B------:R-:W-:Y:S01]  /*d430*/  STL.64 [R1+0x13b0], R18 ;  /* 0x0013b01201007387 */ /* 0x000fe20000100a00 */
[----:B------:R-:W-:-:S03]  /*d440*/  VIADD R0, R1, 0x1388 ;  /* 0x0000138801007836 */ /* 0x000fc60000000000 */
        /* <DEDUP_REMOVED lines=9> */
[----:B0-----:R-:W-:-:S02]  /*d4e0*/  IMAD.MOV.U32 R2, RZ, RZ, -0x12d8f232 ;  /* 0xed270dceff027424 */ /* 0x001fc400078e00ff */
[----:B------:R-:W-:Y:S01]  /*d4f0*/  IMAD.MOV.U32 R3, RZ, RZ, 0x4194972f ;  /* 0x4194972fff037424 */ /* 0x000fe200078e00ff */
[----:B-1----:R-:W-:Y:S01]  /*d500*/  MOV R4, 0xec772306 ;  /* 0xec77230600047802 */ /* 0x002fe20000000f00 */
[----:B------:R-:W-:-:S03]  /*d510*/  IMAD.MOV.U32 R5, RZ, RZ, 0x4198bf15 ;  /* 0x4198bf15ff057424 */ /* 0x000fc600078e00ff */
[----:B------:R0:W-:Y:S01]  /*d520*/  STL.64 [R1+0x50], R2 ;  /* 0x0000500201007387 */ /* 0x0001e20000100a00 */
[----:B--2---:R-:W-:Y:S01]  /*d530*/  IMAD.MOV.U32 R6, RZ, RZ, -0x30b135d2 ;  /* 0xcf4eca2eff067424 */ /* 0x004fe200078e00ff */
[----:B------:R-:W-:Y:S02]  /*d540*/  MOV R7, 0x418b2298 ;  /* 0x418b229800077802 */ /* 0x000fe40000000f00 */
[----:B------:R1:W-:Y:S04]  /*d550*/  STL.64 [R1+0x58], R4 ;  /* 0x0000580401007387 */ /* 0x0003e80000100a00 */
[----:B------:R2:W-:Y:S01]  /*d560*/  STL.64 [R1+0x60], R6 ;  /* 0x0000600601007387 */ /* 0x0005e20000100a00 */
[----:B0-----:R-:W-:Y:S01]  /*d570*/  MOV R2, 0x90000000 ;  /* 0x9000000000027802 */ /* 0x001fe20000000f00 */
[----:B------:R-:W-:-:S02]  /*d580*/  IMAD.MOV.U32 R3, RZ, RZ, 0x4185eeb6 ;  /* 0x4185eeb6ff037424 */ /* 0x000fc400078e00ff */
[----:B-1----:R-:W-:-:S03]  /*d590*/  IMAD.MOV.U32 R4, RZ, RZ, 0x6a172145 ;  /* 0x6a172145ff047424 */ /* 0x002fc600078e00ff */
[----:B------:R0:W-:Y:S01]  /*d5a0*/  STL.64 [R1+0x13c0], R2 ;  /* 0x0013c00201007387 */ /* 0x0001e20000100a00 */
[----:B------:R-:W-:Y:S01]  /*d5b0*/  IMAD.MOV.U32 R5, RZ, RZ, 0x3f78d44d ;  /* 0x3f78d44dff057424 */ /* 0x000fe200078e00ff */
[----:B--2---:R-:W-:Y:S01]  /*d5c0*/  MOV R6, 0x1 ;  /* 0x0000000100067802 */ /* 0x004fe20000000f00 */
[----:B------:R-:W-:Y:S01]  /*d5d0*/  IMAD.MOV.U32 R7, RZ, RZ, RZ ;  /* 0x000000ffff077224 */ /* 0x000fe200078e00ff */
[----:B0-----:R-:W-:Y:S01]  /*d5e0*/  MOV R2, R22 ;  /* 0x0000001600027202 */ /* 0x001fe20000000f00 */
[----:B------:R-:W-:Y:S01]  /*d5f0*/  IMAD.MOV.U32 R3, RZ, RZ, R23 ;  /* 0x000000ffff037224 */ /* 0x000fe200078e0017 */
        /* <DEDUP_REMOVED lines=16> */
[----:B------:R-:W-:Y:S05]  /*d700*/  CALL.REL.NOINC `($__internal_17_$__cuda_sm20_dblrcp_rn_slowpath_v3) ;  /* 0x0000048800c07944 */ /* 0x000fea0003c00000 */
[----:B------:R-:W-:Y:S01]  /*d710*/  MOV R2, R6 ;  /* 0x0000000600027202 */ /* 0x000fe20000000f00 */
[----:B------:R-:W-:-:S07]  /*d720*/  IMAD.MOV.U32 R3, RZ, RZ, R7 ;  /* 0x000000ffff037224 */ /* 0x000fce00078e0007 */
.L_x_4097:
[----:B------:R-:W-:Y:S05]  /*d730*/  BSYNC B6 ;  /* 0x0000000000067941 */ /* 0x000fea0003800000 */
.L_x_4096:
[----:B------:R-:W-:Y:S01]  /*d740*/  IMAD.MOV.U32 R7, RZ, RZ, 0xc ;  /* 0x0000000cff077424 */ /* 0x000fe200078e00ff */
[----:B------:R-:W-:Y:S01]  /*d750*/  MOV R6, 0xffffffff ;  /* 0xffffffff00067802 */ /* 0x000fe20000000f00 */
[----:B------:R-:W-:Y:S02]  /*d760*/  IMAD.MOV.U32 R4, RZ, RZ, -0x30b135d2 ;  /* 0xcf4eca2eff047424 */ /* 0x000fe400078e00ff */
[----:B------:R-:W-:-:S07]  /*d770*/  IMAD.MOV.U32 R5, RZ, RZ, 0x418b2298 ;  /* 0x418b2298ff057424 */ /* 0x000fce00078e00ff */
.L_x_4095:
[----:B------:R-:W-:Y:S05]  /*d780*/  BSYNC B3 ;  /* 0x0000000000037941 */ /* 0x000fea0003800000 */
.L_x_4094:
[----:B------:R-:W-:Y:S01]  /*d790*/  DSETP.GT.AND P0, PT, R24, 1, PT ;  /* 0x3ff000001800742a */ /* 0x000fe20003f04000 */
[----:B------:R-:W-:-:S13]  /*d7a0*/  SHF.L.U32 R65, R6, 0x3, RZ ;  /* 0x0000000306417819 */ /* 0x000fda00000006ff */
[----:B------:R-:W-:-:S04]  /*d7b0*/  @P0 VIADD R0, R1, 0x13e8 ;  /* 0x000013e801000836 */ /* 0x000fc80000000000 */
[----:B------:R-:W-:-:S05]  /*d7c0*/  IMAD.IADD R0, R0, 0x1, R65 ;  /* 0x0000000100007824 */ /* 0x000fca00078e0241 */
[----:B------:R0:W2:Y:S01]  /*d7d0*/  LDL.64 R36, [R0] ;  /* 0x0000000000247983 */ /* 0x0000a20000100a00 */
[----:B------:R-:W-:-:S05]  /*d7e0*/  IADD3 R13, R0, R65, RZ ;  /* 0x00000041000d7210 */ /* 0x000fca0007ffe0ff */
[----:B------:R-:W3:Y:S01]  /*d7f0*/  LDL.64 R38, [R13] ;  /* 0x000000000d267983 */ /* 0x000ee20000100a00 */
[----:B------:R-:W-:-:S05]  /*d800*/  IMAD.IADD R8, R13, 0x1, R65 ;  /* 0x000000010d087824 */ /* 0x000fca00078e0241 */
[----:B------:R1:W4:Y:S01]  /*d810*/  LDL.64 R40, [R8] ;  /* 0x0000000008287983 */ /* 0x0003220000100a00 */
[----:B------:R-:W-:-:S05]  /*d820*/  IMAD.IADD R12, R8, 0x1, R65 ;  /* 0x00000001080c7824 */ /* 0x000fca00078e0241 */
[----:B------:R5:W4:Y:S01]  /*d830*/  LDL.64 R50, [R12] ;  /* 0x000000000c327983 */ /* 0x000b220000100a00 */
[----:B------:R-:W-:-:S05]  /*d840*/  IADD3 R11, R12, R65, RZ ;  /* 0x000000410c0b7210 */ /* 0x000fca0007ffe0ff */
[----:B------:R-:W4:Y:S01]  /*d850*/  LDL.64 R48, [R11] ;  /* 0x000000000b307983 */ /* 0x000f220000100a00 */
[----:B------:R-:W-:-:S05]  /*d860*/  IMAD.IADD R10, R11, 0x1, R65 ;  /* 0x000000010b0a7824 */ /* 0x000fca00078e0241 */
[----:B------:R5:W4:Y:S01]  /*d870*/  LDL.64 R46, [R10] ;  /* 0x000000000a2e7983 */ /* 0x000b220000100a00 */
[----:B------:R-:W-:Y:S01]  /*d880*/  IADD3 R9, R10, R65, RZ ;  /* 0x000000410a097210 */ /* 0x000fe20007ffe0ff */
[----:B0-----:R-:W-:-:S04]  /*d890*/  IMAD.IADD R0, R7, 0x1, R6 ;  /* 0x0000000107007824 */ /* 0x001fc800078e0206 */
[----:B------:R-:W-:Y:S01]  /*d8a0*/  IMAD.U32 R0, R0, 0x8, R1 ;  /* 0x0000000800007824 */ /* 0x000fe200078e0001 */
[----:B------:R0:W4:Y:S01]  /*d8b0*/  LDL.64 R60, [R9] ;  /* 0x00000000093c7983 */ /* 0x0001220000100a00 */
[----:B-1----:R-:W-:-:S03]  /*d8c0*/  IMAD.IADD R8, R9, 0x1, R65 ;  /* 0x0000000109087824 */ /* 0x002fc600078e0241 */
[----:B------:R1:W4:Y:S01]  /*d8d0*/  LDL.64 R62, [R0] ;  /* 0x00000000003e7983 */ /* 0x0003220000100a00 */
[----:B-----5:R-:W-:-:S03]  /*d8e0*/  IADD3 R12, R65, R0, RZ ;  /* 0x00000000410c7210 */ /* 0x020fc60007ffe0ff */
[----:B------:R5:W4:Y:S01]  /*d8f0*/  LDL.64 R58, [R8] ;  /* 0x00000000083a7983 */ /* 0x000b220000100a00 */
[----:B------:R-:W-:-:S03]  /*d900*/  IMAD.IADD R7, R8, 0x1, R65 ;  /* 0x0000000108077824 */ /* 0x000fc600078e0241 */
[----:B------:R-:W4:Y:S01]  /*d910*/  LDL.64 R56, [R12] ;  /* 0x000000000c387983 */ /* 0x000f220000100a00 */
[----:B------:R-:W-:-:S03]  /*d920*/  IMAD.IADD R10, R12, 0x1, R65 ;  /* 0x000000010c0a7824 */ /* 0x000fc600078e0241 */
[----:B------:R5:W4:Y:S01]  /*d930*/  LDL.64 R54, [R7] ;  /* 0x0000000007367983 */ /* 0x000b220000100a00 */
[----:B------:R-:W-:-:S03]  /*d940*/  IADD3 R6, R7, R65, RZ ;  /* 0x0000004107067210 */ /* 0x000fc60007ffe0ff */
[----:B------:R-:W4:Y:S01]  /*d950*/  LDL.64 R52, [R10] ;  /* 0x000000000a347983 */ /* 0x000f220000100a00 */
[----:B0-----:R-:W-:-:S03]  /*d960*/  IMAD.IADD R9, R10, 0x1, R65 ;  /* 0x000000010a097824 */ /* 0x001fc600078e0241 */
[----:B------:R-:W4:Y:S01]  /*d970*/  LDL.64 R44, [R6] ;  /* 0x00000000062c7983 */ /* 0x000f220000100a00 */
[----:B-1----:R-:W-:-:S03]  /*d980*/  IMAD.IADD R0, R6, 0x1, R65 ;  /* 0x0000000106007824 */ /* 0x002fc600078e0241 */
[----:B------:R-:W4:Y:S01]  /*d990*/  LDL.64 R42, [R9] ;  /* 0x00000000092a7983 */ /* 0x000f220000100a00 */
[----:B-----5:R-:W-:Y:S01]  /*d9a0*/  IADD3 R8, R9, R65, RZ ;  /* 0x0000004109087210 */ /* 0x020fe20007ffe0ff */
[--C-:B------:R-:W-:Y:S02]  /*d9b0*/  IMAD.IADD R20, R0, 0x1, R65.reuse ;  /* 0x0000000100147824 */ /* 0x100fe400078e0241 */
[----:B------:R0:W5:Y:S04]  /*d9c0*/  LDL.64 R34, [R0] ;  /* 0x0000000000227983 */ /* 0x0001680000100a00 */
[----:B------:R-:W5:Y:S01]  /*d9d0*/  LDL.64 R30, [R8] ;  /* 0x00000000081e7983 */ /* 0x000f620000100a00 */
[----:B------:R-:W-:-:S03]  /*d9e0*/  IMAD.IADD R7, R8, 0x1, R65 ;  /* 0x0000000108077824 */ /* 0x000fc600078e0241 */
        /* <DEDUP_REMOVED lines=15> */
[----:B------:R-:W-:Y:S01]  /*dae0*/  UMOV UR4, 0xb9800000 ;  /* 0xb980000000047882 */ /* 0x000fe20000000000 */
[----:B-1----:R-:W-:Y:S01]  /*daf0*/  MOV R64, RZ ;  /* 0x000000ff00407202 */ /* 0x002fe20000000f00 */
[----:B------:R-:W-:Y:S01]  /*db00*/  UMOV UR5, 0x40181945 ;  /* 0x4018194500057882 */ /* 0x000fe20000000000 */
[----:B------:R-:W-:Y:S04]  /*db10*/  BSSY B2, `(.L_x_4098) ;  /* 0x0000031000027945 */ /* 0x000fe80003800000 */
        /* <DEDUP_REMOVED lines=18> */
[----:B------:R-:W-:Y:S01]  /*dc40*/  IMAD.MOV.U32 R18, RZ, RZ, 0x1 ;  /* 0x00000001ff127424 */ /* 0x000fe200078e00ff */
        /* <DEDUP_REMOVED lines=26> */
[----:B------:R-:W-:Y:S05]  /*ddf0*/  CALL.REL.NOINC `($__internal_18_$__cuda_sm20_div_rn_f64_full) ;  /* 0x0000048400b07944 */ /* 0x000fea0003c00000 */
[----:B------:R-:W-:Y:S01]  /*de00*/  MOV R2, R6 ;  /* 0x0000000600027202 */ /* 0x000fe20000000f00 */
[----:B------:R-:W-:-:S07]  /*de10*/  IMAD.MOV.U32 R3, RZ, RZ, R7 ;  /* 0x000000ffff037224 */ /* 0x000fce00078e0007 */
.L_x_4099:
[----:B------:R-:W-:Y:S05]  /*de20*/  BSYNC B2 ;  /* 0x0000000000027941 */ /* 0x000fea0003800000 */
.L_x_4098:
        /* <DEDUP_REMOVED lines=22> */
[----:B------:R-:W-:Y:S05]  /*df90*/  CALL.REL.NOINC `($__internal_18_$__cuda_sm20_div_rn_f64_full) ;  /* 0x0000048400487944 */ /* 0x000fea0003c00000 */
.L_x_4101:
[----:B------:R-:W-:Y:S05]  /*dfa0*/  BSYNC B2 ;  /* 0x0000000000027941 */ /* 0x000fea0003800000 */
.L_x_4100:
        /* <DEDUP_REMOVED lines=24> */
[----:B------:R-:W-:-:S07]  /*e130*/  IMAD.MOV.U32 R17, RZ, RZ, R11 ;  /* 0x000000ffff117224 */ /* 0x000fce00078e000b */
[----:B------:R-:W-:Y:S05]  /*e140*/  CALL.REL.NOINC `($__internal_19_$__cuda_sm20_dsqrt_rn_f64_mediumpath_v1) ;  /* 0x0000048800707944 */ /* 0x000fea0003c00000 */
.L_x_4103:
[----:B------:R-:W-:Y:S05]  /*e150*/  BSYNC B3 ;  /* 0x0000000000037941 */ /* 0x000fea0003800000 */
.L_x_4102:
        /* <DEDUP_REMOVED lines=21> */
.L_x_4105:
[----:B------:R-:W-:Y:S05]  /*e2b0*/  BSYNC B2 ;  /* 0x0000000000027941 */ /* 0x000fea0003800000 */
.L_x_4104:
        /* <DEDUP_REMOVED lines=24> */
[----:B------:R-:W-:Y:S05]  /*e440*/  CALL.REL.NOINC `($__internal_18_$__cuda_sm20_div_rn_f64_full) ;  /* 0x00000480001c7944 */ /* 0x000fea0003c00000 */
[----:B------:R-:W-:Y:S01]  /*e450*/  IMAD.MOV.U32 R2, RZ, RZ, R6 ;  /* 0x000000ffff027224 */ /* 0x000fe200078e0006 */
[----:B------:R-:W-:-:S07]  /*e460*/  MOV R3, R7 ;  /* 0x0000000700037202 */ /* 0x000fce0000000f00 */
.L_x_4108:
[----:B------:R-:W-:Y:S05]  /*e470*/  BSYNC B2 ;  /* 0x0000000000027941 */ /* 0x000fea0003800000 */
.L_x_4107:
        /* <DEDUP_REMOVED lines=85> */
.L_x_4110:
        /* <DEDUP_REMOVED lines=22> */
.L_x_4113:
[----:B------:R-:W-:Y:S05]  /*eb30*/  BSYNC B6 ;  /* 0x0000000000067941 */ /* 0x000fea0003800000 */
.L_x_4112:
        /* <DEDUP_REMOVED lines=29> */
.L_x_4111:
[----:B------:R-:W-:Y:S05]  /*ed10*/  BSYNC B2 ;  /* 0x0000000000027941 */ /* 0x000fea0003800000 */
.L_x_4109:
        /* <DEDUP_REMOVED lines=22> */
[----:B------:R-:W-:Y:S05]  /*ee80*/  CALL.REL.NOINC `($__internal_18_$__cuda_sm20_div_rn_f64_full) ;  /* 0x00000474008c7944 */ /* 0x000fea0003c00000 */
.L_x_4115:
[----:B------:R-:W-:Y:S05]  /*ee90*/  BSYNC B2 ;  /* 0x0000000000027941 */ /* 0x000fea0003800000 */
.L_x_4114:
[----:B------:R-:W-:Y:S01]  /*eea0*/  DFMA R6, R22, R2, R6 ;  /* 0x000000021606722b */ /* 0x000fe20000000006 */
[----:B------:R-:W-:Y:S01]  /*eeb0*/  UMOV UR4, 0xfefa39ef ;  /* 0xfefa39ef00047882 */ /* 0x000fe20000000000 */
[----:B------:R-:W-:Y:S01]  /*eec0*/  IMAD.MOV.U32 R2, RZ, RZ, 0x652b82fe ;  /* 0x652b82feff027424 */ /* 0x000fe200078e00ff */
[----:B------:R-:W-:Y:S01]  /*eed0*/  UMOV UR5, 0x3fe62e42 ;  /* 0x3fe62e4200057882 */ /* 0x000fe20000000000 */
[----:B------:R-:W-:Y:S01]  /*eee0*/  IMAD.MOV.U32 R3, RZ, RZ, 0x3ff71547 ;  /* 0x3ff71547ff037424 */ /* 0x000fe200078e00ff */
        /* <DEDUP_REMOVED lines=54> */
.L_x_4117:
[----:B------:R-:W-:Y:S05]  /*f250*/  BSYNC B2 ;  /* 0x0000000000027941 */ /* 0x000fea0003800000 */
.L_x_4116:
[----:B------:R-:W-:Y:S01]  /*f260*/  DMUL R2, R2, R34 ;  /* 0x0000002202027228 */ /* 0x000fe20000000000 */
[----:B------:R-:W-:Y:S10]  /*f270*/  BRA `(.L_x_4118) ;  /* 0x0000001c00447947 */ /* 0x000ff40003800000 */
.L_x_4106:
        /* <DEDUP_REMOVED lines=40> */
[----:B------:R-:W-:Y:S02]  /*f500*/  UMOV UR5, 0x3f811111 ;  /* 0x3f81111100057882 */ /* 0x000fe40000000000 */
[----:B------:R-:W-:-:S04]  /*f510*/  DFMA R6, R8, R12, R6 ;  /* 0x0000000c0806722b */ /* 0x000fc80000000006 */
[----:B------:R-:W-:Y:S01]  /*f520*/  DFMA R2, R4, R2, UR4 ;  /* 0x0000000404027e2b */ /* 0x000fe20008000002 */
[----:B------:R-:W-:Y:S01]  /*f530*/  UMOV UR4, 0x555502a1 ;  /* 0x555502a100047882 */ /* 0x000fe20000000000 */
[----:B------:R-:W-:-:S04]  /*f540*/  UMOV UR5, 0x3fa55555 ;  /* 0x3fa5555500057882 */ /* 0x000fc80000000000 */
[----:B------:R-:W-:Y:S02]  /*f550*/  FFMA R0, RZ, R31, R7 ;  /* 0x0000001fff007223 */ /* 0x000fe40000000007 */
[----:B------:R-:W-:Y:S01]  /*f560*/  DFMA R2, R4, R2, UR4 ;  /* 0x0000000404027e2b */ /* 0x000fe20008000002 */
[----:B------:R-:W-:Y:S01]  /*f570*/  UMOV UR4, 0x55555511 ;  /* 0x5555551100047882 */ /* 0x000fe20000000000 */
[----:B------:R-:W-:Y:S01]  /*f580*/  UMOV UR5, 0x3fc55555 ;  /* 0x3fc5555500057882 */ /* 0x000fe20000000000 */
[----:B------:R-:W-:-:S05]  /*f590*/  FSETP.GT.AND P2, PT, |R0|, 1.469367938527859385e-39, PT ;  /* 0x001000000000780b */ /* 0x000fca0003f44200 */
        /* <DEDUP_REMOVED lines=21> */
.L_x_4120:
[----:B------:R-:W-:Y:S05]  /*f6f0*/  BSYNC B2 ;  /* 0x0000000000027941 */ /* 0x000fea0003800000 */
.L_x_4119:
[----:B------:R-:W-:Y:S04]  /*f700*/  BSSY B2, `(.L_x_4121) ;  /* 0x0000008000027945 */ /* 0x000fe80003800000 */
[----:B------:R-:W-:Y:S05]  /*f710*/  @P2 BRA P3, `(.L_x_4122) ;  /* 0x0000000000182947 */ /* 0x000fea0001800000 */
[----:B------:R-:W-:Y:S01]  /*f720*/  IMAD.MOV.U32 R6, RZ, RZ, R30 ;  /* 0x000000ffff067224 */ /* 0x000fe200078e001e */
[----:B------:R-:W-:Y:S01]  /*f730*/  MOV R7, R31 ;  /* 0x0000001f00077202 */ /* 0x000fe20000000f00 */
[----:B------:R-:W-:Y:S01]  /*f740*/  IMAD.MOV.U32 R8, RZ, RZ, R28 ;  /* 0x000000ffff087224 */ /* 0x000fe200078e001c */
[----:B------:R-:W-:Y:S01]  /*f750*/  MOV R0, 0xf780 ;  /* 0x0000f78000007802 */ /* 0x000fe20000000f00 */
[----:B------:R-:W-:-:S07]  /*f760*/  IMAD.MOV.U32 R9, RZ, RZ, R29 ;  /* 0x000000ffff097224 */ /* 0x000fce00078e001d */
[----:B------:R-:W-:Y:S05]  /*f770*/  CALL.REL.NOINC `($__internal_18_$__cuda_sm20_div_rn_f64_full) ;  /* 0x0000046c00507944 */ /* 0x000fea0003c00000 */
.L_x_4122:
[----:B------:R-:W-:Y:S05]  /*f780*/  BSYNC B2 ;  /* 0x0000000000027941 */ /* 0x000fea0003800000 */
.L_x_4121:
[----:B------:R-:W-:Y:S01]  /*f790*/  DADD R8, -RZ, |R6| ;  /* 0x00000000ff087229 */ /* 0x000fe20000000506 */
[----:B------:R-:W-:Y:S01]  /*f7a0*/  BSSY B2, `(.L_x_4123) ;  /* 0x0000007000027945 */ /* 0x000fe20003800000 */
[----:B------:R-:W-:Y:S02]  /*f7b0*/  MOV R4, R22 ;  /* 0x0000001600047202 */ /* 0x000fe40000000f00 */
[----:B------:R-:W-:Y:S02]  /*f7c0*/  MOV R5, R23 ;  /* 0x0000001700057202 */ /* 0x000fe40000000f00 */
[----:B------:R-:W-:-:S04]  /*f7d0*/  MOV R0, 0xf810 ;  /* 0x0000f81000007802 */ /* 0x000fc80000000f00 */
[----:B------:R-:W-:Y:S02]  /*f7e0*/  IMAD.MOV.U32 R14, RZ, RZ, R8 ;  /* 0x000000ffff0e7224 */ /* 0x000fe400078e0008 */
[----:B------:R-:W-:-:S07]  /*f7f0*/  IMAD.MOV.U32 R15, RZ, RZ, R9 ;  /* 0x000000ffff0f7224 */ /* 0x000fce00078e0009 */
[----:B------:R-:W-:Y:S05]  /*f800*/  CALL.REL.NOINC `($_ZN2at6native27unrolled_elementwise_kernelIN48_GLOBAL__N__08322988_15_IGammaKernel_cu_cb51a28d10CalcIgammaIdEESt5arrayIPcLm3EELi4E23TrivialOffsetCalculatorILi2EjES8_ILi1EjENS0_6memory12LoadWithCastILi2EEENSB_13StoreWithCastILi1EEEEEviT_T0_T2_T3_T4_T5_$__internal_accurate_pow) ;  /* 0x0000047400747944 */ /* 0x000fea0003c00000 */
[----:B------:R-:W-:Y:S05]  /*f810*/  BSYNC B2 ;  /* 0x0000000000027941 */ /* 0x000fea0003800000 */
.L_x_4123:
[----:B------:R-:W-:Y:S01]  /*f820*/  DSETP.NEU.AND P0, PT, R6, RZ, PT ;  /* 0x000000ff0600722a */ /* 0x000fe20003f0d000 */
[----:B------:R-:W-:Y:S01]  /*f830*/  LOP3.LUT R0, R23, 0x7ff00000, RZ, 0xc0, !PT ;  /* 0x7ff0000017007812 */ /* 0x000fe200078ec0ff */
[----:B------:R-:W-:Y:S01]  /*f840*/  BSSY B2, `(.L_x_4124) ;  /* 0x000001f000027945 */ /* 0x000fe20003800000 */
[----:B------:R-:W-:Y:S02]  /*f850*/  IMAD.MOV.U32 R4, RZ, RZ, R14 ;  /* 0x000000ffff047224 */ /* 0x000fe400078e000e */
[----:B------:R-:W-:-:S04]  /*f860*/  LEA.HI R5, R0, 0xfffffc0c, RZ, 0xc ;  /* 0xfffffc0c00057811 */ /* 0x000fc800078f60ff */
[CC--:B------:R-:W-:Y:S02]  /*f870*/  SHF.L.U64.HI R8, R22.reuse, R5.reuse, R23 ;  /* 0x0000000516087219 */ /* 0x0c0fe40000010217 */
[----:B------:R-:W-:Y:S01]  /*f880*/  SHF.L.U32 R0, R22, R5, RZ ;  /* 0x0000000516007219 */ /* 0x000fe200000006ff */
[----:B------:R-:W-:Y:S02]  /*f890*/  IMAD.MOV.U32 R5, RZ, RZ, R15 ;  /* 0x000000ffff057224 */ /* 0x000fe400078e000f */
[----:B------:R-:W-:Y:S05]  /*f8a0*/  @!P0 BRA `(.L_x_4125) ;  /* 0x0000000000448947 */ /* 0x000fea0003800000 */
        /* <DEDUP_REMOVED lines=17> */
.L_x_4125:
[----:B------:R-:W-:Y:S01]  /*f9c0*/  DSETP.NEU.AND P0, PT, R24, 0.5, PT ;  /* 0x3fe000001800742a */ /* 0x000fe20003f0d000 */
[----:B------:R-:W-:Y:S01]  /*f9d0*/  ISETP.GE.AND P2, PT, R23, RZ, PT ;  /* 0x000000ff1700720c */ /* 0x000fe20003f46270 */
[----:B------:R-:W-:Y:S01]  /*f9e0*/  IMAD.MOV.U32 R4, RZ, RZ, RZ ;  /* 0x000000ffff047224 */ /* 0x000fe200078e00ff */
[----:B------:R-:W-:-:S04]  /*f9f0*/  ISETP.EQ.U32.AND P1, PT, R0, RZ, PT ;  /* 0x000000ff0000720c */ /* 0x000fc80003f22070 */
[----:B------:R-:W-:-:S04]  /*fa00*/  ISETP.EQ.AND.EX P0, PT, R8, -0x80000000, P0, P1 ;  /* 0x800000000800780c */ /* 0x000fc80000702310 */
[----:B------:R-:W-:-:S04]  /*fa10*/  SEL R5, R7, RZ, P0 ;  /* 0x000000ff07057207 */ /* 0x000fc80000000000 */
[----:B------:R-:W-:-:S07]  /*fa20*/  @!P2 LOP3.LUT R5, R5, 0x7ff00000, RZ, 0xfc, !PT ;  /* 0x7ff000000505a812 */ /* 0x000fce00078efcff */
.L_x_4126:
[----:B------:R-:W-:Y:S05]  /*fa30*/  BSYNC B2 ;  /* 0x0000000000027941 */ /* 0x000fea0003800000 */
.L_x_4124:
        /* <DEDUP_REMOVED lines=18> */
.L_x_4129:
[----:B------:R-:W-:-:S11]  /*fb60*/  DADD R4, R22, R6 ;  /* 0x0000000016047229 */ /* 0x000fd60000000006 */
.L_x_4128:
[----:B------:R-:W-:Y:S05]  /*fb70*/  BSYNC B2 ;  /* 0x0000000000027941 */ /* 0x000fea0003800000 */
.L_x_4127:
[----:B------:R-:W-:-:S06]  /*fb80*/  DSETP.NEU.AND P0, PT, R6, 1, PT ;  /* 0x3ff000000600742a */ /* 0x000fcc0003f0d000 */
[----:B------:R-:W-:Y:S02]  /*fb90*/  FSEL R4, R4, RZ, P0 ;  /* 0x000000ff04047208 */ /* 0x000fe40000000000 */
[----:B------:R-:W-:-:S06]  /*fba0*/  FSEL R5, R5, 1.875, P0 ;  /* 0x3ff0000005057808 */ /* 0x000fcc0000000000 */
[----:B------:R-:W-:-:S08]  /*fbb0*/  DMUL R2, R2, R4 ;  /* 0x0000000402027228 */ /* 0x000fd00000000000 */
[----:B------:R-:W-:Y:S01]  /*fbc0*/  DMUL R2, R2, R34 ;  /* 0x0000002202027228 */ /* 0x000fe20000000000 */
[----:B------:R-:W-:Y:S10]  /*fbd0*/  BRA `(.L_x_4118) ;  /* 0x0000001000ec7947 */ /* 0x000ff40003800000 */
.L_x_4093:
        /* <DEDUP_REMOVED lines=15> */
[----:B------:R-:W-:Y:S01]  /*fcd0*/  @P1 DFMA R2, R4, R2, +INF ;  /* 0x7ff000000402142b */ /* 0x000fe20000000002 */
[----:B------:R-:W-:Y:S02]  /*fce0*/  IMAD.MOV.U32 R5, RZ, RZ, R28 ;  /* 0x000000ffff057224 */ /* 0x000fe400078e001c */
[----:B------:R-:W-:-:S07]  /*fcf0*/  @!P0 IMAD.MOV.U32 R5, RZ, RZ, R4 ;  /* 0x000000ffff058224 */ /* 0x000fce00078e0004 */
        /* <DEDUP_REMOVED lines=65> */
.L_x_4131:
[----:B------:R-:W-:Y:S05]  /*10110*/  BSYNC B2 ;  /* 0x0000000000027941 */ /* 0x000fea0003800000 */
.L_x_4130:
[----:B------:R-:W-:Y:S04]  /*10120*/  BSSY B6, `(.L_x_4132) ;  /* 0x00000a6000067945 */ /* 0x000fe80003800000 */
[----:B------:R-:W-:Y:S05]  /*10130*/  @P3 BRA `(.L_x_4133) ;  /* 0x00000008008c3947 */ /* 0x000fea0003800000 */
[----:B------:R-:W-:Y:S01]  /*10140*/  IMAD.MOV.U32 R26, RZ, RZ, R24 ;  /* 0x000000ffff1a7224 */ /* 0x000fe200078e0018 */
[----:B------:R-:W-:Y:S02]  /*10150*/  MOV R27, R25 ;  /* 0x00000019001b7202 */ /* 0x000fe40000000f00 */
[----:B------:R-:W-:-:S07]  /*10160*/  MOV R34, 0x10180 ;  /* 0x0001018000227802 */ /* 0x000fce0000000f00 */
[----:B------:R-:W-:Y:S05]  /*10170*/  CALL.REL.NOINC `($_ZN2at6native27unrolled_elementwise_kernelIN48_GLOBAL__N__08322988_15_IGammaKernel_cu_cb51a28d10CalcIgammaIdEESt5arrayIPcLm3EELi4E23TrivialOffsetCalculatorILi2EjES8_ILi1EjENS0_6memory12LoadWithCastILi2EEENSB_13StoreWithCastILi1EEEEEviT_T0_T2_T3_T4_T5_$__internal_lgamma_pos) ;  /* 0x0000047400dc7944 */ /* 0x000fea0003c00000 */
        /* <DEDUP_REMOVED lines=16> */
[----:B------:R-:W-:Y:S02]  /*10280*/  ULDC.64 UR4, c[0x0][0x208] ;  /* 0x0000820000047ab9 */ /* 0x000fe40000000a00 */
[----:B------:R-:W1:Y:S02]  /*10290*/  F2I.S64.F64 R34, R16 ;  /* 0x0000001000227311 */ /* 0x000e640000301900 */
        /* <DEDUP_REMOVED lines=50> */
[----:B------:R-:W-:Y:S05]  /*105c0*/  CALL.REL.NOINC `($__internal_18_$__cuda_sm20_div_rn_f64_full) ;  /* 0x0000045c00bc7944 */ /* 0x000fea0003c00000 */
.L_x_4138:
[----:B------:R-:W-:Y:S05]  /*105d0*/  BSYNC B7 ;  /* 0x0000000000077941 */ /* 0x000fea0003800000 */
.L_x_4137:
[----:B------:R-:W-:Y:S01]  /*105e0*/  IMAD.MOV.U32 R0, RZ, RZ, R7 ;  /* 0x000000ffff007224 */ /* 0x000fe200078e0007 */
[----:B------:R-:W-:Y:S01]  /*105f0*/  MOV R25, R7 ;  /* 0x0000000700197202 */ /* 0x000fe20000000f00 */
[----:B------:R-:W-:-:S07]  /*10600*/  IMAD.MOV.U32 R24, RZ, RZ, R6 ;  /* 0x000000ffff187224 */ /* 0x000fce00078e0006 */
.L_x_4136:
[----:B------:R-:W-:Y:S05]  /*10610*/  BSYNC B2 ;  /* 0x0000000000027941 */ /* 0x000fea0003800000 */
.L_x_4135:
        /* <DEDUP_REMOVED lines=79> */
.L_x_4140:
[----:B------:R-:W-:Y:S05]  /*10b10*/  BSYNC B2 ;  /* 0x0000000000027941 */ /* 0x000fea0003800000 */
.L_x_4139:
[--C-:B------:R-:W-:Y:S02]  /*10b20*/  DADD R26, -R26, R4.reuse ;  /* 0x000000001a1a7229 */ /* 0x100fe40000000104 */
[----:B------:R-:W-:-:S10]  /*10b30*/  DADD R4, -RZ, -R4 ;  /* 0x00000000ff047229 */ /* 0x000fd40000000904 */
[----:B------:R-:W-:Y:S02]  /*10b40*/  FSEL R4, R4, R26, !P4 ;  /* 0x0000001a04047208 */ /* 0x000fe40006000000 */
[----:B------:R-:W-:Y:S01]  /*10b50*/  FSEL R5, R5, R27, !P4 ;  /* 0x0000001b05057208 */ /* 0x000fe20006000000 */
[----:B------:R-:W-:Y:S06]  /*10b60*/  BRA `(.L_x_4134) ;  /* 0x0000000000047947 */ /* 0x000fec0003800000 */
.L_x_4133:
[----:B------:R-:W-:-:S11]  /*10b70*/  DADD R4, R22, R22 ;  /* 0x0000000016047229 */ /* 0x000fd60000000016 */
.L_x_4134:
[----:B------:R-:W-:Y:S05]  /*10b80*/  BSYNC B6 ;  /* 0x0000000000067941 */ /* 0x000fea0003800000 */
.L_x_4132:
[----:B------:R-:W-:Y:S01]  /*10b90*/  DFMA R2, R22, R2, -R28 ;  /* 0x000000021602722b */ /* 0x000fe2000000081c */
[----:B------:R-:W-:Y:S01]  /*10ba0*/  UMOV UR4, 0xfefa39ef ;  /* 0xfefa39ef00047882 */ /* 0x000fe20000000000 */
[----:B------:R-:W-:-:S06]  /*10bb0*/  UMOV UR5, 0x40862e42 ;  /* 0x40862e4200057882 */ /* 0x000fcc0000000000 */
[----:B------:R-:W-:Y:S01]  /*10bc0*/  DADD R6, R2, -R4 ;  /* 0x0000000002067229 */ /* 0x000fe20000000804 */
[----:B------:R-:W-:-:S07]  /*10bd0*/  CS2R R2, SRZ ;  /* 0x0000000000027805 */ /* 0x000fce000001ff00 */
        /* <DEDUP_REMOVED lines=59> */
.L_x_4118:
[----:B------:R-:W-:Y:S05]  /*10f90*/  BSYNC B1 ;  /* 0x0000000000017941 */ /* 0x000fea0003800000 */
.L_x_4092:
[----:B------:R-:W-:Y:S01]  /*10fa0*/  DSETP.NEU.AND P0, PT, R2, RZ, PT ;  /* 0x000000ff0200722a */ /* 0x000fe20003f0d000 */
[----:B------:R-:W-:-:S13]  /*10fb0*/  CS2R R6, SRZ ;  /* 0x0000000000067805 */ /* 0x000fda000001ff00 */
        /* <DEDUP_REMOVED lines=9> */
.L_x_4144:
        /* <DEDUP_REMOVED lines=22> */
.L_x_4143:
[----:B------:R-:W-:Y:S05]  /*111b0*/  BSYNC B2 ;  /* 0x0000000000027941 */ /* 0x000fea0003800000 */
.L_x_4142:
        /* <DEDUP_REMOVED lines=8> */
.L_x_4141:
        /* <DEDUP_REMOVED lines=20> */
.L_x_4146:
[----:B------:R-:W-:Y:S05]  /*11380*/  BSYNC B1 ;  /* 0x0000000000017941 */ /* 0x000fea0003800000 */
.L_x_4145:
[----:B------:R-:W-:Y:S05]  /*11390*/  BRA `(.L_x_4079) ;  /* 0x0000017000d87947 */ /* 0x000fea0003800000 */
.L_x_4091:
[----:B------:R-:W-:Y:S01]  /*113a0*/  MOV R18, R28 ;  /* 0x0000001c00127202 */ /* 0x000fe20000000f00 */
[----:B------:R-:W-:Y:S01]  /*113b0*/  IMAD.MOV.U32 R19, RZ, RZ, R29 ;  /* 0x000000ffff137224 */ /* 0x000fe200078e001d */
[----:B------:R-:W-:Y:S01]  /*113c0*/  MOV R2, R22 ;  /* 0x0000001600027202 */ /* 0x000fe20000000f00 */
[----:B------:R-:W-:Y:S01]  /*113d0*/  IMAD.MOV.U32 R3, RZ, RZ, R23 ;  /* 0x000000ffff037224 */ /* 0x000fe200078e0017 */
[----:B------:R-:W-:-:S07]  /*113e0*/  MOV R79, 0x11400 ;  /* 0x00011400004f7802 */ /* 0x000fce0000000f00 */
[----:B------:R-:W-:Y:S05]  /*113f0*/  CALL.REL.NOINC `($_ZN2at6native27unrolled_elementwise_kernelIN48_GLOBAL__N__08322988_15_IGammaKernel_cu_cb51a28d10CalcIgammaIdEESt5arrayIPcLm3EELi4E23TrivialOffsetCalculatorILi2EjES8_ILi1EjENS0_6memory12LoadWithCastILi2EEENSB_13StoreWithCastILi1EEEEEviT_T0_T2_T3_T4_T5_$_ZN46_INTERNAL_08322988_15_IGammaKernel_cu_cb51a28d48_GLOBAL__N__08322988_15_IGammaKernel_cu_cb51a28d12calc_igammacIdEET_S2_S2_) ;  /* 0x0000017000d07944 */ /* 0x000fea0003c00000 */
[----:B------:R-:W-:Y:S01]  /*11400*/  DADD R6, -R6, 1 ;  /* 0x3ff0000006067429 */ /* 0x000fe20000000100 */
[----:B------:R-:W-:Y:S10]  /*11410*/  BRA `(.L_x_4079) ;  /* 0x0000017000b87947 */ /* 0x000ff40003800000 */
.L_x_4090:
[----:B------:R-:W-:Y:S01]  /*11420*/  IMAD.MOV.U32 R2, RZ, RZ, 0x55555555 ;  /* 0x55555555ff027424 */ /* 0x000fe200078e00ff */
[----:B------:R-:W-:Y:S01]  /*11430*/  MOV R4, 0x55555555 ;  /* 0x5555555500047802 */ /* 0x000fe20000000f00 */
[----:B------:R-:W-:Y:S01]  /*11440*/  IMAD.MOV.U32 R3, RZ, RZ, -0x402aaaab ;  /* 0xbfd55555ff037424 */ /* 0x000fe200078e00ff */
[----:B------:R-:W-:Y:S01]  /*11450*/  MOV R7, 0xbf8e573a ;  /* 0xbf8e573a00077802 */ /* 0x000fe20000000f00 */
[----:B------:R-:W-:Y:S01]  /*11460*/  IMAD.MOV.U32 R5, RZ, RZ, 0x3fb55555 ;  /* 0x3fb55555ff057424 */ /* 0x000fe200078e00ff */
[----:B------:R-:W-:Y:S01]  /*11470*/  MOV R10, 0xa556c734 ;  /* 0xa556c734000a7802 */ /* 0x000fe20000000f00 */
[----:B------:R-:W-:Y:S01]  /*11480*/  IMAD.MOV.U32 R6, RZ, RZ, -0x36fe1a8c ;  /* 0xc901e574ff067424 */ /* 0x000fe200078e00ff */
[----:B------:R0:W-:Y:S01]  /*11490*/  STL.64 [R1], R2 ;  /* 0x0000000201007387 */ /* 0x0001e20000100a00 */
[----:B------:R-:W-:Y:S01]  /*114a0*/  IMAD.MOV.U32 R8, RZ, RZ, -0x425ed098 ;  /* 0xbda12f68ff087424 */ /* 0x000fe200078e00ff */
[----:B------:R-:W-:Y:S01]  /*114b0*/  MOV R13, 0xbf276e06 ;  /* 0xbf276e06000d7802 */ /* 0x000fe20000000f00 */
[----:B------:R-:W-:Y:S01]  /*114c0*/  IMAD.MOV.U32 R9, RZ, RZ, 0x3f52f684 ;  /* 0x3f52f684ff097424 */ /* 0x000fe200078e00ff */
[----:B------:R1:W-:Y:S01]  /*114d0*/  STL.64 [R1+0x8], R4 ;  /* 0x0000080401007387 */ /* 0x0003e20000100a00 */
[----:B------:R-:W-:Y:S01]  /*114e0*/  IMAD.MOV.U32 R11, RZ, RZ, 0x3f371de3 ;  /* 0x3f371de3ff0b7424 */ /* 0x000fe200078e00ff */
[----:B------:R-:W-:Y:S01]  /*114f0*/  MOV R16, 0x652afc2 ;  /* 0x0652afc200107802 */ /* 0x000fe20000000f00 */
[----:B------:R-:W-:Y:S01]  /*11500*/  IMAD.MOV.U32 R12, RZ, RZ, -0x138d8c5 ;  /* 0xfec7273bff0c7424 */ /* 0x000fe200078e00ff */
[----:B------:R2:W-:Y:S01]  /*11510*/  STL.64 [R1+0x10], R6 ;  /* 0x0000100601007387 */ /* 0x0005e20000100a00 */
[----:B------:R-:W-:Y:S01]  /*11520*/  IMAD.MOV.U32 R14, RZ, RZ, -0x6d08327d ;  /* 0x92f7cd83ff0e7424 */ /* 0x000fe200078e00ff */
[----:B------:R-:W3:Y:S01]  /*11530*/  MUFU.RCP64H R21, R23 ;  /* 0x0000001700157308 */ /* 0x000ee20000001800 */
[----:B------:R-:W-:Y:S01]  /*11540*/  IMAD.MOV.U32 R15, RZ, RZ, 0x3f048c58 ;  /* 0x3f048c58ff0f7424 */ /* 0x000fe200078e00ff */
[----:B0-----:R-:W-:Y:S01]  /*11550*/  MOV R3, 0xbebf1b22 ;  /* 0xbebf1b2200037802 */ /* 0x001fe20000000f00 */
[----:B------:R-:W-:Y:S01]  /*11560*/  IMAD.MOV.U32 R2, RZ, RZ, -0xa6b394b ;  /* 0xf594c6b5ff027424 */ /* 0x000fe200078e00ff */
[----:B------:R0:W-:Y:S01]  /*11570*/  STL.64 [R1+0x18], R8 ;  /* 0x0000180801007387 */ /* 0x0001e20000100a00 */
[----:B------:R-:W-:Y:S01]  /*11580*/  IMAD.MOV.U32 R17, RZ, RZ, -0x413daac9 ;  /* 0xbec25537ff117424 */ /* 0x000fe200078e00ff */
[----:B------:R-:W-:Y:S01]  /*11590*/  MOV R20, 0x1 ;  /* 0x0000000100147802 */ /* 0x000fe20000000f00 */
[----:B-1----:R-:W-:Y:S01]  /*115a0*/  IMAD.MOV.U32 R4, RZ, RZ, 0x1e4b4109 ;  /* 0x1e4b4109ff047424 */ /* 0x002fe200078e00ff */
[----:B------:R1:W-:Y:S01]  /*115b0*/  STL.64 [R1+0x20], R10 ;  /* 0x0000200a01007387 */ /* 0x0003e20000100a00 */
[----:B------:R-:W-:Y:S01]  /*115c0*/  IMAD.MOV.U32 R5, RZ, RZ, 0x3eabd6d2 ;  /* 0x3eabd6d2ff057424 */ /* 0x000fe200078e00ff */
[----:B--2---:R-:W-:Y:S01]  /*115d0*/  MOV R6, 0xa2d0465c ;  /* 0xa2d0465c00067802 */ /* 0x004fe20000000f00 */
[----:B------:R-:W-:Y:S01]  /*115e0*/  IMAD.MOV.U32 R7, RZ, RZ, -0x41784a07 ;  /* 0xbe87b5f9ff077424 */ /* 0x000fe200078e00ff */
[----:B------:R2:W-:Y:S01]  /*115f0*/  STL.64 [R1+0x40], R2 ;  /* 0x0000400201007387 */ /* 0x0005e20000100a00 */
[----:B------:R-:W-:Y:S01]  /*11600*/  IMAD.MOV.U32 R18, RZ, RZ, 0x55c37c1c ;  /* 0x55c37c1cff127424 */ /* 0x000fe200078e00ff */
[----:B------:R-:W-:Y:S01]  /*11610*/  FSETP.GEU.AND P1, PT, |R27|, 6.5827683646048100446e-37, PT ;  /* 0x036000001b00780b */ /* 0x000fe20003f2e200 */
[----:B------:R-:W-:Y:S01]  /*11620*/  IMAD.MOV.U32 R19, RZ, RZ, 0x3e46097d ;  /* 0x3e46097dff137424 */ /* 0x000fe200078e00ff */
[----:B0-----:R-:W-:Y:S01]  /*11630*/  MOV R9, 0x3e3ccf5c ;  /* 0x3e3ccf5c00097802 */ /* 0x001fe20000000f00 */
[----:B------:R-:W-:Y:S01]  /*11640*/  IMAD.MOV.U32 R8, RZ, RZ, -0x1480f261 ;  /* 0xeb7f0d9fff087424 */ /* 0x000fe200078e00ff */
[----:B------:R0:W-:Y:S01]  /*11650*/  STL.64 [R1+0x48], R4 ;  /* 0x0000480401007387 */ /* 0x0001e20000100a00 */
[----:B---3--:R-:W-:Y:S01]  /*11660*/  DFMA R24, -R22, R20, 1 ;  /* 0x3ff000001618742b */ /* 0x008fe20000000114 */
[----:B-1----:R-:W-:Y:S01]  /*11670*/  MOV R10, 0x7c7a2faa ;  /* 0x7c7a2faa000a7802 */ /* 0x002fe20000000f00 */
[----:B------:R-:W-:Y:S01]  /*11680*/  IMAD.MOV.U32 R11, RZ, RZ, -0x41cd2de7 ;  /* 0xbe32d219ff0b7424 */ /* 0x000fe200078e00ff */
[----:B------:R1:W-:Y:S01]  /*11690*/  STL.64 [R1+0x50], R6 ;  /* 0x0000500601007387 */ /* 0x0003e20000100a00 */
[----:B------:R-:W-:Y:S01]  /*116a0*/  BSSY B2, `(.L_x_4147) ;  /* 0x0000742000027945 */ /* 0x000fe20003800000 */
[----:B--2---:R-:W-:Y:S01]  /*116b0*/  MOV R2, 0x87340428 ;  /* 0x8734042800027802 */ /* 0x004fe20000000f00 */
[----:B------:R-:W-:Y:S01]  /*116c0*/  IMAD.MOV.U32 R3, RZ, RZ, -0x422ff8f6 ;  /* 0xbdd0070aff037424 */ /* 0x000fe200078e00ff */
        /* <DEDUP_REMOVED lines=10> */
[----:B0-----:R-:W-:-:S03]  /*11770*/  IMAD.MOV.U32 R10, RZ, RZ, -0x144e6c40 ;  /* 0xebb193c0ff0a7424 */ /* 0x001fc600078e00ff */
[----:B------:R0:W-:Y:S01]  /*11780*/  STL.64 [R1+0x98], R6 ;  /* 0x0000980601007387 */ /* 0x0001e20000100a00 */
[----:B------:R-:W-:Y:S02]  /*11790*/  IMAD.MOV.U32 R11, RZ, RZ, -0x42bc6765 ;  /* 0xbd43989bff0b7424 */ /* 0x000fe400078e00ff */
[----:B-1----:R-:W-:Y:S01]  /*117a0*/  IMAD.MOV.U32 R2, RZ, RZ, 0x4d71a27c ;  /* 0x4d71a27cff027424 */ /* 0x002fe200078e00ff */
[----:B------:R1:W-:Y:S01]  /*117b0*/  STL.64 [R1+0xa0], R8 ;  /* 0x0000a00801007387 */ /* 0x0003e20000100a00 */
[----:B------:R-:W-:Y:S02]  /*117c0*/  IMAD.MOV.U32 R3, RZ, RZ, -0x431e356f ;  /* 0xbce1ca91ff037424 */ /* 0x000fe400078e00ff */
[----:B--2---:R-:W-:Y:S01]  /*117d0*/  IMAD.MOV.U32 R4, RZ, RZ, 0x1c71c71c ;  /* 0x1c71c71cff047424 */ /* 0x004fe200078e00ff */
[----:B------:R-:W-:Y:S01]  /*117e0*/  MOV R5, 0xbf6c71c7 ;  /* 0xbf6c71c700057802 */ /* 0x000fe20000000f00 */
[----:B------:R2:W-:Y:S01]  /*117f0*/  STL.64 [R1+0xa8], R10 ;  /* 0x0000a80a01007387 */ /* 0x0005e20000100a00 */
[----:B0-----:R-:W-:Y:S01]  /*11800*/  MOV R6, 0x6f09e723 ;  /* 0x6f09e72300067802 */ /* 0x001fe20000000f00 */
[----:B------:R-:W-:-:S02]  /*11810*/  IMAD.MOV.U32 R7, RZ, RZ, -0x40afc6b1 ;  /* 0xbf50394fff077424 */ /* 0x000fc400078e00ff */
[----:B------:R0:W-:Y:S01]  /*11820*/  STL.64 [R1+0xc0], R2 ;  /* 0x0000c00201007387 */ /* 0x0001e20000100a00 */
[----:B-1----:R-:W-:Y:S01]  /*11830*/  IMAD.MOV.U32 R8, RZ, RZ, 0x40e53dbc ;  /* 0x40e53dbcff087424 */ /* 0x002fe200078e00ff */
[----:B------:R-:W-:Y:S02]  /*11840*/  MOV R9, 0x3f2af834 ;  /* 0x3f2af83400097802 */ /* 0x000fe40000000f00 */
[----:B------:R1:W-:Y:S01]  /*11850*/  STL.64 [R1+0xd0], R4 ;  /* 0x0000d00401007387 */ /* 0x0003e20000100a00 */
[----:B--2---:R-:W-:-:S03]  /*11860*/  IMAD.MOV.U32 R10, RZ, RZ, 0x40e53dbc ;  /* 0x40e53dbcff0a7424 */ /* 0x004fc600078e00ff */
[----:B------:R2:W-:Y:S01]  /*11870*/  STL.64 [R1+0xe0], R6 ;  /* 0x0000e00601007387 */ /* 0x0005e20000100a00 */
[----:B------:R-:W-:Y:S02]  /*11880*/  IMAD.MOV.U32 R11, RZ, RZ, -0x416507cc ;  /* 0xbe9af834ff0b7424 */ /* 0x000fe400078e00ff */
[----:B0-----:R-:W-:Y:S01]  /*11890*/  IMAD.MOV.U32 R2, RZ, RZ, -0x339d6346 ;  /* 0xcc629cbaff027424 */ /* 0x001fe200078e00ff */
[----:B------:R0:W-:Y:S01]  /*118a0*/  STL.64 [R1+0xe8], R8 ;  /* 0x0000e80801007387 */ /* 0x0001e20000100a00 */
[----:B------:R-:W-:Y:S01]  /*118b0*/  IMAD.MOV.U32 R3, RZ, RZ, -0x4144f421 ;  /* 0xbebb0bdfff037424 */ /* 0x000fe200078e00ff */
[----:B-1----:R-:W-:Y:S01]  /*118c0*/  MOV R4, 0x30a8357c ;  /* 0x30a8357c00047802 */ /* 0x002fe20000000f00 */
[----:B------:R-:W-:Y:S01]  /*118d0*/  IMAD.MOV.U32 R5, RZ, RZ, 0x3e33f592 ;  /* 0x3e33f592ff057424 */ /* 0x000fe200078e00ff */
[----:B------:R1:W-:Y:S01]  /*118e0*/  STL.64 [R1+0xf0], R10 ;  /* 0x0000f00a01007387 */ /* 0x0003e20000100a00 */
[----:B--2---:R-:W-:Y:S02]  /*118f0*/  IMAD.MOV.U32 R6, RZ, RZ, 0xcba8aee ;  /* 0x0cba8aeeff067424 */ /* 0x004fe400078e00ff */
[----:B------:R-:W-:Y:S01]  /*11900*/  IMAD.MOV.U32 R7, RZ, RZ, -0x41911dc3 ;  /* 0xbe6ee23dff077424 */ /* 0x000fe200078e00ff */
[----:B------:R2:W-:Y:S01]  /*11910*/  STL.64 [R1+0x108], R2 ;  /* 0x0001080201007387 */ /* 0x0005e20000100a00 */
[----:B0-----:R-:W-:Y:S01]  /*11920*/  IMAD.MOV.U32 R8, RZ, RZ, -0x35c5c885 ;  /* 0xca3a377bff087424 */ /* 0x001fe200078e00ff */
[----:B------:R-:W-:-:S02]  /*11930*/  MOV R9, 0xbdb349fb ;  /* 0xbdb349fb00097802 */ /* 0x000fc40000000f00 */
[----:B------:R0:W-:Y:S01]  /*11940*/  STL.64 [R1+0x28], R12 ;  /* 0x0000280c01007387 */ /* 0x0001e20000100a00 */
[----:B-1----:R-:W-:-:S03]  /*11950*/  IMAD.MOV.U32 R10, RZ, RZ, -0x3008c2a8 ;  /* 0xcff73d58ff0a7424 */ /* 0x002fc600078e00ff */
        /* <DEDUP_REMOVED lines=8> */
[----:B-1----:R-:W-:Y:S01]  /*119e0*/  MOV R4, 0xc5540ea2 ;  /* 0xc5540ea200047802 */ /* 0x002fe20000000f00 */
[----:B------:R-:W-:-:S02]  /*119f0*/  IMAD.MOV.U32 R5, RZ, RZ, 0x3d9f8041 ;  /* 0x3d9f8041ff057424 */ /* 0x000fc400078e00ff */
[----:B------:R1:W-:Y:S01]  /*11a00*/  STL.64 [R1+0x38], R16 ;  /* 0x0000381001007387 */ /* 0x0003e20000100a00 */
[----:B--2---:R-:W-:Y:S01]  /*11a10*/  IMAD.MOV.U32 R6, RZ, RZ, -0x54b9f75 ;  /* 0xfab4608bff067424 */ /* 0x004fe200078e00ff */
[----:B------:R-:W-:Y:S02]  /*11a20*/  MOV R7, 0xbd89ccf2 ;  /* 0xbd89ccf200077802 */ /* 0x000fe40000000f00 */
[----:B------:R2:W-:Y:S01]  /*11a30*/  STL.64 [R1+0x130], R8 ;  /* 0x0001300801007387 */ /* 0x0005e20000100a00 */
[----:B0-----:R-:W-:-:S03]  /*11a40*/  IMAD.MOV.U32 R14, RZ, RZ, 0x6edf2b0c ;  /* 0x6edf2b0cff0e7424 */ /* 0x001fc600078e00ff */
[----:B------:R0:W-:Y:S01]  /*11a50*/  STL.64 [R1+0x138], R10 ;  /* 0x0001380a01007387 */ /* 0x0001e20000100a00 */
[----:B------:R-:W-:Y:S01]  /*11a60*/  IMAD.MOV.U32 R15, RZ, RZ, -0x4243f265 ;  /* 0xbdbc0d9bff0f7424 */ /* 0x000fe200078e00ff */
[----:B-1----:R-:W-:Y:S01]  /*11a70*/  MOV R17, 0x3dbac947 ;  /* 0x3dbac94700117802 */ /* 0x002fe20000000f00 */
[----:B------:R-:W-:Y:S01]  /*11a80*/  IMAD.MOV.U32 R16, RZ, RZ, 0x5c463659 ;  /* 0x5c463659ff107424 */ /* 0x000fe200078e00ff */
[----:B------:R1:W-:Y:S04]  /*11a90*/  STL.64 [R1+0x148], R2 ;  /* 0x0001480201007387 */ /* 0x0003e80000100a00 */
[----:B------:R3:W-:Y:S01]  /*11aa0*/  STL.64 [R1+0x70], R12 ;  /* 0x0000700c01007387 */ /* 0x0007e20000100a00 */
[----:B--2---:R-:W-:Y:S01]  /*11ab0*/  MOV R8, 0x5dcd1851 ;  /* 0x5dcd185100087802 */ /* 0x004fe20000000f00 */
[----:B------:R-:W-:-:S02]  /*11ac0*/  IMAD.MOV.U32 R9, RZ, RZ, -0x4350c486 ;  /* 0xbcaf3b7aff097424 */ /* 0x000fc400078e00ff */
[----:B0-----:R-:W-:Y:S01]  /*11ad0*/  IMAD.MOV.U32 R10, RZ, RZ, -0x10a3e7d9 ;  /* 0xef5c1827ff0a7424 */ /* 0x001fe200078e00ff */
[----:B------:R0:W-:Y:S01]  /*11ae0*/  STL.64 [R1+0x158], R4 ;  /* 0x0001580401007387 */ /* 0x0001e20000100a00 */
[----:B------:R-:W-:Y:S01]  /*11af0*/  IMAD.MOV.U32 R11, RZ, RZ, 0x3d16d8a9 ;  /* 0x3d16d8a9ff0b7424 */ /* 0x000fe200078e00ff */
[----:B-1----:R-:W-:Y:S01]  /*11b00*/  MOV R2, 0x783db2a2 ;  /* 0x783db2a200027802 */ /* 0x002fe20000000f00 */
[----:B------:R-:W-:Y:S01]  /*11b10*/  IMAD.MOV.U32 R3, RZ, RZ, -0x430d64fd ;  /* 0xbcf29b03ff037424 */ /* 0x000fe200078e00ff */
[----:B------:R1:W-:Y:S01]  /*11b20*/  STL.64 [R1+0x160], R6 ;  /* 0x0001600601007387 */ /* 0x0003e20000100a00 */
[----:B---3--:R-:W-:Y:S01]  /*11b30*/  IMAD.MOV.U32 R12, RZ, RZ, 0x7950ad7b ;  /* 0x7950ad7bff0c7424 */ /* 0x008fe200078e00ff */
[----:B------:R-:W-:Y:S02]  /*11b40*/  MOV R13, 0xbcc283fe ;  /* 0xbcc283fe000d7802 */ /* 0x000fe40000000f00 */
[----:B------:R2:W-:Y:S01]  /*11b50*/  STL.64 [R1+0x60], R18 ;  /* 0x0000601201007387 */ /* 0x0005e20000100a00 */
[----:B0-----:R-:W-:-:S03]  /*11b60*/  IMAD.MOV.U32 R4, RZ, RZ, -0x71254b38 ;  /* 0x8edab4c8ff047424 */ /* 0x001fc600078e00ff */
[----:B------:R0:W-:Y:S01]  /*11b70*/  STL.64 [R1+0x78], R14 ;  /* 0x0000780e01007387 */ /* 0x0001e20000100a00 */
[----:B------:R-:W-:Y:S02]  /*11b80*/  IMAD.MOV.U32 R5, RZ, RZ, -0x409a08da ;  /* 0xbf65f726ff057424 */ /* 0x000fe400078e00ff */
[----:B-1----:R-:W-:Y:S01]  /*11b90*/  IMAD.MOV.U32 R6, RZ, RZ, -0x5770b96a ;  /* 0xa88f4696ff067424 */ /* 0x002fe200078e00ff */
[----:B------:R-:W-:Y:S01]  /*11ba0*/  MOV R7, 0x3ec0db20 ;  /* 0x3ec0db2000077802 */ /* 0x000fe20000000f00 */
[----:B------:R1:W-:Y:S01]  /*11bb0*/  STL.64 [R1+0x88], R16 ;  /* 0x0000881001007387 */ /* 0x0003e20000100a00 */
[----:B--2---:R-:W-:Y:S01]  /*11bc0*/  MOV R18, 0xc4369a3c ;  /* 0xc4369a3c00127802 */ /* 0x004fe20000000f00 */
[----:B------:R-:W-:Y:S02]  /*11bd0*/  IMAD.MOV.U32 R19, RZ, RZ, 0x3d20104f ;  /* 0x3d20104fff137424 */ /* 0x000fe400078e00ff */
        /* <DEDUP_REMOVED lines=8> */
[----:B--2---:R-:W-:Y:S02]  /*11c60*/  IMAD.MOV.U32 R8, RZ, RZ, -0x55e56cd ;  /* 0xfaa1a933ff087424 */ /* 0x004fe400078e00ff */
[----:B------:R-:W-:Y:S01]  /*11c70*/  IMAD.MOV.U32 R9, RZ, RZ, -0x40e3dac2 ;  /* 0xbf1c253eff097424 */ /* 0x000fe200078e00ff */
[----:B0-----:R-:W-:Y:S01]  /*11c80*/  MOV R11, 0xbeeac2d0 ;  /* 0xbeeac2d0000b7802 */ /* 0x001fe20000000f00 */
        /* <DEDUP_REMOVED lines=16> */
[----:B------:R1:W-:Y:S04]  /*11d90*/  STL.64 [R1+0x1b0], R8 ;  /* 0x0001b00801007387 */ /* 0x0003e80000100a00 */
[----:B------:R3:W-:Y:S01]  /*11da0*/  STL.64 [R1+0x1c0], R10 ;  /* 0x0001c00a01007387 */ /* 0x0007e20000100a00 */
[----:B0-----:R-:W-:Y:S01]  /*11db0*/  IMAD.MOV.U32 R14, RZ, RZ, -0x321c07b9 ;  /* 0xcde3f847ff0e7424 */ /* 0x001fe200078e00ff */
[----:B------:R-:W-:-:S02]  /*11dc0*/  MOV R15, 0x3e8280f2 ;  /* 0x3e8280f2000f7802 */ /* 0x000fc40000000f00 */
[----:B------:R0:W-:Y:S01]  /*11dd0*/  STL.64 [R1+0x1d0], R2 ;  /* 0x0001d00201007387 */ /* 0x0001e20000100a00 */
[----:B--2---:R-:W-:Y:S01]  /*11de0*/  MOV R16, 0x30de114c ;  /* 0x30de114c00107802 */ /* 0x004fe20000000f00 */
[----:B------:R-:W-:Y:S02]  /*11df0*/  IMAD.MOV.U32 R17, RZ, RZ, 0x3e49aa7a ;  /* 0x3e49aa7aff117424 */ /* 0x000fe400078e00ff */
[----:B------:R2:W-:Y:S01]  /*11e00*/  STL.64 [R1+0xf8], R12 ;  /* 0x0000f80c01007387 */ /* 0x0005e20000100a00 */
[----:B-1----:R-:W-:Y:S02]  /*11e10*/  IMAD.MOV.U32 R8, RZ, RZ, 0x55e25360 ;  /* 0x55e25360ff087424 */ /* 0x002fe400078e00ff */
[----:B------:R-:W-:Y:S01]  /*11e20*/  IMAD.MOV.U32 R9, RZ, RZ, 0x3e3ac0d4 ;  /* 0x3e3ac0d4ff097424 */ /* 0x000fe200078e00ff */
[----:B---3--:R-:W-:Y:S01]  /*11e30*/  MOV R10, 0x29460138 ;  /* 0x29460138000a7802 */ /* 0x008fe20000000f00 */
[----:B------:R-:W-:Y:S01]  /*11e40*/  IMAD.MOV.U32 R11, RZ, RZ, -0x41e883a8 ;  /* 0xbe177c58ff0b7424 */ /* 0x000fe200078e00ff */
[----:B------:R1:W-:Y:S01]  /*11e50*/  STL.64 [R1+0x1d8], R4 ;  /* 0x0001d80401007387 */ /* 0x0003e20000100a00 */
[----:B0-----:R-:W-:-:S02]  /*11e60*/  IMAD.MOV.U32 R2, RZ, RZ, 0x6c188672 ;  /* 0x6c188672ff027424 */ /* 0x001fc400078e00ff */
[----:B------:R-:W-:Y:S01]  /*11e70*/  IMAD.MOV.U32 R3, RZ, RZ, 0x3de1b105 ;  /* 0x3de1b105ff037424 */ /* 0x000fe200078e00ff */
[----:B------:R0:W-:Y:S01]  /*11e80*/  STL.64 [R1+0x1e8], R6 ;  /* 0x0001e80601007387 */ /* 0x0001e20000100a00 */
[----:B--2---:R-:W-:Y:S01]  /*11e90*/  MOV R12, 0x4bf3c34e ;  /* 0x4bf3c34e000c7802 */ /* 0x004fe20000000f00 */
[----:B------:R-:W-:Y:S02]  /*11ea0*/  IMAD.MOV.U32 R13, RZ, RZ, 0x3dfc9b43 ;  /* 0x3dfc9b43ff0d7424 */ /* 0x000fe400078e00ff */
        /* <DEDUP_REMOVED lines=8> */
[----:B------:R2:W-:Y:S01]  /*11f30*/  STL.64 [R1+0x1f8], R8 ;  /* 0x0001f80801007387 */ /* 0x0005e20000100a00 */
[----:B------:R-:W-:-:S03]  /*11f40*/  IMAD.MOV.U32 R19, RZ, RZ, 0x3d3113e3 ;  /* 0x3d3113e3ff137424 */ /* 0x000fc600078e00ff */
[----:B------:R3:W-:Y:S01]  /*11f50*/  STL.64 [R1+0x200], R10 ;  /* 0x0002000a01007387 */ /* 0x0007e20000100a00 */
[----:B-1----:R-:W-:Y:S02]  /*11f60*/  IMAD.MOV.U32 R14, RZ, RZ, 0xa10cd82 ;  /* 0x0a10cd82ff0e7424 */ /* 0x002fe400078e00ff */
[----:B------:R-:W-:Y:S01]  /*11f70*/  IMAD.MOV.U32 R15, RZ, RZ, 0x3d651958 ;  /* 0x3d651958ff0f7424 */ /* 0x000fe200078e00ff */
[----:B------:R1:W-:Y:S01]  /*11f80*/  STL.64 [R1+0x210], R2 ;  /* 0x0002100201007387 */ /* 0x0003e20000100a00 */
[----:B0-----:R-:W-:Y:S01]  /*11f90*/  IMAD.MOV.U32 R16, RZ, RZ, 0x448455ea ;  /* 0x448455eaff107424 */ /* 0x001fe200078e00ff */
[----:B------:R-:W-:Y:S02]  /*11fa0*/  MOV R17, 0xbd2c068b ;  /* 0xbd2c068b00117802 */ /* 0x000fe40000000f00 */
[----:B------:R0:W-:Y:S01]  /*11fb0*/  STL.64 [R1+0x140], R12 ;  /* 0x0001400c01007387 */ /* 0x0001e20000100a00 */
[----:B--2---:R-:W-:Y:S01]  /*11fc0*/  IMAD.MOV.U32 R8, RZ, RZ, 0x56b95f3b ;  /* 0x56b95f3bff087424 */ /* 0x004fe200078e00ff */
[----:B------:R-:W-:-:S02]  /*11fd0*/  MOV R9, 0x3d60675f ;  /* 0x3d60675f00097802 */ /* 0x000fc40000000f00 */
[----:B---3--:R-:W-:Y:S01]  /*11fe0*/  MOV R10, 0x2a398b8f ;  /* 0x2a398b8f000a7802 */ /* 0x008fe20000000f00 */
[----:B------:R-:W-:Y:S01]  /*11ff0*/  IMAD.MOV.U32 R11, RZ, RZ, 0x3c75d3b4 ;  /* 0x3c75d3b4ff0b7424 */ /* 0x000fe200078e00ff */
[----:B------:R2:W-:Y:S01]  /*12000*/  STL.64 [R1+0x220], R4 ;  /* 0x0002200401007387 */ /* 0x0005e20000100a00 */
[----:B-1----:R-:W-:Y:S01]  /*12010*/  IMAD.MOV.U32 R2, RZ, RZ, 0x637bc2b8 ;  /* 0x637bc2b8ff027424 */ /* 0x002fe200078e00ff */
[----:B------:R-:W-:Y:S02]  /*12020*/  MOV R3, 0x3d03f2fe ;  /* 0x3d03f2fe00037802 */ /* 0x000fe40000000f00 */
[----:B------:R1:W-:Y:S01]  /*12030*/  STL.64 [R1+0x228], R6 ;  /* 0x0002280601007387 */ /* 0x0003e20000100a00 */
[----:B0-----:R-:W-:Y:S01]  /*12040*/  IMAD.MOV.U32 R12, RZ, RZ, 0x3b990ee6 ;  /* 0x3b990ee6ff0c7424 */ /* 0x001fe200078e00ff */
[----:B------:R-:W-:Y:S02]  /*12050*/  MOV R13, 0x3f70ee64 ;  /* 0x3f70ee64000d7802 */ /* 0x000fe40000000f00 */
[----:B------:R0:W-:Y:S01]  /*12060*/  STL.64 [R1+0x150], R18 ;  /* 0x0001501201007387 */ /* 0x0001e20000100a00 */
[----:B--2---:R-:W-:Y:S01]  /*12070*/  MOV R4, 0x465fa859 ;  /* 0x465fa85900047802 */ /* 0x004fe20000000f00 */
[----:B------:R-:W-:-:S02]  /*12080*/  IMAD.MOV.U32 R5, RZ, RZ, 0x3f2e13ce ;  /* 0x3f2e13ceff057424 */ /* 0x000fc400078e00ff */
[----:B------:R2:W-:Y:S01]  /*12090*/  STL.64 [R1+0x168], R14 ;  /* 0x0001680e01007387 */ /* 0x0005e20000100a00 */
[----:B-1----:R-:W-:Y:S02]  /*120a0*/  IMAD.MOV.U32 R6, RZ, RZ, 0x5bf2d984 ;  /* 0x5bf2d984ff067424 */ /* 0x002fe400078e00ff */
[----:B------:R-:W-:Y:S01]  /*120b0*/  IMAD.MOV.U32 R7, RZ, RZ, 0x3f318b9b ;  /* 0x3f318b9bff077424 */ /* 0x000fe200078e00ff */
[----:B------:R1:W-:Y:S01]  /*120c0*/  STL.64 [R1+0x178], R16 ;  /* 0x0001781001007387 */ /* 0x0003e20000100a00 */
[----:B0-----:R-:W-:Y:S01]  /*120d0*/  MOV R18, 0xfcd6e9e0 ;  /* 0xfcd6e9e000127802 */ /* 0x001fe20000000f00 */
[----:B------:R-:W-:Y:S02]  /*120e0*/  IMAD.MOV.U32 R19, RZ, RZ, 0x3f4948b0 ;  /* 0x3f4948b0ff137424 */ /* 0x000fe400078e00ff */
[----:B------:R0:W-:Y:S01]  /*120f0*/  STL.64 [R1+0x238], R8 ;  /* 0x0002380801007387 */ /* 0x0001e20000100a00 */
[----:B--2---:R-:W-:-:S03]  /*12100*/  MOV R14, 0xdaf4fe53 ;  /* 0xdaf4fe53000e7802 */ /* 0x004fc60000000f00 */
[----:B------:R2:W-:Y:S01]  /*12110*/  STL.64 [R1+0x248], R10 ;  /* 0x0002480a01007387 */ /* 0x0005e20000100a00 */
[----:B------:R-:W-:-:S03]  /*12120*/  IMAD.MOV.U32 R15, RZ, RZ, 0x3f0bbf43 ;  /* 0x3f0bbf43ff0f7424 */ /* 0x000fc600078e00ff */
[----:B------:R3:W-:Y:S01]  /*12130*/  STL.64 [R1+0x250], R2 ;  /* 0x0002500201007387 */ /* 0x0007e20000100a00 */
[----:B-1----:R-:W-:Y:S02]  /*12140*/  IMAD.MOV.U32 R16, RZ, RZ, -0x51c6eae3 ;  /* 0xae39151dff107424 */ /* 0x002fe400078e00ff */
[----:B------:R-:W-:Y:S01]  /*12150*/  IMAD.MOV.U32 R17, RZ, RZ, 0x3e626154 ;  /* 0x3e626154ff117424 */ /* 0x000fe200078e00ff */
[----:B------:R1:W-:Y:S01]  /*12160*/  STL.64 [R1+0x190], R12 ;  /* 0x0001900c01007387 */ /* 0x0003e20000100a00 */
[----:B0-----:R-:W-:Y:S01]  /*12170*/  MOV R8, 0xa29b5d9d ;  /* 0xa29b5d9d00087802 */ /* 0x001fe20000000f00 */
[----:B------:R-:W-:Y:S02]  /*12180*/  IMAD.MOV.U32 R9, RZ, RZ, -0x40ec2d5d ;  /* 0xbf13d2a3ff097424 */ /* 0x000fe400078e00ff */
[----:B--2---:R-:W-:Y:S01]  /*12190*/  IMAD.MOV.U32 R10, RZ, RZ, 0x62204ef4 ;  /* 0x62204ef4ff0a7424 */ /* 0x004fe200078e00ff */
[----:B------:R0:W-:Y:S01]  /*121a0*/  STL.64 [R1+0x260], R4 ;  /* 0x0002600401007387 */ /* 0x0001e20000100a00 */
[----:B------:R-:W-:-:S02]  /*121b0*/  IMAD.MOV.U32 R11, RZ, RZ, 0x3ee73df4 ;  /* 0x3ee73df4ff0b7424 */ /* 0x000fc400078e00ff */
[----:B---3--:R-:W-:Y:S01]  /*121c0*/  IMAD.MOV.U32 R2, RZ, RZ, 0x1539310e ;  /* 0x1539310eff027424 */ /* 0x008fe200078e00ff */
[----:B------:R-:W-:Y:S01]  /*121d0*/  MOV R3, 0x3eb7e020 ;  /* 0x3eb7e02000037802 */ /* 0x000fe20000000f00 */
[----:B------:R2:W-:Y:S01]  /*121e0*/  STL.64 [R1+0x270], R6 ;  /* 0x0002700601007387 */ /* 0x0005e20000100a00 */
[----:B-1----:R-:W-:Y:S02]  /*121f0*/  IMAD.MOV.U32 R12, RZ, RZ, 0x1c15d3d7 ;  /* 0x1c15d3d7ff0c7424 */ /* 0x002fe400078e00ff */
[----:B------:R-:W-:Y:S01]  /*12200*/  IMAD.MOV.U32 R13, RZ, RZ, 0x3e832ac8 ;  /* 0x3e832ac8ff0d7424 */ /* 0x000fe200078e00ff */
[----:B------:R1:W-:Y:S01]  /*12210*/  STL.64 [R1+0x1a0], R18 ;  /* 0x0001a01201007387 */ /* 0x0003e20000100a00 */
[----:B0-----:R-:W-:Y:S02]  /*12220*/  IMAD.MOV.U32 R4, RZ, RZ, 0x69c140a7 ;  /* 0x69c140a7ff047424 */ /* 0x001fe400078e00ff */
[----:B------:R-:W-:Y:S01]  /*12230*/  IMAD.MOV.U32 R5, RZ, RZ, -0x42415dce ;  /* 0xbdbea232ff057424 */ /* 0x000fe200078e00ff */
[----:B------:R0:W-:Y:S01]  /*12240*/  STL.64 [R1+0x1b8], R14 ;  /* 0x0001b80e01007387 */ /* 0x0001e20000100a00 */
[----:B--2---:R-:W-:Y:S01]  /*12250*/  IMAD.MOV.U32 R6, RZ, RZ, -0x10b3b239 ;  /* 0xef4c4dc7ff067424 */ /* 0x004fe200078e00ff */
[----:B------:R-:W-:-:S02]  /*12260*/  MOV R7, 0x3e75bde8 ;  /* 0x3e75bde800077802 */ /* 0x000fc40000000f00 */
[----:B------:R2:W-:Y:S01]  /*12270*/  STL.64 [R1+0x1c8], R16 ;  /* 0x0001c81001007387 */ /* 0x0005e20000100a00 */
[----:B-1----:R-:W-:-:S03]  /*12280*/  IMAD.MOV.U32 R18, RZ, RZ, 0x43a46f5d ;  /* 0x43a46f5dff127424 */ /* 0x002fc600078e00ff */
[----:B------:R1:W-:Y:S01]  /*12290*/  STL.64 [R1+0x278], R8 ;  /* 0x0002780801007387 */ /* 0x0003e20000100a00 */
[----:B------:R-:W-:-:S03]  /*122a0*/  MOV R19, 0xbe4e4373 ;  /* 0xbe4e437300137802 */ /* 0x000fc60000000f00 */
[----:B------:R3:W-:Y:S01]  /*122b0*/  STL.64 [R1+0x288], R10 ;  /* 0x0002880a01007387 */ /* 0x0007e20000100a00 */
[----:B0-----:R-:W-:Y:S01]  /*122c0*/  IMAD.MOV.U32 R14, RZ, RZ, 0x74f638bb ;  /* 0x74f638bbff0e7424 */ /* 0x001fe200078e00ff */
[----:B------:R-:W-:Y:S02]  /*122d0*/  MOV R15, 0x3d709627 ;  /* 0x3d709627000f7802 */ /* 0x000fe40000000f00 */
[----:B------:R0:W-:Y:S01]  /*122e0*/  STL.64 [R1+0x298], R2 ;  /* 0x0002980201007387 */ /* 0x0001e20000100a00 */
[----:B--2---:R-:W-:Y:S01]  /*122f0*/  MOV R16, 0xdbc61371 ;  /* 0xdbc6137100107802 */ /* 0x004fe20000000f00 */
[----:B------:R-:W-:Y:S02]  /*12300*/  IMAD.MOV.U32 R17, RZ, RZ, -0x42316888 ;  /* 0xbdce9778ff117424 */ /* 0x000fe400078e00ff */
[----:B------:R2:W-:Y:S01]  /*12310*/  STL.64 [R1+0x1e0], R12 ;  /* 0x0001e00c01007387 */ /* 0x0005e20000100a00 */
[----:B-1----:R-:W-:Y:S01]  /*12320*/  MOV R8, 0xdd501eb ;  /* 0x0dd501eb00087802 */ /* 0x002fe20000000f00 */
[----:B------:R-:W-:-:S02]  /*12330*/  IMAD.MOV.U32 R9, RZ, RZ, 0x3d850c3f ;  /* 0x3d850c3fff097424 */ /* 0x000fc400078e00ff */
[----:B---3--:R-:W-:Y:S01]  /*12340*/  IMAD.MOV.U32 R10, RZ, RZ, 0x39794ba9 ;  /* 0x39794ba9ff0a7424 */ /* 0x008fe200078e00ff */
[----:B------:R-:W-:Y:S01]  /*12350*/  MOV R11, 0x3e21b66a ;  /* 0x3e21b66a000b7802 */ /* 0x000fe20000000f00 */
[----:B------:R1:W-:Y:S01]  /*12360*/  STL.64 [R1+0x2a0], R4 ;  /* 0x0002a00401007387 */ /* 0x0003e20000100a00 */
[----:B0-----:R-:W-:Y:S01]  /*12370*/  MOV R2, 0x465daec1 ;  /* 0x465daec100027802 */ /* 0x001fe20000000f00 */
[----:B------:R-:W-:Y:S02]  /*12380*/  IMAD.MOV.U32 R3, RZ, RZ, 0x3ded9b15 ;  /* 0x3ded9b15ff037424 */ /* 0x000fe400078e00ff */
        /* <DEDUP_REMOVED lines=10> */
[----:B--2---:R-:W-:-:S03]  /*12430*/  IMAD.MOV.U32 R18, RZ, RZ, -0x7d4ffe18 ;  /* 0x82b001e8ff127424 */ /* 0x004fc600078e00ff */
[----:B------:R2:W-:Y:S01]  /*12440*/  STL.64 [R1+0x2c0], R8 ;  /* 0x0002c00801007387 */ /* 0x0005e20000100a00 */
[----:B------:R-:W-:Y:S02]  /*12450*/  IMAD.MOV.U32 R19, RZ, RZ, -0x42c41e9f ;  /* 0xbd3be161ff137424 */ /* 0x000fe400078e00ff */
[----:B-1----:R-:W-:Y:S01]  /*12460*/  IMAD.MOV.U32 R14, RZ, RZ, 0x3b34e2b6 ;  /* 0x3b34e2b6ff0e7424 */ /* 0x002fe200078e00ff */
[----:B------:R1:W-:Y:S01]  /*12470*/  STL.64 [R1+0x2c8], R10 ;  /* 0x0002c80a01007387 */ /* 0x0003e20000100a00 */
[----:B------:R-:W-:-:S03]  /*12480*/  IMAD.MOV.U32 R15, RZ, RZ, 0x3f4547d9 ;  /* 0x3f4547d9ff0f7424 */ /* 0x000fc600078e00ff */
[----:B------:R3:W-:Y:S01]  /*12490*/  STL.64 [R1+0x2d8], R2 ;  /* 0x0002d80201007387 */ /* 0x0007e20000100a00 */
[----:B0-----:R-:W-:Y:S01]  /*124a0*/  IMAD.MOV.U32 R16, RZ, RZ, -0x77483600 ;  /* 0x88b7ca00ff107424 */ /* 0x001fe200078e00ff */
[----:B------:R-:W-:Y:S02]  /*124b0*/  MOV R17, 0xbf3ebfb1 ;  /* 0xbf3ebfb100117802 */ /* 0x000fe40000000f00 */
[----:B------:R0:W-:Y:S01]  /*124c0*/  STL.64 [R1+0x230], R12 ;  /* 0x0002300c01007387 */ /* 0x0001e20000100a00 */
[----:B--2---:R-:W-:Y:S02]  /*124d0*/  IMAD.MOV.U32 R8, RZ, RZ, -0x2455cbbd ;  /* 0xdbaa3443ff087424 */ /* 0x004fe400078e00ff */
[----:B------:R-:W-:Y:S01]  /*124e0*/  IMAD.MOV.U32 R9, RZ, RZ, 0x3c91e54c ;  /* 0x3c91e54cff097424 */ /* 0x000fe200078e00ff */
[----:B-1----:R-:W-:Y:S01]  /*124f0*/  MOV R11, 0xbd3a4d8e ;  /* 0xbd3a4d8e000b7802 */ /* 0x002fe20000000f00 */
[----:B------:R-:W-:Y:S01]  /*12500*/  IMAD.MOV.U32 R10, RZ, RZ, -0x2c94b624 ;  /* 0xd36b49dcff0a7424 */ /* 0x000fe200078e00ff */
[----:B------:R1:W-:Y:S01]  /*12510*/  STL.64 [R1+0x2e8], R4 ;  /* 0x0002e80401007387 */ /* 0x0003e20000100a00 */
[----:B---3--:R-:W-:-:S02]  /*12520*/  IMAD.MOV.U32 R2, RZ, RZ, -0x72302230 ;  /* 0x8dcfddd0ff027424 */ /* 0x008fc400078e00ff */
[----:B------:R-:W-:Y:S01]  /*12530*/  IMAD.MOV.U32 R3, RZ, RZ, 0x3d17075e ;  /* 0x3d17075eff037424 */ /* 0x000fe200078e00ff */
[----:B------:R2:W-:Y:S01]  /*12540*/  STL.64 [R1+0x2f0], R6 ;  /* 0x0002f00601007387 */ /* 0x0005e20000100a00 */
[----:B0-----:R-:W-:Y:S01]  /*12550*/  IMAD.MOV.U32 R12, RZ, RZ, 0x1871f27a ;  /* 0x1871f27aff0c7424 */ /* 0x001fe200078e00ff */
[----:B------:R-:W-:Y:S02]  /*12560*/  MOV R13, 0xbe90152a ;  /* 0xbe90152a000d7802 */ /* 0x000fe40000000f00 */
[----:B------:R0:W-:Y:S01]  /*12570*/  STL.64 [R1+0x240], R18 ;  /* 0x0002401201007387 */ /* 0x0001e20000100a00 */
[----:B-1----:R-:W-:Y:S01]  /*12580*/  IMAD.MOV.U32 R4, RZ, RZ, 0x6874f2c4 ;  /* 0x6874f2c4ff047424 */ /* 0x002fe200078e00ff */
[----:B------:R-:W-:Y:S02]  /*12590*/  MOV R5, 0x3f49b0ff ;  /* 0x3f49b0ff00057802 */ /* 0x000fe40000000f00 */
[----:B------:R1:W-:Y:S01]  /*125a0*/  STL.64 [R1+0x258], R14 ;  /* 0x0002580e01007387 */ /* 0x0003e20000100a00 */
[----:B--2---:R-:W-:Y:S01]  /*125b0*/  MOV R6, 0xe1def9d0 ;  /* 0xe1def9d000067802 */ /* 0x004fe20000000f00 */
[----:B------:R-:W-:-:S02]  /*125c0*/  IMAD.MOV.U32 R7, RZ, RZ, -0x414770d6 ;  /* 0xbeb88f2aff077424 */ /* 0x000fc400078e00ff */
[----:B------:R2:W-:Y:S01]  /*125d0*/  STL.64 [R1+0x268], R16 ;  /* 0x0002681001007387 */ /* 0x0005e20000100a00 */
[----:B0-----:R-:W-:Y:S01]  /*125e0*/  MOV R18, 0x27b3f020 ;  /* 0x27b3f02000127802 */ /* 0x001fe20000000f00 */
[----:B------:R-:W-:Y:S02]  /*125f0*/  IMAD.MOV.U32 R19, RZ, RZ, -0x41283291 ;  /* 0xbed7cd6fff137424 */ /* 0x000fe400078e00ff */
[----:B------:R0:W-:Y:S01]  /*12600*/  STL.64 [R1+0x300], R8 ;  /* 0x0003000801007387 */ /* 0x0001e20000100a00 */
[----:B-1----:R-:W-:-:S03]  /*12610*/  MOV R14, 0xffbefeef ;  /* 0xffbefeef000e7802 */ /* 0x002fc60000000f00 */
[----:B------:R1:W-:Y:S01]  /*12620*/  STL.64 [R1+0x310], R10 ;  /* 0x0003100a01007387 */ /* 0x0003e20000100a00 */
[----:B------:R-:W-:-:S03]  /*12630*/  IMAD.MOV.U32 R15, RZ, RZ, -0x41793d24 ;  /* 0xbe86c2dcff0f7424 */ /* 0x000fc600078e00ff */
[----:B------:R3:W-:Y:S01]  /*12640*/  STL.64 [R1+0x318], R2 ;  /* 0x0003180201007387 */ /* 0x0007e20000100a00 */
[----:B--2---:R-:W-:Y:S02]  /*12650*/  IMAD.MOV.U32 R16, RZ, RZ, -0x12e96cd9 ;  /* 0xed169327ff107424 */ /* 0x004fe400078e00ff */
[----:B------:R-:W-:Y:S01]  /*12660*/  IMAD.MOV.U32 R17, RZ, RZ, -0x41ab7ac4 ;  /* 0xbe54853cff117424 */ /* 0x000fe200078e00ff */
[----:B------:R2:W-:Y:S01]  /*12670*/  STL.64 [R1+0x280], R12 ;  /* 0x0002800c01007387 */ /* 0x0005e20000100a00 */
[----:B0-----:R-:W-:Y:S01]  /*12680*/  IMAD.MOV.U32 R8, RZ, RZ, -0x4b731fa8 ;  /* 0xb48ce058ff087424 */ /* 0x001fe200078e00ff */
[----:B------:R-:W-:Y:S02]  /*12690*/  MOV R9, 0x3f116908 ;  /* 0x3f11690800097802 */ /* 0x000fe40000000f00 */
[----:B-1----:R-:W-:Y:S01]  /*126a0*/  MOV R10, 0x2846e81 ;  /* 0x02846e81000a7802 */ /* 0x002fe20000000f00 */
[----:B------:R-:W-:Y:S01]  /*126b0*/  IMAD.MOV.U32 R11, RZ, RZ, 0x3ee7db4c ;  /* 0x3ee7db4cff0b7424 */ /* 0x000fe200078e00ff */
[----:B------:R0:W-:Y:S01]  /*126c0*/  STL.64 [R1+0x328], R4 ;  /* 0x0003280401007387 */ /* 0x0001e20000100a00 */
[----:B---3--:R-:W-:-:S02]  /*126d0*/  IMAD.MOV.U32 R2, RZ, RZ, 0x74985d3f ;  /* 0x74985d3fff027424 */ /* 0x008fc400078e00ff */
[----:B------:R-:W-:Y:S01]  /*126e0*/  IMAD.MOV.U32 R3, RZ, RZ, -0x41438e40 ;  /* 0xbebc71c0ff037424 */ /* 0x000fe200078e00ff */
[----:B------:R1:W-:Y:S01]  /*126f0*/  STL.64 [R1+0x338], R6 ;  /* 0x0003380601007387 */ /* 0x0003e20000100a00 */
[----:B--2---:R-:W-:Y:S02]  /*12700*/  IMAD.MOV.U32 R12, RZ, RZ, 0x3b2491f0 ;  /* 0x3b2491f0ff0c7424 */ /* 0x004fe400078e00ff */
[----:B------:R-:W-:Y:S01]  /*12710*/  IMAD.MOV.U32 R13, RZ, RZ, -0x41efbf3b ;  /* 0xbe1040c5ff0d7424 */ /* 0x000fe200078e00ff */
[----:B------:R2:W-:Y:S01]  /*12720*/  STL.64 [R1+0x290], R18 ;  /* 0x0002901201007387 */ /* 0x0005e20000100a00 */
[----:B0-----:R-:W-:Y:S01]  /*12730*/  MOV R4, 0x9f09164c ;  /* 0x9f09164c00047802 */ /* 0x001fe20000000f00 */
[----:B------:R-:W-:Y:S02]  /*12740*/  IMAD.MOV.U32 R5, RZ, RZ, 0x3eade37d ;  /* 0x3eade37dff057424 */ /* 0x000fe400078e00ff */
[----:B------:R0:W-:Y:S01]  /*12750*/  STL.64 [R1+0x2a8], R14 ;  /* 0x0002a80e01007387 */ /* 0x0001e20000100a00 */
[----:B-1----:R-:W-:-:S03]  /*12760*/  IMAD.MOV.U32 R6, RZ, RZ, 0x5bab6ada ;  /* 0x5bab6adaff067424 */ /* 0x002fc600078e00ff */
[----:B------:R1:W-:Y:S01]  /*12770*/  STL.64 [R1+0x2b8], R16 ;  /* 0x0002b81001007387 */ /* 0x0003e20000100a00 */
[----:B------:R-:W-:Y:S02]  /*12780*/  IMAD.MOV.U32 R7, RZ, RZ, 0x3dc04151 ;  /* 0x3dc04151ff077424 */ /* 0x000fe400078e00ff */
[----:B--2---:R-:W-:Y:S01]  /*12790*/  IMAD.MOV.U32 R18, RZ, RZ, 0x7e1c9d1f ;  /* 0x7e1c9d1fff127424 */ /* 0x004fe200078e00ff */
[----:B------:R2:W-:Y:S01]  /*127a0*/  STL.64 [R1+0x340], R8 ;  /* 0x0003400801007387 */ /* 0x0005e20000100a00 */
[----:B------:R-:W-:-:S03]  /*127b0*/  MOV R19, 0xbd0f4605 ;  /* 0xbd0f460500137802 */ /* 0x000fc60000000f00 */
[----:B------:R3:W-:Y:S01]  /*127c0*/  STL.64 [R1+0x350], R10 ;  /* 0x0003500a01007387 */ /* 0x0007e20000100a00 */
[----:B0-----:R-:W-:Y:S01]  /*127d0*/  IMAD.MOV.U32 R14, RZ, RZ, -0x20d1474a ;  /* 0xdf2eb8b6ff0e7424 */ /* 0x001fe200078e00ff */
[----:B------:R-:W-:Y:S02]  /*127e0*/  MOV R15, 0xbd8328e9 ;  /* 0xbd8328e9000f7802 */ /* 0x000fe40000000f00 */
[----:B------:R0:W-:Y:S01]  /*127f0*/  STL.64 [R1+0x360], R2 ;  /* 0x0003600201007387 */ /* 0x0001e20000100a00 */
[----:B-1----:R-:W-:Y:S01]  /*12800*/  MOV R16, 0x46a086e5 ;  /* 0x46a086e500107802 */ /* 0x002fe20000000f00 */
[----:B------:R-:W-:Y:S02]  /*12810*/  IMAD.MOV.U32 R17, RZ, RZ, 0x3d4def3f ;  /* 0x3d4def3fff117424 */ /* 0x000fe400078e00ff */
[----:B------:R1:W-:Y:S01]  /*12820*/  STL.64 [R1+0x2d0], R12 ;  /* 0x0002d00c01007387 */ /* 0x0003e20000100a00 */
[----:B--2---:R-:W-:Y:S01]  /*12830*/  IMAD.MOV.U32 R8, RZ, RZ, 0x49f4e3be ;  /* 0x49f4e3beff087424 */ /* 0x004fe200078e00ff */
[----:B------:R-:W-:Y:S01]  /*12840*/  MOV R9, 0xbe4e78e4 ;  /* 0xbe4e78e400097802 */ /* 0x000fe20000000f00 */
[----:B---3--:R-:W-:Y:S01]  /*12850*/  IMAD.MOV.U32 R10, RZ, RZ, 0x1a8b7696 ;  /* 0x1a8b7696ff0a7424 */ /* 0x008fe200078e00ff */
[----:B------:R2:W-:Y:S01]  /*12860*/  STL.64 [R1+0x368], R4 ;  /* 0x0003680401007387 */ /* 0x0005e20000100a00 */
[----:B------:R-:W-:-:S02]  /*12870*/  IMAD.MOV.U32 R11, RZ, RZ, 0x3e2d9a9f ;  /* 0x3e2d9a9fff0b7424 */ /* 0x000fc400078e00ff */
[----:B0-----:R-:W-:Y:S01]  /*12880*/  IMAD.MOV.U32 R2, RZ, RZ, 0x12618752 ;  /* 0x12618752ff027424 */ /* 0x001fe200078e00ff */
[----:B------:R-:W-:Y:S01]  /*12890*/  MOV R3, 0xbdfb14f2 ;  /* 0xbdfb14f200037802 */ /* 0x000fe20000000f00 */
[----:B------:R0:W-:Y:S01]  /*128a0*/  STL.64 [R1+0x378], R6 ;  /* 0x0003780601007387 */ /* 0x0001e20000100a00 */
[----:B-1----:R-:W-:Y:S01]  /*128b0*/  MOV R12, 0x2da7bf9 ;  /* 0x02da7bf9000c7802 */ /* 0x002fe20000000f00 */
[----:B------:R-:W-:Y:S02]  /*128c0*/  IMAD.MOV.U32 R13, RZ, RZ, -0x40b3c1f5 ;  /* 0xbf4c3e0bff0d7424 */ /* 0x000fe400078e00ff */
[----:B------:R1:W-:Y:S01]  /*128d0*/  STL.64 [R1+0x2e0], R18 ;  /* 0x0002e01201007387 */ /* 0x0003e20000100a00 */
[----:B--2---:R-:W-:Y:S01]  /*128e0*/  MOV R4, 0xc5e22aae ;  /* 0xc5e22aae00047802 */ /* 0x004fe20000000f00 */
[----:B------:R-:W-:Y:S02]  /*128f0*/  IMAD.MOV.U32 R5, RZ, RZ, -0x42380d06 ;  /* 0xbdc7f2faff057424 */ /* 0x000fe400078e00ff */
[----:B------:R2:W-:Y:S01]  /*12900*/  STL.64 [R1+0x2f8], R14 ;  /* 0x0002f80e01007387 */ /* 0x0005e20000100a00 */
[----:B0-----:R-:W-:Y:S01]  /*12910*/  IMAD.MOV.U32 R6, RZ, RZ, -0x6f0b6555 ;  /* 0x90f49aabff067424 */ /* 0x001fe200078e00ff */
[----:B------:R-:W-:-:S02]  /*12920*/  MOV R7, 0x3cd70880 ;  /* 0x3cd7088000077802 */ /* 0x000fc40000000f00 */
[----:B------:R0:W-:Y:S01]  /*12930*/  STL.64 [R1+0x308], R16 ;  /* 0x0003081001007387 */ /* 0x0001e20000100a00 */
[----:B-1----:R-:W-:-:S03]  /*12940*/  IMAD.MOV.U32 R18, RZ, RZ, -0x7a5bdc86 ;  /* 0x85a4237aff127424 */ /* 0x002fc600078e00ff */
[----:B------:R1:W-:Y:S01]  /*12950*/  STL.64 [R1+0x388], R8 ;  /* 0x0003880801007387 */ /* 0x0003e20000100a00 */
[----:B------:R-:W-:Y:S02]  /*12960*/  IMAD.MOV.U32 R19, RZ, RZ, -0x40cc6666 ;  /* 0xbf33999aff137424 */ /* 0x000fe400078e00ff */
[----:B--2---:R-:W-:Y:S01]  /*12970*/  IMAD.MOV.U32 R14, RZ, RZ, -0x26fd4353 ;  /* 0xd902bcadff0e7424 */ /* 0x004fe200078e00ff */
[----:B------:R2:W-:Y:S01]  /*12980*/  STL.64 [R1+0x390], R10 ;  /* 0x0003900a01007387 */ /* 0x0005e20000100a00 */
[----:B------:R-:W-:-:S03]  /*12990*/  IMAD.MOV.U32 R15, RZ, RZ, -0x40fb31c1 ;  /* 0xbf04ce3fff0f7424 */ /* 0x000fc600078e00ff */
[----:B------:R3:W-:Y:S01]  /*129a0*/  STL.64 [R1+0x3a0], R2 ;  /* 0x0003a00201007387 */ /* 0x0007e20000100a00 */
[----:B0-----:R-:W-:Y:S01]  /*129b0*/  IMAD.MOV.U32 R16, RZ, RZ, 0x5b7cb45e ;  /* 0x5b7cb45eff107424 */ /* 0x001fe200078e00ff */
[----:B------:R-:W-:Y:S02]  /*129c0*/  MOV R17, 0x3df13b3c ;  /* 0x3df13b3c00117802 */ /* 0x000fe40000000f00 */
[----:B------:R0:W-:Y:S01]  /*129d0*/  STL.64 [R1+0x320], R12 ;  /* 0x0003200c01007387 */ /* 0x0001e20000100a00 */
[----:B-1----:R-:W-:Y:S01]  /*129e0*/  MOV R8, 0x3cc20208 ;  /* 0x3cc2020800087802 */ /* 0x002fe20000000f00 */
[----:B------:R-:W-:Y:S02]  /*129f0*/  IMAD.MOV.U32 R9, RZ, RZ, -0x427d1854 ;  /* 0xbd82e7acff097424 */ /* 0x000fe400078e00ff */
[----:B--2---:R-:W-:Y:S01]  /*12a00*/  IMAD.MOV.U32 R10, RZ, RZ, -0x4602deae ;  /* 0xb9fd2152ff0a7424 */ /* 0x004fe200078e00ff */
[----:B------:R1:W-:Y:S01]  /*12a10*/  STL.64 [R1+0x3b0], R4 ;  /* 0x0003b00401007387 */ /* 0x0003e20000100a00 */
[----:B------:R-:W-:Y:S01]  /*12a20*/  IMAD.MOV.U32 R11, RZ, RZ, -0x43a2c4b7 ;  /* 0xbc5d3b49ff0b7424 */ /* 0x000fe200078e00ff */
[----:B---3--:R-:W-:Y:S01]  /*12a30*/  MOV R2, 0xfd28d001 ;  /* 0xfd28d00100027802 */ /* 0x008fe20000000f00 */
[----:B------:R-:W-:Y:S01]  /*12a40*/  IMAD.MOV.U32 R3, RZ, RZ, -0x42d398ea ;  /* 0xbd2c6716ff037424 */ /* 0x000fe200078e00ff */
[----:B------:R2:W-:Y:S01]  /*12a50*/  STL.64 [R1+0x3b8], R6 ;  /* 0x0003b80601007387 */ /* 0x0005e20000100a00 */
[----:B0-----:R-:W-:Y:S01]  /*12a60*/  IMAD.MOV.U32 R12, RZ, RZ, -0x30cceac4 ;  /* 0xcf33153cff0c7424 */ /* 0x001fe200078e00ff */
[----:B------:R-:W-:-:S02]  /*12a70*/  MOV R13, 0xbe8ec676 ;  /* 0xbe8ec676000d7802 */ /* 0x000fc40000000f00 */
[----:B------:R0:W-:Y:S01]  /*12a80*/  STL.64 [R1+0x330], R18 ;  /* 0x0003301201007387 */ /* 0x0001e20000100a00 */
[----:B-1----:R-:W-:-:S03]  /*12a90*/  IMAD.MOV.U32 R4, RZ, RZ, 0x4839c039 ;  /* 0x4839c039ff047424 */ /* 0x002fc600078e00ff */
[----:B------:R1:W-:Y:S01]  /*12aa0*/  STL.64 [R1+0x348], R14 ;  /* 0x0003480e01007387 */ /* 0x0003e20000100a00 */
[----:B------:R-:W-:Y:S02]  /*12ab0*/  IMAD.MOV.U32 R5, RZ, RZ, -0x40edb8a0 ;  /* 0xbf124760ff057424 */ /* 0x000fe400078e00ff */
[----:B--2---:R-:W-:Y:S01]  /*12ac0*/  IMAD.MOV.U32 R6, RZ, RZ, -0x3aeb71d9 ;  /* 0xc5148e27ff067424 */ /* 0x004fe200078e00ff */
[----:B------:R-:W-:Y:S01]  /*12ad0*/  MOV R7, 0xbf2a2042 ;  /* 0xbf2a204200077802 */ /* 0x000fe20000000f00 */
[----:B------:R2:W-:Y:S01]  /*12ae0*/  STL.64 [R1+0x358], R16 ;  /* 0x0003581001007387 */ /* 0x0005e20000100a00 */
[----:B0-----:R-:W-:Y:S01]  /*12af0*/  MOV R18, 0x304ac16b ;  /* 0x304ac16b00127802 */ /* 0x001fe20000000f00 */
[----:B------:R-:W-:Y:S02]  /*12b00*/  IMAD.MOV.U32 R19, RZ, RZ, 0x3e5efe94 ;  /* 0x3e5efe94ff137424 */ /* 0x000fe400078e00ff */
[----:B------:R0:W-:Y:S01]  /*12b10*/  STL.64 [R1+0x3c8], R8 ;  /* 0x0003c80801007387 */ /* 0x0001e20000100a00 */
[----:B-1----:R-:W-:Y:S01]  /*12b20*/  MOV R14, 0x70791e5e ;  /* 0x70791e5e000e7802 */ /* 0x002fe20000000f00 */
[----:B------:R-:W-:-:S02]  /*12b30*/  IMAD.MOV.U32 R15, RZ, RZ, -0x42afcc46 ;  /* 0xbd5033baff0f7424 */ /* 0x000fc400078e00ff */
[----:B------:R1:W-:Y:S04]  /*12b40*/  STL.64 [R1+0x3d8], R10 ;  /* 0x0003d80a01007387 */ /* 0x0003e80000100a00 */
[----:B------:R3:W-:Y:S01]  /*12b50*/  STL.64 [R1+0x3e0], R2 ;  /* 0x0003e00201007387 */ /* 0x0007e20000100a00 */
[----:B--2---:R-:W-:Y:S02]  /*12b60*/  IMAD.MOV.U32 R16, RZ, RZ, -0x4358316d ;  /* 0xbca7ce93ff107424 */ /* 0x004fe400078e00ff */
[----:B------:R-:W-:Y:S01]  /*12b70*/  IMAD.MOV.U32 R17, RZ, RZ, 0x3de9911d ;  /* 0x3de9911dff117424 */ /* 0x000fe200078e00ff */
[----:B------:R2:W-:Y:S01]  /*12b80*/  STL.64 [R1+0x370], R12 ;  /* 0x0003700c01007387 */ /* 0x0005e20000100a00 */
[----:B0-----:R-:W-:Y:S02]  /*12b90*/  IMAD.MOV.U32 R8, RZ, RZ, -0x34db89f5 ;  /* 0xcb24760bff087424 */ /* 0x001fe400078e00ff */
[----:B------:R-:W-:Y:S01]  /*12ba0*/  IMAD.MOV.U32 R9, RZ, RZ, 0x3f11d1e9 ;  /* 0x3f11d1e9ff097424 */ /* 0x000fe200078e00ff */
[----:B-1----:R-:W-:Y:S01]  /*12bb0*/  MOV R11, 0xbeec823f ;  /* 0xbeec823f000b7802 */ /* 0x002fe20000000f00 */
[----:B------:R-:W-:Y:S01]  /*12bc0*/  IMAD.MOV.U32 R10, RZ, RZ, -0x3e4c33ca ;  /* 0xc1b3cc36ff0a7424 */ /* 0x000fe200078e00ff */
[----:B------:R0:W-:Y:S01]  /*12bd0*/  STL.64 [R1+0x3f0], R4 ;  /* 0x0003f00401007387 */ /* 0x0001e20000100a00 */
[----:B---3--:R-:W-:Y:S01]  /*12be0*/  MOV R2, 0x19652fd9 ;  /* 0x19652fd900027802 */ /* 0x008fe20000000f00 */
[----:B------:R-:W-:-:S02]  /*12bf0*/  IMAD.MOV.U32 R3, RZ, RZ, -0x413cc715 ;  /* 0xbec338ebff037424 */ /* 0x000fc400078e00ff */
[----:B------:R1:W-:Y:S01]  /*12c00*/  STL.64 [R1+0x400], R6 ;  /* 0x0004000601007387 */ /* 0x0003e20000100a00 */
[----:B--2---:R-:W-:Y:S02]  /*12c10*/  IMAD.MOV.U32 R12, RZ, RZ, 0x337812c4 ;  /* 0x337812c4ff0c7424 */ /* 0x004fe400078e00ff */
[----:B------:R-:W-:Y:S01]  /*12c20*/  IMAD.MOV.U32 R13, RZ, RZ, 0x3d949465 ;  /* 0x3d949465ff0d7424 */ /* 0x000fe200078e00ff */
        /* <DEDUP_REMOVED lines=17> */
[----:B--2---:R-:W-:Y:S02]  /*12d40*/  IMAD.MOV.U32 R8, RZ, RZ, 0x5ac40e35 ;  /* 0x5ac40e35ff087424 */ /* 0x004fe400078e00ff */
[----:B------:R-:W-:Y:S01]  /*12d50*/  IMAD.MOV.U32 R9, RZ, RZ, -0x42ebbee4 ;  /* 0xbd14411cff097424 */ /* 0x000fe200078e00ff */
[----:B---3--:R-:W-:Y:S01]  /*12d60*/  MOV R10, 0xf334c8c3 ;  /* 0xf334c8c3000a7802 */ /* 0x008fe20000000f00 */
[----:B------:R-:W-:Y:S01]  /*12d70*/  IMAD.MOV.U32 R11, RZ, RZ, -0x41c4ea45 ;  /* 0xbe3b15bbff0b7424 */ /* 0x000fe200078e00ff */
[----:B------:R2:W-:Y:S01]  /*12d80*/  STL.64 [R1+0x430], R4 ;  /* 0x0004300401007387 */ /* 0x0005e20000100a00 */
[----:B0-----:R-:W-:-:S02]  /*12d90*/  IMAD.MOV.U32 R2, RZ, RZ, 0x2d677057 ;  /* 0x2d677057ff027424 */ /* 0x001fc400078e00ff */
[----:B------:R-:W-:Y:S01]  /*12da0*/  IMAD.MOV.U32 R3, RZ, RZ, -0x41f50f0d ;  /* 0xbe0af0f3ff037424 */ /* 0x000fe200078e00ff */
[----:B------:R0:W-:Y:S01]  /*12db0*/  STL.64 [R1+0x440], R6 ;  /* 0x0004400601007387 */ /* 0x0001e20000100a00 */
[----:B-1----:R-:W-:Y:S01]  /*12dc0*/  MOV R12, 0xf208080e ;  /* 0xf208080e000c7802 */ /* 0x002fe20000000f00 */
[----:B------:R-:W-:Y:S02]  /*12dd0*/  IMAD.MOV.U32 R13, RZ, RZ, 0x3e830bdc ;  /* 0x3e830bdcff0d7424 */ /* 0x000fe400078e00ff */
[----:B------:R1:W-:Y:S01]  /*12de0*/  STL.64 [R1+0x3d0], R18 ;  /* 0x0003d01201007387 */ /* 0x0003e20000100a00 */
[----:B--2---:R-:W-:Y:S01]  /*12df0*/  IMAD.MOV.U32 R4, RZ, RZ, -0x7ce7b624 ;  /* 0x831849dcff047424 */ /* 0x004fe200078e00ff */
[----:B------:R-:W-:Y:S02]  /*12e00*/  MOV R5, 0x3dd9b9c5 ;  /* 0x3dd9b9c500057802 */ /* 0x000fe40000000f00 */
[----:B------:R2:W-:Y:S01]  /*12e10*/  STL.64 [R1+0x3e8], R14 ;  /* 0x0003e80e01007387 */ /* 0x0005e20000100a00 */
[----:B0-----:R-:W-:-:S03]  /*12e20*/  IMAD.MOV.U32 R6, RZ, RZ, 0x2b8692ba ;  /* 0x2b8692baff067424 */ /* 0x001fc600078e00ff */
[----:B------:R0:W-:Y:S01]  /*12e30*/  STL.64 [R1+0x3f8], R16 ;  /* 0x0003f81001007387 */ /* 0x0001e20000100a00 */
[----:B------:R-:W-:Y:S02]  /*12e40*/  IMAD.MOV.U32 R7, RZ, RZ, -0x42372feb ;  /* 0xbdc8d015ff077424 */ /* 0x000fe400078e00ff */
[----:B-1----:R-:W-:Y:S01]  /*12e50*/  IMAD.MOV.U32 R18, RZ, RZ, 0x29150428 ;  /* 0x29150428ff127424 */ /* 0x002fe200078e00ff */
[----:B------:R1:W-:Y:S01]  /*12e60*/  STL.64 [R1+0x450], R8 ;  /* 0x0004500801007387 */ /* 0x0003e20000100a00 */
[----:B------:R-:W-:-:S03]  /*12e70*/  IMAD.MOV.U32 R19, RZ, RZ, 0x3ee0d0e2 ;  /* 0x3ee0d0e2ff137424 */ /* 0x000fc600078e00ff */
[----:B------:R3:W-:Y:S01]  /*12e80*/  STL.64 [R1+0x458], R10 ;  /* 0x0004580a01007387 */ /* 0x0007e20000100a00 */
[----:B--2---:R-:W-:Y:S02]  /*12e90*/  IMAD.MOV.U32 R14, RZ, RZ, 0x4e5c87c2 ;  /* 0x4e5c87c2ff0e7424 */ /* 0x004fe400078e00ff */
[----:B------:R-:W-:Y:S01]  /*12ea0*/  IMAD.MOV.U32 R15, RZ, RZ, 0x3e974150 ;  /* 0x3e974150ff0f7424 */ /* 0x000fe200078e00ff */
[----:B------:R2:W-:Y:S01]  /*12eb0*/  STL.64 [R1+0x468], R2 ;  /* 0x0004680201007387 */ /* 0x0005e20000100a00 */
[----:B0-----:R-:W-:Y:S01]  /*12ec0*/  IMAD.MOV.U32 R16, RZ, RZ, 0x225a095b ;  /* 0x225a095bff107424 */ /* 0x001fe200078e00ff */
[----:B------:R-:W-:Y:S02]  /*12ed0*/  MOV R17, 0x3e69e630 ;  /* 0x3e69e63000117802 */ /* 0x000fe40000000f00 */
        /* <DEDUP_REMOVED lines=13> */
[----:B------:R-:W-:-:S02]  /*12fb0*/  IMAD.MOV.U32 R5, RZ, RZ, -0x40bc988d ;  /* 0xbf436773ff057424 */ /* 0x000fc400078e00ff */
[----:B------:R1:W-:Y:S01]  /*12fc0*/  STL.64 [R1+0x438], R14 ;  /* 0x0004380e01007387 */ /* 0x0003e20000100a00 */
[----:B--2---:R-:W-:Y:S02]  /*12fd0*/  IMAD.MOV.U32 R6, RZ, RZ, -0x259354b7 ;  /* 0xda6cab49ff067424 */ /* 0x004fe400078e00ff */
[----:B------:R-:W-:Y:S01]  /*12fe0*/  IMAD.MOV.U32 R7, RZ, RZ, 0x3eaa8411 ;  /* 0x3eaa8411ff077424 */ /* 0x000fe200078e00ff */
[----:B------:R2:W-:Y:S01]  /*12ff0*/  STL.64 [R1+0x448], R16 ;  /* 0x0004481001007387 */ /* 0x0005e20000100a00 */
[----:B0-----:R-:W-:Y:S01]  /*13000*/  MOV R18, 0x60bd9bda ;  /* 0x60bd9bda00127802 */ /* 0x001fe20000000f00 */
[----:B------:R-:W-:Y:S02]  /*13010*/  IMAD.MOV.U32 R19, RZ, RZ, 0x3cf762c0 ;  /* 0x3cf762c0ff137424 */ /* 0x000fe400078e00ff */
[----:B------:R0:W-:Y:S01]  /*13020*/  STL.64 [R1+0x490], R8 ;  /* 0x0004900801007387 */ /* 0x0001e20000100a00 */
[----:B-1----:R-:W-:-:S03]  /*13030*/  MOV R14, 0xa6674b5f ;  /* 0xa6674b5f000e7802 */ /* 0x002fc60000000f00 */
[----:B------:R1:W-:Y:S01]  /*13040*/  STL.64 [R1+0x4a0], R10 ;  /* 0x0004a00a01007387 */ /* 0x0003e20000100a00 */
[----:B------:R-:W-:-:S03]  /*13050*/  IMAD.MOV.U32 R15, RZ, RZ, 0x3da7bf5e ;  /* 0x3da7bf5eff0f7424 */ /* 0x000fc600078e00ff */
[----:B------:R3:W-:Y:S01]  /*13060*/  STL.64 [R1+0x4a8], R2 ;  /* 0x0004a80201007387 */ /* 0x0007e20000100a00 */
[----:B--2---:R-:W-:Y:S02]  /*13070*/  IMAD.MOV.U32 R16, RZ, RZ, 0x90f18db ;  /* 0x090f18dbff107424 */ /* 0x004fe400078e00ff */
[----:B------:R-:W-:Y:S01]  /*13080*/  IMAD.MOV.U32 R17, RZ, RZ, -0x428ab295 ;  /* 0xbd754d6bff117424 */ /* 0x000fe200078e00ff */
[----:B------:R2:W-:Y:S01]  /*13090*/  STL.64 [R1+0x460], R12 ;  /* 0x0004600c01007387 */ /* 0x0005e20000100a00 */
[----:B0-----:R-:W-:Y:S01]  /*130a0*/  MOV R8, 0x45495b37 ;  /* 0x45495b3700087802 */ /* 0x001fe20000000f00 */
[----:B------:R-:W-:Y:S02]  /*130b0*/  IMAD.MOV.U32 R9, RZ, RZ, -0x40ea9ff7 ;  /* 0xbf156009ff097424 */ /* 0x000fe400078e00ff */
[----:B-1----:R-:W-:Y:S01]  /*130c0*/  IMAD.MOV.U32 R10, RZ, RZ, 0x4cf48618 ;  /* 0x4cf48618ff0a7424 */ /* 0x002fe200078e00ff */
[----:B------:R0:W-:Y:S01]  /*130d0*/  STL.64 [R1+0x4b8], R4 ;  /* 0x0004b80401007387 */ /* 0x0001e20000100a00 */
[----:B------:R-:W-:-:S02]  /*130e0*/  IMAD.MOV.U32 R11, RZ, RZ, -0x410cc7d1 ;  /* 0xbef3382fff0b7424 */ /* 0x000fc400078e00ff */
[----:B---3--:R-:W-:Y:S01]  /*130f0*/  IMAD.MOV.U32 R2, RZ, RZ, 0x4f5dcc68 ;  /* 0x4f5dcc68ff027424 */ /* 0x008fe200078e00ff */
[----:B------:R-:W-:Y:S01]  /*13100*/  MOV R3, 0x3ecd115d ;  /* 0x3ecd115d00037802 */ /* 0x000fe20000000f00 */
[----:B------:R1:W-:Y:S01]  /*13110*/  STL.64 [R1+0x4c8], R6 ;  /* 0x0004c80601007387 */ /* 0x0003e20000100a00 */
[----:B--2---:R-:W-:Y:S02]  /*13120*/  IMAD.MOV.U32 R12, RZ, RZ, 0x1b0931c8 ;  /* 0x1b0931c8ff0c7424 */ /* 0x004fe400078e00ff */
[----:B------:R-:W-:Y:S01]  /*13130*/  IMAD.MOV.U32 R13, RZ, RZ, 0x3f4168ef ;  /* 0x3f4168efff0d7424 */ /* 0x000fe200078e00ff */
[----:B------:R2:W-:Y:S01]  /*13140*/  STL.64 [R1+0x470], R18 ;  /* 0x0004701201007387 */ /* 0x0005e20000100a00 */
[----:B0-----:R-:W-:Y:S02]  /*13150*/  IMAD.MOV.U32 R4, RZ, RZ, -0x7ab034c9 ;  /* 0x854fcb37ff047424 */ /* 0x001fe400078e00ff */
[----:B------:R-:W-:Y:S01]  /*13160*/  IMAD.MOV.U32 R5, RZ, RZ, -0x413efa79 ;  /* 0xbec10587ff057424 */ /* 0x000fe200078e00ff */
[----:B------:R0:W-:Y:S01]  /*13170*/  STL.64 [R1+0x488], R14 ;  /* 0x0004880e01007387 */ /* 0x0001e20000100a00 */
[----:B-1----:R-:W-:Y:S01]  /*13180*/  IMAD.MOV.U32 R6, RZ, RZ, 0x9bf4b8b ;  /* 0x09bf4b8bff067424 */ /* 0x002fe200078e00ff */
[----:B------:R-:W-:-:S02]  /*13190*/  MOV R7, 0x3d5074e7 ;  /* 0x3d5074e700077802 */ /* 0x000fc40000000f00 */
[----:B------:R1:W-:Y:S01]  /*131a0*/  STL.64 [R1+0x498], R16 ;  /* 0x0004981001007387 */ /* 0x0003e20000100a00 */
[----:B--2---:R-:W-:-:S03]  /*131b0*/  IMAD.MOV.U32 R18, RZ, RZ, 0xd3ecb9d ;  /* 0x0d3ecb9dff127424 */ /* 0x004fc600078e00ff */
[----:B------:R2:W-:Y:S01]  /*131c0*/  STL.64 [R1+0x4d0], R8 ;  /* 0x0004d00801007387 */ /* 0x0005e20000100a00 */
[----:B------:R-:W-:-:S03]  /*131d0*/  MOV R19, 0x3f31c095 ;  /* 0x3f31c09500137802 */ /* 0x000fc60000000f00 */
[----:B------:R3:W-:Y:S01]  /*131e0*/  STL.64 [R1+0x4e0], R10 ;  /* 0x0004e00a01007387 */ /* 0x0007e20000100a00 */
[----:B0-----:R-:W-:Y:S01]  /*131f0*/  IMAD.MOV.U32 R14, RZ, RZ, -0x7cecf23f ;  /* 0x83130dc1ff0e7424 */ /* 0x001fe200078e00ff */
[----:B------:R-:W-:Y:S02]  /*13200*/  MOV R15, 0x3f0d6bdf ;  /* 0x3f0d6bdf000f7802 */ /* 0x000fe40000000f00 */
[----:B------:R0:W-:Y:S01]  /*13210*/  STL.64 [R1+0x4f0], R2 ;  /* 0x0004f00201007387 */ /* 0x0001e20000100a00 */
[----:B-1----:R-:W-:Y:S01]  /*13220*/  MOV R16, 0x3fa27729 ;  /* 0x3fa2772900107802 */ /* 0x002fe20000000f00 */
[----:B------:R-:W-:Y:S02]  /*13230*/  IMAD.MOV.U32 R17, RZ, RZ, -0x41d58bdc ;  /* 0xbe2a7424ff117424 */ /* 0x000fe400078e00ff */
[----:B------:R1:W-:Y:S01]  /*13240*/  STL.64 [R1+0x4b0], R12 ;  /* 0x0004b00c01007387 */ /* 0x0003e20000100a00 */
[----:B--2---:R-:W-:Y:S01]  /*13250*/  MOV R8, 0x6d79bcc1 ;  /* 0x6d79bcc100087802 */ /* 0x004fe20000000f00 */
[----:B------:R-:W-:-:S02]  /*13260*/  IMAD.MOV.U32 R9, RZ, RZ, 0x3e69778c ;  /* 0x3e69778cff097424 */ /* 0x000fc400078e00ff */
[----:B---3--:R-:W-:Y:S01]  /*13270*/  IMAD.MOV.U32 R10, RZ, RZ, 0x334cc20d ;  /* 0x334cc20dff0a7424 */ /* 0x008fe200078e00ff */
[----:B------:R-:W-:Y:S01]  /*13280*/  MOV R11, 0xbe4af0ea ;  /* 0xbe4af0ea000b7802 */ /* 0x000fe20000000f00 */
[----:B------:R2:W-:Y:S01]  /*13290*/  STL.64 [R1+0x4f8], R4 ;  /* 0x0004f80401007387 */ /* 0x0005e20000100a00 */
[----:B0-----:R-:W-:Y:S01]  /*132a0*/  MOV R2, 0x9fa070bc ;  /* 0x9fa070bc00027802 */ /* 0x001fe20000000f00 */
[----:B------:R-:W-:Y:S02]  /*132b0*/  IMAD.MOV.U32 R3, RZ, RZ, 0x3e1cf0f9 ;  /* 0x3e1cf0f9ff037424 */ /* 0x000fe400078e00ff */
[----:B------:R0:W-:Y:S01]  /*132c0*/  STL.64 [R1+0x508], R6 ;  /* 0x0005080601007387 */ /* 0x0001e20000100a00 */
[----:B-1----:R-:W-:Y:S01]  /*132d0*/  MOV R12, 0x3447d35 ;  /* 0x03447d35000c7802 */ /* 0x002fe20000000f00 */
[----:B------:R-:W-:Y:S02]  /*132e0*/  IMAD.MOV.U32 R13, RZ, RZ, 0x3ea36c89 ;  /* 0x3ea36c89ff0d7424 */ /* 0x000fe400078e00ff */
[----:B------:R1:W-:Y:S01]  /*132f0*/  STL.64 [R1+0x4c0], R18 ;  /* 0x0004c01201007387 */ /* 0x0003e20000100a00 */
[----:B--2---:R-:W-:-:S03]  /*13300*/  IMAD.MOV.U32 R4, RZ, RZ, 0x27a51b54 ;  /* 0x27a51b54ff047424 */ /* 0x004fc600078e00ff */
[----:B------:R2:W-:Y:S01]  /*13310*/  STL.64 [R1+0x4d8], R14 ;  /* 0x0004d80e01007387 */ /* 0x0005e20000100a00 */
[----:B------:R-:W-:Y:S01]  /*13320*/  IMAD.MOV.U32 R5, RZ, RZ, 0x3dedaf33 ;  /* 0x3dedaf33ff057424 */ /* 0x000fe200078e00ff */
[----:B0-----:R-:W-:Y:S01]  /*13330*/  MOV R6, 0x3b581619 ;  /* 0x3b58161900067802 */ /* 0x001fe20000000f00 */
[----:B------:R-:W-:Y:S01]  /*13340*/  IMAD.MOV.U32 R7, RZ, RZ, -0x43349209 ;  /* 0xbccb6df7ff077424 */ /* 0x000fe200078e00ff */
[----:B------:R0:W-:Y:S01]  /*13350*/  STL.64 [R1+0x4e8], R16 ;  /* 0x0004e81001007387 */ /* 0x0001e20000100a00 */
[----:B-1----:R-:W-:-:S03]  /*13360*/  IMAD.MOV.U32 R18, RZ, RZ, -0x21afacde ;  /* 0xde505322ff127424 */ /* 0x002fc600078e00ff */
[----:B------:R1:W-:Y:S01]  /*13370*/  STL.64 [R1+0x518], R8 ;  /* 0x0005180801007387 */ /* 0x0003e20000100a00 */
[----:B------:R-:W-:Y:S02]  /*13380*/  IMAD.MOV.U32 R19, RZ, RZ, -0x41884d09 ;  /* 0xbe77b2f7ff137424 */ /* 0x000fe400078e00ff */
[----:B--2---:R-:W-:Y:S01]  /*13390*/  IMAD.MOV.U32 R14, RZ, RZ, -0x697182fc ;  /* 0x968e7d04ff0e7424 */ /* 0x004fe200078e00ff */
[----:B------:R2:W-:Y:S01]  /*133a0*/  STL.64 [R1+0x520], R10 ;  /* 0x0005200a01007387 */ /* 0x0005e20000100a00 */
[----:B------:R-:W-:-:S03]  /*133b0*/  IMAD.MOV.U32 R15, RZ, RZ, 0x3d3858ba ;  /* 0x3d3858baff0f7424 */ /* 0x000fc600078e00ff */
[----:B------:R3:W-:Y:S01]  /*133c0*/  STL.64 [R1+0x530], R2 ;  /* 0x0005300201007387 */ /* 0x0007e20000100a00 */
[----:B0-----:R-:W-:Y:S01]  /*133d0*/  IMAD.MOV.U32 R16, RZ, RZ, 0x5071f99b ;  /* 0x5071f99bff107424 */ /* 0x001fe200078e00ff */
[----:B------:R-:W-:Y:S02]  /*133e0*/  MOV R17, 0xbe0d7715 ;  /* 0xbe0d771500117802 */ /* 0x000fe40000000f00 */
[----:B------:R0:W-:Y:S01]  /*133f0*/  STL.64 [R1+0x500], R12 ;  /* 0x0005000c01007387 */ /* 0x0001e20000100a00 */
[----:B-1----:R-:W-:Y:S02]  /*13400*/  IMAD.MOV.U32 R8, RZ, RZ, -0x1c1d645b ;  /* 0xe3e29ba5ff087424 */ /* 0x002fe400078e00ff */
[----:B------:R-:W-:Y:S01]  /*13410*/  IMAD.MOV.U32 R9, RZ, RZ, 0x3dacbb55 ;  /* 0x3dacbb55ff097424 */ /* 0x000fe200078e00ff */
[----:B--2---:R-:W-:Y:S01]  /*13420*/  MOV R11, 0x3c55b9bd ;  /* 0x3c55b9bd000b7802 */ /* 0x004fe20000000f00 */
[----:B------:R-:W-:Y:S01]  /*13430*/  IMAD.MOV.U32 R10, RZ, RZ, 0x2acc211f ;  /* 0x2acc211fff0a7424 */ /* 0x000fe200078e00ff */
[----:B------:R1:W-:Y:S01]  /*13440*/  STL.64 [R1+0x540], R4 ;  /* 0x0005400401007387 */ /* 0x0003e20000100a00 */
[----:B---3--:R-:W-:-:S02]  /*13450*/  IMAD.MOV.U32 R2, RZ, RZ, 0x4e8f487b ;  /* 0x4e8f487bff027424 */ /* 0x008fc400078e00ff */
[----:B------:R-:W-:Y:S01]  /*13460*/  IMAD.MOV.U32 R3, RZ, RZ, 0x3d59f7d1 ;  /* 0x3d59f7d1ff037424 */ /* 0x000fe200078e00ff */
[----:B------:R2:W-:Y:S01]  /*13470*/  STL.64 [R1+0x548], R6 ;  /* 0x0005480601007387 */ /* 0x0005e20000100a00 */
[----:B0-----:R-:W-:Y:S01]  /*13480*/  IMAD.MOV.U32 R12, RZ, RZ, 0x7ac2b965 ;  /* 0x7ac2b965ff0c7424 */ /* 0x001fe200078e00ff */
[----:B------:R-:W-:Y:S02]  /*13490*/  MOV R13, 0xbdbd4a71 ;  /* 0xbdbd4a71000d7802 */ /* 0x000fe40000000f00 */
[----:B------:R0:W-:Y:S01]  /*134a0*/  STL.64 [R1+0x510], R18 ;  /* 0x0005101201007387 */ /* 0x0001e20000100a00 */
[----:B-1----:R-:W-:Y:S01]  /*134b0*/  IMAD.MOV.U32 R4, RZ, RZ, -0x2ccb98ef ;  /* 0xd3346711ff047424 */ /* 0x002fe200078e00ff */
        /* <DEDUP_REMOVED lines=15> */
[----:B0-----:R-:W-:Y:S01]  /*135b0*/  IMAD.MOV.U32 R8, RZ, RZ, 0x787368ce ;  /* 0x787368ceff087424 */ /* 0x001fe200078e00ff */
[----:B------:R-:W-:Y:S02]  /*135c0*/  MOV R9, 0xbf1cc642 ;  /* 0xbf1cc64200097802 */ /* 0x000fe40000000f00 */
[----:B-1----:R-:W-:Y:S01]  /*135d0*/  MOV R10, 0x30b113ab ;  /* 0x30b113ab000a7802 */ /* 0x002fe20000000f00 */
[----:B------:R-:W-:Y:S01]  /*135e0*/  IMAD.MOV.U32 R11, RZ, RZ, 0x3efd1798 ;  /* 0x3efd1798ff0b7424 */ /* 0x000fe200078e00ff */
[----:B------:R0:W-:Y:S01]  /*135f0*/  STL.64 [R1+0x580], R4 ;  /* 0x0005800401007387 */ /* 0x0001e20000100a00 */
[----:B---3--:R-:W-:-:S02]  /*13600*/  IMAD.MOV.U32 R2, RZ, RZ, 0x794bd7f2 ;  /* 0x794bd7f2ff027424 */ /* 0x008fc400078e00ff */
[----:B------:R-:W-:Y:S01]  /*13610*/  IMAD.MOV.U32 R3, RZ, RZ, 0x3ed8467d ;  /* 0x3ed8467dff037424 */ /* 0x000fe200078e00ff */
[----:B------:R1:W-:Y:S01]  /*13620*/  STL.64 [R1+0x590], R6 ;  /* 0x0005900601007387 */ /* 0x0003e20000100a00 */
[----:B--2---:R-:W-:Y:S02]  /*13630*/  IMAD.MOV.U32 R12, RZ, RZ, 0x312e0a2 ;  /* 0x0312e0a2ff0c7424 */ /* 0x004fe400078e00ff */
[----:B------:R-:W-:Y:S01]  /*13640*/  IMAD.MOV.U32 R13, RZ, RZ, -0x417ee639 ;  /* 0xbe8119c7ff0d7424 */ /* 0x000fe200078e00ff */
[----:B------:R2:W-:Y:S01]  /*13650*/  STL.64 [R1+0x560], R18 ;  /* 0x0005601201007387 */ /* 0x0005e20000100a00 */
[----:B0-----:R-:W-:Y:S01]  /*13660*/  MOV R4, 0xa50cdaee ;  /* 0xa50cdaee00047802 */ /* 0x001fe20000000f00 */
[----:B------:R-:W-:Y:S02]  /*13670*/  IMAD.MOV.U32 R5, RZ, RZ, 0x3e00f82d ;  /* 0x3e00f82dff057424 */ /* 0x000fe400078e00ff */
[----:B------:R0:W-:Y:S01]  /*13680*/  STL.64 [R1+0x578], R14 ;  /* 0x0005780e01007387 */ /* 0x0001e20000100a00 */
[----:B-1----:R-:W-:-:S03]  /*13690*/  IMAD.MOV.U32 R6, RZ, RZ, -0x2aebad2b ;  /* 0xd51452d5ff067424 */ /* 0x002fc600078e00ff */
        /* <DEDUP_REMOVED lines=12> */
[----:B--2---:R-:W-:Y:S01]  /*13760*/  IMAD.MOV.U32 R8, RZ, RZ, -0x12da6acc ;  /* 0xed259534ff087424 */ /* 0x004fe200078e00ff */
[----:B------:R-:W-:Y:S01]  /*13770*/  MOV R9, 0xbd76d32e ;  /* 0xbd76d32e00097802 */ /* 0x000fe20000000f00 */
[----:B---3--:R-:W-:Y:S01]  /*13780*/  IMAD.MOV.U32 R10, RZ, RZ, -0x420b6167 ;  /* 0xbdf49e99ff0a7424 */ /* 0x008fe200078e00ff */
        /* <DEDUP_REMOVED lines=25> */
[----:B------:R-:W-:Y:S02]  /*13920*/  IMAD.MOV.U32 R9, RZ, RZ, 0x3c7ddc4a ;  /* 0x3c7ddc4aff097424 */ /* 0x000fe400078e00ff */
[----:B--2---:R-:W-:Y:S01]  /*13930*/  IMAD.MOV.U32 R10, RZ, RZ, 0x109f334 ;  /* 0x0109f334ff0a7424 */ /* 0x004fe200078e00ff */
[----:B------:R1:W-:Y:S01]  /*13940*/  STL.64 [R1+0x608], R4 ;  /* 0x0006080401007387 */ /* 0x0003e20000100a00 */
[----:B------:R-:W-:Y:S01]  /*13950*/  IMAD.MOV.U32 R11, RZ, RZ, -0x426ca279 ;  /* 0xbd935d87ff0b7424 */ /* 0x000fe200078e00ff */
[----:B---3--:R-:W-:Y:S01]  /*13960*/  MOV R2, 0xba6216 ;  /* 0x00ba621600027802 */ /* 0x008fe20000000f00 */
[----:B------:R-:W-:Y:S01]  /*13970*/  IMAD.MOV.U32 R3, RZ, RZ, 0x3d731d6a ;  /* 0x3d731d6aff037424 */ /* 0x000fe200078e00ff */
        /* <DEDUP_REMOVED lines=17> */
[----:B--2---:R-:W-:Y:S02]  /*13a90*/  IMAD.MOV.U32 R8, RZ, RZ, 0x7082916d ;  /* 0x7082916dff087424 */ /* 0x004fe400078e00ff */
[----:B------:R-:W-:Y:S01]  /*13aa0*/  IMAD.MOV.U32 R9, RZ, RZ, 0x3f25d115 ;  /* 0x3f25d115ff097424 */ /* 0x000fe200078e00ff */
[----:B------:R2:W-:Y:S01]  /*13ab0*/  STL.64 [R1+0x640], R12 ;  /* 0x0006400c01007387 */ /* 0x0005e20000100a00 */
[----:B0-----:R-:W-:Y:S01]  /*13ac0*/  IMAD.MOV.U32 R16, RZ, RZ, -0x2c0a7c33 ;  /* 0xd3f583cdff107424 */ /* 0x001fe200078e00ff */
[----:B------:R-:W-:-:S02]  /*13ad0*/  MOV R17, 0x3f084637 ;  /* 0x3f08463700117802 */ /* 0x000fc40000000f00 */
[----:B------:R0:W-:Y:S01]  /*13ae0*/  STL.64 [R1+0x648], R4 ;  /* 0x0006480401007387 */ /* 0x0001e20000100a00 */
[----:B-1----:R-:W-:Y:S02]  /*13af0*/  IMAD.MOV.U32 R10, RZ, RZ, -0x6d1364fe ;  /* 0x92ec9b02ff0a7424 */ /* 0x002fe400078e00ff */
[----:B------:R-:W-:Y:S01]  /*13b00*/  IMAD.MOV.U32 R11, RZ, RZ, 0x3e339379 ;  /* 0x3e339379ff0b7424 */ /* 0x000fe200078e00ff */
[----:B------:R1:W-:Y:S01]  /*13b10*/  STL.64 [R1+0x658], R6 ;  /* 0x0006580601007387 */ /* 0x0003e20000100a00 */
[----:B---3--:R-:W-:Y:S01]  /*13b20*/  MOV R2, 0xf9ac219d ;  /* 0xf9ac219d00027802 */ /* 0x008fe20000000f00 */
[----:B------:R-:W-:Y:S02]  /*13b30*/  IMAD.MOV.U32 R3, RZ, RZ, -0x4119c7b6 ;  /* 0xbee6384aff037424 */ /* 0x000fe400078e00ff */
[----:B------:R3:W-:Y:S01]  /*13b40*/  STL.64 [R1+0x660], R8 ;  /* 0x0006600801007387 */ /* 0x0007e20000100a00 */
[----:B--2---:R-:W-:Y:S02]  /*13b50*/  IMAD.MOV.U32 R12, RZ, RZ, -0x6acf5853 ;  /* 0x9530a7adff0c7424 */ /* 0x004fe400078e00ff */
[----:B------:R-:W-:Y:S01]  /*13b60*/  IMAD.MOV.U32 R13, RZ, RZ, -0x413e5214 ;  /* 0xbec1adecff0d7424 */ /* 0x000fe200078e00ff */
[----:B0-----:R-:W-:Y:S01]  /*13b70*/  MOV R5, 0x3edc738f ;  /* 0x3edc738f00057802 */ /* 0x001fe20000000f00 */
[----:B------:R-:W-:Y:S01]  /*13b80*/  IMAD.MOV.U32 R4, RZ, RZ, 0x198ab550 ;  /* 0x198ab550ff047424 */ /* 0x000fe200078e00ff */
[----:B------:R0:W-:Y:S01]  /*13b90*/  STL.64 [R1+0x678], R10 ;  /* 0x0006780a01007387 */ /* 0x0001e20000100a00 */
[----:B-1----:R-:W-:Y:S01]  /*13ba0*/  IMAD.MOV.U32 R6, RZ, RZ, 0x70ac9b03 ;  /* 0x70ac9b03ff067424 */ /* 0x002fe200078e00ff */
[----:B------:R-:W-:-:S02]  /*13bb0*/  MOV R7, 0x3e9952f9 ;  /* 0x3e9952f900077802 */ /* 0x000fc40000000f00 */
[----:B------:R1:W-:Y:S01]  /*13bc0*/  STL.64 [R1+0x688], R4 ;  /* 0x0006880401007387 */ /* 0x0003e20000100a00 */
[----:B---3--:R-:W-:Y:S02]  /*13bd0*/  IMAD.MOV.U32 R8, RZ, RZ, 0x3b2187a2 ;  /* 0x3b2187a2ff087424 */ /* 0x008fe400078e00ff */
[----:B------:R-:W-:Y:S01]  /*13be0*/  IMAD.MOV.U32 R9, RZ, RZ, -0x4172a662 ;  /* 0xbe8d599eff097424 */ /* 0x000fe200078e00ff */
[----:B------:R2:W-:Y:S01]  /*13bf0*/  STL.64 [R1+0x6a0], R6 ;  /* 0x0006a00601007387 */ /* 0x0005e20000100a00 */
[----:B0-----:R-:W-:Y:S01]  /*13c00*/  MOV R10, 0x393d4893 ;  /* 0x393d4893000a7802 */ /* 0x001fe20000000f00 */
[----:B------:R-:W-:Y:S02]  /*13c10*/  IMAD.MOV.U32 R11, RZ, RZ, 0x3e70b282 ;  /* 0x3e70b282ff0b7424 */ /* 0x000fe400078e00ff */
[----:B------:R0:W-:Y:S01]  /*13c20*/  STL.64 [R1+0x680], R2 ;  /* 0x0006800201007387 */ /* 0x0001e20000100a00 */
[----:B-1----:R-:W-:Y:S01]  /*13c30*/  IMAD.MOV.U32 R4, RZ, RZ, -0xf204d96 ;  /* 0xf0dfb26aff047424 */ /* 0x002fe200078e00ff */
[----:B------:R-:W-:-:S02]  /*13c40*/  MOV R5, 0xbe180990 ;  /* 0xbe18099000057802 */ /* 0x000fc40000000f00 */
[----:B------:R1:W-:Y:S01]  /*13c50*/  STL.64 [R1+0x6a8], R8 ;  /* 0x0006a80801007387 */ /* 0x0003e20000100a00 */
[----:B--2---:R-:W-:-:S03]  /*13c60*/  IMAD.MOV.U32 R6, RZ, RZ, -0x3faad57f ;  /* 0xc0552a81ff067424 */ /* 0x004fc600078e00ff */
[----:B------:R2:W-:Y:S01]  /*13c70*/  STL.64 [R1+0x6b0], R10 ;  /* 0x0006b00a01007387 */ /* 0x0005e20000100a00 */
[----:B------:R-:W-:Y:S01]  /*13c80*/  IMAD.MOV.U32 R7, RZ, RZ, 0x3cc36412 ;  /* 0x3cc36412ff077424 */ /* 0x000fe200078e00ff */
[----:B0-----:R-:W-:Y:S01]  /*13c90*/  MOV R2, 0x6d84752e ;  /* 0x6d84752e00027802 */ /* 0x001fe20000000f00 */
[----:B------:R-:W-:Y:S01]  /*13ca0*/  IMAD.MOV.U32 R3, RZ, RZ, 0x3e3663fd ;  /* 0x3e3663fdff037424 */ /* 0x000fe200078e00ff */
[----:B------:R0:W-:Y:S01]  /*13cb0*/  STL.64 [R1+0x6d0], R4 ;  /* 0x0006d00401007387 */ /* 0x0001e20000100a00 */
[----:B-1----:R-:W-:Y:S02]  /*13cc0*/  IMAD.MOV.U32 R8, RZ, RZ, -0x1a218756 ;  /* 0xe5de78aaff087424 */ /* 0x002fe400078e00ff */
[----:B------:R-:W-:Y:S01]  /*13cd0*/  IMAD.MOV.U32 R9, RZ, RZ, 0x3dbcac1e ;  /* 0x3dbcac1eff097424 */ /* 0x000fe200078e00ff */
[----:B------:R1:W-:Y:S01]  /*13ce0*/  STL.64 [R1+0x6d8], R6 ;  /* 0x0006d80601007387 */ /* 0x0003e20000100a00 */
[----:B--2---:R-:W-:Y:S01]  /*13cf0*/  MOV R10, 0xa6572e09 ;  /* 0xa6572e09000a7802 */ /* 0x004fe20000000f00 */
[----:B------:R-:W-:-:S02]  /*13d00*/  IMAD.MOV.U32 R11, RZ, RZ, -0x43a8864c ;  /* 0xbc5779b4ff0b7424 */ /* 0x000fc400078e00ff */
[----:B------:R2:W-:Y:S01]  /*13d10*/  STL.64 [R1+0x6c8], R2 ;  /* 0x0006c80201007387 */ /* 0x0005e20000100a00 */
[----:B0-----:R-:W-:Y:S01]  /*13d20*/  IMAD.MOV.U32 R4, RZ, RZ, -0x447da7d7 ;  /* 0xbb825829ff047424 */ /* 0x001fe200078e00ff */
[----:B------:R-:W-:Y:S02]  /*13d30*/  MOV R5, 0x3f463969 ;  /* 0x3f46396900057802 */ /* 0x000fe40000000f00 */
[----:B------:R0:W-:Y:S01]  /*13d40*/  STL.64 [R1+0x6f0], R8 ;  /* 0x0006f00801007387 */ /* 0x0001e20000100a00 */
[----:B-1----:R-:W-:-:S03]  /*13d50*/  IMAD.MOV.U32 R6, RZ, RZ, 0x582dd0a5 ;  /* 0x582dd0a5ff067424 */ /* 0x002fc600078e00ff */
[----:B------:R1:W-:Y:S01]  /*13d60*/  STL.64 [R1+0x6f8], R10 ;  /* 0x0006f80a01007387 */ /* 0x0003e20000100a00 */
[----:B------:R-:W-:Y:S02]  /*13d70*/  IMAD.MOV.U32 R7, RZ, RZ, -0x40bb060e ;  /* 0xbf44f9f2ff077424 */ /* 0x000fe400078e00ff */
[----:B--2---:R-:W-:Y:S01]  /*13d80*/  IMAD.MOV.U32 R2, RZ, RZ, 0x13f7775a ;  /* 0x13f7775aff027424 */ /* 0x004fe200078e00ff */
[----:B------:R-:W-:Y:S01]  /*13d90*/  MOV R3, 0xbd8da966 ;  /* 0xbd8da96600037802 */ /* 0x000fe20000000f00 */
[----:B------:R2:W-:Y:S01]  /*13da0*/  STL.64 [R1+0x718], R4 ;  /* 0x0007180401007387 */ /* 0x0005e20000100a00 */
[----:B0-----:R-:W-:Y:S01]  /*13db0*/  MOV R8, 0xc28e8a0 ;  /* 0x0c28e8a000087802 */ /* 0x001fe20000000f00 */
[----:B------:R-:W-:Y:S02]  /*13dc0*/  IMAD.MOV.U32 R9, RZ, RZ, 0x3f322fb2 ;  /* 0x3f322fb2ff097424 */ /* 0x000fe400078e00ff */
[----:B------:R0:W-:Y:S01]  /*13dd0*/  STL.64 [R1+0x720], R6 ;  /* 0x0007200601007387 */ /* 0x0001e20000100a00 */
[----:B-1----:R-:W-:Y:S01]  /*13de0*/  MOV R10, 0x36172b0 ;  /* 0x036172b0000a7802 */ /* 0x002fe20000000f00 */
[----:B------:R-:W-:-:S02]  /*13df0*/  IMAD.MOV.U32 R11, RZ, RZ, 0x3f100120 ;  /* 0x3f100120ff0b7424 */ /* 0x000fc400078e00ff */
[----:B------:R1:W-:Y:S01]  /*13e00*/  STL.64 [R1+0x650], R18 ;  /* 0x0006501201007387 */ /* 0x0003e20000100a00 */
[----:B--2---:R-:W-:-:S03]  /*13e10*/  IMAD.MOV.U32 R4, RZ, RZ, -0x1741ccd0 ;  /* 0xe8be3330ff047424 */ /* 0x004fc600078e00ff */
[----:B------:R2:W-:Y:S01]  /*13e20*/  STL.64 [R1+0x700], R2 ;  /* 0x0007000201007387 */ /* 0x0005e20000100a00 */
[----:B------:R-:W-:Y:S02]  /*13e30*/  IMAD.MOV.U32 R5, RZ, RZ, -0x41f18fe8 ;  /* 0xbe0e7018ff057424 */ /* 0x000fe400078e00ff */
[----:B0-----:R-:W-:Y:S01]  /*13e40*/  IMAD.MOV.U32 R6, RZ, RZ, -0xd84d818 ;  /* 0xf27b27e8ff067424 */ /* 0x001fe200078e00ff */
[----:B------:R0:W-:Y:S01]  /*13e50*/  STL.64 [R1+0x728], R8 ;  /* 0x0007280801007387 */ /* 0x0001e20000100a00 */
[----:B------:R-:W-:Y:S01]  /*13e60*/  IMAD.MOV.U32 R7, RZ, RZ, 0x3ead3850 ;  /* 0x3ead3850ff077424 */ /* 0x000fe200078e00ff */
[----:B-1----:R-:W-:Y:S02]  /*13e70*/  MOV R18, 0x124b7492 ;  /* 0x124b749200127802 */ /* 0x002fe40000000f00 */
[----:B------:R1:W-:Y:S01]  /*13e80*/  STL.64 [R1+0x740], R10 ;  /* 0x0007400a01007387 */ /* 0x0003e20000100a00 */
[----:B------:R-:W-:Y:S02]  /*13e90*/  IMAD.MOV.U32 R19, RZ, RZ, -0x424d12c4 ;  /* 0xbdb2ed3cff137424 */ /* 0x000fe400078e00ff */
[----:B--2---:R-:W-:Y:S01]  /*13ea0*/  IMAD.MOV.U32 R2, RZ, RZ, -0x3b72c844 ;  /* 0xc48d37bcff027424 */ /* 0x004fe200078e00ff */
[----:B------:R-:W-:Y:S01]  /*13eb0*/  MOV R3, 0xbef618fc ;  /* 0xbef618fc00037802 */ /* 0x000fe20000000f00 */
[----:B------:R2:W-:Y:S01]  /*13ec0*/  STL.64 [R1+0x750], R4 ;  /* 0x0007500401007387 */ /* 0x0005e20000100a00 */
[----:B0-----:R-:W-:Y:S01]  /*13ed0*/  MOV R8, 0x807110d2 ;  /* 0x807110d200087802 */ /* 0x001fe20000000f00 */
[----:B------:R-:W-:-:S02]  /*13ee0*/  IMAD.MOV.U32 R9, RZ, RZ, 0x3d903901 ;  /* 0x3d903901ff097424 */ /* 0x000fc400078e00ff */
[----:B------:R0:W-:Y:S01]  /*13ef0*/  STL.64 [R1+0x768], R6 ;  /* 0x0007680601007387 */ /* 0x0001e20000100a00 */
[----:B-1----:R-:W-:Y:S01]  /*13f00*/  IMAD.MOV.U32 R10, RZ, RZ, -0x564902fc ;  /* 0xa9b6fd04ff0a7424 */ /* 0x002fe200078e00ff */
[----:B------:R-:W-:Y:S02]  /*13f10*/  MOV R11, 0xbe849865 ;  /* 0xbe849865000b7802 */ /* 0x000fe40000000f00 */
[----:B------:R1:W-:Y:S01]  /*13f20*/  STL.64 [R1+0x668], R14 ;  /* 0x0006680e01007387 */ /* 0x0003e20000100a00 */
[----:B--2---:R-:W-:-:S03]  /*13f30*/  IMAD.MOV.U32 R4, RZ, RZ, 0x16605be3 ;  /* 0x16605be3ff047424 */ /* 0x004fc600078e00ff */
[----:B------:R2:W-:Y:S01]  /*13f40*/  STL.64 [R1+0x670], R16 ;  /* 0x0006701001007387 */ /* 0x0005e20000100a00 */
[----:B------:R-:W-:Y:S01]  /*13f50*/  IMAD.MOV.U32 R5, RZ, RZ, 0x3e30bcbd ;  /* 0x3e30bcbdff057424 */ /* 0x000fe200078e00ff */
[----:B0-----:R-:W-:Y:S01]  /*13f60*/  MOV R6, 0xd2fffd4f ;  /* 0xd2fffd4f00067802 */ /* 0x001fe20000000f00 */
[----:B------:R-:W-:Y:S01]  /*13f70*/  IMAD.MOV.U32 R7, RZ, RZ, -0x41ddbb46 ;  /* 0xbe2244baff077424 */ /* 0x000fe200078e00ff */
[----:B------:R0:W-:Y:S01]  /*13f80*/  STL.64 [R1+0x690], R12 ;  /* 0x0006900c01007387 */ /* 0x0001e20000100a00 */
[----:B-1----:R-:W-:Y:S01]  /*13f90*/  IMAD.MOV.U32 R14, RZ, RZ, -0x3aaf42b5 ;  /* 0xc550bd4bff0e7424 */ /* 0x002fe200078e00ff */
[----:B------:R-:W-:Y:S02]  /*13fa0*/  MOV R15, 0x3cc7c54e ;  /* 0x3cc7c54e000f7802 */ /* 0x000fe40000000f00 */
[----:B------:R1:W-:Y:S01]  /*13fb0*/  STL.64 [R1+0x698], R18 ;  /* 0x0006981201007387 */ /* 0x0003e20000100a00 */
[----:B--2---:R-:W-:-:S03]  /*13fc0*/  IMAD.MOV.U32 R16, RZ, RZ, -0x178d03aa ;  /* 0xe872fc56ff107424 */ /* 0x004fc600078e00ff */
[----:B------:R2:W-:Y:S01]  /*13fd0*/  STL.64 [R1+0x748], R2 ;  /* 0x0007480201007387 */ /* 0x0005e20000100a00 */
[----:B------:R-:W-:-:S03]  /*13fe0*/  IMAD.MOV.U32 R17, RZ, RZ, -0x41bb67a2 ;  /* 0xbe44985eff117424 */ /* 0x000fc600078e00ff */
[----:B------:R3:W-:Y:S01]  /*13ff0*/  STL.64 [R1+0x770], R8 ;  /* 0x0007700801007387 */ /* 0x0007e20000100a00 */
[----:B0-----:R-:W-:Y:S01]  /*14000*/  MOV R12, 0x9fc7363 ;  /* 0x09fc7363000c7802 */ /* 0x001fe20000000f00 */
[----:B------:R-:W-:Y:S02]  /*14010*/  IMAD.MOV.U32 R13, RZ, RZ, 0x3deac793 ;  /* 0x3deac793ff0d7424 */ /* 0x000fe400078e00ff */
[----:B------:R0:W-:Y:S01]  /*14020*/  STL.64 [R1+0x778], R10 ;  /* 0x0007780a01007387 */ /* 0x0001e20000100a00 */
[----:B-1----:R-:W-:Y:S01]  /*14030*/  IMAD.MOV.U32 R18, RZ, RZ, -0xfb74e6c ;  /* 0xf048b194ff127424 */ /* 0x002fe200078e00ff */
[----:B------:R-:W-:Y:S01]  /*14040*/  MOV R19, 0xbddbd671 ;  /* 0xbddbd67100137802 */ /* 0x000fe20000000f00 */
[----:B--2---:R-:W-:Y:S01]  /*14050*/  IMAD.MOV.U32 R2, RZ, RZ, 0x44652279 ;  /* 0x44652279ff027424 */ /* 0x004fe200078e00ff */
[----:B------:R-:W-:Y:S01]  /*14060*/  MOV R3, 0xbd0706d6 ;  /* 0xbd0706d600037802 */ /* 0x000fe20000000f00 */
[----:B------:R1:W-:Y:S01]  /*14070*/  STL.64 [R1+0x798], R4 ;  /* 0x0007980401007387 */ /* 0x0003e20000100a00 */
[----:B---3--:R-:W-:Y:S01]  /*14080*/  MOV R8, 0xfd72ae16 ;  /* 0xfd72ae1600087802 */ /* 0x008fe20000000f00 */
[----:B------:R-:W-:-:S02]  /*14090*/  IMAD.MOV.U32 R9, RZ, RZ, -0x4229c0f4 ;  /* 0xbdd63f0cff097424 */ /* 0x000fc400078e00ff */
[----:B------:R2:W-:Y:S01]  /*140a0*/  STL.64 [R1+0x7a0], R6 ;  /* 0x0007a00601007387 */ /* 0x0005e20000100a00 */
[----:B0-----:R-:W-:Y:S01]  /*140b0*/  IMAD.MOV.U32 R10, RZ, RZ, -0x7738c013 ;  /* 0x88c73fedff0a7424 */ /* 0x001fe200078e00ff */
[----:B------:R-:W-:Y:S02]  /*140c0*/  MOV R11, 0x3dc74cd6 ;  /* 0x3dc74cd6000b7802 */ /* 0x000fe40000000f00 */
[----:B------:R0:W-:Y:S01]  /*140d0*/  STL.64 [R1+0x6b8], R14 ;  /* 0x0006b80e01007387 */ /* 0x0001e20000100a00 */
[----:B-1----:R-:W-:-:S03]  /*140e0*/  IMAD.MOV.U32 R4, RZ, RZ, -0xe4b96af ;  /* 0xf1b46951ff047424 */ /* 0x002fc600078e00ff */
[----:B------:R1:W-:Y:S01]  /*140f0*/  STL.64 [R1+0x6c0], R16 ;  /* 0x0006c01001007387 */ /* 0x0003e20000100a00 */
[----:B------:R-:W-:Y:S01]  /*14100*/  IMAD.MOV.U32 R5, RZ, RZ, 0x3f522b37 ;  /* 0x3f522b37ff057424 */ /* 0x000fe200078e00ff */
[----:B--2---:R-:W-:Y:S01]  /*14110*/  MOV R6, 0x61e90004 ;  /* 0x61e9000400067802 */ /* 0x004fe20000000f00 */
[----:B------:R-:W-:Y:S01]  /*14120*/  IMAD.MOV.U32 R7, RZ, RZ, 0x3eb0a9ef ;  /* 0x3eb0a9efff077424 */ /* 0x000fe200078e00ff */
[----:B------:R2:W-:Y:S01]  /*14130*/  STL.64 [R1+0x6e0], R12 ;  /* 0x0006e00c01007387 */ /* 0x0005e20000100a00 */
[----:B0-----:R-:W-:-:S03]  /*14140*/  IMAD.MOV.U32 R14, RZ, RZ, 0x1cc96982 ;  /* 0x1cc96982ff0e7424 */ /* 0x001fc600078e00ff */
[----:B------:R0:W-:Y:S01]  /*14150*/  STL.64 [R1+0x6e8], R18 ;  /* 0x0006e81201007387 */ /* 0x0001e20000100a00 */
[----:B------:R-:W-:Y:S01]  /*14160*/  IMAD.MOV.U32 R15, RZ, RZ, -0x40bc7201 ;  /* 0xbf438dffff0f7424 */ /* 0x000fe200078e00ff */
[----:B-1----:R-:W-:Y:S02]  /*14170*/  MOV R16, 0x9b7913ea ;  /* 0x9b7913ea00107802 */ /* 0x002fe40000000f00 */
[----:B------:R1:W-:Y:S01]  /*14180*/  STL.64 [R1+0x790], R2 ;  /* 0x0007900201007387 */ /* 0x0003e20000100a00 */
[----:B------:R-:W-:-:S03]  /*14190*/  IMAD.MOV.U32 R17, RZ, RZ, -0x40ed1ce1 ;  /* 0xbf12e31fff117424 */ /* 0x000fc600078e00ff */
[----:B------:R3:W-:Y:S01]  /*141a0*/  STL.64 [R1+0x7b8], R8 ;  /* 0x0007b80801007387 */ /* 0x0007e20000100a00 */
[----:B--2---:R-:W-:Y:S01]  /*141b0*/  IMAD.MOV.U32 R12, RZ, RZ, -0x373140ea ;  /* 0xc8cebf16ff0c7424 */ /* 0x004fe200078e00ff */
[----:B------:R-:W-:Y:S02]  /*141c0*/  MOV R13, 0x3e886c71 ;  /* 0x3e886c71000d7802 */ /* 0x000fe40000000f00 */
[----:B------:R2:W-:Y:S01]  /*141d0*/  STL.64 [R1+0x7c0], R10 ;  /* 0x0007c00a01007387 */ /* 0x0005e20000100a00 */
[----:B0-----:R-:W-:Y:S02]  /*141e0*/  IMAD.MOV.U32 R18, RZ, RZ, 0x3aebc9b7 ;  /* 0x3aebc9b7ff127424 */ /* 0x001fe400078e00ff */
[----:B------:R-:W-:Y:S01]  /*141f0*/  IMAD.MOV.U32 R19, RZ, RZ, -0x40e9c580 ;  /* 0xbf163a80ff137424 */ /* 0x000fe200078e00ff */
[----:B------:R0:W-:Y:S01]  /*14200*/  STL.64 [R1+0x7e0], R4 ;  /* 0x0007e00401007387 */ /* 0x0001e20000100a00 */
[----:B-1----:R-:W-:Y:S02]  /*14210*/  IMAD.MOV.U32 R2, RZ, RZ, -0x578d4d7c ;  /* 0xa872b284ff027424 */ /* 0x002fe400078e00ff */
[----:B------:R-:W-:Y:S01]  /*14220*/  IMAD.MOV.U32 R3, RZ, RZ, -0x4257ce4d ;  /* 0xbda831b3ff037424 */ /* 0x000fe200078e00ff */
[----:B---3--:R-:W-:Y:S01]  /*14230*/  MOV R9, 0xbf40aba9 ;  /* 0xbf40aba900097802 */ /* 0x008fe20000000f00 */
[----:B------:R-:W-:Y:S01]  /*14240*/  IMAD.MOV.U32 R8, RZ, RZ, -0x675acd41 ;  /* 0x98a532bfff087424 */ /* 0x000fe200078e00ff */
[----:B------:R1:W-:Y:S01]  /*14250*/  STL.64 [R1+0x7e8], R6 ;  /* 0x0007e80601007387 */ /* 0x0003e20000100a00 */
[----:B--2---:R-:W-:Y:S01]  /*14260*/  IMAD.MOV.U32 R10, RZ, RZ, 0x6f571329 ;  /* 0x6f571329ff0a7424 */ /* 0x004fe200078e00ff */
        /* <DEDUP_REMOVED lines=11> */
[----:B0-----:R-:W-:Y:S01]  /*14320*/  IMAD.MOV.U32 R16, RZ, RZ, -0x576e2746 ;  /* 0xa891d8baff107424 */ /* 0x001fe200078e00ff */
[----:B------:R-:W-:Y:S02]  /*14330*/  MOV R17, 0xbec7d8d3 ;  /* 0xbec7d8d300117802 */ /* 0x000fe40000000f00 */
[----:B------:R0:W-:Y:S04]  /*14340*/  STL.64 [R1+0x7c8], R2 ;  /* 0x0007c80201007387 */ /* 0x0001e80000100a00 */
[----:B------:R3:W-:Y:S01]  /*14350*/  STL.64 [R1+0x7f0], R8 ;  /* 0x0007f00801007387 */ /* 0x0007e20000100a00 */
[----:B-1----:R-:W-:Y:S02]  /*14360*/  IMAD.MOV.U32 R12, RZ, RZ, -0x5b2caf32 ;  /* 0xa4d350ceff0c7424 */ /* 0x002fe400078e00ff */
[----:B------:R-:W-:Y:S01]  /*14370*/  IMAD.MOV.U32 R13, RZ, RZ, 0x3e77ca3d ;  /* 0x3e77ca3dff0d7424 */ /* 0x000fe200078e00ff */
[----:B------:R1:W-:Y:S01]  /*14380*/  STL.64 [R1+0x808], R10 ;  /* 0x0008080a01007387 */ /* 0x0003e20000100a00 */
[----:B--2---:R-:W-:Y:S01]  /*14390*/  MOV R18, 0x9d310d85 ;  /* 0x9d310d8500127802 */ /* 0x004fe20000000f00 */
[----:B------:R-:W-:-:S02]  /*143a0*/  IMAD.MOV.U32 R19, RZ, RZ, -0x41a4f541 ;  /* 0xbe5b0abfff137424 */ /* 0x000fc400078e00ff */
[----:B0-----:R-:W-:Y:S01]  /*143b0*/  IMAD.MOV.U32 R2, RZ, RZ, 0x37b4e130 ;  /* 0x37b4e130ff027424 */ /* 0x001fe200078e00ff */
[----:B------:R0:W-:Y:S01]  /*143c0*/  STL.64 [R1+0x818], R4 ;  /* 0x0008180401007387 */ /* 0x0001e20000100a00 */
[----:B------:R-:W-:Y:S02]  /*143d0*/  IMAD.MOV.U32 R3, RZ, RZ, 0x3f07bdf8 ;  /* 0x3f07bdf8ff037424 */ /* 0x000fe400078e00ff */
[----:B---3--:R-:W-:Y:S01]  /*143e0*/  IMAD.MOV.U32 R8, RZ, RZ, 0x71a80133 ;  /* 0x71a80133ff087424 */ /* 0x008fe200078e00ff */
[----:B------:R-:W-:Y:S01]  /*143f0*/  MOV R9, 0x3eb64d99 ;  /* 0x3eb64d9900097802 */ /* 0x000fe20000000f00 */
[----:B------:R2:W-:Y:S01]  /*14400*/  STL.64 [R1+0x830], R6 ;  /* 0x0008300601007387 */ /* 0x0005e20000100a00 */
[----:B-1----:R-:W-:Y:S02]  /*14410*/  IMAD.MOV.U32 R10, RZ, RZ, 0x52fc4d58 ;  /* 0x52fc4d58ff0a7424 */ /* 0x002fe400078e00ff */
[----:B------:R-:W-:Y:S01]  /*14420*/  IMAD.MOV.U32 R11, RZ, RZ, -0x4164f541 ;  /* 0xbe9b0abfff0b7424 */ /* 0x000fe200078e00ff */
[----:B------:R1:W-:Y:S01]  /*14430*/  STL.64 [R1+0x758], R14 ;  /* 0x0007580e01007387 */ /* 0x0003e20000100a00 */
[----:B0-----:R-:W-:Y:S01]  /*14440*/  MOV R4, 0xb486f0da ;  /* 0xb486f0da00047802 */ /* 0x001fe20000000f00 */
        /* <DEDUP_REMOVED lines=8> */
[----:B0-----:R-:W-:Y:S02]  /*144d0*/  IMAD.MOV.U32 R16, RZ, RZ, -0x5f439432 ;  /* 0xa0bc6bceff107424 */ /* 0x001fe400078e00ff */
        /* <DEDUP_REMOVED lines=8> */
[----:B0-----:R-:W-:Y:S01]  /*14560*/  IMAD.MOV.U32 R2, RZ, RZ, -0x353f599d ;  /* 0xcac0a663ff027424 */ /* 0x001fe200078e00ff */
[----:B------:R0:W-:Y:S01]  /*14570*/  STL.64 [R1+0x860], R4 ;  /* 0x0008600401007387 */ /* 0x0001e20000100a00 */
[----:B------:R-:W-:Y:S02]  /*14580*/  IMAD.MOV.U32 R3, RZ, RZ, -0x419a4e63 ;  /* 0xbe65b19dff037424 */ /* 0x000fe400078e00ff */
[----:B---3--:R-:W-:Y:S01]  /*14590*/  IMAD.MOV.U32 R8, RZ, RZ, -0x4408c63a ;  /* 0xbbf739c6ff087424 */ /* 0x008fe200078e00ff */
[----:B------:R-:W-:Y:S01]  /*145a0*/  MOV R9, 0xbdf22546 ;  /* 0xbdf2254600097802 */ /* 0x000fe20000000f00 */
[----:B------:R1:W-:Y:S01]  /*145b0*/  STL.64 [R1+0x868], R6 ;  /* 0x0008680601007387 */ /* 0x0003e20000100a00 */
[----:B--2---:R-:W-:-:S02]  /*145c0*/  IMAD.MOV.U32 R10, RZ, RZ, -0x72c8fe5a ;  /* 0x8d3701a6ff0a7424 */ /* 0x004fc400078e00ff */
[----:B------:R-:W-:Y:S01]  /*145d0*/  IMAD.MOV.U32 R11, RZ, RZ, 0x3c5ab961 ;  /* 0x3c5ab961ff0b7424 */ /* 0x000fe200078e00ff */
[----:B------:R2:W-:Y:S01]  /*145e0*/  STL.64 [R1+0x7a8], R14 ;  /* 0x0007a80e01007387 */ /* 0x0005e20000100a00 */
[----:B0-----:R-:W-:Y:S01]  /*145f0*/  MOV R4, 0x5b5e0240 ;  /* 0x5b5e024000047802 */ /* 0x001fe20000000f00 */
[----:B------:R-:W-:Y:S02]  /*14600*/  IMAD.MOV.U32 R5, RZ, RZ, -0x409f18dc ;  /* 0xbf60e724ff057424 */ /* 0x000fe400078e00ff */
[----:B------:R0:W-:Y:S01]  /*14610*/  STL.64 [R1+0x7b0], R16 ;  /* 0x0007b01001007387 */ /* 0x0001e20000100a00 */
[----:B-1----:R-:W-:Y:S01]  /*14620*/  IMAD.MOV.U32 R6, RZ, RZ, 0x8721041 ;  /* 0x08721041ff067424 */ /* 0x002fe200078e00ff */
[----:B------:R-:W-:Y:S02]  /*14630*/  MOV R7, 0x3f6185be ;  /* 0x3f6185be00077802 */ /* 0x000fe40000000f00 */
[----:B------:R1:W-:Y:S01]  /*14640*/  STL.64 [R1+0x7d0], R12 ;  /* 0x0007d00c01007387 */ /* 0x0003e20000100a00 */
[----:B--2---:R-:W-:-:S03]  /*14650*/  IMAD.MOV.U32 R14, RZ, RZ, -0x4ad3ccbb ;  /* 0xb52c3345ff0e7424 */ /* 0x004fc600078e00ff */
[----:B------:R2:W-:Y:S01]  /*14660*/  STL.64 [R1+0x7d8], R18 ;  /* 0x0007d81201007387 */ /* 0x0005e20000100a00 */
[----:B------:R-:W-:Y:S01]  /*14670*/  IMAD.MOV.U32 R15, RZ, RZ, 0x3f3c01c0 ;  /* 0x3f3c01c0ff0f7424 */ /* 0x000fe200078e00ff */
        /* <DEDUP_REMOVED lines=10> */
[----:B------:R-:W-:Y:S01]  /*14720*/  IMAD.MOV.U32 R3, RZ, RZ, 0x3dc4b273 ;  /* 0x3dc4b273ff037424 */ /* 0x000fe200078e00ff */
[----:B------:R0:W-:Y:S01]  /*14730*/  STL.64 [R1+0x8a8], R4 ;  /* 0x0008a80401007387 */ /* 0x0001e20000100a00 */
[----:B---3--:R-:W-:-:S02]  /*14740*/  IMAD.MOV.U32 R8, RZ, RZ, 0x4cc4d9d6 ;  /* 0x4cc4d9d6ff087424 */ /* 0x008fc400078e00ff */
[----:B------:R-:W-:Y:S01]  /*14750*/  IMAD.MOV.U32 R9, RZ, RZ, -0x40af702a ;  /* 0xbf508fd6ff097424 */ /* 0x000fe200078e00ff */
[----:B------:R2:W-:Y:S01]  /*14760*/  STL.64 [R1+0x8b0], R6 ;  /* 0x0008b00601007387 */ /* 0x0005e20000100a00 */
[----:B-1----:R-:W-:Y:S02]  /*14770*/  IMAD.MOV.U32 R10, RZ, RZ, 0x5d1a742a ;  /* 0x5d1a742aff0a7424 */ /* 0x002fe400078e00ff */
[----:B------:R-:W-:Y:S01]  /*14780*/  IMAD.MOV.U32 R11, RZ, RZ, -0x40cd8e3d ;  /* 0xbf3271c3ff0b7424 */ /* 0x000fe200078e00ff */
[----:B------:R1:W-:Y:S01]  /*14790*/  STL.64 [R1+0x7f8], R14 ;  /* 0x0007f80e01007387 */ /* 0x0003e20000100a00 */
[----:B0-----:R-:W-:Y:S01]  /*147a0*/  IMAD.MOV.U32 R4, RZ, RZ, -0x4b782bd7 ;  /* 0xb487d429ff047424 */ /* 0x001fe200078e00ff */
[----:B------:R-:W-:Y:S02]  /*147b0*/  MOV R5, 0x3e223870 ;  /* 0x3e22387000057802 */ /* 0x000fe40000000f00 */
[----:B------:R0:W-:Y:S01]  /*147c0*/  STL.64 [R1+0x800], R16 ;  /* 0x0008001001007387 */ /* 0x0001e20000100a00 */
[----:B--2---:R-:W-:Y:S01]  /*147d0*/  IMAD.MOV.U32 R6, RZ, RZ, 0x22d07b2 ;  /* 0x022d07b2ff067424 */ /* 0x004fe200078e00ff */
[----:B------:R-:W-:-:S02]  /*147e0*/  MOV R7, 0xbed7a962 ;  /* 0xbed7a96200077802 */ /* 0x000fc40000000f00 */
[----:B------:R2:W-:Y:S01]  /*147f0*/  STL.64 [R1+0x820], R12 ;  /* 0x0008200c01007387 */ /* 0x0005e20000100a00 */
[----:B-1----:R-:W-:Y:S01]  /*14800*/  MOV R14, 0xb7553f43 ;  /* 0xb7553f43000e7802 */ /* 0x002fe20000000f00 */
[----:B------:R-:W-:Y:S02]  /*14810*/  IMAD.MOV.U32 R15, RZ, RZ, -0x42b74682 ;  /* 0xbd48b97eff0f7424 */ /* 0x000fe400078e00ff */
        /* <DEDUP_REMOVED lines=9> */
[----:B------:R-:W-:Y:S01]  /*148b0*/  IMAD.MOV.U32 R19, RZ, RZ, 0x3e10bf3a ;  /* 0x3e10bf3aff137424 */ /* 0x000fe200078e00ff */
[----:B0-----:R-:W-:Y:S01]  /*148c0*/  MOV R2, 0xb8b91d61 ;  /* 0xb8b91d6100027802 */ /* 0x001fe20000000f00 */
[----:B------:R-:W-:Y:S01]  /*148d0*/  IMAD.MOV.U32 R3, RZ, RZ, 0x3f1b648c ;  /* 0x3f1b648cff037424 */ /* 0x000fe200078e00ff */
[----:B------:R0:W-:Y:S01]  /*148e0*/  STL.64 [R1+0x8e0], R4 ;  /* 0x0008e00401007387 */ /* 0x0001e20000100a00 */
[----:B---3--:R-:W-:-:S02]  /*148f0*/  IMAD.MOV.U32 R8, RZ, RZ, -0x8d81d02 ;  /* 0xf727e2feff087424 */ /* 0x008fc400078e00ff */
[----:B------:R-:W-:Y:S01]  /*14900*/  IMAD.MOV.U32 R9, RZ, RZ, -0x4257c1dd ;  /* 0xbda83e23ff097424 */ /* 0x000fe200078e00ff */
[----:B------:R1:W-:Y:S01]  /*14910*/  STL.64 [R1+0x8f8], R6 ;  /* 0x0008f80601007387 */ /* 0x0003e20000100a00 */
[----:B--2---:R-:W-:Y:S01]  /*14920*/  MOV R10, 0x933154b1 ;  /* 0x933154b1000a7802 */ /* 0x004fe20000000f00 */
[----:B------:R-:W-:Y:S02]  /*14930*/  IMAD.MOV.U32 R11, RZ, RZ, 0x3eb2d456 ;  /* 0x3eb2d456ff0b7424 */ /* 0x000fe400078e00ff */
[----:B------:R2:W-:Y:S01]  /*14940*/  STL.64 [R1+0x848], R14 ;  /* 0x0008480e01007387 */ /* 0x0005e20000100a00 */
[----:B0-----:R-:W-:Y:S01]  /*14950*/  IMAD.MOV.U32 R4, RZ, RZ, 0x7c2057dd ;  /* 0x7c2057ddff047424 */ /* 0x001fe200078e00ff */
[----:B------:R-:W-:Y:S02]  /*14960*/  MOV R5, 0xbe631e2f ;  /* 0xbe631e2f00057802 */ /* 0x000fe40000000f00 */
[----:B------:R0:W-:Y:S01]  /*14970*/  STL.64 [R1+0x850], R16 ;  /* 0x0008501001007387 */ /* 0x0001e20000100a00 */
[----:B-1----:R-:W-:-:S03]  /*14980*/  IMAD.MOV.U32 R6, RZ, RZ, 0x6207f6ce ;  /* 0x6207f6ceff067424 */ /* 0x002fc600078e00ff */
[----:B------:R1:W-:Y:S01]  /*14990*/  STL.64 [R1+0x870], R12 ;  /* 0x0008700c01007387 */ /* 0x0003e20000100a00 */
[----:B------:R-:W-:Y:S02]  /*149a0*/  IMAD.MOV.U32 R7, RZ, RZ, 0x3e55fafc ;  /* 0x3e55fafcff077424 */ /* 0x000fe400078e00ff */
[----:B--2---:R-:W-:Y:S01]  /*149b0*/  IMAD.MOV.U32 R14, RZ, RZ, -0x5713a6fc ;  /* 0xa8ec5904ff0e7424 */ /* 0x004fe200078e00ff */
[----:B------:R2:W-:Y:S01]  /*149c0*/  STL.64 [R1+0x878], R18 ;  /* 0x0008781201007387 */ /* 0x0005e20000100a00 */
[----:B------:R-:W-:-:S03]  /*149d0*/  MOV R15, 0x3f59e1db ;  /* 0x3f59e1db000f7802 */ /* 0x000fc60000000f00 */
[----:B------:R3:W-:Y:S01]  /*149e0*/  STL.64 [R1+0x8d8], R2 ;  /* 0x0008d80201007387 */ /* 0x0007e20000100a00 */
[----:B0-----:R-:W-:Y:S02]  /*149f0*/  IMAD.MOV.U32 R16, RZ, RZ, 0x1144693f ;  /* 0x1144693fff107424 */ /* 0x001fe400078e00ff */
[----:B------:R-:W-:Y:S01]  /*14a00*/  IMAD.MOV.U32 R17, RZ, RZ, 0x3f254d24 ;  /* 0x3f254d24ff117424 */ /* 0x000fe200078e00ff */
[----:B------:R0:W-:Y:S01]  /*14a10*/  STL.64 [R1+0x900], R8 ;  /* 0x0009000801007387 */ /* 0x0001e20000100a00 */
[----:B-1----:R-:W-:Y:S01]  /*14a20*/  MOV R12, 0x5a61360f ;  /* 0x5a61360f000c7802 */ /* 0x002fe20000000f00 */
[----:B------:R-:W-:Y:S02]  /*14a30*/  IMAD.MOV.U32 R13, RZ, RZ, -0x4165370d ;  /* 0xbe9ac8f3ff0d7424 */ /* 0x000fe400078e00ff */
[----:B------:R1:W-:Y:S01]  /*14a40*/  STL.64 [R1+0x908], R10 ;  /* 0x0009080a01007387 */ /* 0x0003e20000100a00 */
[----:B--2---:R-:W-:Y:S01]  /*14a50*/  IMAD.MOV.U32 R18, RZ, RZ, 0x7a227118 ;  /* 0x7a227118ff127424 */ /* 0x004fe200078e00ff */
[----:B------:R-:W-:-:S02]  /*14a60*/  MOV R19, 0x3f37bf3a ;  /* 0x3f37bf3a00137802 */ /* 0x000fc40000000f00 */
[----:B---3--:R-:W-:Y:S01]  /*14a70*/  MOV R2, 0xe6f7598a ;  /* 0xe6f7598a00027802 */ /* 0x008fe20000000f00 */
[----:B------:R-:W-:Y:S01]  /*14a80*/  IMAD.MOV.U32 R3, RZ, RZ, 0x3d2a4c4e ;  /* 0x3d2a4c4eff037424 */ /* 0x000fe200078e00ff */
[----:B------:R2:W-:Y:S01]  /*14a90*/  STL.64 [R1+0x928], R4 ;  /* 0x0009280401007387 */ /* 0x0005e20000100a00 */
[----:B0-----:R-:W-:Y:S02]  /*14aa0*/  IMAD.MOV.U32 R8, RZ, RZ, -0x2fc8f100 ;  /* 0xd0370f00ff087424 */ /* 0x001fe400078e00ff */
[----:B------:R-:W-:Y:S01]  /*14ab0*/  IMAD.MOV.U32 R9, RZ, RZ, 0x3e0f0bac ;  /* 0x3e0f0bacff097424 */ /* 0x000fe200078e00ff */
[----:B------:R0:W-:Y:S01]  /*14ac0*/  STL.64 [R1+0x930], R6 ;  /* 0x0009300601007387 */ /* 0x0001e20000100a00 */
[----:B-1----:R-:W-:Y:S01]  /*14ad0*/  MOV R10, 0x4ad52eba ;  /* 0x4ad52eba000a7802 */ /* 0x002fe20000000f00 */
[----:B------:R-:W-:Y:S02]  /*14ae0*/  IMAD.MOV.U32 R11, RZ, RZ, -0x41fef53f ;  /* 0xbe010ac1ff0b7424 */ /* 0x000fe400078e00ff */
[----:B------:R1:W-:Y:S01]  /*14af0*/  STL.64 [R1+0x898], R14 ;  /* 0x0008980e01007387 */ /* 0x0003e20000100a00 */
[----:B--2---:R-:W-:Y:S01]  /*14b00*/  IMAD.MOV.U32 R4, RZ, RZ, 0x6f5e0e ;  /* 0x006f5e0eff047424 */ /* 0x004fe200078e00ff */
[----:B------:R-:W-:-:S02]  /*14b10*/  MOV R5, 0xbf708d50 ;  /* 0xbf708d5000057802 */ /* 0x000fc40000000f00 */
[----:B------:R2:W-:Y:S01]  /*14b20*/  STL.64 [R1+0x8a0], R16 ;  /* 0x0008a01001007387 */ /* 0x0005e20000100a00 */
[----:B0-----:R-:W-:-:S03]  /*14b30*/  IMAD.MOV.U32 R6, RZ, RZ, -0x3215e115 ;  /* 0xcdea1eebff067424 */ /* 0x001fc600078e00ff */
[----:B------:R0:W-:Y:S01]  /*14b40*/  STL.64 [R1+0x8c0], R12 ;  /* 0x0008c00c01007387 */ /* 0x0001e20000100a00 */
[----:B------:R-:W-:Y:S02]  /*14b50*/  IMAD.MOV.U32 R7, RZ, RZ, -0x413dae79 ;  /* 0xbec25187ff077424 */ /* 0x000fe400078e00ff */
[----:B-1----:R-:W-:Y:S01]  /*14b60*/  IMAD.MOV.U32 R14, RZ, RZ, 0x1069b36a ;  /* 0x1069b36aff0e7424 */ /* 0x002fe200078e00ff */
[----:B------:R1:W-:Y:S01]  /*14b70*/  STL.64 [R1+0x8c8], R18 ;  /* 0x0008c81201007387 */ /* 0x0003e20000100a00 */
[----:B------:R-:W-:-:S03]  /*14b80*/  IMAD.MOV.U32 R15, RZ, RZ, -0x4104f7e4 ;  /* 0xbefb081cff0f7424 */ /* 0x000fc600078e00ff */
[----:B------:R3:W-:Y:S01]  /*14b90*/  STL.64 [R1+0x920], R2 ;  /* 0x0009200201007387 */ /* 0x0007e20000100a00 */
[----:B--2---:R-:W-:Y:S01]  /*14ba0*/  MOV R16, 0x8e42b54d ;  /* 0x8e42b54d00107802 */ /* 0x004fe20000000f00 */
[----:B------:R-:W-:Y:S02]  /*14bb0*/  IMAD.MOV.U32 R17, RZ, RZ, 0x3ef21f0d ;  /* 0x3ef21f0dff117424 */ /* 0x000fe400078e00ff */
[----:B------:R2:W-:Y:S01]  /*14bc0*/  STL.64 [R1+0x948], R8 ;  /* 0x0009480801007387 */ /* 0x0005e20000100a00 */
[----:B0-----:R-:W-:Y:S01]  /*14bd0*/  IMAD.MOV.U32 R12, RZ, RZ, -0x3d13f3ae ;  /* 0xc2ec0c52ff0c7424 */ /* 0x001fe200078e00ff */
[----:B------:R-:W-:Y:S02]  /*14be0*/  MOV R13, 0xbea70cb7 ;  /* 0xbea70cb7000d7802 */ /* 0x000fe40000000f00 */
[----:B------:R0:W-:Y:S01]  /*14bf0*/  STL.64 [R1+0x950], R10 ;  /* 0x0009500a01007387 */ /* 0x0001e20000100a00 */
[----:B-1----:R-:W-:Y:S02]  /*14c00*/  IMAD.MOV.U32 R18, RZ, RZ, -0x104483b7 ;  /* 0xefbb7c49ff127424 */ /* 0x002fe400078e00ff */
[----:B------:R-:W-:Y:S01]  /*14c10*/  IMAD.MOV.U32 R19, RZ, RZ, 0x3e8bb865 ;  /* 0x3e8bb865ff137424 */ /* 0x000fe200078e00ff */
[----:B---3--:R-:W-:Y:S01]  /*14c20*/  MOV R3, 0x3de2876b ;  /* 0x3de2876b00037802 */ /* 0x008fe20000000f00 */
[----:B------:R-:W-:Y:S01]  /*14c30*/  IMAD.MOV.U32 R2, RZ, RZ, 0x3785de06 ;  /* 0x3785de06ff027424 */ /* 0x000fe200078e00ff */
[----:B------:R1:W-:Y:S01]  /*14c40*/  STL.64 [R1+0x970], R4 ;  /* 0x0009700401007387 */ /* 0x0003e20000100a00 */
[----:B--2---:R-:W-:Y:S01]  /*14c50*/  MOV R8, 0x14eb1812 ;  /* 0x14eb181200087802 */ /* 0x004fe20000000f00 */
[----:B------:R-:W-:-:S02]  /*14c60*/  IMAD.MOV.U32 R9, RZ, RZ, 0x3f61cf4d ;  /* 0x3f61cf4dff097424 */ /* 0x000fc400078e00ff */
[----:B------:R2:W-:Y:S01]  /*14c70*/  STL.64 [R1+0x978], R6 ;  /* 0x0009780601007387 */ /* 0x0005e20000100a00 */
[----:B0-----:R-:W-:Y:S01]  /*14c80*/  MOV R10, 0xb9ab4d6e ;  /* 0xb9ab4d6e000a7802 */ /* 0x001fe20000000f00 */
[----:B------:R-:W-:Y:S02]  /*14c90*/  IMAD.MOV.U32 R11, RZ, RZ, 0x3e54e11f ;  /* 0x3e54e11fff0b7424 */ /* 0x000fe400078e00ff */
[----:B------:R0:W-:Y:S01]  /*14ca0*/  STL.64 [R1+0x8e8], R14 ;  /* 0x0008e80e01007387 */ /* 0x0001e20000100a00 */
[----:B-1----:R-:W-:-:S03]  /*14cb0*/  IMAD.MOV.U32 R4, RZ, RZ, 0x7b1a5667 ;  /* 0x7b1a5667ff047424 */ /* 0x002fc600078e00ff */
[----:B------:R1:W-:Y:S01]  /*14cc0*/  STL.64 [R1+0x8f0], R16 ;  /* 0x0008f01001007387 */ /* 0x0003e20000100a00 */
[----:B------:R-:W-:Y:S02]  /*14cd0*/  IMAD.MOV.U32 R5, RZ, RZ, 0x3f28eab1 ;  /* 0x3f28eab1ff057424 */ /* 0x000fe400078e00ff */
[----:B--2---:R-:W-:Y:S01]  /*14ce0*/  IMAD.MOV.U32 R6, RZ, RZ, -0x5c8b89bf ;  /* 0xa3747641ff067424 */ /* 0x004fe200078e00ff */
[----:B------:R2:W-:Y:S01]  /*14cf0*/  STL.64 [R1+0x910], R12 ;  /* 0x0009100c01007387 */ /* 0x0005e20000100a00 */
[----:B------:R-:W-:Y:S01]  /*14d00*/  IMAD.MOV.U32 R7, RZ, RZ, 0x3ef079cb ;  /* 0x3ef079cbff077424 */ /* 0x000fe200078e00ff */
[----:B0-----:R-:W-:Y:S02]  /*14d10*/  MOV R14, 0x13f0801a ;  /* 0x13f0801a000e7802 */ /* 0x001fe40000000f00 */
[----:B------:R0:W-:Y:S01]  /*14d20*/  STL.64 [R1+0x918], R18 ;  /* 0x0009181201007387 */ /* 0x0001e20000100a00 */
[----:B------:R-:W-:-:S03]  /*14d30*/  IMAD.MOV.U32 R15, RZ, RZ, -0x41c70cbf ;  /* 0xbe38f341ff0f7424 */ /* 0x000fc600078e00ff */
[----:B------:R3:W-:Y:S01]  /*14d40*/  STL.64 [R1+0x958], R2 ;  /* 0x0009580201007387 */ /* 0x0007e20000100a00 */
[----:B-1----:R-:W-:Y:S01]  /*14d50*/  IMAD.MOV.U32 R16, RZ, RZ, 0x1d7f8951 ;  /* 0x1d7f8951ff107424 */ /* 0x002fe200078e00ff */
[----:B------:R-:W-:Y:S02]  /*14d60*/  MOV R17, 0xbca3353e ;  /* 0xbca3353e00117802 */ /* 0x000fe40000000f00 */
[----:B------:R1:W-:Y:S01]  /*14d70*/  STL.64 [R1+0x980], R8 ;  /* 0x0009800801007387 */ /* 0x0003e20000100a00 */
[----:B--2---:R-:W-:Y:S02]  /*14d80*/  IMAD.MOV.U32 R12, RZ, RZ, -0x5a255ed9 ;  /* 0xa5daa127ff0c7424 */ /* 0x004fe400078e00ff */
[----:B------:R-:W-:Y:S01]  /*14d90*/  IMAD.MOV.U32 R13, RZ, RZ, -0x408f51aa ;  /* 0xbf70ae56ff0d7424 */ /* 0x000fe200078e00ff */
[----:B------:R2:W-:Y:S01]  /*14da0*/  STL.64 [R1+0x998], R10 ;  /* 0x0009980a01007387 */ /* 0x0005e20000100a00 */
[----:B0-----:R-:W-:Y:S01]  /*14db0*/  MOV R18, 0x9f4a401b ;  /* 0x9f4a401b00127802 */ /* 0x001fe20000000f00 */
[----:B------:R-:W-:-:S02]  /*14dc0*/  IMAD.MOV.U32 R19, RZ, RZ, 0x3f7a3a69 ;  /* 0x3f7a3a69ff137424 */ /* 0x000fc400078e00ff */
[----:B---3--:R-:W-:Y:S01]  /*14dd0*/  IMAD.MOV.U32 R2, RZ, RZ, 0x3ef55b59 ;  /* 0x3ef55b59ff027424 */ /* 0x008fe200078e00ff */
[----:B------:R-:W-:Y:S01]  /*14de0*/  MOV R3, 0xbf30e510 ;  /* 0xbf30e51000037802 */ /* 0x000fe20000000f00 */
[----:B------:R0:W-:Y:S01]  /*14df0*/  STL.64 [R1+0x9a8], R4 ;  /* 0x0009a80401007387 */ /* 0x0001e20000100a00 */
[----:B-1----:R-:W-:Y:S01]  /*14e00*/  MOV R8, 0x2daecc91 ;  /* 0x2daecc9100087802 */ /* 0x002fe20000000f00 */
[----:B------:R-:W-:Y:S02]  /*14e10*/  IMAD.MOV.U32 R9, RZ, RZ, -0x411a6414 ;  /* 0xbee59becff097424 */ /* 0x000fe400078e00ff */
        /* <DEDUP_REMOVED lines=8> */
[----:B------:R-:W-:Y:S01]  /*14ea0*/  IMAD.MOV.U32 R7, RZ, RZ, -0x4316a0e2 ;  /* 0xbce95f1eff077424 */ /* 0x000fe200078e00ff */
[----:B------:R1:W-:Y:S01]  /*14eb0*/  STL.64 [R1+0x960], R12 ;  /* 0x0009600c01007387 */ /* 0x0003e20000100a00 */
[----:B--2---:R-:W-:Y:S01]  /*14ec0*/  IMAD.MOV.U32 R14, RZ, RZ, 0x58c76530 ;  /* 0x58c76530ff0e7424 */ /* 0x004fe200078e00ff */
[----:B------:R-:W-:Y:S02]  /*14ed0*/  MOV R15, 0xbf60237b ;  /* 0xbf60237b000f7802 */ /* 0x000fe40000000f00 */
[----:B------:R2:W-:Y:S01]  /*14ee0*/  STL.64 [R1+0x968], R18 ;  /* 0x0009681201007387 */ /* 0x0005e20000100a00 */
[----:B0-----:R-:W-:-:S03]  /*14ef0*/  IMAD.MOV.U32 R16, RZ, RZ, 0xb161ed3 ;  /* 0x0b161ed3ff107424 */ /* 0x001fc600078e00ff */
[----:B------:R0:W-:Y:S01]  /*14f00*/  STL.64 [R1+0x9a0], R2 ;  /* 0x0009a00201007387 */ /* 0x0001e20000100a00 */
[----:B------:R-:W-:-:S03]  /*14f10*/  IMAD.MOV.U32 R17, RZ, RZ, 0x3f4b647f ;  /* 0x3f4b647fff117424 */ /* 0x000fc600078e00ff */
[----:B------:R3:W-:Y:S01]  /*14f20*/  STL.64 [R1+0x9c8], R8 ;  /* 0x0009c80801007387 */ /* 0x0007e20000100a00 */
[----:B-1----:R-:W-:Y:S01]  /*14f30*/  MOV R12, 0x35d225d ;  /* 0x035d225d000c7802 */ /* 0x002fe20000000f00 */
[----:B------:R-:W-:Y:S02]  /*14f40*/  IMAD.MOV.U32 R13, RZ, RZ, -0x40ee40f7 ;  /* 0xbf11bf09ff0d7424 */ /* 0x000fe400078e00ff */
[----:B------:R1:W-:Y:S01]  /*14f50*/  STL.64 [R1+0x9d0], R10 ;  /* 0x0009d00a01007387 */ /* 0x0003e20000100a00 */
[----:B--2---:R-:W-:Y:S01]  /*14f60*/  IMAD.MOV.U32 R18, RZ, RZ, 0x49a65517 ;  /* 0x49a65517ff127424 */ /* 0x004fe200078e00ff */
[----:B------:R-:W-:Y:S01]  /*14f70*/  MOV R19, 0xbde3d8d8 ;  /* 0xbde3d8d800137802 */ /* 0x000fe20000000f00 */
[----:B0-----:R-:W-:Y:S01]  /*14f80*/  IMAD.MOV.U32 R2, RZ, RZ, -0x500bb542 ;  /* 0xaff44abeff027424 */ /* 0x001fe200078e00ff */
[----:B------:R-:W-:Y:S01]  /*14f90*/  MOV R3, 0x3e9a1a0b ;  /* 0x3e9a1a0b00037802 */ /* 0x000fe20000000f00 */
[----:B------:R0:W-:Y:S01]  /*14fa0*/  STL.64 [R1+0x9f0], R4 ;  /* 0x0009f00401007387 */ /* 0x0001e20000100a00 */
[----:B---3--:R-:W-:Y:S01]  /*14fb0*/  MOV R8, 0xd29db62e ;  /* 0xd29db62e00087802 */ /* 0x008fe20000000f00 */
        /* <DEDUP_REMOVED lines=18> */
[----:B--2---:R-:W-:Y:S01]  /*150e0*/  IMAD.MOV.U32 R12, RZ, RZ, -0x31d6da23 ;  /* 0xce2925ddff0c7424 */ /* 0x004fe200078e00ff */
[----:B------:R-:W-:Y:S02]  /*150f0*/  MOV R13, 0x3e555806 ;  /* 0x3e555806000d7802 */ /* 0x000fe40000000f00 */
[----:B------:R2:W-:Y:S01]  /*15100*/  STL.64 [R1+0xa18], R10 ;  /* 0x000a180a01007387 */ /* 0x0005e20000100a00 */
[----:B-1----:R-:W-:Y:S02]  /*15110*/  IMAD.MOV.U32 R18, RZ, RZ, -0x253e430f ;  /* 0xdac1bcf1ff127424 */ /* 0x002fe400078e00ff */
[----:B------:R-:W-:Y:S01]  /*15120*/  IMAD.MOV.U32 R19, RZ, RZ, -0x41b7808b ;  /* 0xbe487f75ff137424 */ /* 0x000fe200078e00ff */
[----:B------:R1:W-:Y:S01]  /*15130*/  STL.64 [R1+0xa38], R4 ;  /* 0x000a380401007387 */ /* 0x0003e20000100a00 */
[----:B0-----:R-:W-:Y:S02]  /*15140*/  IMAD.MOV.U32 R2, RZ, RZ, -0x711724b7 ;  /* 0x8ee8db49ff027424 */ /* 0x001fe400078e00ff */
[----:B------:R-:W-:Y:S01]  /*15150*/  IMAD.MOV.U32 R3, RZ, RZ, -0x41feacbd ;  /* 0xbe015343ff037424 */ /* 0x000fe200078e00ff */
[----:B---3--:R-:W-:Y:S01]  /*15160*/  MOV R9, 0x3f748900 ;  /* 0x3f74890000097802 */ /* 0x008fe20000000f00 */
[----:B------:R-:W-:Y:S01]  /*15170*/  IMAD.MOV.U32 R8, RZ, RZ, -0x71d6bcb ;  /* 0xf8e29435ff087424 */ /* 0x000fe200078e00ff */
[----:B------:R0:W-:Y:S01]  /*15180*/  STL.64 [R1+0xa40], R6 ;  /* 0x000a400601007387 */ /* 0x0001e20000100a00 */
[----:B--2---:R-:W-:Y:S01]  /*15190*/  IMAD.MOV.U32 R10, RZ, RZ, -0x4eceb30f ;  /* 0xb1314cf1ff0a7424 */ /* 0x004fe200078e00ff */
[----:B------:R-:W-:-:S02]  /*151a0*/  MOV R11, 0x3f5c0816 ;  /* 0x3f5c0816000b7802 */ /* 0x000fc40000000f00 */
        /* <DEDUP_REMOVED lines=10> */
[----:B-1----:R-:W-:Y:S01]  /*15250*/  IMAD.MOV.U32 R16, RZ, RZ, 0x19b3e6f ;  /* 0x019b3e6fff107424 */ /* 0x002fe200078e00ff */
[----:B------:R-:W-:Y:S02]  /*15260*/  MOV R17, 0xbf41b33b ;  /* 0xbf41b33b00117802 */ /* 0x000fe40000000f00 */
[----:B------:R1:W-:Y:S04]  /*15270*/  STL.64 [R1+0xa20], R2 ;  /* 0x000a200201007387 */ /* 0x0003e80000100a00 */
[----:B------:R3:W-:Y:S01]  /*15280*/  STL.64 [R1+0xa48], R8 ;  /* 0x000a480801007387 */ /* 0x0007e20000100a00 */
[----:B0-----:R-:W-:Y:S02]  /*15290*/  IMAD.MOV.U32 R12, RZ, RZ, -0x1659a691 ;  /* 0xe9a6596fff0c7424 */ /* 0x001fe400078e00ff */
[----:B------:R-:W-:Y:S01]  /*152a0*/  IMAD.MOV.U32 R13, RZ, RZ, 0x3eb57cc9 ;  /* 0x3eb57cc9ff0d7424 */ /* 0x000fe200078e00ff */
[----:B------:R0:W-:Y:S01]  /*152b0*/  STL.64 [R1+0xa60], R10 ;  /* 0x000a600a01007387 */ /* 0x0001e20000100a00 */
[----:B--2---:R-:W-:Y:S01]  /*152c0*/  MOV R18, 0xfb46b154 ;  /* 0xfb46b15400127802 */ /* 0x004fe20000000f00 */
[----:B------:R-:W-:-:S02]  /*152d0*/  IMAD.MOV.U32 R19, RZ, RZ, -0x409f1a6a ;  /* 0xbf60e596ff137424 */ /* 0x000fc400078e00ff */
[----:B-1----:R-:W-:Y:S01]  /*152e0*/  IMAD.MOV.U32 R2, RZ, RZ, -0x3a9fd7d3 ;  /* 0xc560282dff027424 */ /* 0x002fe200078e00ff */
[----:B------:R1:W-:Y:S01]  /*152f0*/  STL.64 [R1+0xa70], R4 ;  /* 0x000a700401007387 */ /* 0x0003e20000100a00 */
[----:B------:R-:W-:Y:S02]  /*15300*/  IMAD.MOV.U32 R3, RZ, RZ, -0x40b9d14f ;  /* 0xbf462eb1ff037424 */ /* 0x000fe400078e00ff */
[----:B---3--:R-:W-:Y:S01]  /*15310*/  IMAD.MOV.U32 R8, RZ, RZ, 0x2b27e94c ;  /* 0x2b27e94cff087424 */ /* 0x008fe200078e00ff */
[----:B------:R-:W-:Y:S01]  /*15320*/  MOV R9, 0x3dc60251 ;  /* 0x3dc6025100097802 */ /* 0x000fe20000000f00 */
[----:B------:R2:W-:Y:S01]  /*15330*/  STL.64 [R1+0xa88], R6 ;  /* 0x000a880601007387 */ /* 0x0005e20000100a00 */
[----:B0-----:R-:W-:Y:S02]  /*15340*/  IMAD.MOV.U32 R10, RZ, RZ, 0x34675d03 ;  /* 0x34675d03ff0a7424 */ /* 0x001fe400078e00ff */
[----:B------:R-:W-:Y:S01]  /*15350*/  IMAD.MOV.U32 R11, RZ, RZ, -0x411a7e0a ;  /* 0xbee581f6ff0b7424 */ /* 0x000fe200078e00ff */
[----:B------:R0:W-:Y:S01]  /*15360*/  STL.64 [R1+0xa28], R14 ;  /* 0x000a280e01007387 */ /* 0x0001e20000100a00 */
[----:B-1----:R-:W-:Y:S01]  /*15370*/  MOV R4, 0xa5f2b88d ;  /* 0xa5f2b88d00047802 */ /* 0x002fe20000000f00 */
[----:B------:R-:W-:-:S02]  /*15380*/  IMAD.MOV.U32 R5, RZ, RZ, 0x3e9aae08 ;  /* 0x3e9aae08ff057424 */ /* 0x000fc400078e00ff */
[----:B------:R1:W-:Y:S01]  /*15390*/  STL.64 [R1+0xa30], R16 ;  /* 0x000a301001007387 */ /* 0x0003e20000100a00 */
[----:B--2---:R-:W-:Y:S01]  /*153a0*/  IMAD.MOV.U32 R6, RZ, RZ, 0x585a3e12 ;  /* 0x585a3e12ff067424 */ /* 0x004fe200078e00ff */
[----:B------:R-:W-:Y:S02]  /*153b0*/  MOV R7, 0xbe9013a5 ;  /* 0xbe9013a500077802 */ /* 0x000fe40000000f00 */
[----:B------:R2:W-:Y:S01]  /*153c0*/  STL.64 [R1+0xa50], R12 ;  /* 0x000a500c01007387 */ /* 0x0005e20000100a00 */
[----:B0-----:R-:W-:-:S03]  /*153d0*/  IMAD.MOV.U32 R14, RZ, RZ, 0x2cc02754 ;  /* 0x2cc02754ff0e7424 */ /* 0x001fc600078e00ff */
[----:B------:R0:W-:Y:S01]  /*153e0*/  STL.64 [R1+0xa58], R18 ;  /* 0x000a581201007387 */ /* 0x0001e20000100a00 */
[----:B------:R-:W-:Y:S01]  /*153f0*/  MOV R15, 0x3f28b6bb ;  /* 0x3f28b6bb000f7802 */ /* 0x000fe20000000f00 */
[----:B-1----:R-:W-:Y:S02]  /*15400*/  IMAD.MOV.U32 R16, RZ, RZ, 0x43924ff5 ;  /* 0x43924ff5ff107424 */ /* 0x002fe400078e00ff */
[----:B------:R1:W-:Y:S01]  /*15410*/  STL.64 [R1+0xa68], R2 ;  /* 0x000a680201007387 */ /* 0x0003e20000100a00 */
[----:B------:R-:W-:-:S03]  /*15420*/  IMAD.MOV.U32 R17, RZ, RZ, -0x40de7150 ;  /* 0xbf218eb0ff117424 */ /* 0x000fc600078e00ff */
[----:B------:R3:W-:Y:S01]  /*15430*/  STL.64 [R1+0xa90], R8 ;  /* 0x000a900801007387 */ /* 0x0007e20000100a00 */
[----:B--2---:R-:W-:Y:S01]  /*15440*/  MOV R12, 0x7672b130 ;  /* 0x7672b130000c7802 */ /* 0x004fe20000000f00 */
[----:B------:R-:W-:Y:S02]  /*15450*/  IMAD.MOV.U32 R13, RZ, RZ, 0x3edbbbac ;  /* 0x3edbbbacff0d7424 */ /* 0x000fe400078e00ff */
[----:B------:R2:W-:Y:S01]  /*15460*/  STL.64 [R1+0xa98], R10 ;  /* 0x000a980a01007387 */ /* 0x0005e20000100a00 */
[----:B0-----:R-:W-:Y:S01]  /*15470*/  IMAD.MOV.U32 R18, RZ, RZ, -0x7498b2aa ;  /* 0x8b674d56ff127424 */ /* 0x001fe200078e00ff */
[----:B------:R-:W-:Y:S01]  /*15480*/  MOV R19, 0xbec18b09 ;  /* 0xbec18b0900137802 */ /* 0x000fe20000000f00 */
[----:B-1----:R-:W-:Y:S01]  /*15490*/  IMAD.MOV.U32 R2, RZ, RZ, 0x376be54f ;  /* 0x376be54fff027424 */ /* 0x002fe200078e00ff */
[----:B------:R0:W-:Y:S01]  /*154a0*/  STL.64 [R1+0xab8], R4 ;  /* 0x000ab80401007387 */ /* 0x0001e20000100a00 */
[----:B------:R-:W-:Y:S02]  /*154b0*/  IMAD.MOV.U32 R3, RZ, RZ, -0x42b28354 ;  /* 0xbd4d7cacff037424 */ /* 0x000fe400078e00ff */
[----:B---3--:R-:W-:Y:S01]  /*154c0*/  IMAD.MOV.U32 R8, RZ, RZ, 0x5cf292a0 ;  /* 0x5cf292a0ff087424 */ /* 0x008fe200078e00ff */
[----:B------:R-:W-:Y:S01]  /*154d0*/  MOV R9, 0xbe49fce5 ;  /* 0xbe49fce500097802 */ /* 0x000fe20000000f00 */
[----:B------:R1:W-:Y:S01]  /*154e0*/  STL.64 [R1+0xac0], R6 ;  /* 0x000ac00601007387 */ /* 0x0003e20000100a00 */
[----:B--2---:R-:W-:-:S02]  /*154f0*/  IMAD.MOV.U32 R10, RZ, RZ, 0x5d9a0e3b ;  /* 0x5d9a0e3bff0a7424 */ /* 0x004fc400078e00ff */
[----:B------:R-:W-:Y:S01]  /*15500*/  IMAD.MOV.U32 R11, RZ, RZ, 0x3e3dc92e ;  /* 0x3e3dc92eff0b7424 */ /* 0x000fe200078e00ff */
[----:B------:R2:W-:Y:S01]  /*15510*/  STL.64 [R1+0xa78], R14 ;  /* 0x000a780e01007387 */ /* 0x0005e20000100a00 */
[----:B0-----:R-:W-:Y:S01]  /*15520*/  MOV R4, 0xeffed53e ;  /* 0xeffed53e00047802 */ /* 0x001fe20000000f00 */
[----:B------:R-:W-:Y:S02]  /*15530*/  IMAD.MOV.U32 R5, RZ, RZ, 0x3f9486e7 ;  /* 0x3f9486e7ff057424 */ /* 0x000fe400078e00ff */
[----:B------:R0:W-:Y:S01]  /*15540*/  STL.64 [R1+0xa80], R16 ;  /* 0x000a801001007387 */ /* 0x0001e20000100a00 */
[----:B-1----:R-:W-:Y:S01]  /*15550*/  IMAD.MOV.U32 R6, RZ, RZ, -0x7f415c4b ;  /* 0x80bea3b5ff067424 */ /* 0x002fe200078e00ff */
[----:B------:R-:W-:Y:S02]  /*15560*/  MOV R7, 0x3edd7b47 ;  /* 0x3edd7b4700077802 */ /* 0x000fe40000000f00 */
[----:B------:R1:W-:Y:S01]  /*15570*/  STL.64 [R1+0xaa0], R12 ;  /* 0x000aa00c01007387 */ /* 0x0003e20000100a00 */
[----:B--2---:R-:W-:-:S03]  /*15580*/  IMAD.MOV.U32 R14, RZ, RZ, -0x78eccd7c ;  /* 0x87133284ff0e7424 */ /* 0x004fc600078e00ff */
[----:B------:R2:W-:Y:S01]  /*15590*/  STL.64 [R1+0xaa8], R18 ;  /* 0x000aa81201007387 */ /* 0x0005e20000100a00 */
[----:B------:R-:W-:Y:S01]  /*155a0*/  IMAD.MOV.U32 R15, RZ, RZ, 0x3e731ba6 ;  /* 0x3e731ba6ff0f7424 */ /* 0x000fe200078e00ff */
[----:B0-----:R-:W-:Y:S02]  /*155b0*/  MOV R16, 0xe3f933d6 ;  /* 0xe3f933d600107802 */ /* 0x001fe40000000f00 */
[----:B------:R0:W-:Y:S01]  /*155c0*/  STL.64 [R1+0xab0], R2 ;  /* 0x000ab00201007387 */ /* 0x0001e20000100a00 */
[----:B------:R-:W-:-:S03]  /*155d0*/  IMAD.MOV.U32 R17, RZ, RZ, 0x3cd01431 ;  /* 0x3cd01431ff117424 */ /* 0x000fc600078e00ff */
[----:B------:R3:W-:Y:S01]  /*155e0*/  STL.64 [R1+0xad8], R8 ;  /* 0x000ad80801007387 */ /* 0x0007e20000100a00 */
[----:B-1----:R-:W-:Y:S01]  /*155f0*/  IMAD.MOV.U32 R12, RZ, RZ, 0x50ed0c93 ;  /* 0x50ed0c93ff0c7424 */ /* 0x002fe200078e00ff */
[----:B------:R-:W-:Y:S02]  /*15600*/  MOV R13, 0x3f91d1d6 ;  /* 0x3f91d1d6000d7802 */ /* 0x000fe40000000f00 */
[----:B------:R1:W-:Y:S01]  /*15610*/  STL.64 [R1+0xae0], R10 ;  /* 0x000ae00a01007387 */ /* 0x0003e20000100a00 */
[----:B--2---:R-:W-:Y:S02]  /*15620*/  IMAD.MOV.U32 R18, RZ, RZ, -0x74127944 ;  /* 0x8bed86bcff127424 */ /* 0x004fe400078e00ff */
[----:B------:R-:W-:Y:S01]  /*15630*/  IMAD.MOV.U32 R19, RZ, RZ, -0x4061c372 ;  /* 0xbf9e3c8eff137424 */ /* 0x000fe200078e00ff */
[----:B0-----:R-:W-:Y:S01]  /*15640*/  MOV R2, 0xcc2ec99 ;  /* 0x0cc2ec9900027802 */ /* 0x001fe20000000f00 */
[----:B------:R-:W-:Y:S01]  /*15650*/  IMAD.MOV.U32 R3, RZ, RZ, -0x41df1c66 ;  /* 0xbe20e39aff037424 */ /* 0x000fe200078e00ff */
[----:B------:R0:W-:Y:S01]  /*15660*/  STL.64 [R1+0xb00], R4 ;  /* 0x000b000401007387 */ /* 0x0001e20000100a00 */
[----:B---3--:R-:W-:-:S02]  /*15670*/  IMAD.MOV.U32 R8, RZ, RZ, -0x19cb7902 ;  /* 0xe63486feff087424 */ /* 0x008fc400078e00ff */
        /* <DEDUP_REMOVED lines=18> */
[----:B--2---:R-:W-:Y:S01]  /*157a0*/  MOV R2, 0xe4a5f58f ;  /* 0xe4a5f58f00027802 */ /* 0x004fe20000000f00 */
[----:B------:R-:W-:Y:S02]  /*157b0*/  IMAD.MOV.U32 R3, RZ, RZ, 0x3f5ee468 ;  /* 0x3f5ee468ff037424 */ /* 0x000fe400078e00ff */
[----:B------:R2:W-:Y:S01]  /*157c0*/  STL.64 [R1+0xb28], R10 ;  /* 0x000b280a01007387 */ /* 0x0005e20000100a00 */
[----:B-1----:R-:W-:Y:S02]  /*157d0*/  IMAD.MOV.U32 R12, RZ, RZ, -0xe5c5f25 ;  /* 0xf1a3a0dbff0c7424 */ /* 0x002fe400078e00ff */
[----:B------:R-:W-:Y:S01]  /*157e0*/  IMAD.MOV.U32 R13, RZ, RZ, 0x3f423100 ;  /* 0x3f423100ff0d7424 */ /* 0x000fe200078e00ff */
[----:B0-----:R-:W-:Y:S01]  /*157f0*/  MOV R18, 0xffe9ba4d ;  /* 0xffe9ba4d00127802 */ /* 0x001fe20000000f00 */
[----:B------:R-:W-:Y:S01]  /*15800*/  IMAD.MOV.U32 R19, RZ, RZ, 0x3e0201c0 ;  /* 0x3e0201c0ff137424 */ /* 0x000fe200078e00ff */
[----:B------:R0:W-:Y:S01]  /*15810*/  STL.64 [R1+0xb38], R4 ;  /* 0x000b380401007387 */ /* 0x0001e20000100a00 */
[----:B---3--:R-:W-:-:S02]  /*15820*/  IMAD.MOV.U32 R8, RZ, RZ, -0x5b5d8160 ;  /* 0xa4a27ea0ff087424 */ /* 0x008fc400078e00ff */
        /* <DEDUP_REMOVED lines=8> */
[----:B-1----:R-:W-:-:S03]  /*158b0*/  IMAD.MOV.U32 R6, RZ, RZ, -0x7c02650f ;  /* 0x83fd9af1ff067424 */ /* 0x002fc600078e00ff */
[----:B------:R1:W-:Y:S01]  /*158c0*/  STL.64 [R1+0xb30], R2 ;  /* 0x000b300201007387 */ /* 0x0003e20000100a00 */
[----:B------:R-:W-:Y:S02]  /*158d0*/  IMAD.MOV.U32 R7, RZ, RZ, 0x3d152ba3 ;  /* 0x3d152ba3ff077424 */ /* 0x000fe400078e00ff */
[----:B--2---:R-:W-:Y:S01]  /*158e0*/  IMAD.MOV.U32 R14, RZ, RZ, -0x5047a8aa ;  /* 0xafb85756ff0e7424 */ /* 0x004fe200078e00ff */
[----:B------:R2:W-:Y:S01]  /*158f0*/  STL.64 [R1+0xb40], R12 ;  /* 0x000b400c01007387 */ /* 0x0005e20000100a00 */
[----:B------:R-:W-:-:S03]  /*15900*/  MOV R15, 0xbd8f737f ;  /* 0xbd8f737f000f7802 */ /* 0x000fc60000000f00 */
[----:B------:R3:W-:Y:S01]  /*15910*/  STL.64 [R1+0xb48], R18 ;  /* 0x000b481201007387 */ /* 0x0007e20000100a00 */
[----:B0-----:R-:W-:Y:S02]  /*15920*/  IMAD.MOV.U32 R16, RZ, RZ, -0x47865104 ;  /* 0xb879aefcff107424 */ /* 0x001fe400078e00ff */
[----:B------:R-:W-:Y:S01]  /*15930*/  IMAD.MOV.U32 R17, RZ, RZ, 0x3ede03c9 ;  /* 0x3ede03c9ff117424 */ /* 0x000fe200078e00ff */
[----:B------:R0:W-:Y:S01]  /*15940*/  STL.64 [R1+0xb58], R8 ;  /* 0x000b580801007387 */ /* 0x0001e20000100a00 */
[----:B-1----:R-:W-:Y:S01]  /*15950*/  MOV R2, 0x57fe1a62 ;  /* 0x57fe1a6200027802 */ /* 0x002fe20000000f00 */
[----:B------:R-:W-:Y:S02]  /*15960*/  IMAD.MOV.U32 R3, RZ, RZ, -0x412ce8ac ;  /* 0xbed31754ff037424 */ /* 0x000fe400078e00ff */
[----:B------:R1:W-:Y:S01]  /*15970*/  STL.64 [R1+0xb60], R10 ;  /* 0x000b600a01007387 */ /* 0x0003e20000100a00 */
[----:B--2---:R-:W-:Y:S01]  /*15980*/  MOV R12, 0xafb245ed ;  /* 0xafb245ed000c7802 */ /* 0x004fe20000000f00 */
[----:B------:R-:W-:-:S02]  /*15990*/  IMAD.MOV.U32 R13, RZ, RZ, -0x416e2223 ;  /* 0xbe91ddddff0d7424 */ /* 0x000fc400078e00ff */
[----:B---3--:R-:W-:Y:S01]  /*159a0*/  IMAD.MOV.U32 R18, RZ, RZ, 0x531b5ee8 ;  /* 0x531b5ee8ff127424 */ /* 0x008fe200078e00ff */
        /* <DEDUP_REMOVED lines=8> */
[----:B--2---:R-:W-:Y:S01]  /*15a30*/  IMAD.MOV.U32 R4, RZ, RZ, 0x49d95e46 ;  /* 0x49d95e46ff047424 */ /* 0x004fe200078e00ff */
[----:B------:R-:W-:-:S02]  /*15a40*/  MOV R5, 0xbfa9919f ;  /* 0xbfa9919f00057802 */ /* 0x000fc40000000f00 */
[----:B------:R2:W-:Y:S01]  /*15a50*/  STL.64 [R1+0xb70], R16 ;  /* 0x000b701001007387 */ /* 0x0005e20000100a00 */
[----:B0-----:R-:W-:-:S03]  /*15a60*/  IMAD.MOV.U32 R6, RZ, RZ, 0x5e7cd1d3 ;  /* 0x5e7cd1d3ff067424 */ /* 0x001fc600078e00ff */
[----:B------:R0:W-:Y:S01]  /*15a70*/  STL.64 [R1+0xb78], R2 ;  /* 0x000b780201007387 */ /* 0x0001e20000100a00 */
[----:B------:R-:W-:Y:S02]  /*15a80*/  IMAD.MOV.U32 R7, RZ, RZ, 0x3faead43 ;  /* 0x3faead43ff077424 */ /* 0x000fe400078e00ff */
[----:B-1----:R-:W-:Y:S01]  /*15a90*/  IMAD.MOV.U32 R14, RZ, RZ, 0x5c03d2e9 ;  /* 0x5c03d2e9ff0e7424 */ /* 0x002fe200078e00ff */
[----:B------:R1:W-:Y:S01]  /*15aa0*/  STL.64 [R1+0xb90], R12 ;  /* 0x000b900c01007387 */ /* 0x0003e20000100a00 */
[----:B------:R-:W-:-:S03]  /*15ab0*/  IMAD.MOV.U32 R15, RZ, RZ, 0x3f9ef9a0 ;  /* 0x3f9ef9a0ff0f7424 */ /* 0x000fc600078e00ff */
[----:B------:R3:W-:Y:S01]  /*15ac0*/  STL.64 [R1+0xb98], R18 ;  /* 0x000b981201007387 */ /* 0x0007e20000100a00 */
[----:B--2---:R-:W-:Y:S01]  /*15ad0*/  MOV R16, 0xf334cd1d ;  /* 0xf334cd1d00107802 */ /* 0x004fe20000000f00 */
        /* <DEDUP_REMOVED lines=8> */
[----:B---3--:R-:W-:Y:S02]  /*15b60*/  IMAD.MOV.U32 R18, RZ, RZ, 0x3853b987 ;  /* 0x3853b987ff127424 */ /* 0x008fe400078e00ff */
[----:B------:R-:W-:Y:S01]  /*15b70*/  IMAD.MOV.U32 R19, RZ, RZ, 0x3f8ee504 ;  /* 0x3f8ee504ff137424 */ /* 0x000fe200078e00ff */
[----:B--2---:R-:W-:Y:S01]  /*15b80*/  MOV R8, 0x94a2e4b2 ;  /* 0x94a2e4b200087802 */ /* 0x004fe20000000f00 */
[----:B------:R-:W-:Y:S01]  /*15b90*/  IMAD.MOV.U32 R9, RZ, RZ, -0x405f5e5d ;  /* 0xbfa0a1a3ff097424 */ /* 0x000fe200078e00ff */
[----:B------:R2:W-:Y:S01]  /*15ba0*/  STL.64 [R1+0xbd0], R6 ;  /* 0x000bd00601007387 */ /* 0x0005e20000100a00 */
[----:B0-----:R-:W-:Y:S01]  /*15bb0*/  MOV R10, 0xc73a65de ;  /* 0xc73a65de000a7802 */ /* 0x001fe20000000f00 */
[----:B------:R-:W-:Y:S02]  /*15bc0*/  IMAD.MOV.U32 R11, RZ, RZ, -0x4074d740 ;  /* 0xbf8b28c0ff0b7424 */ /* 0x000fe400078e00ff */
[----:B------:R0:W-:Y:S01]  /*15bd0*/  STL.64 [R1+0xbb0], R2 ;  /* 0x000bb00201007387 */ /* 0x0001e20000100a00 */
[----:B-1----:R-:W-:-:S02]  /*15be0*/  IMAD.MOV.U32 R4, RZ, RZ, 0x10abeebc ;  /* 0x10abeebcff047424 */ /* 0x002fc400078e00ff */
[----:B------:R-:W-:Y:S01]  /*15bf0*/  IMAD.MOV.U32 R5, RZ, RZ, 0x3e603f57 ;  /* 0x3e603f57ff057424 */ /* 0x000fe200078e00ff */
[----:B------:R1:W-:Y:S01]  /*15c00*/  STL.64 [R1+0xbb8], R14 ;  /* 0x000bb80e01007387 */ /* 0x0003e20000100a00 */
[----:B--2---:R-:W-:-:S03]  /*15c10*/  IMAD.MOV.U32 R6, RZ, RZ, 0x5f300209 ;  /* 0x5f300209ff067424 */ /* 0x004fc600078e00ff */
[----:B------:R2:W-:Y:S01]  /*15c20*/  STL.64 [R1+0xbc0], R16 ;  /* 0x000bc01001007387 */ /* 0x0005e20000100a00 */
[----:B------:R-:W-:Y:S02]  /*15c30*/  IMAD.MOV.U32 R7, RZ, RZ, -0x40c14cb1 ;  /* 0xbf3eb34fff077424 */ /* 0x000fe400078e00ff */
[----:B0-----:R-:W-:Y:S01]  /*15c40*/  IMAD.MOV.U32 R2, RZ, RZ, 0x7be56cf6 ;  /* 0x7be56cf6ff027424 */ /* 0x001fe200078e00ff */
[----:B------:R0:W-:Y:S01]  /*15c50*/  STL.64 [R1+0xbd8], R8 ;  /* 0x000bd80801007387 */ /* 0x0001e20000100a00 */
[----:B------:R-:W-:-:S03]  /*15c60*/  MOV R3, 0x3f76bd32 ;  /* 0x3f76bd3200037802 */ /* 0x000fc60000000f00 */
        /* <DEDUP_REMOVED lines=8> */
[----:B------:R-:W-:-:S02]  /*15cf0*/  IMAD.MOV.U32 R9, RZ, RZ, -0x4216d859 ;  /* 0xbde927a7ff097424 */ /* 0x000fc400078e00ff */
[----:B------:R0:W-:Y:S01]  /*15d00*/  STL.64 [R1+0xc00], R4 ;  /* 0x000c000401007387 */ /* 0x0001e20000100a00 */
[----:B---3--:R-:W-:Y:S02]  /*15d10*/  IMAD.MOV.U32 R12, RZ, RZ, -0x5f31c8f2 ;  /* 0xa0ce370eff0c7424 */ /* 0x008fe400078e00ff */
[----:B------:R-:W-:Y:S01]  /*15d20*/  IMAD.MOV.U32 R13, RZ, RZ, -0x40ebb737 ;  /* 0xbf1448c9ff0d7424 */ /* 0x000fe200078e00ff */
[----:B-1----:R-:W-:Y:S01]  /*15d30*/  MOV R18, 0xeccfadb ;  /* 0x0eccfadb00127802 */ /* 0x002fe20000000f00 */
[----:B------:R-:W-:Y:S01]  /*15d40*/  IMAD.MOV.U32 R19, RZ, RZ, 0x3efadee2 ;  /* 0x3efadee2ff137424 */ /* 0x000fe200078e00ff */
[----:B------:R1:W-:Y:S01]  /*15d50*/  STL.64 [R1+0xc18], R6 ;  /* 0x000c180601007387 */ /* 0x0003e20000100a00 */
[----:B--2---:R-:W-:Y:S01]  /*15d60*/  IMAD.MOV.U32 R10, RZ, RZ, 0x2f459ca1 ;  /* 0x2f459ca1ff0a7424 */ /* 0x004fe200078e00ff */
[----:B------:R-:W-:Y:S02]  /*15d70*/  MOV R11, 0x3f1e03ca ;  /* 0x3f1e03ca000b7802 */ /* 0x000fe40000000f00 */
[----:B------:R2:W-:Y:S01]  /*15d80*/  STL.64 [R1+0xbf8], R2 ;  /* 0x000bf80201007387 */ /* 0x0005e20000100a00 */
[----:B0-----:R-:W-:-:S02]  /*15d90*/  IMAD.MOV.U32 R4, RZ, RZ, 0x261131ce ;  /* 0x261131ceff047424 */ /* 0x001fc400078e00ff */
[----:B------:R-:W-:Y:S01]  /*15da0*/  IMAD.MOV.U32 R5, RZ, RZ, -0x4129aaab ;  /* 0xbed65555ff057424 */ /* 0x000fe200078e00ff */
[----:B------:R0:W-:Y:S01]  /*15db0*/  STL.64 [R1+0xc08], R14 ;  /* 0x000c080e01007387 */ /* 0x0001e20000100a00 */
[----:B-1----:R-:W-:Y:S01]  /*15dc0*/  MOV R6, 0x3d88fea7 ;  /* 0x3d88fea700067802 */ /* 0x002fe20000000f00 */
[----:B------:R-:W-:Y:S02]  /*15dd0*/  IMAD.MOV.U32 R7, RZ, RZ, 0x3ecc1949 ;  /* 0x3ecc1949ff077424 */ /* 0x000fe400078e00ff */
[----:B------:R1:W-:Y:S01]  /*15de0*/  STL.64 [R1+0xc10], R16 ;  /* 0x000c101001007387 */ /* 0x0003e20000100a00 */
[----:B--2---:R-:W-:Y:S01]  /*15df0*/  IMAD.MOV.U32 R2, RZ, RZ, 0x5a7d9ac5 ;  /* 0x5a7d9ac5ff027424 */ /* 0x004fe200078e00ff */
[----:B------:R-:W-:Y:S02]  /*15e00*/  MOV R3, 0x3d72f0a6 ;  /* 0x3d72f0a600037802 */ /* 0x000fe40000000f00 */
[----:B------:R2:W-:Y:S01]  /*15e10*/  STL.64 [R1+0xc20], R8 ;  /* 0x000c200801007387 */ /* 0x0005e20000100a00 */
[----:B0-----:R-:W-:-:S03]  /*15e20*/  IMAD.MOV.U32 R14, RZ, RZ, -0x25bcd4ef ;  /* 0xda432b11ff0e7424 */ /* 0x001fc600078e00ff */
[----:B------:R0:W-:Y:S01]  /*15e30*/  STL.64 [R1+0xc28], R10 ;  /* 0x000c280a01007387 */ /* 0x0001e20000100a00 */
[----:B------:R-:W-:-:S03]  /*15e40*/  MOV R15, 0xbeb16ab6 ;  /* 0xbeb16ab6000f7802 */ /* 0x000fc60000000f00 */
[----:B------:R3:W-:Y:S01]  /*15e50*/  STL.64 [R1+0xc30], R12 ;  /* 0x000c300c01007387 */ /* 0x0007e20000100a00 */
[----:B-1----:R-:W-:Y:S02]  /*15e60*/  IMAD.MOV.U32 R16, RZ, RZ, 0x36ee783 ;  /* 0x036ee783ff107424 */ /* 0x002fe400078e00ff */
[----:B------:R-:W-:Y:S01]  /*15e70*/  IMAD.MOV.U32 R17, RZ, RZ, -0x4306bd5e ;  /* 0xbcf942a2ff117424 */ /* 0x000fe200078e00ff */
[----:B------:R1:W-:Y:S01]  /*15e80*/  STL.64 [R1+0xc38], R18 ;  /* 0x000c381201007387 */ /* 0x0003e20000100a00 */
[----:B--2---:R-:W-:Y:S02]  /*15e90*/  IMAD.MOV.U32 R8, RZ, RZ, 0x1c8dde07 ;  /* 0x1c8dde07ff087424 */ /* 0x004fe400078e00ff */
[----:B------:R-:W-:Y:S01]  /*15ea0*/  IMAD.MOV.U32 R9, RZ, RZ, 0x3e89b42c ;  /* 0x3e89b42cff097424 */ /* 0x000fe200078e00ff */
[----:B------:R2:W-:Y:S01]  /*15eb0*/  STL.64 [R1+0xc48], R4 ;  /* 0x000c480401007387 */ /* 0x0005e20000100a00 */
[----:B0-----:R-:W-:Y:S01]  /*15ec0*/  MOV R10, 0x27a1383d ;  /* 0x27a1383d000a7802 */ /* 0x001fe20000000f00 */
[----:B------:R-:W-:-:S02]  /*15ed0*/  IMAD.MOV.U32 R11, RZ, RZ, -0x4181595c ;  /* 0xbe7ea6a4ff0b7424 */ /* 0x000fc400078e00ff */
[----:B---3--:R-:W-:Y:S01]  /*15ee0*/  IMAD.MOV.U32 R12, RZ, RZ, -0x2e56537d ;  /* 0xd1a9ac83ff0c7424 */ /* 0x008fe200078e00ff */
[----:B------:R-:W-:Y:S01]  /*15ef0*/  MOV R13, 0x3e62116d ;  /* 0x3e62116d000d7802 */ /* 0x000fe20000000f00 */
[----:B------:R0:W-:Y:S01]  /*15f00*/  STL.64 [R1+0xc50], R6 ;  /* 0x000c500601007387 */ /* 0x0001e20000100a00 */
[----:B-1----:R-:W-:Y:S02]  /*15f10*/  IMAD.MOV.U32 R18, RZ, RZ, 0x5f50d178 ;  /* 0x5f50d178ff127424 */ /* 0x002fe400078e00ff */
[----:B------:R-:W-:Y:S01]  /*15f20*/  IMAD.MOV.U32 R19, RZ, RZ, -0x4046a498 ;  /* 0xbfb95b68ff137424 */ /* 0x000fe200078e00ff */
[----:B------:R1:W-:Y:S01]  /*15f30*/  STL.64 [R1+0xc40], R2 ;  /* 0x000c400201007387 */ /* 0x0003e20000100a00 */
[----:B--2---:R-:W-:Y:S01]  /*15f40*/  MOV R4, 0xa98c8bc4 ;  /* 0xa98c8bc400047802 */ /* 0x004fe20000000f00 */
[----:B------:R-:W-:Y:S02]  /*15f50*/  IMAD.MOV.U32 R5, RZ, RZ, 0x3fc6fb2b ;  /* 0x3fc6fb2bff057424 */ /* 0x000fe400078e00ff */
[----:B------:R2:W-:Y:S01]  /*15f60*/  STL.64 [R1+0xc58], R14 ;  /* 0x000c580e01007387 */ /* 0x0005e20000100a00 */
[----:B0-----:R-:W-:Y:S01]  /*15f70*/  IMAD.MOV.U32 R6, RZ, RZ, 0x29064247 ;  /* 0x29064247ff067424 */ /* 0x001fe200078e00ff */
[----:B------:R-:W-:-:S02]  /*15f80*/  MOV R7, 0xbfc0a06f ;  /* 0xbfc0a06f00077802 */ /* 0x000fc40000000f00 */
[----:B------:R0:W-:Y:S01]  /*15f90*/  STL.64 [R1+0xc60], R16 ;  /* 0x000c601001007387 */ /* 0x0001e20000100a00 */
[----:B-1----:R-:W-:-:S03]  /*15fa0*/  DFMA R2, R24, R24, R24 ;  /* 0x000000181802722b */ /* 0x002fc60000000018 */
[----:B------:R1:W-:Y:S01]  /*15fb0*/  STL.64 [R1+0xc68], R8 ;  /* 0x000c680801007387 */ /* 0x0003e20000100a00 */
[----:B--2---:R-:W-:-:S03]  /*15fc0*/  IMAD.MOV.U32 R14, RZ, RZ, -0x2b09626c ;  /* 0xd4f69d94ff0e7424 */ /* 0x004fc600078e00ff */
[----:B------:R2:W-:Y:S01]  /*15fd0*/  STL.64 [R1+0xc70], R10 ;  /* 0x000c700a01007387 */ /* 0x0005e20000100a00 */
[----:B------:R-:W-:Y:S01]  /*15fe0*/  IMAD.MOV.U32 R15, RZ, RZ, -0x40ff7efb ;  /* 0xbf008105ff0f7424 */ /* 0x000fe200078e00ff */
[----:B------:R-:W-:Y:S02]  /*15ff0*/  DFMA R2, R20, R2, R20 ;  /* 0x000000021402722b */ /* 0x000fe40000000014 */
[----:B------:R3:W-:Y:S01]  /*16000*/  STL.64 [R1+0xc78], R12 ;  /* 0x000c780c01007387 */ /* 0x0007e20000100a00 */
[----:B0-----:R-:W-:Y:S01]  /*16010*/  IMAD.MOV.U32 R16, RZ, RZ, 0x3cf8dfb4 ;  /* 0x3cf8dfb4ff107424 */ /* 0x001fe200078e00ff */
[----:B------:R-:W-:Y:S01]  /*16020*/  MOV R17, 0xbfb7c3a1 ;  /* 0xbfb7c3a100117802 */ /* 0x000fe20000000f00 */
[----:B------:R-:W-:Y:S01]  /*16030*/  IMAD.MOV.U32 R20, RZ, RZ, -0x4ddbedfe ;  /* 0xb2241202ff147424 */ /* 0x000fe200078e00ff */
[----:B------:R0:W-:Y:S01]  /*16040*/  STL.64 [R1+0xc80], R18 ;  /* 0x000c801201007387 */ /* 0x0001e20000100a00 */
[----:B-1----:R-:W-:Y:S01]  /*16050*/  MOV R8, 0x7a744982 ;  /* 0x7a74498200087802 */ /* 0x002fe20000000f00 */
[----:B------:R-:W-:Y:S01]  /*16060*/  IMAD.MOV.U32 R9, RZ, RZ, 0x3fb72bb4 ;  /* 0x3fb72bb4ff097424 */ /* 0x000fe200078e00ff */
[----:B------:R-:W-:Y:S01]  /*16070*/  MOV R21, 0xbe2494d3 ;  /* 0xbe2494d300157802 */ /* 0x000fe20000000f00 */
[----:B------:R1:W-:Y:S01]  /*16080*/  STL.64 [R1+0xc88], R4 ;  /* 0x000c880401007387 */ /* 0x0003e20000100a00 */
[----:B--2---:R-:W-:Y:S01]  /*16090*/  IMAD.MOV.U32 R10, RZ, RZ, 0x38631744 ;  /* 0x38631744ff0a7424 */ /* 0x004fe200078e00ff */
[----:B------:R-:W-:Y:S01]  /*160a0*/  DFMA R24, -R22, R2, 1 ;  /* 0x3ff000001618742b */ /* 0x000fe20000000102 */
[----:B------:R-:W-:Y:S01]  /*160b0*/  IMAD.MOV.U32 R11, RZ, RZ, 0x3fa6bd2f ;  /* 0x3fa6bd2fff0b7424 */ /* 0x000fe200078e00ff */
[----:B------:R2:W-:Y:S01]  /*160c0*/  STL.64 [R1+0xc90], R6 ;  /* 0x000c900601007387 */ /* 0x0005e20000100a00 */
[----:B---3--:R-:W-:Y:S01]  /*160d0*/  MOV R12, 0xbbd016c8 ;  /* 0xbbd016c8000c7802 */ /* 0x008fe20000000f00 */
[----:B------:R-:W-:-:S02]  /*160e0*/  IMAD.MOV.U32 R13, RZ, RZ, 0x3e92a46f ;  /* 0x3e92a46fff0d7424 */ /* 0x000fc400078e00ff */
[----:B------:R3:W-:Y:S01]  /*160f0*/  STL.64 [R1+0xca0], R8 ;  /* 0x000ca00801007387 */ /* 0x0007e20000100a00 */
[----:B0-----:R-:W-:Y:S01]  /*16100*/  MOV R18, 0x69432cef ;  /* 0x69432cef00127802 */ /* 0x001fe20000000f00 */
[----:B------:R-:W-:Y:S01]  /*16110*/  IMAD.MOV.U32 R19, RZ, RZ, -0x4088f985 ;  /* 0xbf77067bff137424 */ /* 0x000fe200078e00ff */
[----:B------:R-:W-:Y:S01]  /*16120*/  DFMA R30, R2, R24, R2 ;  /* 0x00000018021e722b */ /* 0x000fe20000000002 */
[----:B-1----:R-:W-:Y:S01]  /*16130*/  IMAD.MOV.U32 R4, RZ, RZ, 0x1cad78b9 ;  /* 0x1cad78b9ff047424 */ /* 0x002fe200078e00ff */
[----:B------:R-:W-:Y:S01]  /*16140*/  MOV R5, 0xbf91a49f ;  /* 0xbf91a49f00057802 */ /* 0x000fe20000000f00 */
[----:B------:R0:W-:Y:S01]  /*16150*/  STL.64 [R1+0xcb0], R10 ;  /* 0x000cb00a01007387 */ /* 0x0001e20000100a00 */
[----:B------:R-:W-:Y:S01]  /*16160*/  IMAD.MOV.U32 R2, RZ, RZ, -0x3e818735 ;  /* 0xc17e78cbff027424 */ /* 0x000fe200078e00ff */
[----:B------:R-:W-:Y:S01]  /*16170*/  MOV R3, 0x40957e75 ;  /* 0x40957e7500037802 */ /* 0x000fe20000000f00 */
[----:B--2---:R-:W-:Y:S01]  /*16180*/  IMAD.MOV.U32 R6, RZ, RZ, -0x5f55a85 ;  /* 0xfa0aa57bff067424 */ /* 0x004fe200078e00ff */
[----:B------:R1:W-:Y:S01]  /*16190*/  STL.64 [R1+0xcc0], R4 ;  /* 0x000cc00401007387 */ /* 0x0003e20000100a00 */
[----:B------:R-:W-:Y:S01]  /*161a0*/  IMAD.MOV.U32 R7, RZ, RZ, 0x3f8d0bef ;  /* 0x3f8d0befff077424 */ /* 0x000fe200078e00ff */
[----:B---3--:R-:W-:Y:S01]  /*161b0*/  MOV R8, 0x3c40f6a ;  /* 0x03c40f6a00087802 */ /* 0x008fe20000000f00 */
[----:B------:R-:W-:Y:S01]  /*161c0*/  IMAD.MOV.U32 R9, RZ, RZ, -0x40acfbc3 ;  /* 0xbf53043dff097424 */ /* 0x000fe200078e00ff */
[----:B------:R2:W-:Y:S01]  /*161d0*/  STL.64 [R1+0xcb8], R12 ;  /* 0x000cb80c01007387 */ /* 0x0005e20000100a00 */
[----:B------:R-:W-:-:S03]  /*161e0*/  DMUL R24, R26, R30 ;  /* 0x0000001e1a187228 */ /* 0x000fc60000000000 */
[----:B------:R3:W-:Y:S01]  /*161f0*/  STL.64 [R1+0xcc8], R6 ;  /* 0x000cc80601007387 */ /* 0x0007e20000100a00 */
[----:B0-----:R-:W-:Y:S01]  /*16200*/  IMAD.MOV.U32 R10, RZ, RZ, 0xc4df7f1 ;  /* 0x0c4df7f1ff0a7424 */ /* 0x001fe200078e00ff */
[----:B------:R-:W-:Y:S01]  /*16210*/  MOV R11, 0x3f3adee2 ;  /* 0x3f3adee2000b7802 */ /* 0x000fe20000000f00 */
[----:B-1----:R-:W-:Y:S01]  /*16220*/  IMAD.MOV.U32 R4, RZ, RZ, 0x7c4544c3 ;  /* 0x7c4544c3ff047424 */ /* 0x002fe200078e00ff */
[----:B------:R-:W-:Y:S01]  /*16230*/  MOV R5, 0x3f10af03 ;  /* 0x3f10af0300057802 */ /* 0x000fe20000000f00 */
[----:B------:R0:W-:Y:S01]  /*16240*/  STL.64 [R1+0xce8], R8 ;  /* 0x000ce80801007387 */ /* 0x0001e20000100a00 */
[----:B--2---:R-:W-:-:S03]  /*16250*/  IMAD.MOV.U32 R12, RZ, RZ, 0x6a382e07 ;  /* 0x6a382e07ff0c7424 */ /* 0x004fc600078e00ff */
[----:B------:R1:W-:Y:S01]  /*16260*/  STL.64 [R1+0xcf0], R10 ;  /* 0x000cf00a01007387 */ /* 0x0003e20000100a00 */
[----:B------:R-:W-:Y:S02]  /*16270*/  IMAD.MOV.U32 R13, RZ, RZ, 0x3db43183 ;  /* 0x3db43183ff0d7424 */ /* 0x000fe400078e00ff */
[----:B---3--:R-:W-:Y:S01]  /*16280*/  IMAD.MOV.U32 R6, RZ, RZ, -0x6f643b9e ;  /* 0x909bc462ff067424 */ /* 0x008fe200078e00ff */
[----:B------:R2:W-:Y:S01]  /*16290*/  STL.64 [R1+0xd08], R4 ;  /* 0x000d080401007387 */ /* 0x0005e20000100a00 */
[----:B------:R-:W-:Y:S01]  /*162a0*/  IMAD.MOV.U32 R7, RZ, RZ, -0x410a3a9c ;  /* 0xbef5c564ff077424 */ /* 0x000fe200078e00ff */
[----:B0-----:R-:W-:Y:S01]  /*162b0*/  MOV R8, 0xba744e1c ;  /* 0xba744e1c00087802 */ /* 0x001fe20000000f00 */
[----:B------:R-:W-:-:S03]  /*162c0*/  IMAD.MOV.U32 R9, RZ, RZ, 0x3eab1a24 ;  /* 0x3eab1a24ff097424 */ /* 0x000fc600078e00ff */
[----:B------:R0:W-:Y:S01]  /*162d0*/  STL.64 [R1+0xd10], R6 ;  /* 0x000d100601007387 */ /* 0x0001e20000100a00 */
[----:B-1----:R-:W-:Y:S01]  /*162e0*/  IMAD.MOV.U32 R10, RZ, RZ, -0xa078040 ;  /* 0xf5f87fc0ff0a7424 */ /* 0x002fe200078e00ff */
[----:B------:R-:W-:Y:S02]  /*162f0*/  MOV R11, 0x3cc5a9a2 ;  /* 0x3cc5a9a2000b7802 */ /* 0x000fe40000000f00 */
[----:B------:R1:W-:Y:S01]  /*16300*/  STL.64 [R1+0xcf8], R12 ;  /* 0x000cf80c01007387 */ /* 0x0003e20000100a00 */
[----:B--2---:R-:W-:Y:S02]  /*16310*/  IMAD.MOV.U32 R4, RZ, RZ, 0x66be9669 ;  /* 0x66be9669ff047424 */ /* 0x004fe400078e00ff */
[----:B------:R-:W-:Y:S01]  /*16320*/  IMAD.MOV.U32 R5, RZ, RZ, -0x417c3ae7 ;  /* 0xbe83c519ff057424 */ /* 0x000fe200078e00ff */
        /* <DEDUP_REMOVED lines=10> */
[----:B0-----:R-:W-:Y:S01]  /*163d0*/  IMAD.MOV.U32 R10, RZ, RZ, 0x4744ccfb ;  /* 0x4744ccfbff0a7424 */ /* 0x001fe200078e00ff */
[----:B------:R-:W-:Y:S01]  /*163e0*/  MOV R11, 0x3fc056ba ;  /* 0x3fc056ba000b7802 */ /* 0x000fe20000000f00 */
[----:B------:R0:W-:Y:S01]  /*163f0*/  STL.64 [R1+0xc98], R14 ;  /* 0x000c980e01007387 */ /* 0x0001e20000100a00 */
[----:B-1----:R-:W-:Y:S02]  /*16400*/  IMAD.MOV.U32 R4, RZ, RZ, 0x182c4e01 ;  /* 0x182c4e01ff047424 */ /* 0x002fe400078e00ff */
[----:B------:R-:W-:Y:S01]  /*16410*/  IMAD.MOV.U32 R5, RZ, RZ, -0x405337f1 ;  /* 0xbfacc80fff057424 */ /* 0x000fe200078e00ff */
[----:B------:R1:W-:Y:S01]  /*16420*/  STL.64 [R1+0xd48], R12 ;  /* 0x000d480c01007387 */ /* 0x0003e20000100a00 */
[----:B---3--:R-:W-:Y:S01]  /*16430*/  MOV R6, 0xd3bab1e9 ;  /* 0xd3bab1e900067802 */ /* 0x008fe20000000f00 */
[----:B------:R-:W-:-:S02]  /*16440*/  IMAD.MOV.U32 R7, RZ, RZ, -0x41787839 ;  /* 0xbe8787c7ff077424 */ /* 0x000fc400078e00ff */
[----:B------:R2:W-:Y:S01]  /*16450*/  STL.64 [R1+0xd68], R8 ;  /* 0x000d680801007387 */ /* 0x0005e20000100a00 */
[----:B0-----:R-:W-:-:S03]  /*16460*/  IMAD.MOV.U32 R14, RZ, RZ, -0x1da32ee4 ;  /* 0xe25cd11cff0e7424 */ /* 0x001fc600078e00ff */
[----:B------:R0:W-:Y:S01]  /*16470*/  STL.64 [R1+0xd80], R10 ;  /* 0x000d800a01007387 */ /* 0x0001e20000100a00 */
[----:B------:R-:W-:-:S03]  /*16480*/  IMAD.MOV.U32 R15, RZ, RZ, 0x3f5a4350 ;  /* 0x3f5a4350ff0f7424 */ /* 0x000fc600078e00ff */
[----:B------:R3:W-:Y:S01]  /*16490*/  STL.64 [R1+0xd88], R4 ;  /* 0x000d880401007387 */ /* 0x0007e20000100a00 */
[----:B-1----:R-:W-:Y:S01]  /*164a0*/  IMAD.MOV.U32 R12, RZ, RZ, -0x35537826 ;  /* 0xcaac87daff0c7424 */ /* 0x002fe200078e00ff */
[----:B------:R-:W-:Y:S02]  /*164b0*/  MOV R13, 0x3f93b27e ;  /* 0x3f93b27e000d7802 */ /* 0x000fe40000000f00 */
[----:B------:R1:W-:Y:S01]  /*164c0*/  STL.64 [R1+0xd90], R6 ;  /* 0x000d900601007387 */ /* 0x0003e20000100a00 */
[----:B--2---:R-:W-:Y:S01]  /*164d0*/  IMAD.MOV.U32 R8, RZ, RZ, -0x793f6ca ;  /* 0xf86c0936ff087424 */ /* 0x004fe200078e00ff */
[----:B------:R-:W-:Y:S01]  /*164e0*/  MOV R9, 0x3e123fc5 ;  /* 0x3e123fc500097802 */ /* 0x000fe20000000f00 */
[----:B0-----:R-:W-:Y:S01]  /*164f0*/  IMAD.MOV.U32 R10, RZ, RZ, -0x8aa5d37 ;  /* 0xf755a2c9ff0a7424 */ /* 0x001fe200078e00ff */
[----:B------:R0:W-:Y:S01]  /*16500*/  STL.64 [R1+0xca8], R16 ;  /* 0x000ca81001007387 */ /* 0x0001e20000100a00 */
[----:B------:R-:W-:Y:S02]  /*16510*/  IMAD.MOV.U32 R11, RZ, RZ, -0x40a6e001 ;  /* 0xbf591fffff0b7424 */ /* 0x000fe400078e00ff */
[----:B---3--:R-:W-:Y:S01]  /*16520*/  IMAD.MOV.U32 R4, RZ, RZ, -0x613dd9bf ;  /* 0x9ec22641ff047424 */ /* 0x008fe200078e00ff */
[----:B------:R2:W-:Y:S01]  /*16530*/  STL.64 [R1+0xcd0], R18 ;  /* 0x000cd01201007387 */ /* 0x0005e20000100a00 */
[----:B------:R-:W-:Y:S01]  /*16540*/  IMAD.MOV.U32 R5, RZ, RZ, -0x4262e5d2 ;  /* 0xbd9d1a2eff057424 */ /* 0x000fe200078e00ff */
[----:B-1----:R-:W-:Y:S01]  /*16550*/  MOV R6, 0xec6f637f ;  /* 0xec6f637f00067802 */ /* 0x002fe20000000f00 */
        /* <DEDUP_REMOVED lines=12> */
[----:B0-----:R-:W-:Y:S01]  /*16620*/  MOV R14, 0x3b45ff81 ;  /* 0x3b45ff81000e7802 */ /* 0x001fe20000000f00 */
[----:B------:R-:W-:Y:S02]  /*16630*/  IMAD.MOV.U32 R15, RZ, RZ, -0x42bf626f ;  /* 0xbd409d91ff0f7424 */ /* 0x000fe400078e00ff */
[----:B------:R0:W-:Y:S01]  /*16640*/  STL.64 [R1+0xdd0], R4 ;  /* 0x000dd00401007387 */ /* 0x0001e20000100a00 */
[----:B--2---:R-:W-:Y:S01]  /*16650*/  IMAD.MOV.U32 R12, RZ, RZ, -0x24814352 ;  /* 0xdb7ebcaeff0c7424 */ /* 0x004fe200078e00ff */
[----:B------:R-:W-:-:S02]  /*16660*/  MOV R13, 0xbf0cea33 ;  /* 0xbf0cea33000d7802 */ /* 0x000fc40000000f00 */
[----:B------:R2:W-:Y:S01]  /*16670*/  STL.64 [R1+0xdd8], R6 ;  /* 0x000dd80601007387 */ /* 0x0005e20000100a00 */
[----:B---3--:R-:W-:Y:S01]  /*16680*/  IMAD.MOV.U32 R8, RZ, RZ, 0x1ad67669 ;  /* 0x1ad67669ff087424 */ /* 0x008fe200078e00ff */
[----:B------:R-:W-:Y:S01]  /*16690*/  MOV R9, 0xbecda7a6 ;  /* 0xbecda7a600097802 */ /* 0x000fe20000000f00 */
[----:B-1----:R-:W-:Y:S01]  /*166a0*/  IMAD.MOV.U32 R10, RZ, RZ, -0x2a8595fa ;  /* 0xd57a6a06ff0a7424 */ /* 0x002fe200078e00ff */
[----:B------:R1:W-:Y:S01]  /*166b0*/  STL.64 [R1+0xd00], R16 ;  /* 0x000d001001007387 */ /* 0x0003e20000100a00 */
[----:B------:R-:W-:Y:S01]  /*166c0*/  IMAD.MOV.U32 R11, RZ, RZ, 0x3ec257a6 ;  /* 0x3ec257a6ff0b7424 */ /* 0x000fe200078e00ff */
[----:B0-----:R-:W-:Y:S01]  /*166d0*/  MOV R4, 0x18d848b8 ;  /* 0x18d848b800047802 */ /* 0x001fe20000000f00 */
[----:B------:R-:W-:Y:S01]  /*166e0*/  IMAD.MOV.U32 R5, RZ, RZ, -0x415994d2 ;  /* 0xbea66b2eff057424 */ /* 0x000fe200078e00ff */
[----:B------:R0:W-:Y:S01]  /*166f0*/  STL.64 [R1+0xd18], R14 ;  /* 0x000d180e01007387 */ /* 0x0001e20000100a00 */
[----:B--2---:R-:W-:Y:S01]  /*16700*/  MOV R6, 0xe6e8d273 ;  /* 0xe6e8d27300067802 */ /* 0x004fe20000000f00 */
[----:B------:R-:W-:-:S02]  /*16710*/  IMAD.MOV.U32 R7, RZ, RZ, 0x3ff10bef ;  /* 0x3ff10befff077424 */ /* 0x000fc400078e00ff */
[----:B------:R2:W-:Y:S01]  /*16720*/  STL.64 [R1+0xd20], R18 ;  /* 0x000d201201007387 */ /* 0x0005e20000100a00 */
[----:B-1----:R-:W-:-:S03]  /*16730*/  IMAD.MOV.U32 R16, RZ, RZ, 0x48e4f389 ;  /* 0x48e4f389ff107424 */ /* 0x002fc600078e00ff */
[----:B------:R1:W-:Y:S01]  /*16740*/  STL.64 [R1+0xd28], R20 ;  /* 0x000d281401007387 */ /* 0x0003e20000100a00 */
[----:B------:R-:W-:-:S03]  /*16750*/  MOV R17, 0xbf8ed5bd ;  /* 0xbf8ed5bd00117802 */ /* 0x000fc60000000f00 */
[----:B------:R3:W-:Y:S01]  /*16760*/  STL.64 [R1+0xde0], R12 ;  /* 0x000de00c01007387 */ /* 0x0007e20000100a00 */
[----:B0-----:R-:W-:Y:S01]  /*16770*/  MOV R14, 0x20e7ea15 ;  /* 0x20e7ea15000e7802 */ /* 0x001fe20000000f00 */
[----:B------:R-:W-:Y:S02]  /*16780*/  IMAD.MOV.U32 R15, RZ, RZ, -0x4022480f ;  /* 0xbfddb7f1ff0f7424 */ /* 0x000fe400078e00ff */
[----:B------:R0:W-:Y:S01]  /*16790*/  STL.64 [R1+0xdf8], R8 ;  /* 0x000df80801007387 */ /* 0x0001e20000100a00 */
[----:B--2---:R-:W-:Y:S02]  /*167a0*/  IMAD.MOV.U32 R18, RZ, RZ, -0x15b5e6ab ;  /* 0xea4a1955ff127424 */ /* 0x004fe400078e00ff */
[----:B------:R-:W-:Y:S01]  /*167b0*/  IMAD.MOV.U32 R19, RZ, RZ, 0x3f01d889 ;  /* 0x3f01d889ff137424 */ /* 0x000fe200078e00ff */
[----:B------:R2:W-:Y:S01]  /*167c0*/  STL.64 [R1+0xe00], R10 ;  /* 0x000e000a01007387 */ /* 0x0005e20000100a00 */
[----:B-1----:R-:W-:Y:S01]  /*167d0*/  MOV R20, 0x23c48dc0 ;  /* 0x23c48dc000147802 */ /* 0x002fe20000000f00 */
[----:B------:R-:W-:-:S02]  /*167e0*/  IMAD.MOV.U32 R21, RZ, RZ, -0x403e5b26 ;  /* 0xbfc1a4daff157424 */ /* 0x000fc400078e00ff */
[----:B------:R1:W-:Y:S01]  /*167f0*/  STL.64 [R1+0xe08], R4 ;  /* 0x000e080401007387 */ /* 0x0003e20000100a00 */
[----:B---3--:R-:W-:Y:S01]  /*16800*/  IMAD.MOV.U32 R12, RZ, RZ, 0x14ed9543 ;  /* 0x14ed9543ff0c7424 */ /* 0x008fe200078e00ff */
[----:B------:R-:W-:Y:S02]  /*16810*/  MOV R13, 0x3f289765 ;  /* 0x3f289765000d7802 */ /* 0x000fe40000000f00 */
[----:B------:R3:W-:Y:S01]  /*16820*/  STL.64 [R1+0xe20], R6 ;  /* 0x000e200601007387 */ /* 0x0007e20000100a00 */
[----:B0-----:R-:W-:Y:S02]  /*16830*/  IMAD.MOV.U32 R8, RZ, RZ, 0x127046e4 ;  /* 0x127046e4ff087424 */ /* 0x001fe400078e00ff */
[----:B------:R-:W-:Y:S01]  /*16840*/  IMAD.MOV.U32 R9, RZ, RZ, -0x401588c4 ;  /* 0xbfea773cff097424 */ /* 0x000fe200078e00ff */
[----:B------:R0:W-:Y:S01]  /*16850*/  STL.64 [R1+0xd50], R16 ;  /* 0x000d501001007387 */ /* 0x0001e20000100a00 */
[----:B--2---:R-:W-:Y:S02]  /*16860*/  IMAD.MOV.U32 R10, RZ, RZ, -0x77e3fbe3 ;  /* 0x881c041dff0a7424 */ /* 0x004fe400078e00ff */
[----:B------:R-:W-:Y:S01]  /*16870*/  IMAD.MOV.U32 R11, RZ, RZ, -0x4144f9ed ;  /* 0xbebb0613ff0b7424 */ /* 0x000fe200078e00ff */
[----:B-1----:R-:W-:Y:S01]  /*16880*/  MOV R4, 0x41653f05 ;  /* 0x41653f0500047802 */ /* 0x002fe20000000f00 */
[----:B------:R-:W-:Y:S01]  /*16890*/  IMAD.MOV.U32 R5, RZ, RZ, 0x3fc89f1e ;  /* 0x3fc89f1eff057424 */ /* 0x000fe200078e00ff */
[----:B------:R1:W-:Y:S01]  /*168a0*/  STL.64 [R1+0xd60], R14 ;  /* 0x000d600e01007387 */ /* 0x0003e20000100a00 */
[----:B---3--:R-:W-:Y:S01]  /*168b0*/  IMAD.MOV.U32 R6, RZ, RZ, 0x2bd4a5fe ;  /* 0x2bd4a5feff067424 */ /* 0x008fe200078e00ff */
[----:B------:R-:W-:-:S02]  /*168c0*/  MOV R7, 0xbfc53ebc ;  /* 0xbfc53ebc00077802 */ /* 0x000fc40000000f00 */
[----:B------:R2:W-:Y:S01]  /*168d0*/  STL.64 [R1+0xd70], R18 ;  /* 0x000d701201007387 */ /* 0x0005e20000100a00 */
[----:B0-----:R-:W-:-:S03]  /*168e0*/  IMAD.MOV.U32 R16, RZ, RZ, 0x4f7ffc6f ;  /* 0x4f7ffc6fff107424 */ /* 0x001fc600078e00ff */
[----:B------:R0:W-:Y:S01]  /*168f0*/  STL.64 [R1+0xd78], R20 ;  /* 0x000d781401007387 */ /* 0x0001e20000100a00 */
[----:B------:R-:W-:-:S03]  /*16900*/  IMAD.MOV.U32 R17, RZ, RZ, -0x4071191d ;  /* 0xbf8ee6e3ff117424 */ /* 0x000fc600078e00ff */
[----:B------:R3:W-:Y:S01]  /*16910*/  STL.64 [R1+0xe28], R12 ;  /* 0x000e280c01007387 */ /* 0x0007e20000100a00 */
[----:B-1----:R-:W-:Y:S01]  /*16920*/  MOV R14, 0x4c284396 ;  /* 0x4c284396000e7802 */ /* 0x002fe20000000f00 */
[----:B------:R-:W-:Y:S02]  /*16930*/  IMAD.MOV.U32 R15, RZ, RZ, 0x3f778305 ;  /* 0x3f778305ff0f7424 */ /* 0x000fe400078e00ff */
[----:B------:R1:W-:Y:S01]  /*16940*/  STL.64 [R1+0xe30], R8 ;  /* 0x000e300801007387 */ /* 0x0003e20000100a00 */
[----:B--2---:R-:W-:Y:S01]  /*16950*/  MOV R18, 0xb54bf1cd ;  /* 0xb54bf1cd00127802 */ /* 0x004fe20000000f00 */
[----:B------:R-:W-:Y:S02]  /*16960*/  IMAD.MOV.U32 R19, RZ, RZ, 0x3f51b9f3 ;  /* 0x3f51b9f3ff137424 */ /* 0x000fe400078e00ff */
[----:B------:R2:W-:Y:S01]  /*16970*/  STL.64 [R1+0xe48], R10 ;  /* 0x000e480a01007387 */ /* 0x0005e20000100a00 */
[----:B0-----:R-:W-:Y:S01]  /*16980*/  IMAD.MOV.U32 R20, RZ, RZ, 0x172c9899 ;  /* 0x172c9899ff147424 */ /* 0x001fe200078e00ff */
[----:B------:R-:W-:-:S02]  /*16990*/  MOV R21, 0xbf387e11 ;  /* 0xbf387e1100157802 */ /* 0x000fc40000000f00 */
[----:B------:R0:W-:Y:S01]  /*169a0*/  STL.64 [R1+0xe50], R4 ;  /* 0x000e500401007387 */ /* 0x0001e20000100a00 */
[----:B---3--:R-:W-:Y:S01]  /*169b0*/  IMAD.MOV.U32 R12, RZ, RZ, -0xa3c9470 ;  /* 0xf5c36b90ff0c7424 */ /* 0x008fe200078e00ff */
[----:B------:R-:W-:Y:S02]  /*169c0*/  MOV R13, 0xbf95fbff ;  /* 0xbf95fbff000d7802 */ /* 0x000fe40000000f00 */
[----:B------:R3:W-:Y:S01]  /*169d0*/  STL.64 [R1+0xe58], R6 ;  /* 0x000e580601007387 */ /* 0x0007e20000100a00 */
[----:B-1----:R-:W-:Y:S02]  /*169e0*/  IMAD.MOV.U32 R8, RZ, RZ, 0x78d507d5 ;  /* 0x78d507d5ff087424 */ /* 0x002fe400078e00ff */
[----:B------:R-:W-:Y:S01]  /*169f0*/  IMAD.MOV.U32 R9, RZ, RZ, 0x3f909e54 ;  /* 0x3f909e54ff097424 */ /* 0x000fe200078e00ff */
[----:B--2---:R-:W-:Y:S01]  /*16a00*/  MOV R10, 0x163a4d10 ;  /* 0x163a4d10000a7802 */ /* 0x004fe20000000f00 */
[----:B------:R-:W-:Y:S01]  /*16a10*/  IMAD.MOV.U32 R11, RZ, RZ, -0x408781ef ;  /* 0xbf787e11ff0b7424 */ /* 0x000fe200078e00ff */
[----:B------:R1:W-:Y:S01]  /*16a20*/  STL.64 [R1+0xda0], R16 ;  /* 0x000da01001007387 */ /* 0x0003e20000100a00 */
[----:B0-----:R-:W-:Y:S01]  /*16a30*/  MOV R4, 0xca39706b ;  /* 0xca39706b00047802 */ /* 0x001fe20000000f00 */
[----:B------:R-:W-:-:S02]  /*16a40*/  IMAD.MOV.U32 R5, RZ, RZ, -0x40aed4f2 ;  /* 0xbf512b0eff057424 */ /* 0x000fc400078e00ff */
[----:B------:R0:W-:Y:S01]  /*16a50*/  STL.64 [R1+0xda8], R14 ;  /* 0x000da80e01007387 */ /* 0x0001e20000100a00 */
[----:B---3--:R-:W-:Y:S01]  /*16a60*/  IMAD.MOV.U32 R6, RZ, RZ, -0x712e25fa ;  /* 0x8ed1da06ff067424 */ /* 0x008fe200078e00ff */
[----:B------:R-:W-:Y:S02]  /*16a70*/  MOV R7, 0x3f374a77 ;  /* 0x3f374a7700077802 */ /* 0x000fe40000000f00 */
[----:B------:R2:W-:Y:S04]  /*16a80*/  STL.64 [R1+0xdc0], R18 ;  /* 0x000dc01201007387 */ /* 0x0005e80000100a00 */
[----:B------:R3:W-:Y:S01]  /*16a90*/  STL.64 [R1+0xdc8], R20 ;  /* 0x000dc81401007387 */ /* 0x0007e20000100a00 */
[----:B-1----:R-:W-:Y:S01]  /*16aa0*/  MOV R16, 0x8655a9c8 ;  /* 0x8655a9c800107802 */ /* 0x002fe20000000f00 */
[----:B------:R-:W-:-:S02]  /*16ab0*/  IMAD.MOV.U32 R17, RZ, RZ, 0x3d25dbb1 ;  /* 0x3d25dbb1ff117424 */ /* 0x000fc400078e00ff */
[----:B------:R1:W-:Y:S01]  /*16ac0*/  STL.64 [R1+0xe70], R12 ;  /* 0x000e700c01007387 */ /* 0x0003e20000100a00 */
[----:B0-----:R-:W-:Y:S02]  /*16ad0*/  IMAD.MOV.U32 R14, RZ, RZ, 0x3f1f53aa ;  /* 0x3f1f53aaff0e7424 */ /* 0x001fe400078e00ff */
[----:B------:R-:W-:Y:S01]  /*16ae0*/  IMAD.MOV.U32 R15, RZ, RZ, 0x3ef2a1f9 ;  /* 0x3ef2a1f9ff0f7424 */ /* 0x000fe200078e00ff */
[----:B------:R0:W-:Y:S01]  /*16af0*/  STL.64 [R1+0xe78], R8 ;  /* 0x000e780801007387 */ /* 0x0001e20000100a00 */
[----:B--2---:R-:W-:Y:S01]  /*16b00*/  IMAD.MOV.U32 R18, RZ, RZ, -0x45e261fc ;  /* 0xba1d9e04ff127424 */ /* 0x004fe200078e00ff */
[----:B------:R-:W-:Y:S02]  /*16b10*/  MOV R19, 0x3fe72e2b ;  /* 0x3fe72e2b00137802 */ /* 0x000fe40000000f00 */
[----:B------:R2:W-:Y:S01]  /*16b20*/  STL.64 [R1+0xe80], R10 ;  /* 0x000e800a01007387 */ /* 0x0005e20000100a00 */
[----:B---3--:R-:W-:Y:S02]  /*16b30*/  IMAD.MOV.U32 R20, RZ, RZ, 0x3921c967 ;  /* 0x3921c967ff147424 */ /* 0x008fe400078e00ff */
[----:B------:R-:W-:Y:S01]  /*16b40*/  IMAD.MOV.U32 R21, RZ, RZ, -0x4009bb2f ;  /* 0xbff644d1ff157424 */ /* 0x000fe200078e00ff */
[----:B------:R3:W-:Y:S01]  /*16b50*/  STL.64 [R1+0xe98], R4 ;  /* 0x000e980401007387 */ /* 0x0007e20000100a00 */
[----:B-1----:R-:W-:-:S02]  /*16b60*/  IMAD.MOV.U32 R12, RZ, RZ, 0x664ed58b ;  /* 0x664ed58bff0c7424 */ /* 0x002fc400078e00ff */
[----:B------:R-:W-:Y:S01]  /*16b70*/  IMAD.MOV.U32 R13, RZ, RZ, 0x3d6cbf45 ;  /* 0x3d6cbf45ff0d7424 */ /* 0x000fe200078e00ff */
[----:B------:R1:W-:Y:S01]  /*16b80*/  STL.64 [R1+0xea0], R6 ;  /* 0x000ea00601007387 */ /* 0x0003e20000100a00 */
[----:B0-----:R-:W-:Y:S02]  /*16b90*/  IMAD.MOV.U32 R8, RZ, RZ, -0x6d5fb8c9 ;  /* 0x92a04737ff087424 */ /* 0x001fe400078e00ff */
[----:B------:R-:W-:Y:S01]  /*16ba0*/  IMAD.MOV.U32 R9, RZ, RZ, -0x410f2f9e ;  /* 0xbef0d062ff097424 */ /* 0x000fe200078e00ff */
[----:B--2---:R-:W-:Y:S01]  /*16bb0*/  MOV R10, 0xe70f541b ;  /* 0xe70f541b000a7802 */ /* 0x004fe20000000f00 */
[----:B------:R-:W-:Y:S01]  /*16bc0*/  IMAD.MOV.U32 R11, RZ, RZ, 0x3d0c1417 ;  /* 0x3d0c1417ff0b7424 */ /* 0x000fe200078e00ff */
        /* <DEDUP_REMOVED lines=11> */
[----:B--2---:R-:W-:Y:S01]  /*16c80*/  IMAD.MOV.U32 R16, RZ, RZ, -0x616e0a62 ;  /* 0x9e91f59eff107424 */ /* 0x004fe200078e00ff */
[----:B------:R-:W-:-:S02]  /*16c90*/  MOV R17, 0xbfdcc80c ;  /* 0xbfdcc80c00117802 */ /* 0x000fc40000000f00 */
[----:B------:R2:W-:Y:S01]  /*16ca0*/  STL.64 [R1+0xec0], R8 ;  /* 0x000ec00801007387 */ /* 0x0005e20000100a00 */
[----:B-1----:R-:W-:Y:S02]  /*16cb0*/  IMAD.MOV.U32 R18, RZ, RZ, -0x124e4a17 ;  /* 0xedb1b5e9ff127424 */ /* 0x002fe400078e00ff */
[----:B------:R-:W-:Y:S01]  /*16cc0*/  IMAD.MOV.U32 R19, RZ, RZ, 0x3fb1a243 ;  /* 0x3fb1a243ff137424 */ /* 0x000fe200078e00ff */
[----:B------:R1:W-:Y:S01]  /*16cd0*/  STL.64 [R1+0xec8], R10 ;  /* 0x000ec80a01007387 */ /* 0x0003e20000100a00 */
[----:B---3--:R-:W-:Y:S01]  /*16ce0*/  MOV R20, 0x5f42d73e ;  /* 0x5f42d73e00147802 */ /* 0x008fe20000000f00 */
[----:B------:R-:W-:Y:S02]  /*16cf0*/  IMAD.MOV.U32 R21, RZ, RZ, 0x3e4ddf27 ;  /* 0x3e4ddf27ff157424 */ /* 0x000fe400078e00ff */
[----:B------:R3:W-:Y:S01]  /*16d00*/  STL.64 [R1+0xed0], R4 ;  /* 0x000ed00401007387 */ /* 0x0007e20000100a00 */
[----:B0-----:R-:W-:Y:S02]  /*16d10*/  IMAD.MOV.U32 R12, RZ, RZ, 0x7f446f75 ;  /* 0x7f446f75ff0c7424 */ /* 0x001fe400078e00ff */
[----:B------:R-:W-:Y:S01]  /*16d20*/  IMAD.MOV.U32 R13, RZ, RZ, 0x4011e07e ;  /* 0x4011e07eff0d7424 */ /* 0x000fe200078e00ff */
[----:B------:R0:W-:Y:S01]  /*16d30*/  STL.64 [R1+0xee8], R6 ;  /* 0x000ee80601007387 */ /* 0x0001e20000100a00 */
[----:B--2---:R-:W-:Y:S01]  /*16d40*/  MOV R8, 0x12bad9bf ;  /* 0x12bad9bf00087802 */ /* 0x004fe20000000f00 */
[----:B------:R-:W-:Y:S01]  /*16d50*/  IMAD.MOV.U32 R9, RZ, RZ, -0x3ffa6af8 ;  /* 0xc0059508ff097424 */ /* 0x000fe200078e00ff */
[----:B-1----:R-:W-:Y:S01]  /*16d60*/  MOV R10, 0xe1cfec61 ;  /* 0xe1cfec61000a7802 */ /* 0x002fe20000000f00 */
[----:B------:R-:W-:Y:S01]  /*16d70*/  IMAD.MOV.U32 R11, RZ, RZ, -0x4008196a ;  /* 0xbff7e696ff0b7424 */ /* 0x000fe200078e00ff */
[----:B------:R1:W-:Y:S01]  /*16d80*/  STL.64 [R1+0xe38], R14 ;  /* 0x000e380e01007387 */ /* 0x0003e20000100a00 */
[----:B---3--:R-:W-:Y:S01]  /*16d90*/  IMAD.MOV.U32 R4, RZ, RZ, 0x7fbade6a ;  /* 0x7fbade6aff047424 */ /* 0x008fe200078e00ff */
[----:B------:R-:W-:-:S02]  /*16da0*/  MOV R5, 0x3fe60acf ;  /* 0x3fe60acf00057802 */ /* 0x000fc40000000f00 */
[----:B------:R2:W-:Y:S01]  /*16db0*/  STL.64 [R1+0xe40], R16 ;  /* 0x000e401001007387 */ /* 0x0005e20000100a00 */
[----:B0-----:R-:W-:Y:S02]  /*16dc0*/  IMAD.MOV.U32 R6, RZ, RZ, 0x5a443c00 ;  /* 0x5a443c00ff067424 */ /* 0x001fe400078e00ff */
[----:B------:R-:W-:Y:S01]  /*16dd0*/  IMAD.MOV.U32 R7, RZ, RZ, 0x3eb5f0bc ;  /* 0x3eb5f0bcff077424 */ /* 0x000fe200078e00ff */
[----:B------:R0:W-:Y:S01]  /*16de0*/  STL.64 [R1+0xe60], R18 ;  /* 0x000e601201007387 */ /* 0x0001e20000100a00 */
[----:B-1----:R-:W-:-:S03]  /*16df0*/  IMAD.MOV.U32 R14, RZ, RZ, -0x5516e6ca ;  /* 0xaae91936ff0e7424 */ /* 0x002fc600078e00ff */
[----:B------:R1:W-:Y:S01]  /*16e00*/  STL.64 [R1+0xe68], R20 ;  /* 0x000e681401007387 */ /* 0x0003e20000100a00 */
[----:B------:R-:W-:Y:S01]  /*16e10*/  MOV R15, 0xbddf06d9 ;  /* 0xbddf06d9000f7802 */ /* 0x000fe20000000f00 */
[----:B--2---:R-:W-:Y:S02]  /*16e20*/  IMAD.MOV.U32 R16, RZ, RZ, -0x564076af ;  /* 0xa9bf8951ff107424 */ /* 0x004fe400078e00ff */
[----:B------:R2:W-:Y:S01]  /*16e30*/  STL.64 [R1+0xef0], R12 ;  /* 0x000ef00c01007387 */ /* 0x0005e20000100a00 */
[----:B------:R-:W-:-:S03]  /*16e40*/  IMAD.MOV.U32 R17, RZ, RZ, 0x3f58d9b0 ;  /* 0x3f58d9b0ff117424 */ /* 0x000fc600078e00ff */
[----:B------:R3:W-:Y:S01]  /*16e50*/  STL.64 [R1+0xef8], R8 ;  /* 0x000ef80801007387 */ /* 0x0007e20000100a00 */
[----:B0-----:R-:W-:Y:S01]  /*16e60*/  MOV R18, 0x326dba30 ;  /* 0x326dba3000127802 */ /* 0x001fe20000000f00 */
[----:B------:R-:W-:Y:S02]  /*16e70*/  IMAD.MOV.U32 R19, RZ, RZ, -0x40eb9cbe ;  /* 0xbf146342ff137424 */ /* 0x000fe400078e00ff */
[----:B------:R0:W-:Y:S01]  /*16e80*/  STL.64 [R1+0xf10], R10 ;  /* 0x000f100a01007387 */ /* 0x0001e20000100a00 */
[----:B-1----:R-:W-:Y:S01]  /*16e90*/  IMAD.MOV.U32 R20, RZ, RZ, -0x2d24c015 ;  /* 0xd2db3febff147424 */ /* 0x002fe200078e00ff */
[----:B------:R-:W-:Y:S02]  /*16ea0*/  MOV R21, 0x3f0a5dff ;  /* 0x3f0a5dff00157802 */ /* 0x000fe40000000f00 */
[----:B------:R1:W-:Y:S01]  /*16eb0*/  STL.64 [R1+0xf18], R4 ;  /* 0x000f180401007387 */ /* 0x0003e20000100a00 */
[----:B--2---:R-:W-:Y:S02]  /*16ec0*/  IMAD.MOV.U32 R12, RZ, RZ, -0x49e4a63d ;  /* 0xb61b59c3ff0c7424 */ /* 0x004fe400078e00ff */
[----:B------:R-:W-:Y:S01]  /*16ed0*/  IMAD.MOV.U32 R13, RZ, RZ, -0x404a91b2 ;  /* 0xbfb56e4eff0d7424 */ /* 0x000fe200078e00ff */
[----:B------:R2:W-:Y:S01]  /*16ee0*/  STL.64 [R1+0xf20], R6 ;  /* 0x000f200601007387 */ /* 0x0005e20000100a00 */
[----:B---3--:R-:W-:Y:S01]  /*16ef0*/  MOV R8, 0x8b9466e1 ;  /* 0x8b9466e100087802 */ /* 0x008fe20000000f00 */
[----:B------:R-:W-:-:S02]  /*16f00*/  IMAD.MOV.U32 R9, RZ, RZ, -0x41bf4448 ;  /* 0xbe40bbb8ff097424 */ /* 0x000fc400078e00ff */
[----:B0-----:R-:W-:Y:S01]  /*16f10*/  IMAD.MOV.U32 R10, RZ, RZ, -0x4060f7e2 ;  /* 0xbf9f081eff0a7424 */ /* 0x001fe200078e00ff */
[----:B------:R-:W-:Y:S01]  /*16f20*/  MOV R11, 0x3f98d9b0 ;  /* 0x3f98d9b0000b7802 */ /* 0x000fe20000000f00 */
[----:B------:R0:W-:Y:S01]  /*16f30*/  STL.64 [R1+0xe88], R14 ;  /* 0x000e880e01007387 */ /* 0x0001e20000100a00 */
[----:B-1----:R-:W-:Y:S01]  /*16f40*/  IMAD.MOV.U32 R4, RZ, RZ, -0x7c1f5c1b ;  /* 0x83e0a3e5ff047424 */ /* 0x002fe200078e00ff */
[----:B------:R-:W-:Y:S02]  /*16f50*/  MOV R5, 0x3dcb2cc4 ;  /* 0x3dcb2cc400057802 */ /* 0x000fe40000000f00 */
[----:B------:R1:W-:Y:S01]  /*16f60*/  STL.64 [R1+0xe90], R16 ;  /* 0x000e901001007387 */ /* 0x0003e20000100a00 */
[----:B--2---:R-:W-:Y:S02]  /*16f70*/  IMAD.MOV.U32 R6, RZ, RZ, -0x3f0a6f3b ;  /* 0xc0f590c5ff067424 */ /* 0x004fe400078e00ff */
[----:B------:R-:W-:Y:S01]  /*16f80*/  IMAD.MOV.U32 R7, RZ, RZ, -0x40a683ee ;  /* 0xbf597c12ff077424 */ /* 0x000fe200078e00ff */
[----:B------:R2:W-:Y:S01]  /*16f90*/  STL.64 [R1+0xeb0], R18 ;  /* 0x000eb01201007387 */ /* 0x0005e20000100a00 */
[----:B0-----:R-:W-:-:S03]  /*16fa0*/  IMAD.MOV.U32 R14, RZ, RZ, 0x101bb71a ;  /* 0x101bb71aff0e7424 */ /* 0x001fc600078e00ff */
[----:B------:R0:W-:Y:S01]  /*16fb0*/  STL.64 [R1+0xeb8], R20 ;  /* 0x000eb81401007387 */ /* 0x0001e20000100a00 */
[----:B------:R-:W-:Y:S01]  /*16fc0*/  IMAD.MOV.U32 R15, RZ, RZ, 0x3ffaab9a ;  /* 0x3ffaab9aff0f7424 */ /* 0x000fe200078e00ff */
[----:B-1----:R-:W-:Y:S02]  /*16fd0*/  MOV R16, 0xe771b94 ;  /* 0x0e771b9400107802 */ /* 0x002fe40000000f00 */
[----:B------:R1:W-:Y:S01]  /*16fe0*/  STL.64 [R1+0xf38], R12 ;  /* 0x000f380c01007387 */ /* 0x0003e20000100a00 */
[----:B------:R-:W-:-:S03]  /*16ff0*/  IMAD.MOV.U32 R17, RZ, RZ, 0x3fbdd5fa ;  /* 0x3fbdd5faff117424 */ /* 0x000fc600078e00ff */
[----:B------:R3:W-:Y:S01]  /*17000*/  STL.64 [R1+0xf40], R8 ;  /* 0x000f400801007387 */ /* 0x0007e20000100a00 */
[----:B--2---:R-:W-:Y:S01]  /*17010*/  IMAD.MOV.U32 R18, RZ, RZ, 0x57317fb1 ;  /* 0x57317fb1ff127424 */ /* 0x004fe200078e00ff */
[----:B------:R-:W-:Y:S02]  /*17020*/  MOV R19, 0xbf310b32 ;  /* 0xbf310b3200137802 */ /* 0x000fe40000000f00 */
[----:B------:R2:W-:Y:S01]  /*17030*/  STL.64 [R1+0xf48], R10 ;  /* 0x000f480a01007387 */ /* 0x0005e20000100a00 */
[----:B0-----:R-:W-:Y:S02]  /*17040*/  IMAD.MOV.U32 R20, RZ, RZ, 0x741b2958 ;  /* 0x741b2958ff147424 */ /* 0x001fe400078e00ff */
[----:B------:R-:W-:Y:S01]  /*17050*/  IMAD.MOV.U32 R21, RZ, RZ, 0x3ff89f57 ;  /* 0x3ff89f57ff157424 */ /* 0x000fe200078e00ff */
[----:B------:R0:W-:Y:S01]  /*17060*/  STL.64 [R1+0xf60], R4 ;  /* 0x000f600401007387 */ /* 0x0001e20000100a00 */
[----:B-1----:R-:W-:Y:S01]  /*17070*/  MOV R12, 0xe26aa905 ;  /* 0xe26aa905000c7802 */ /* 0x002fe20000000f00 */
[----:B------:R-:W-:-:S02]  /*17080*/  IMAD.MOV.U32 R13, RZ, RZ, 0x3f514daf ;  /* 0x3f514dafff0d7424 */ /* 0x000fc400078e00ff */
[----:B------:R1:W-:Y:S01]  /*17090*/  STL.64 [R1+0xf68], R6 ;  /* 0x000f680601007387 */ /* 0x0003e20000100a00 */
[----:B---3--:R-:W-:Y:S01]  /*170a0*/  MOV R8, 0x2408f7d0 ;  /* 0x2408f7d000087802 */ /* 0x008fe20000000f00 */
[----:B------:R-:W-:Y:S02]  /*170b0*/  IMAD.MOV.U32 R9, RZ, RZ, 0x3f13bc59 ;  /* 0x3f13bc59ff097424 */ /* 0x000fe400078e00ff */
[----:B--2---:R-:W-:Y:S01]  /*170c0*/  IMAD.MOV.U32 R10, RZ, RZ, 0x115cc480 ;  /* 0x115cc480ff0a7424 */ /* 0x004fe200078e00ff */
[----:B------:R-:W-:Y:S01]  /*170d0*/  MOV R11, 0xbf09437c ;  /* 0xbf09437c000b7802 */ /* 0x000fe20000000f00 */
[----:B------:R2:W-:Y:S01]  /*170e0*/  STL.64 [R1+0xed8], R14 ;  /* 0x000ed80e01007387 */ /* 0x0005e20000100a00 */
[----:B0-----:R-:W-:Y:S02]  /*170f0*/  IMAD.MOV.U32 R4, RZ, RZ, 0x428cf51e ;  /* 0x428cf51eff047424 */ /* 0x001fe400078e00ff */
[----:B------:R-:W-:Y:S01]  /*17100*/  IMAD.MOV.U32 R5, RZ, RZ, 0x3eefef14 ;  /* 0x3eefef14ff057424 */ /* 0x000fe200078e00ff */
[----:B------:R0:W-:Y:S01]  /*17110*/  STL.64 [R1+0xee0], R16 ;  /* 0x000ee01001007387 */ /* 0x0001e20000100a00 */
[----:B-1----:R-:W-:-:S02]  /*17120*/  IMAD.MOV.U32 R6, RZ, RZ, -0x3cbd0b71 ;  /* 0xc342f48fff067424 */ /* 0x002fc400078e00ff */
[----:B------:R-:W-:Y:S01]  /*17130*/  IMAD.MOV.U32 R7, RZ, RZ, -0x3fda6bdb ;  /* 0xc0259425ff077424 */ /* 0x000fe200078e00ff */
[----:B------:R1:W-:Y:S01]  /*17140*/  STL.64 [R1+0xf00], R18 ;  /* 0x000f001201007387 */ /* 0x0003e20000100a00 */
[----:B--2---:R-:W-:-:S03]  /*17150*/  MOV R14, 0x542640 ;  /* 0x00542640000e7802 */ /* 0x004fc60000000f00 */
[----:B------:R2:W-:Y:S01]  /*17160*/  STL.64 [R1+0xf08], R20 ;  /* 0x000f081401007387 */ /* 0x0005e20000100a00 */
[----:B------:R-:W-:-:S03]  /*17170*/  IMAD.MOV.U32 R15, RZ, RZ, -0x402f82ff ;  /* 0xbfd07d01ff0f7424 */ /* 0x000fc600078e00ff */
[----:B------:R3:W-:Y:S01]  /*17180*/  STL.64 [R1+0xf70], R12 ;  /* 0x000f700c01007387 */ /* 0x0007e20000100a00 */
[----:B0-----:R-:W-:Y:S01]  /*17190*/  IMAD.MOV.U32 R16, RZ, RZ, 0x5866b19f ;  /* 0x5866b19fff107424 */ /* 0x001fe200078e00ff */
[----:B------:R-:W-:Y:S02]  /*171a0*/  MOV R17, 0x3fcb0149 ;  /* 0x3fcb014900117802 */ /* 0x000fe40000000f00 */
[----:B------:R0:W-:Y:S01]  /*171b0*/  STL.64 [R1+0xf88], R8 ;  /* 0x000f880801007387 */ /* 0x0001e20000100a00 */
[----:B-1----:R-:W-:Y:S02]  /*171c0*/  IMAD.MOV.U32 R18, RZ, RZ, -0x4886cb15 ;  /* 0xb77934ebff127424 */ /* 0x002fe400078e00ff */
[----:B------:R-:W-:Y:S01]  /*171d0*/  IMAD.MOV.U32 R19, RZ, RZ, -0x406dc241 ;  /* 0xbf923dbfff137424 */ /* 0x000fe200078e00ff */
[----:B------:R1:W-:Y:S01]  /*171e0*/  STL.64 [R1+0xf90], R10 ;  /* 0x000f900a01007387 */ /* 0x0003e20000100a00 */
[----:B--2---:R-:W-:Y:S01]  /*171f0*/  MOV R20, 0x7b186dc8 ;  /* 0x7b186dc800147802 */ /* 0x004fe20000000f00 */
[----:B------:R-:W-:-:S02]  /*17200*/  IMAD.MOV.U32 R21, RZ, RZ, 0x3f7a33c6 ;  /* 0x3f7a33c6ff157424 */ /* 0x000fc400078e00ff */
[----:B------:R2:W-:Y:S01]  /*17210*/  STL.64 [R1+0xf98], R4 ;  /* 0x000f980401007387 */ /* 0x0005e20000100a00 */
[----:B---3--:R-:W-:Y:S01]  /*17220*/  MOV R12, 0x98bad82d ;  /* 0x98bad82d000c7802 */ /* 0x008fe20000000f00 */
[----:B------:R-:W-:Y:S02]  /*17230*/  IMAD.MOV.U32 R13, RZ, RZ, -0x40a87c3b ;  /* 0xbf5783c5ff0d7424 */ /* 0x000fe400078e00ff */
[----:B------:R3:W-:Y:S01]  /*17240*/  STL.64 [R1+0xfb0], R6 ;  /* 0x000fb00601007387 */ /* 0x0007e20000100a00 */
[----:B0-----:R-:W-:Y:S01]  /*17250*/  IMAD.MOV.U32 R8, RZ, RZ, 0x33a9e5be ;  /* 0x33a9e5beff087424 */ /* 0x001fe200078e00ff */
[----:B------:R-:W-:Y:S01]  /*17260*/  MOV R9, 0x4022777c ;  /* 0x4022777c00097802 */ /* 0x000fe20000000f00 */
[----:B-1----:R-:W-:Y:S01]  /*17270*/  IMAD.MOV.U32 R10, RZ, RZ, 0x683ce6df ;  /* 0x683ce6dfff0a7424 */ /* 0x002fe200078e00ff */
[----:B------:R-:W-:Y:S01]  /*17280*/  MOV R11, 0x3ee93792 ;  /* 0x3ee93792000b7802 */ /* 0x000fe20000000f00 */
[----:B------:R0:W-:Y:S01]  /*17290*/  STL.64 [R1+0xf28], R14 ;  /* 0x000f280e01007387 */ /* 0x0001e20000100a00 */
[----:B--2---:R-:W-:-:S02]  /*172a0*/  IMAD.MOV.U32 R4, RZ, RZ, 0x2368986f ;  /* 0x2368986fff047424 */ /* 0x004fc400078e00ff */
[----:B------:R-:W-:Y:S01]  /*172b0*/  IMAD.MOV.U32 R5, RZ, RZ, -0x3ffb63bf ;  /* 0xc0049c41ff057424 */ /* 0x000fe200078e00ff */
[----:B------:R1:W-:Y:S01]  /*172c0*/  STL.64 [R1+0xf30], R16 ;  /* 0x000f301001007387 */ /* 0x0003e20000100a00 */
[----:B---3--:R-:W-:Y:S01]  /*172d0*/  MOV R6, 0x5fcc2f2f ;  /* 0x5fcc2f2f00067802 */ /* 0x008fe20000000f00 */
[----:B------:R-:W-:Y:S02]  /*172e0*/  IMAD.MOV.U32 R7, RZ, RZ, 0x400290e2 ;  /* 0x400290e2ff077424 */ /* 0x000fe400078e00ff */
[----:B------:R2:W-:Y:S01]  /*172f0*/  STL.64 [R1+0xf50], R18 ;  /* 0x000f501201007387 */ /* 0x0005e20000100a00 */
[----:B0-----:R-:W-:-:S03]  /*17300*/  IMAD.MOV.U32 R14, RZ, RZ, -0x76e7b570 ;  /* 0x89184a90ff0e7424 */ /* 0x001fc600078e00ff */
        /* <DEDUP_REMOVED lines=9> */
[----:B0-----:R-:W-:Y:S01]  /*173a0*/  IMAD.MOV.U32 R20, RZ, RZ, -0x401bc200 ;  /* 0xbfe43e00ff147424 */ /* 0x001fe200078e00ff */
[----:B------:R-:W-:-:S02]  /*173b0*/  MOV R21, 0x402acbc4 ;  /* 0x402acbc400157802 */ /* 0x000fc40000000f00 */
[----:B------:R0:W-:Y:S01]  /*173c0*/  STL.64 [R1+0xfe0], R4 ;  /* 0x000fe00401007387 */ /* 0x0001e20000100a00 */
[----:B---3--:R-:W-:Y:S01]  /*173d0*/  MOV R12, 0xa66267cb ;  /* 0xa66267cb000c7802 */ /* 0x008fe20000000f00 */
[----:B------:R-:W-:Y:S02]  /*173e0*/  IMAD.MOV.U32 R13, RZ, RZ, 0x3fd5be7a ;  /* 0x3fd5be7aff0d7424 */ /* 0x000fe400078e00ff */
[----:B------:R3:W-:Y:S01]  /*173f0*/  STL.64 [R1+0xfe8], R6 ;  /* 0x000fe80601007387 */ /* 0x0007e20000100a00 */
[----:B-1----:R-:W-:Y:S01]  /*17400*/  IMAD.MOV.U32 R8, RZ, RZ, -0x448ac069 ;  /* 0xbb753f97ff087424 */ /* 0x002fe200078e00ff */
[----:B------:R-:W-:Y:S01]  /*17410*/  MOV R9, 0xbfd119e3 ;  /* 0xbfd119e300097802 */ /* 0x000fe20000000f00 */
[----:B--2---:R-:W-:Y:S01]  /*17420*/  IMAD.MOV.U32 R10, RZ, RZ, 0x7aa334e1 ;  /* 0x7aa334e1ff0a7424 */ /* 0x004fe200078e00ff */
[----:B------:R1:W-:Y:S01]  /*17430*/  STL.64 [R1+0xf78], R14 ;  /* 0x000f780e01007387 */ /* 0x0003e20000100a00 */
[----:B------:R-:W-:Y:S02]  /*17440*/  IMAD.MOV.U32 R11, RZ, RZ, 0x3fba33c6 ;  /* 0x3fba33c6ff0b7424 */ /* 0x000fe400078e00ff */
[----:B0-----:R-:W-:Y:S01]  /*17450*/  IMAD.MOV.U32 R4, RZ, RZ, -0x232dd40d ;  /* 0xdcd22bf3ff047424 */ /* 0x001fe200078e00ff */
[----:B------:R0:W-:Y:S01]  /*17460*/  STL.64 [R1+0xf80], R16 ;  /* 0x000f801001007387 */ /* 0x0001e20000100a00 */
[----:B------:R-:W-:Y:S01]  /*17470*/  IMAD.MOV.U32 R5, RZ, RZ, 0x3f948c40 ;  /* 0x3f948c40ff057424 */ /* 0x000fe200078e00ff */
[----:B---3--:R-:W-:Y:S01]  /*17480*/  MOV R6, 0x6b540e4a ;  /* 0x6b540e4a00067802 */ /* 0x008fe20000000f00 */
[----:B------:R-:W-:Y:S01]  /*17490*/  IMAD.MOV.U32 R7, RZ, RZ, -0x408319d7 ;  /* 0xbf7ce629ff077424 */ /* 0x000fe200078e00ff */
[----:B------:R2:W-:Y:S01]  /*174a0*/  STL.64 [R1+0xfa0], R18 ;  /* 0x000fa01201007387 */ /* 0x0005e20000100a00 */
[----:B-1----:R-:W-:-:S03]  /*174b0*/  IMAD.MOV.U32 R14, RZ, RZ, 0x4a89b561 ;  /* 0x4a89b561ff0e7424 */ /* 0x002fc600078e00ff */
[----:B------:R1:W-:Y:S01]  /*174c0*/  STL.64 [R1+0xfa8], R20 ;  /* 0x000fa81401007387 */ /* 0x0003e20000100a00 */
[----:B------:R-:W-:Y:S01]  /*174d0*/  IMAD.MOV.U32 R15, RZ, RZ, -0x3fdb163f ;  /* 0xc024e9c1ff0f7424 */ /* 0x000fe200078e00ff */
[----:B0-----:R-:W-:Y:S02]  /*174e0*/  MOV R16, 0x4d316e22 ;  /* 0x4d316e2200107802 */ /* 0x001fe40000000f00 */
[----:B------:R0:W-:Y:S01]  /*174f0*/  STL.64 [R1+0x1000], R12 ;  /* 0x0010000c01007387 */ /* 0x0001e20000100a00 */
[----:B------:R-:W-:-:S03]  /*17500*/  IMAD.MOV.U32 R17, RZ, RZ, 0x40160ace ;  /* 0x40160aceff117424 */ /* 0x000fc600078e00ff */
[----:B------:R3:W-:Y:S01]  /*17510*/  STL.64 [R1+0x1008], R8 ;  /* 0x0010080801007387 */ /* 0x0007e20000100a00 */
[----:B--2---:R-:W-:Y:S01]  /*17520*/  IMAD.MOV.U32 R18, RZ, RZ, 0x30da5a0 ;  /* 0x030da5a0ff127424 */ /* 0x004fe200078e00ff */
[----:B------:R-:W-:Y:S02]  /*17530*/  MOV R19, 0xbff012bb ;  /* 0xbff012bb00137802 */ /* 0x000fe40000000f00 */
[----:B------:R2:W-:Y:S01]  /*17540*/  STL.64 [R1+0x1010], R10 ;  /* 0x0010100a01007387 */ /* 0x0005e20000100a00 */
[----:B-1----:R-:W-:Y:S02]  /*17550*/  IMAD.MOV.U32 R20, RZ, RZ, 0x603144a ;  /* 0x0603144aff147424 */ /* 0x002fe400078e00ff */
[----:B------:R-:W-:Y:S01]  /*17560*/  IMAD.MOV.U32 R21, RZ, RZ, -0x4184993b ;  /* 0xbe7b66c5ff157424 */ /* 0x000fe200078e00ff */
[----:B------:R1:W-:Y:S01]  /*17570*/  STL.64 [R1+0x1028], R4 ;  /* 0x0010280401007387 */ /* 0x0003e20000100a00 */
[----:B0-----:R-:W-:Y:S01]  /*17580*/  IMAD.MOV.U32 R12, RZ, RZ, -0x1e36eb88 ;  /* 0xe1c91478ff0c7424 */ /* 0x001fe200078e00ff */
[----:B------:R-:W-:-:S02]  /*17590*/  MOV R13, 0x3d8110fe ;  /* 0x3d8110fe000d7802 */ /* 0x000fc40000000f00 */
[----:B------:R0:W-:Y:S01]  /*175a0*/  STL.64 [R1+0x1030], R6 ;  /* 0x0010300601007387 */ /* 0x0001e20000100a00 */
[----:B---3--:R-:W-:Y:S01]  /*175b0*/  IMAD.MOV.U32 R8, RZ, RZ, 0x31e8c834 ;  /* 0x31e8c834ff087424 */ /* 0x008fe200078e00ff */
[----:B------:R-:W-:Y:S01]  /*175c0*/  MOV R9, 0x3f37f34f ;  /* 0x3f37f34f00097802 */ /* 0x000fe20000000f00 */
[----:B--2---:R-:W-:Y:S01]  /*175d0*/  IMAD.MOV.U32 R10, RZ, RZ, 0x272abdba ;  /* 0x272abdbaff0a7424 */ /* 0x004fe200078e00ff */
[----:B------:R2:W-:Y:S01]  /*175e0*/  STL.64 [R1+0xfc8], R14 ;  /* 0x000fc80e01007387 */ /* 0x0005e20000100a00 */
[----:B------:R-:W-:Y:S01]  /*175f0*/  IMAD.MOV.U32 R11, RZ, RZ, -0x4233cd92 ;  /* 0xbdcc326eff0b7424 */ /* 0x000fe200078e00ff */
[----:B-1----:R-:W-:Y:S01]  /*17600*/  MOV R4, 0xfeb8a93e ;  /* 0xfeb8a93e00047802 */ /* 0x002fe20000000f00 */
[----:B------:R-:W-:Y:S01]  /*17610*/  IMAD.MOV.U32 R5, RZ, RZ, -0x40ebfce8 ;  /* 0xbf140318ff057424 */ /* 0x000fe200078e00ff */
[----:B------:R1:W-:Y:S01]  /*17620*/  STL.64 [R1+0xfd0], R16 ;  /* 0x000fd01001007387 */ /* 0x0003e20000100a00 */
[----:B0-----:R-:W-:Y:S01]  /*17630*/  MOV R6, 0x47565b8b ;  /* 0x47565b8b00067802 */ /* 0x001fe20000000f00 */
[----:B------:R-:W-:-:S02]  /*17640*/  IMAD.MOV.U32 R7, RZ, RZ, 0x404290e4 ;  /* 0x404290e4ff077424 */ /* 0x000fc400078e00ff */
[----:B------:R0:W-:Y:S01]  /*17650*/  STL.64 [R1+0xff0], R18 ;  /* 0x000ff01201007387 */ /* 0x0001e20000100a00 */
[----:B--2---:R-:W-:-:S03]  /*17660*/  MOV R14, 0xb6c4bf11 ;  /* 0xb6c4bf11000e7802 */ /* 0x004fc60000000f00 */
[----:B------:R2:W-:Y:S01]  /*17670*/  STL.64 [R1+0xff8], R20 ;  /* 0x000ff81401007387 */ /* 0x0005e20000100a00 */
[----:B------:R-:W-:-:S03]  /*17680*/  IMAD.MOV.U32 R15, RZ, RZ, 0x3e0cf9b8 ;  /* 0x3e0cf9b8ff0f7424 */ /* 0x000fc600078e00ff */
[----:B------:R3:W-:Y:S01]  /*17690*/  STL.64 [R1+0x1038], R12 ;  /* 0x0010380c01007387 */ /* 0x0007e20000100a00 */
[----:B-1----:R-:W-:Y:S01]  /*176a0*/  IMAD.MOV.U32 R16, RZ, RZ, 0x18f65fc2 ;  /* 0x18f65fc2ff107424 */ /* 0x002fe200078e00ff */
[----:B------:R-:W-:Y:S02]  /*176b0*/  MOV R17, 0xbf9cab95 ;  /* 0xbf9cab9500117802 */ /* 0x000fe40000000f00 */
[----:B------:R1:W-:Y:S01]  /*176c0*/  STL.64 [R1+0x1050], R8 ;  /* 0x0010500801007387 */ /* 0x0003e20000100a00 */
[----:B0-----:R-:W-:Y:S02]  /*176d0*/  IMAD.MOV.U32 R18, RZ, RZ, -0x6e766f2a ;  /* 0x918990d6ff127424 */ /* 0x001fe400078e00ff */
[----:B------:R-:W-:Y:S01]  /*176e0*/  IMAD.MOV.U32 R19, RZ, RZ, 0x3f5b22fa ;  /* 0x3f5b22faff137424 */ /* 0x000fe200078e00ff */
[----:B------:R0:W-:Y:S01]  /*176f0*/  STL.64 [R1+0x1058], R10 ;  /* 0x0010580a01007387 */ /* 0x0001e20000100a00 */
[----:B--2---:R-:W-:Y:S01]  /*17700*/  MOV R20, 0x2c7988e6 ;  /* 0x2c7988e600147802 */ /* 0x004fe20000000f00 */
[----:B------:R-:W-:-:S02]  /*17710*/  IMAD.MOV.U32 R21, RZ, RZ, -0x40add77f ;  /* 0xbf522881ff157424 */ /* 0x000fc400078e00ff */
[----:B------:R2:W-:Y:S01]  /*17720*/  STL.64 [R1+0x1060], R4 ;  /* 0x0010600401007387 */ /* 0x0005e20000100a00 */
[----:B---3--:R-:W-:Y:S01]  /*17730*/  IMAD.MOV.U32 R12, RZ, RZ, -0x414a6413 ;  /* 0xbeb59bedff0c7424 */ /* 0x008fe200078e00ff */
[----:B------:R-:W-:Y:S02]  /*17740*/  MOV R13, 0xc04a262d ;  /* 0xc04a262d000d7802 */ /* 0x000fe40000000f00 */
[----:B------:R3:W-:Y:S01]  /*17750*/  STL.64 [R1+0x1078], R6 ;  /* 0x0010780601007387 */ /* 0x0007e20000100a00 */
[----:B-1----:R-:W-:Y:S02]  /*17760*/  IMAD.MOV.U32 R8, RZ, RZ, -0x22008eaf ;  /* 0xddff7151ff087424 */ /* 0x002fe400078e00ff */
[----:B------:R-:W-:Y:S01]  /*17770*/  IMAD.MOV.U32 R9, RZ, RZ, 0x4040877f ;  /* 0x4040877fff097424 */ /* 0x000fe200078e00ff */
[----:B------:R1:W-:Y:S01]  /*17780*/  STL.64 [R1+0x1018], R14 ;  /* 0x0010180e01007387 */ /* 0x0003e20000100a00 */
[----:B0-----:R-:W-:Y:S02]  /*17790*/  IMAD.MOV.U32 R10, RZ, RZ, -0x68fb0aa9 ;  /* 0x9704f557ff0a7424 */ /* 0x001fe400078e00ff */
[----:B------:R-:W-:Y:S01]  /*177a0*/  IMAD.MOV.U32 R11, RZ, RZ, 0x4034e300 ;  /* 0x4034e300ff0b7424 */ /* 0x000fe200078e00ff */
[----:B--2---:R-:W-:Y:S01]  /*177b0*/  MOV R4, 0x824d1546 ;  /* 0x824d154600047802 */ /* 0x004fe20000000f00 */
[----:B------:R-:W-:Y:S01]  /*177c0*/  IMAD.MOV.U32 R5, RZ, RZ, -0x3fdbe89a ;  /* 0xc0241766ff057424 */ /* 0x000fe200078e00ff */
[----:B------:R0:W-:Y:S01]  /*177d0*/  STL.64 [R1+0x1020], R16 ;  /* 0x0010201001007387 */ /* 0x0001e20000100a00 */
[----:B---3--:R-:W-:Y:S01]  /*177e0*/  IMAD.MOV.U32 R6, RZ, RZ, -0x6936a9cb ;  /* 0x96c95635ff067424 */ /* 0x008fe200078e00ff */
[----:B------:R-:W-:-:S02]  /*177f0*/  MOV R7, 0xbee9aaa5 ;  /* 0xbee9aaa500077802 */ /* 0x000fc40000000f00 */
[----:B------:R2:W-:Y:S01]  /*17800*/  STL.64 [R1+0x1040], R18 ;  /* 0x0010401201007387 */ /* 0x0005e20000100a00 */
[----:B-1----:R-:W-:Y:S01]  /*17810*/  IMAD.MOV.U32 R14, RZ, RZ, 0x4df23f8f ;  /* 0x4df23f8fff0e7424 */ /* 0x002fe200078e00ff */
[----:B------:R-:W-:Y:S02]  /*17820*/  MOV R15, 0xc0311cda ;  /* 0xc0311cda000f7802 */ /* 0x000fe40000000f00 */
[----:B------:R1:W-:Y:S04]  /*17830*/  STL.64 [R1+0x1048], R20 ;  /* 0x0010481401007387 */ /* 0x0003e80000100a00 */
        /* <DEDUP_REMOVED lines=10> */
[----:B---3--:R-:W-:Y:S01]  /*178e0*/  IMAD.MOV.U32 R12, RZ, RZ, -0x799944c9 ;  /* 0x8666bb37ff0c7424 */ /* 0x008fe200078e00ff */
[----:B------:R-:W-:Y:S02]  /*178f0*/  MOV R13, 0x3ff6ed4d ;  /* 0x3ff6ed4d000d7802 */ /* 0x000fe40000000f00 */
[----:B------:R3:W-:Y:S01]  /*17900*/  STL.64 [R1+0x10b0], R6 ;  /* 0x0010b00601007387 */ /* 0x0007e20000100a00 */
[----:B0-----:R-:W-:Y:S02]  /*17910*/  IMAD.MOV.U32 R8, RZ, RZ, -0x1c0ba3cb ;  /* 0xe3f45c35ff087424 */ /* 0x001fe400078e00ff */
[----:B------:R-:W-:Y:S01]  /*17920*/  IMAD.MOV.U32 R9, RZ, RZ, 0x3e7327d0 ;  /* 0x3e7327d0ff097424 */ /* 0x000fe200078e00ff */
[----:B--2---:R-:W-:Y:S01]  /*17930*/  MOV R10, 0x261f4c56 ;  /* 0x261f4c56000a7802 */ /* 0x004fe20000000f00 */
[----:B------:R-:W-:Y:S01]  /*17940*/  IMAD.MOV.U32 R11, RZ, RZ, -0x4023546b ;  /* 0xbfdcab95ff0b7424 */ /* 0x000fe200078e00ff */
[----:B------:R0:W-:Y:S01]  /*17950*/  STL.64 [R1+0x1068], R14 ;  /* 0x0010680e01007387 */ /* 0x0001e20000100a00 */
[----:B-1----:R-:W-:Y:S01]  /*17960*/  MOV R4, 0xb39c15a7 ;  /* 0xb39c15a700047802 */ /* 0x002fe20000000f00 */
[----:B------:R-:W-:-:S02]  /*17970*/  IMAD.MOV.U32 R5, RZ, RZ, -0x420c1a6b ;  /* 0xbdf3e595ff057424 */ /* 0x000fc400078e00ff */
[----:B------:R1:W-:Y:S01]  /*17980*/  STL.64 [R1+0x1070], R16 ;  /* 0x0010701001007387 */ /* 0x0003e20000100a00 */
[----:B---3--:R-:W-:Y:S01]  /*17990*/  IMAD.MOV.U32 R6, RZ, RZ, -0x6475e4cf ;  /* 0x9b8a1b31ff067424 */ /* 0x008fe200078e00ff */
[----:B------:R-:W-:Y:S02]  /*179a0*/  MOV R7, 0x3fa0f5dc ;  /* 0x3fa0f5dc00077802 */ /* 0x000fe40000000f00 */
[----:B------:R2:W-:Y:S04]  /*179b0*/  STL.64 [R1+0x1090], R18 ;  /* 0x0010901201007387 */ /* 0x0005e80000100a00 */
[----:B------:R3:W-:Y:S01]  /*179c0*/  STL.64 [R1+0x1098], R20 ;  /* 0x0010981401007387 */ /* 0x0007e20000100a00 */
[----:B0-----:R-:W-:Y:S02]  /*179d0*/  IMAD.MOV.U32 R14, RZ, RZ, -0x645f7a03 ;  /* 0x9ba085fdff0e7424 */ /* 0x001fe400078e00ff */
[----:B------:R-:W-:Y:S01]  /*179e0*/  IMAD.MOV.U32 R15, RZ, RZ, 0x40104edc ;  /* 0x40104edcff0f7424 */ /* 0x000fe200078e00ff */
[----:B------:R0:W-:Y:S01]  /*179f0*/  STL.64 [R1+0x10c8], R12 ;  /* 0x0010c80c01007387 */ /* 0x0001e20000100a00 */
[----:B-1----:R-:W-:Y:S01]  /*17a00*/  MOV R16, 0x1cae7f61 ;  /* 0x1cae7f6100107802 */ /* 0x002fe20000000f00 */
[----:B------:R-:W-:-:S02]  /*17a10*/  IMAD.MOV.U32 R17, RZ, RZ, -0x3ff435ee ;  /* 0xc00bca12ff117424 */ /* 0x000fc400078e00ff */
[----:B------:R1:W-:Y:S01]  /*17a20*/  STL.64 [R1+0x10d0], R8 ;  /* 0x0010d00801007387 */ /* 0x0003e20000100a00 */
[----:B--2---:R-:W-:Y:S01]  /*17a30*/  IMAD.MOV.U32 R18, RZ, RZ, -0x1502ba8a ;  /* 0xeafd4576ff127424 */ /* 0x004fe200078e00ff */
[----:B------:R-:W-:Y:S02]  /*17a40*/  MOV R19, 0x3fd5d504 ;  /* 0x3fd5d50400137802 */ /* 0x000fe40000000f00 */
[----:B------:R2:W-:Y:S01]  /*17a50*/  STL.64 [R1+0x10d8], R10 ;  /* 0x0010d80a01007387 */ /* 0x0005e20000100a00 */
[----:B---3--:R-:W-:Y:S02]  /*17a60*/  IMAD.MOV.U32 R20, RZ, RZ, 0x4ab1cf11 ;  /* 0x4ab1cf11ff147424 */ /* 0x008fe400078e00ff */
[----:B------:R-:W-:Y:S01]  /*17a70*/  IMAD.MOV.U32 R21, RZ, RZ, -0x403fbe89 ;  /* 0xbfc04177ff157424 */ /* 0x000fe200078e00ff */
[----:B------:R3:W-:Y:S01]  /*17a80*/  STL.64 [R1+0x10f0], R4 ;  /* 0x0010f00401007387 */ /* 0x0007e20000100a00 */
[----:B0-----:R-:W-:Y:S02]  /*17a90*/  IMAD.MOV.U32 R12, RZ, RZ, -0x759a0054 ;  /* 0x8a65ffacff0c7424 */ /* 0x001fe400078e00ff */
[----:B------:R-:W-:Y:S01]  /*17aa0*/  IMAD.MOV.U32 R13, RZ, RZ, -0x40682ad7 ;  /* 0xbf97d529ff0d7424 */ /* 0x000fe200078e00ff */
[----:B------:R0:W-:Y:S01]  /*17ab0*/  STL.64 [R1+0x10f8], R6 ;  /* 0x0010f80601007387 */ /* 0x0001e20000100a00 */
[----:B-1----:R-:W-:-:S02]  /*17ac0*/  IMAD.MOV.U32 R8, RZ, RZ, 0x7e2fe4f3 ;  /* 0x7e2fe4f3ff087424 */ /* 0x002fc400078e00ff */
[----:B------:R-:W-:Y:S01]  /*17ad0*/  IMAD.MOV.U32 R9, RZ, RZ, -0x40a1fb5b ;  /* 0xbf5e04a5ff097424 */ /* 0x000fe200078e00ff */
[----:B--2---:R-:W-:Y:S01]  /*17ae0*/  MOV R10, 0xfaf27294 ;  /* 0xfaf27294000a7802 */ /* 0x004fe20000000f00 */
[----:B------:R-:W-:Y:S01]  /*17af0*/  IMAD.MOV.U32 R11, RZ, RZ, 0x3f53d694 ;  /* 0x3f53d694ff0b7424 */ /* 0x000fe200078e00ff */
[----:B------:R1:W-:Y:S01]  /*17b00*/  STL.64 [R1+0x10b8], R14 ;  /* 0x0010b80e01007387 */ /* 0x0003e20000100a00 */
[----:B---3--:R-:W-:Y:S01]  /*17b10*/  IMAD.MOV.U32 R4, RZ, RZ, -0x6f5a202a ;  /* 0x90a5dfd6ff047424 */ /* 0x008fe200078e00ff */
[----:B------:R-:W-:Y:S02]  /*17b20*/  MOV R5, 0xbf39dfa2 ;  /* 0xbf39dfa200057802 */ /* 0x000fe40000000f00 */
[----:B------:R2:W-:Y:S01]  /*17b30*/  STL.64 [R1+0x10c0], R16 ;  /* 0x0010c01001007387 */ /* 0x0005e20000100a00 */
[----:B0-----:R-:W-:Y:S01]  /*17b40*/  IMAD.MOV.U32 R6, RZ, RZ, -0x282f4bff ;  /* 0xd7d0b401ff067424 */ /* 0x001fe200078e00ff */
[----:B------:R-:W-:Y:S02]  /*17b50*/  MOV R7, 0x406086f7 ;  /* 0x406086f700077802 */ /* 0x000fe40000000f00 */
[----:B------:R0:W-:Y:S04]  /*17b60*/  STL.64 [R1+0x10e0], R18 ;  /* 0x0010e01201007387 */ /* 0x0001e80000100a00 */
[----:B------:R3:W-:Y:S01]  /*17b70*/  STL.64 [R1+0x10e8], R20 ;  /* 0x0010e81401007387 */ /* 0x0007e20000100a00 */
[----:B-1----:R-:W-:Y:S01]  /*17b80*/  MOV R14, 0x72284d2c ;  /* 0x72284d2c000e7802 */ /* 0x002fe20000000f00 */
[----:B------:R-:W-:-:S02]  /*17b90*/  IMAD.MOV.U32 R15, RZ, RZ, 0x3f807746 ;  /* 0x3f807746ff0f7424 */ /* 0x000fc400078e00ff */
[----:B------:R1:W-:Y:S01]  /*17ba0*/  STL.64 [R1+0x1100], R12 ;  /* 0x0011000c01007387 */ /* 0x0003e20000100a00 */
[----:B--2---:R-:W-:Y:S01]  /*17bb0*/  IMAD.MOV.U32 R16, RZ, RZ, -0x377db633 ;  /* 0xc88249cdff107424 */ /* 0x004fe200078e00ff */
[----:B------:R-:W-:Y:S02]  /*17bc0*/  MOV R17, 0xbe143c0a ;  /* 0xbe143c0a00117802 */ /* 0x000fe40000000f00 */
[----:B------:R2:W-:Y:S01]  /*17bd0*/  STL.64 [R1+0x1118], R8 ;  /* 0x0011180801007387 */ /* 0x0005e20000100a00 */
[----:B0-----:R-:W-:Y:S02]  /*17be0*/  IMAD.MOV.U32 R18, RZ, RZ, 0x311f1460 ;  /* 0x311f1460ff127424 */ /* 0x001fe400078e00ff */
[----:B------:R-:W-:Y:S01]  /*17bf0*/  IMAD.MOV.U32 R19, RZ, RZ, 0x405278fb ;  /* 0x405278fbff137424 */ /* 0x000fe200078e00ff */
[----:B------:R0:W-:Y:S01]  /*17c00*/  STL.64 [R1+0x1120], R10 ;  /* 0x0011200a01007387 */ /* 0x0001e20000100a00 */
[----:B---3--:R-:W-:Y:S01]  /*17c10*/  MOV R20, 0x2c414c0d ;  /* 0x2c414c0d00147802 */ /* 0x008fe20000000f00 */
[----:B------:R-:W-:-:S02]  /*17c20*/  IMAD.MOV.U32 R21, RZ, RZ, -0x3f9c665b ;  /* 0xc06399a5ff157424 */ /* 0x000fc400078e00ff */
[----:B------:R3:W-:Y:S01]  /*17c30*/  STL.64 [R1+0x1128], R4 ;  /* 0x0011280401007387 */ /* 0x0007e20000100a00 */
[----:B-1----:R-:W-:Y:S02]  /*17c40*/  IMAD.MOV.U32 R12, RZ, RZ, -0x2cfd698c ;  /* 0xd3029674ff0c7424 */ /* 0x002fe400078e00ff */
[----:B------:R-:W-:Y:S01]  /*17c50*/  IMAD.MOV.U32 R13, RZ, RZ, 0x3f8c0b02 ;  /* 0x3f8c0b02ff0d7424 */ /* 0x000fe200078e00ff */
[----:B------:R1:W-:Y:S01]  /*17c60*/  STL.64 [R1+0x1140], R6 ;  /* 0x0011400601007387 */ /* 0x0003e20000100a00 */
[----:B--2---:R-:W-:Y:S01]  /*17c70*/  MOV R8, 0xd98bc840 ;  /* 0xd98bc84000087802 */ /* 0x004fe20000000f00 */
[----:B------:R-:W-:Y:S01]  /*17c80*/  IMAD.MOV.U32 R9, RZ, RZ, -0x3fa11572 ;  /* 0xc05eea8eff097424 */ /* 0x000fe200078e00ff */
[----:B0-----:R-:W-:Y:S01]  /*17c90*/  MOV R10, 0xb29bdf67 ;  /* 0xb29bdf67000a7802 */ /* 0x001fe20000000f00 */
[----:B------:R-:W-:Y:S01]  /*17ca0*/  IMAD.MOV.U32 R11, RZ, RZ, -0x40e27ba5 ;  /* 0xbf1d845bff0b7424 */ /* 0x000fe200078e00ff */
[----:B------:R0:W-:Y:S01]  /*17cb0*/  STL.64 [R1+0x1108], R14 ;  /* 0x0011080e01007387 */ /* 0x0001e20000100a00 */
[----:B---3--:R-:W-:Y:S01]  /*17cc0*/  IMAD.MOV.U32 R4, RZ, RZ, -0x4ee5e7bf ;  /* 0xb11a1841ff047424 */ /* 0x008fe200078e00ff */
[----:B------:R-:W-:-:S02]  /*17cd0*/  MOV R5, 0x40446293 ;  /* 0x4044629300057802 */ /* 0x000fc40000000f00 */
[----:B------:R2:W-:Y:S01]  /*17ce0*/  STL.64 [R1+0x1110], R16 ;  /* 0x0011101001007387 */ /* 0x0005e20000100a00 */
[----:B-1----:R-:W-:Y:S02]  /*17cf0*/  IMAD.MOV.U32 R6, RZ, RZ, 0x6beb0621 ;  /* 0x6beb0621ff067424 */ /* 0x002fe400078e00ff */
[----:B------:R-:W-:Y:S01]  /*17d00*/  IMAD.MOV.U32 R7, RZ, RZ, -0x3fbce514 ;  /* 0xc0431aecff077424 */ /* 0x000fe200078e00ff */
[----:B------:R1:W-:Y:S01]  /*17d10*/  STL.64 [R1+0x1130], R18 ;  /* 0x0011301201007387 */ /* 0x0003e20000100a00 */
[----:B0-----:R-:W-:-:S03]  /*17d20*/  IMAD.MOV.U32 R14, RZ, RZ, -0x200583a8 ;  /* 0xdffa7c58ff0e7424 */ /* 0x001fc600078e00ff */
[----:B------:R0:W-:Y:S01]  /*17d30*/  STL.64 [R1+0x1138], R20 ;  /* 0x0011381401007387 */ /* 0x0001e20000100a00 */
[----:B------:R-:W-:Y:S01]  /*17d40*/  MOV R15, 0x4062469e ;  /* 0x4062469e000f7802 */ /* 0x000fe20000000f00 */
[----:B--2---:R-:W-:Y:S02]  /*17d50*/  IMAD.MOV.U32 R16, RZ, RZ, -0x35f17898 ;  /* 0xca0e8768ff107424 */ /* 0x004fe400078e00ff */
[----:B------:R2:W-:Y:S01]  /*17d60*/  STL.64 [R1+0x1148], R12 ;  /* 0x0011480c01007387 */ /* 0x0005e20000100a00 */
[----:B------:R-:W-:-:S03]  /*17d70*/  IMAD.MOV.U32 R17, RZ, RZ, -0x3fabe89b ;  /* 0xc0541765ff117424 */ /* 0x000fc600078e00ff */
[----:B------:R3:W-:Y:S01]  /*17d80*/  STL.64 [R1+0x1150], R8 ;  /* 0x0011500801007387 */ /* 0x0007e20000100a00 */
[----:B-1----:R-:W-:Y:S01]  /*17d90*/  MOV R18, 0x217aa43e ;  /* 0x217aa43e00127802 */ /* 0x002fe20000000f00 */
[----:B------:R-:W-:Y:S02]  /*17da0*/  IMAD.MOV.U32 R19, RZ, RZ, 0x403131fa ;  /* 0x403131faff137424 */ /* 0x000fe400078e00ff */
[----:B------:R1:W-:Y:S01]  /*17db0*/  STL.64 [R1+0x1168], R10 ;  /* 0x0011680a01007387 */ /* 0x0003e20000100a00 */
[----:B0-----:R-:W-:Y:S01]  /*17dc0*/  IMAD.MOV.U32 R20, RZ, RZ, 0x205f94ff ;  /* 0x205f94ffff147424 */ /* 0x001fe200078e00ff */
[----:B------:R-:W-:Y:S02]  /*17dd0*/  MOV R21, 0x3eaf6148 ;  /* 0x3eaf614800157802 */ /* 0x000fe40000000f00 */
[----:B------:R0:W-:Y:S01]  /*17de0*/  STL.64 [R1+0x1170], R4 ;  /* 0x0011700401007387 */ /* 0x0001e20000100a00 */
[----:B--2---:R-:W-:Y:S02]  /*17df0*/  IMAD.MOV.U32 R12, RZ, RZ, -0x7f6a3542 ;  /* 0x8095cabeff0c7424 */ /* 0x004fe400078e00ff */
[----:B------:R-:W-:Y:S01]  /*17e00*/  IMAD.MOV.U32 R13, RZ, RZ, -0x3fe6e9de ;  /* 0xc0191622ff0d7424 */ /* 0x000fe200078e00ff */
[----:B------:R2:W-:Y:S01]  /*17e10*/  STL.64 [R1+0x1178], R6 ;  /* 0x0011780601007387 */ /* 0x0005e20000100a00 */
[----:B---3--:R-:W-:Y:S01]  /*17e20*/  MOV R8, 0x9bf91088 ;  /* 0x9bf9108800087802 */ /* 0x008fe20000000f00 */
[----:B------:R-:W-:-:S02]  /*17e30*/  IMAD.MOV.U32 R9, RZ, RZ, 0x401477b4 ;  /* 0x401477b4ff097424 */ /* 0x000fc400078e00ff */
[----:B-1----:R-:W-:Y:S01]  /*17e40*/  IMAD.MOV.U32 R10, RZ, RZ, 0x4a8e94a0 ;  /* 0x4a8e94a0ff0a7424 */ /* 0x002fe200078e00ff */
[----:B------:R-:W-:Y:S01]  /*17e50*/  MOV R11, 0xc0004177 ;  /* 0xc0004177000b7802 */ /* 0x000fe20000000f00 */
[----:B------:R1:W-:Y:S01]  /*17e60*/  STL.64 [R1+0x1158], R14 ;  /* 0x0011580e01007387 */ /* 0x0003e20000100a00 */
[----:B0-----:R-:W-:Y:S01]  /*17e70*/  IMAD.MOV.U32 R4, RZ, RZ, 0x54519e31 ;  /* 0x54519e31ff047424 */ /* 0x001fe200078e00ff */
[----:B------:R-:W-:Y:S02]  /*17e80*/  MOV R5, 0xbfdc4d21 ;  /* 0xbfdc4d2100057802 */ /* 0x000fe40000000f00 */
[----:B------:R0:W-:Y:S01]  /*17e90*/  STL.64 [R1+0x1160], R16 ;  /* 0x0011601001007387 */ /* 0x0001e20000100a00 */
[----:B--2---:R-:W-:Y:S02]  /*17ea0*/  IMAD.MOV.U32 R6, RZ, RZ, 0xeaf4767 ;  /* 0x0eaf4767ff067424 */ /* 0x004fe400078e00ff */
[----:B------:R-:W-:Y:S01]  /*17eb0*/  IMAD.MOV.U32 R7, RZ, RZ, 0x3fc49518 ;  /* 0x3fc49518ff077424 */ /* 0x000fe200078e00ff */
        /* <DEDUP_REMOVED lines=8> */
[----:B--2---:R-:W-:Y:S01]  /*17f40*/  IMAD.MOV.U32 R18, RZ, RZ, -0x393fe757 ;  /* 0xc6c018a9ff127424 */ /* 0x004fe200078e00ff */
[----:B------:R-:W-:Y:S02]  /*17f50*/  MOV R19, 0xbfa4a331 ;  /* 0xbfa4a33100137802 */ /* 0x000fe40000000f00 */
[----:B------:R2:W-:Y:S01]  /*17f60*/  STL.64 [R1+0x11a0], R10 ;  /* 0x0011a00a01007387 */ /* 0x0005e20000100a00 */
[----:B-1----:R-:W-:Y:S02]  /*17f70*/  IMAD.MOV.U32 R20, RZ, RZ, 0x28bbd500 ;  /* 0x28bbd500ff147424 */ /* 0x002fe400078e00ff */
[----:B------:R-:W-:Y:S01]  /*17f80*/  IMAD.MOV.U32 R21, RZ, RZ, 0x3f9c8476 ;  /* 0x3f9c8476ff157424 */ /* 0x000fe200078e00ff */
[----:B------:R1:W-:Y:S01]  /*17f90*/  STL.64 [R1+0x11b8], R4 ;  /* 0x0011b80401007387 */ /* 0x0003e20000100a00 */
[----:B0-----:R-:W-:Y:S01]  /*17fa0*/  MOV R12, 0x79502d77 ;  /* 0x79502d77000c7802 */ /* 0x001fe20000000f00 */
[----:B------:R-:W-:-:S02]  /*17fb0*/  IMAD.MOV.U32 R13, RZ, RZ, -0x41a5713b ;  /* 0xbe5a8ec5ff0d7424 */ /* 0x000fc400078e00ff */
[----:B------:R0:W-:Y:S01]  /*17fc0*/  STL.64 [R1+0x11c0], R6 ;  /* 0x0011c00601007387 */ /* 0x0001e20000100a00 */
[----:B---3--:R-:W-:Y:S01]  /*17fd0*/  MOV R8, 0xec7c1fdc ;  /* 0xec7c1fdc00087802 */ /* 0x008fe20000000f00 */
[----:B------:R-:W-:Y:S02]  /*17fe0*/  IMAD.MOV.U32 R9, RZ, RZ, -0x407c9847 ;  /* 0xbf8367b9ff097424 */ /* 0x000fe400078e00ff */
[----:B--2---:R-:W-:Y:S01]  /*17ff0*/  IMAD.MOV.U32 R10, RZ, RZ, -0x368a72c3 ;  /* 0xc9758d3dff0a7424 */ /* 0x004fe200078e00ff */
[----:B------:R-:W-:Y:S01]  /*18000*/  MOV R11, 0x3edaed56 ;  /* 0x3edaed56000b7802 */ /* 0x000fe20000000f00 */
[----:B------:R2:W-:Y:S01]  /*18010*/  STL.64 [R1+0x11a8], R14 ;  /* 0x0011a80e01007387 */ /* 0x0005e20000100a00 */
[----:B-1----:R-:W-:Y:S02]  /*18020*/  IMAD.MOV.U32 R4, RZ, RZ, 0x64ad326f ;  /* 0x64ad326fff047424 */ /* 0x002fe400078e00ff */
[----:B------:R-:W-:Y:S01]  /*18030*/  IMAD.MOV.U32 R5, RZ, RZ, 0x3f61687c ;  /* 0x3f61687cff057424 */ /* 0x000fe200078e00ff */
[----:B------:R1:W-:Y:S01]  /*18040*/  STL.64 [R1+0x11b0], R16 ;  /* 0x0011b01001007387 */ /* 0x0003e20000100a00 */
[----:B0-----:R-:W-:-:S02]  /*18050*/  IMAD.MOV.U32 R6, RZ, RZ, -0x354be970 ;  /* 0xcab41690ff067424 */ /* 0x001fc400078e00ff */
[----:B------:R-:W-:Y:S01]  /*18060*/  IMAD.MOV.U32 R7, RZ, RZ, -0x3f80f047 ;  /* 0xc07f0fb9ff077424 */ /* 0x000fe200078e00ff */
[----:B------:R0:W-:Y:S01]  /*18070*/  STL.64 [R1+0x11c8], R12 ;  /* 0x0011c80c01007387 */ /* 0x0001e20000100a00 */
[----:B--2---:R-:W-:-:S03]  /*18080*/  MOV R14, 0x4b8ba3fd ;  /* 0x4b8ba3fd000e7802 */ /* 0x004fc60000000f00 */
[----:B------:R2:W-:Y:S01]  /*18090*/  STL.64 [R1+0x11d0], R18 ;  /* 0x0011d01201007387 */ /* 0x0005e20000100a00 */
[----:B------:R-:W-:-:S03]  /*180a0*/  IMAD.MOV.U32 R15, RZ, RZ, 0x406a8563 ;  /* 0x406a8563ff0f7424 */ /* 0x000fc600078e00ff */
[----:B------:R3:W-:Y:S01]  /*180b0*/  STL.64 [R1+0x11d8], R20 ;  /* 0x0011d81401007387 */ /* 0x0007e20000100a00 */
[----:B-1----:R-:W-:Y:S01]  /*180c0*/  IMAD.MOV.U32 R16, RZ, RZ, -0x2d8aadfe ;  /* 0xd2755202ff107424 */ /* 0x002fe200078e00ff */
[----:B------:R-:W-:Y:S02]  /*180d0*/  MOV R17, 0x402a3739 ;  /* 0x402a373900117802 */ /* 0x000fe40000000f00 */
[----:B------:R1:W-:Y:S01]  /*180e0*/  STL.64 [R1+0x11e0], R8 ;  /* 0x0011e00801007387 */ /* 0x0003e20000100a00 */
[----:B0-----:R-:W-:Y:S01]  /*180f0*/  MOV R12, 0x4564ae7d ;  /* 0x4564ae7d000c7802 */ /* 0x001fe20000000f00 */
[----:B------:R-:W-:Y:S02]  /*18100*/  IMAD.MOV.U32 R13, RZ, RZ, 0x4086d9ba ;  /* 0x4086d9baff0d7424 */ /* 0x000fe400078e00ff */
[----:B------:R0:W-:Y:S01]  /*18110*/  STL.64 [R1+0x11e8], R10 ;  /* 0x0011e80a01007387 */ /* 0x0001e20000100a00 */
[----:B--2---:R-:W-:Y:S02]  /*18120*/  IMAD.MOV.U32 R18, RZ, RZ, -0x2d3698eb ;  /* 0xd2c96715ff127424 */ /* 0x004fe400078e00ff */
[----:B------:R-:W-:Y:S01]  /*18130*/  IMAD.MOV.U32 R19, RZ, RZ, -0x40627dbc ;  /* 0xbf9d8244ff137424 */ /* 0x000fe200078e00ff */
[----:B------:R2:W-:Y:S01]  /*18140*/  STL.64 [R1+0x11f0], R4 ;  /* 0x0011f00401007387 */ /* 0x0005e20000100a00 */
[----:B---3--:R-:W-:Y:S01]  /*18150*/  MOV R20, 0xdd1575ec ;  /* 0xdd1575ec00147802 */ /* 0x008fe20000000f00 */
[----:B------:R-:W-:-:S02]  /*18160*/  IMAD.MOV.U32 R21, RZ, RZ, 0x407462ac ;  /* 0x407462acff157424 */ /* 0x000fc400078e00ff */
[----:B------:R3:W-:Y:S01]  /*18170*/  STL.64 [R1+0x1208], R6 ;  /* 0x0012080601007387 */ /* 0x0007e20000100a00 */
[----:B-1----:R-:W-:Y:S01]  /*18180*/  IMAD.MOV.U32 R8, RZ, RZ, 0x233f801a ;  /* 0x233f801aff087424 */ /* 0x002fe200078e00ff */
[----:B------:R-:W-:Y:S01]  /*18190*/  MOV R9, 0xc07e2236 ;  /* 0xc07e223600097802 */ /* 0x000fe20000000f00 */
[----:B0-----:R-:W-:Y:S01]  /*181a0*/  IMAD.MOV.U32 R10, RZ, RZ, 0x60bc3e58 ;  /* 0x60bc3e58ff0a7424 */ /* 0x001fe200078e00ff */
[----:B------:R-:W-:Y:S01]  /*181b0*/  MOV R11, 0xc0757e4b ;  /* 0xc0757e4b000b7802 */ /* 0x000fe20000000f00 */
[----:B------:R0:W-:Y:S01]  /*181c0*/  STL.64 [R1+0x11f8], R14 ;  /* 0x0011f80e01007387 */ /* 0x0001e20000100a00 */
[----:B--2---:R-:W-:Y:S02]  /*181d0*/  IMAD.MOV.U32 R4, RZ, RZ, 0x482a6b51 ;  /* 0x482a6b51ff047424 */ /* 0x004fe400078e00ff */
[----:B------:R-:W-:Y:S01]  /*181e0*/  IMAD.MOV.U32 R5, RZ, RZ, 0x40657e76 ;  /* 0x40657e76ff057424 */ /* 0x000fe200078e00ff */
[----:B------:R1:W-:Y:S01]  /*181f0*/  STL.64 [R1+0x1200], R16 ;  /* 0x0012001001007387 */ /* 0x0003e20000100a00 */
[----:B---3--:R-:W-:Y:S01]  /*18200*/  MOV R6, 0xaa2d3d74 ;  /* 0xaa2d3d7400067802 */ /* 0x008fe20000000f00 */
[----:B------:R-:W-:-:S02]  /*18210*/  IMAD.MOV.U32 R7, RZ, RZ, 0x3f226665 ;  /* 0x3f226665ff077424 */ /* 0x000fc400078e00ff */
[----:B------:R2:W-:Y:S01]  /*18220*/  STL.64 [R1+0x1210], R12 ;  /* 0x0012100c01007387 */ /* 0x0005e20000100a00 */
[----:B0-----:R-:W-:-:S03]  /*18230*/  IMAD.MOV.U32 R14, RZ, RZ, 0x549f7d79 ;  /* 0x549f7d79ff0e7424 */ /* 0x001fc600078e00ff */
[----:B------:R0:W-:Y:S01]  /*18240*/  STL.64 [R1+0x1218], R8 ;  /* 0x0012180801007387 */ /* 0x0001e20000100a00 */
[----:B------:R-:W-:-:S03]  /*18250*/  MOV R15, 0xc052d09a ;  /* 0xc052d09a000f7802 */ /* 0x000fc60000000f00 */
[----:B------:R3:W-:Y:S01]  /*18260*/  STL.64 [R1+0x1220], R18 ;  /* 0x0012201201007387 */ /* 0x0007e20000100a00 */
[----:B-1----:R-:W-:Y:S02]  /*18270*/  IMAD.MOV.U32 R16, RZ, RZ, -0x3cdc45bc ;  /* 0xc323ba44ff107424 */ /* 0x002fe400078e00ff */
        /* <DEDUP_REMOVED lines=15> */
[----:B------:R-:W-:Y:S02]  /*18370*/  IMAD.MOV.U32 R11, RZ, RZ, 0x40231498 ;  /* 0x40231498ff0b7424 */ /* 0x000fe400078e00ff */
[----:B0-----:R-:W-:Y:S01]  /*18380*/  IMAD.MOV.U32 R4, RZ, RZ, 0x413bd03 ;  /* 0x0413bd03ff047424 */ /* 0x001fe200078e00ff */
[----:B------:R0:W-:Y:S01]  /*18390*/  STL.64 [R1+0x1250], R16 ;  /* 0x0012501001007387 */ /* 0x0001e20000100a00 */
[----:B------:R-:W-:Y:S01]  /*183a0*/  IMAD.MOV.U32 R5, RZ, RZ, -0x4160b816 ;  /* 0xbe9f47eaff057424 */ /* 0x000fe200078e00ff */
[----:B---3--:R-:W-:Y:S01]  /*183b0*/  MOV R6, 0x38dc7845 ;  /* 0x38dc784500067802 */ /* 0x008fe20000000f00 */
[----:B------:R-:W-:Y:S01]  /*183c0*/  IMAD.MOV.U32 R7, RZ, RZ, -0x40163402 ;  /* 0xbfe9cbfeff077424 */ /* 0x000fe200078e00ff */
[----:B------:R2:W-:Y:S01]  /*183d0*/  STL.64 [R1+0x1258], R12 ;  /* 0x0012580c01007387 */ /* 0x0005e20000100a00 */
[----:B-1----:R-:W-:-:S03]  /*183e0*/  IMAD.MOV.U32 R14, RZ, RZ, -0x5af264f2 ;  /* 0xa50d9b0eff0e7424 */ /* 0x002fc600078e00ff */
        /* <DEDUP_REMOVED lines=9> */
[----:B-1----:R-:W-:Y:S01]  /*18480*/  IMAD.MOV.U32 R8, RZ, RZ, -0x68f25d89 ;  /* 0x970da277ff087424 */ /* 0x002fe200078e00ff */
[----:B------:R-:W-:Y:S02]  /*18490*/  MOV R9, 0x3faa1cba ;  /* 0x3faa1cba00097802 */ /* 0x000fe40000000f00 */
[----:B------:R1:W-:Y:S01]  /*184a0*/  STL.64 [R1+0x1280], R4 ;  /* 0x0012800401007387 */ /* 0x0003e20000100a00 */
[----:B0-----:R-:W-:Y:S02]  /*184b0*/  IMAD.MOV.U32 R10, RZ, RZ, 0x4f19f2c4 ;  /* 0x4f19f2c4ff0a7424 */ /* 0x001fe400078e00ff */
[----:B------:R-:W-:Y:S01]  /*184c0*/  IMAD.MOV.U32 R11, RZ, RZ, -0x405f11f1 ;  /* 0xbfa0ee0fff0b7424 */ /* 0x000fe200078e00ff */
[----:B------:R0:W-:Y:S01]  /*184d0*/  STL.64 [R1+0x1288], R6 ;  /* 0x0012880601007387 */ /* 0x0001e20000100a00 */
[----:B---3--:R-:W-:Y:S01]  /*184e0*/  IMAD.MOV.U32 R18, RZ, RZ, 0x7d9b7a22 ;  /* 0x7d9b7a22ff127424 */ /* 0x008fe200078e00ff */
[----:B------:R-:W-:Y:S01]  /*184f0*/  MOV R19, 0xc08eecc5 ;  /* 0xc08eecc500137802 */ /* 0x000fe20000000f00 */
[----:B--2---:R-:W-:Y:S01]  /*18500*/  IMAD.MOV.U32 R20, RZ, RZ, 0x6f39f917 ;  /* 0x6f39f917ff147424 */ /* 0x004fe200078e00ff */
        /* <DEDUP_REMOVED lines=8> */
[----:B--2---:R-:W-:-:S03]  /*18590*/  IMAD.MOV.U32 R12, RZ, RZ, -0x42008b47 ;  /* 0xbdff74b9ff0c7424 */ /* 0x004fc600078e00ff */
[----:B------:R2:W-:Y:S01]  /*185a0*/  STL.64 [R1+0x12a8], R8 ;  /* 0x0012a80801007387 */ /* 0x0005e20000100a00 */
[----:B------:R-:W-:-:S03]  /*185b0*/  MOV R13, 0xbfc4628b ;  /* 0xbfc4628b000d7802 */ /* 0x000fc60000000f00 */
        /* <DEDUP_REMOVED lines=8> */
[----:B------:R-:W-:Y:S01]  /*18640*/  IMAD.MOV.U32 R9, RZ, RZ, 0x409e93fe ;  /* 0x409e93feff097424 */ /* 0x000fe200078e00ff */
[----:B------:R2:W-:Y:S01]  /*18650*/  STL.64 [R1+0x12c8], R20 ;  /* 0x0012c81401007387 */ /* 0x0005e20000100a00 */
[----:B---3--:R-:W-:Y:S01]  /*18660*/  MOV R10, 0xdd097f37 ;  /* 0xdd097f37000a7802 */ /* 0x008fe20000000f00 */
[----:B------:R-:W-:-:S02]  /*18670*/  IMAD.MOV.U32 R11, RZ, RZ, -0x3f787b40 ;  /* 0xc08784c0ff0b7424 */ /* 0x000fc400078e00ff */
[----:B------:R3:W-:Y:S01]  /*18680*/  STL.64 [R1+0x12d0], R6 ;  /* 0x0012d00601007387 */ /* 0x0007e20000100a00 */
[----:B-1----:R-:W-:Y:S02]  /*18690*/  IMAD.MOV.U32 R4, RZ, RZ, 0x61d37922 ;  /* 0x61d37922ff047424 */ /* 0x002fe400078e00ff */
[----:B------:R-:W-:Y:S01]  /*186a0*/  IMAD.MOV.U32 R5, RZ, RZ, 0x3f552b59 ;  /* 0x3f552b59ff057424 */ /* 0x000fe200078e00ff */
[----:B------:R1:W-:Y:S01]  /*186b0*/  STL.64 [R1+0x12f0], R2 ;  /* 0x0012f00201007387 */ /* 0x0003e20000100a00 */
[----:B0-----:R-:W-:Y:S02]  /*186c0*/  IMAD.MOV.U32 R18, RZ, RZ, 0x7b2e5ff5 ;  /* 0x7b2e5ff5ff127424 */ /* 0x001fe400078e00ff */
[----:B------:R-:W-:Y:S01]  /*186d0*/  IMAD.MOV.U32 R19, RZ, RZ, -0x3f8aaa14 ;  /* 0xc07555ecff137424 */ /* 0x000fe200078e00ff */
[----:B------:R0:W-:Y:S01]  /*186e0*/  STL.64 [R1+0x12d8], R12 ;  /* 0x0012d80c01007387 */ /* 0x0001e20000100a00 */
[----:B--2---:R-:W-:Y:S02]  /*186f0*/  IMAD.MOV.U32 R20, RZ, RZ, 0x1fd5f699 ;  /* 0x1fd5f699ff147424 */ /* 0x004fe400078e00ff */
[----:B------:R-:W-:Y:S01]  /*18700*/  IMAD.MOV.U32 R21, RZ, RZ, 0x3f6966e5 ;  /* 0x3f6966e5ff157424 */ /* 0x000fe200078e00ff */
[----:B------:R2:W-:Y:S01]  /*18710*/  STL.64 [R1+0x12e0], R8 ;  /* 0x0012e00801007387 */ /* 0x0005e20000100a00 */
[----:B---3--:R-:W-:Y:S01]  /*18720*/  MOV R6, 0x857992ab ;  /* 0x857992ab00067802 */ /* 0x008fe20000000f00 */
[----:B------:R-:W-:Y:S01]  /*18730*/  IMAD.MOV.U32 R7, RZ, RZ, -0x411b0ef3 ;  /* 0xbee4f10dff077424 */ /* 0x000fe200078e00ff */
[----:B-1----:R-:W-:Y:S01]  /*18740*/  DFMA R2, -R22, R24, R26 ;  /* 0x000000181602722b */ /* 0x002fe2000000011a */
[----:B------:R1:W-:Y:S01]  /*18750*/  STL.64 [R1+0x12e8], R14 ;  /* 0x0012e80e01007387 */ /* 0x0003e20000100a00 */
[----:B0-----:R-:W-:-:S03]  /*18760*/  IMAD.MOV.U32 R12, RZ, RZ, 0x33000f3b ;  /* 0x33000f3bff0c7424 */ /* 0x001fc600078e00ff */
[----:B------:R0:W-:Y:S01]  /*18770*/  STL.64 [R1+0x12f8], R4 ;  /* 0x0012f80401007387 */ /* 0x0001e20000100a00 */
[----:B------:R-:W-:Y:S02]  /*18780*/  IMAD.MOV.U32 R13, RZ, RZ, -0x3fa3cf2c ;  /* 0xc05c30d4ff0d7424 */ /* 0x000fe400078e00ff */
[----:B--2---:R-:W-:Y:S01]  /*18790*/  IMAD.MOV.U32 R8, RZ, RZ, 0x2d01f9ee ;  /* 0x2d01f9eeff087424 */ /* 0x004fe200078e00ff */
[----:B------:R-:W-:Y:S01]  /*187a0*/  MOV R9, 0x4060b205 ;  /* 0x4060b20500097802 */ /* 0x000fe20000000f00 */
[----:B------:R-:W-:Y:S01]  /*187b0*/  DFMA R24, R30, R2, R24 ;  /* 0x000000021e18722b */ /* 0x000fe20000000018 */
[----:B------:R2:W-:Y:S01]  /*187c0*/  STL.64 [R1+0x1300], R10 ;  /* 0x0013000a01007387 */ /* 0x0005e20000100a00 */
[----:B------:R-:W-:Y:S01]  /*187d0*/  MOV R2, 0x47d911f2 ;  /* 0x47d911f200027802 */ /* 0x000fe20000000f00 */
[----:B-1----:R-:W-:Y:S01]  /*187e0*/  IMAD.MOV.U32 R15, RZ, RZ, 0x404727bb ;  /* 0x404727bbff0f7424 */ /* 0x002fe200078e00ff */
[----:B------:R-:W-:Y:S01]  /*187f0*/  MOV R14, 0xf314c0d ;  /* 0x0f314c0d000e7802 */ /* 0x000fe20000000f00 */
[----:B------:R1:W-:Y:S01]  /*18800*/  STL.64 [R1+0x1308], R16 ;  /* 0x0013081001007387 */ /* 0x0003e20000100a00 */
[----:B------:R-:W-:Y:S01]  /*18810*/  IMAD.MOV.U32 R3, RZ, RZ, 0x3ff1f3c0 ;  /* 0x3ff1f3c0ff037424 */ /* 0x000fe200078e00ff */
[----:B0-----:R-:W-:Y:S01]  /*18820*/  MOV R5, 0xbee09e06 ;  /* 0xbee09e0600057802 */ /* 0x001fe20000000f00 */
[----:B------:R-:W-:Y:S01]  /*18830*/  IMAD.MOV.U32 R4, RZ, RZ, 0x5b39c078 ;  /* 0x5b39c078ff047424 */ /* 0x000fe200078e00ff */
[----:B------:R0:W-:Y:S01]  /*18840*/  STL.64 [R1+0x1310], R18 ;  /* 0x0013101201007387 */ /* 0x0001e20000100a00 */
[----:B------:R-:W-:-:S03]  /*18850*/  FFMA R0, RZ, R23, R25 ;  /* 0x00000017ff007223 */ /* 0x000fc60000000019 */
[----:B------:R3:W-:Y:S01]  /*18860*/  STL.64 [R1+0x1318], R6 ;  /* 0x0013180601007387 */ /* 0x0007e20000100a00 */
[----:B--2---:R-:W-:Y:S01]  /*18870*/  IMAD.MOV.U32 R10, RZ, RZ, -0xe8963 ;  /* 0xfff1769dff0a7424 */ /* 0x004fe200078e00ff */
[----:B------:R-:W-:Y:S01]  /*18880*/  FSETP.GT.AND P0, PT, |R0|, 1.469367938527859385e-39, PT ;  /* 0x001000000000780b */ /* 0x000fe20003f04200 */
        /* <DEDUP_REMOVED lines=27> */
[----:B--2---:R-:W-:Y:S01]  /*18a40*/  IMAD.MOV.U32 R8, RZ, RZ, R26 ;  /* 0x000000ffff087224 */ /* 0x004fe200078e001a */
[----:B------:R-:W-:Y:S01]  /*18a50*/  MOV R6, R22 ;  /* 0x0000001600067202 */ /* 0x000fe20000000f00 */
[----:B------:R-:W-:Y:S01]  /*18a60*/  IMAD.MOV.U32 R9, RZ, RZ, R27 ;  /* 0x000000ffff097224 */ /* 0x000fe200078e001b */
[----:B------:R-:W-:Y:S01]  /*18a70*/  MOV R0, 0x18aa0 ;  /* 0x00018aa000007802 */ /* 0x000fe20000000f00 */
[----:B------:R-:W-:-:S07]  /*18a80*/  IMAD.MOV.U32 R7, RZ, RZ, R23 ;  /* 0x000000ffff077224 */ /* 0x000fce00078e0017 */
[----:B------:R-:W-:Y:S05]  /*18a90*/  CALL.REL.NOINC `($__internal_18_$__cuda_sm20_div_rn_f64_full) ;  /* 0x000003d800887944 */ /* 0x000fea0003c00000 */
[----:B------:R-:W-:Y:S01]  /*18aa0*/  IMAD.MOV.U32 R24, RZ, RZ, R6 ;  /* 0x000000ffff187224 */ /* 0x000fe200078e0006 */
[----:B------:R-:W-:-:S07]  /*18ab0*/  MOV R25, R7 ;  /* 0x0000000700197202 */ /* 0x000fce0000000f00 */
.L_x_4148:
[----:B------:R-:W-:Y:S05]  /*18ac0*/  BSYNC B2 ;  /* 0x0000000000027941 */ /* 0x000fea0003800000 */
.L_x_4147:
[----:B--2---:R-:W0:Y:S01]  /*18ad0*/  MUFU.RCP64H R3, R23 ;  /* 0x0000001700037308 */ /* 0x004e220000001800 */
        /* <DEDUP_REMOVED lines=20> */
.L_x_4150:
[----:B------:R-:W-:Y:S05]  /*18c20*/  BSYNC B2 ;  /* 0x0000000000027941 */ /* 0x000fea0003800000 */
.L_x_4149:
        /* <DEDUP_REMOVED lines=91> */
.L_x_4155:
        /* <DEDUP_REMOVED lines=21> */
[----:B------:R-:W-:Y:S05]  /*19330*/  CALL.REL.NOINC `($__internal_18_$__cuda_sm20_div_rn_f64_full) ;  /* 0x000003d000607944 */ /* 0x000fea0003c00000 */
.L_x_4158:
[----:B------:R-:W-:Y:S05]  /*19340*/  BSYNC B7 ;  /* 0x0000000000077941 */ /* 0x000fea0003800000 */
.L_x_4157:
        /* <DEDUP_REMOVED lines=29> */
.L_x_4156:
[----:B------:R-:W-:Y:S05]  /*19520*/  BSYNC B2 ;  /* 0x0000000000027941 */ /* 0x000fea0003800000 */
.L_x_4154:
        /* <DEDUP_REMOVED lines=24> */
[----:B------:R-:W-:Y:S01]  /*196b0*/  MOV R17, R11 ;  /* 0x0000000b00117202 */ /* 0x000fe20000000f00 */
[----:B------:R-:W-:Y:S01]  /*196c0*/  IMAD.MOV.U32 R10, RZ, RZ, R14 ;  /* 0x000000ffff0a7224 */ /* 0x000fe200078e000e */
[----:B------:R-:W-:Y:S01]  /*196d0*/  MOV R12, 0x19700 ;  /* 0x00019700000c7802 */ /* 0x000fe20000000f00 */
[----:B------:R-:W-:-:S07]  /*196e0*/  IMAD.MOV.U32 R7, RZ, RZ, R13 ;  /* 0x000000ffff077224 */ /* 0x000fce00078e000d */
[----:B------:R-:W-:Y:S05]  /*196f0*/  CALL.REL.NOINC `($__internal_19_$__cuda_sm20_dsqrt_rn_f64_mediumpath_v1) ;  /* 0x000003d400047944 */ /* 0x000fea0003c00000 */
[----:B------:R-:W-:Y:S02]  /*19700*/  IMAD.MOV.U32 R2, RZ, RZ, R8 ;  /* 0x000000ffff027224 */ /* 0x000fe400078e0008 */
[----:B------:R-:W-:-:S07]  /*19710*/  IMAD.MOV.U32 R3, RZ, RZ, R9 ;  /* 0x000000ffff037224 */ /* 0x000fce00078e0009 */
.L_x_4160:
[----:B------:R-:W-:Y:S05]  /*19720*/  BSYNC B3 ;  /* 0x0000000000037941 */ /* 0x000fea0003800000 */
.L_x_4159:
[----:B------:R-:W-:Y:S01]  /*19730*/  DADD R2, -RZ, -R2 ;  /* 0x00000000ff027229 */ /* 0x000fe20000000902 */
[----:B------:R-:W-:Y:S10]  /*19740*/  BRA `(.L_x_4153) ;  /* 0x0000000800ac7947 */ /* 0x000ff40003800000 */
.L_x_4152:
        /* <DEDUP_REMOVED lines=29> */
[----:B------:R-:W-:Y:S01]  /*19920*/  UMOV UR5, 0x3eb1380b ;  /* 0x3eb1380b00057882 */ /* 0x000fe20000000000 */
[----:B------:R-:W-:Y:S01]  /*19930*/  IMAD.MOV.U32 R6, RZ, RZ, RZ ;  /* 0x000000ffff067224 */ /* 0x000fe200078e00ff */
        /* <DEDUP_REMOVED lines=55> */
.L_x_4162:
        /* <DEDUP_REMOVED lines=22> */
.L_x_4165:
[----:B------:R-:W-:Y:S05]  /*19e10*/  BSYNC B7 ;  /* 0x0000000000077941 */ /* 0x000fea0003800000 */
.L_x_4164:
        /* <DEDUP_REMOVED lines=29> */
.L_x_4163:
[----:B------:R-:W-:Y:S05]  /*19ff0*/  BSYNC B2 ;  /* 0x0000000000027941 */ /* 0x000fea0003800000 */
.L_x_4161:
        /* <DEDUP_REMOVED lines=29> */
[----:B------:R-:W-:Y:S01]  /*1a1d0*/  IMAD.MOV.U32 R2, RZ, RZ, R8 ;  /* 0x000000ffff027224 */ /* 0x000fe200078e0008 */
[----:B------:R-:W-:-:S07]  /*1a1e0*/  MOV R3, R9 ;  /* 0x0000000900037202 */ /* 0x000fce0000000f00 */
.L_x_4166:
[----:B------:R-:W-:Y:S05]  /*1a1f0*/  BSYNC B3 ;  /* 0x0000000000037941 */ /* 0x000fea0003800000 */
.L_x_4153:
[----:B------:R-:W-:Y:S05]  /*1a200*/  BSYNC B6 ;  /* 0x0000000000067941 */ /* 0x000fea0003800000 */
.L_x_4151:
        /* <DEDUP_REMOVED lines=30> */
.L_x_4168:
[----:B------:R-:W-:Y:S05]  /*1a3f0*/  BSYNC B3 ;  /* 0x0000000000037941 */ /* 0x000fea0003800000 */
.L_x_4167:
        /* <DEDUP_REMOVED lines=14> */
.L_x_4170:
[----:B------:R-:W-:Y:S01]  /*1a4e0*/  IMAD.MOV.U32 R4, RZ, RZ, R6 ;  /* 0x000000ffff047224 */ /* 0x000fe200078e0006 */
[----:B------:R-:W-:Y:S01]  /*1a4f0*/  UMOV UR4, 0xd4e0bfd7 ;  /* 0xd4e0bfd700047882 */ /* 0x000fe20000000000 */
[----:B------:R-:W-:Y:S01]  /*1a500*/  IMAD.MOV.U32 R12, RZ, RZ, RZ ;  /* 0x000000ffff0c7224 */ /* 0x000fe200078e00ff */
[----:B------:R-:W-:Y:S01]  /*1a510*/  UMOV UR5, 0x3df8774a ;  /* 0x3df8774a00057882 */ /* 0x000fe20000000000 */
[----:B------:R-:W-:Y:S01]  /*1a520*/  IMAD.MOV.U32 R20, RZ, RZ, 0x652b82fe ;  /* 0x652b82feff147424 */ /* 0x000fe200078e00ff */
[----:B------:R-:W-:Y:S01]  /*1a530*/  MOV R21, 0x3ff71547 ;  /* 0x3ff7154700157802 */ /* 0x000fe20000000f00 */
[----:B------:R-:W-:Y:S01]  /*1a540*/  DADD R10, R4, 4 ;  /* 0x40100000040a7429 */ /* 0x000fe20000000000 */
[----:B------:R-:W-:Y:S01]  /*1a550*/  MOV R18, 0x0 ;  /* 0x0000000000127802 */ /* 0x000fe20000000f00 */
[----:B------:R-:W-:Y:S01]  /*1a560*/  IMAD.MOV.U32 R19, RZ, RZ, 0x3ff00000 ;  /* 0x3ff00000ff137424 */ /* 0x000fe200078e00ff */
[----:B------:R-:W-:-:S03]  /*1a570*/  ISETP.GT.U32.AND P0, PT, R5, 0x403b4000, PT ;  /* 0x403b40000500780c */ /* 0x000fc60003f04070 */
[----:B------:R-:W0:Y:S02]  /*1a580*/  MUFU.RCP64H R13, R11 ;  /* 0x0000000b000d7308 */ /* 0x000e240000001800 */
[----:B0-----:R-:W-:-:S08]  /*1a590*/  DFMA R8, -R10, R12, 1 ;  /* 0x3ff000000a08742b */ /* 0x001fd0000000010c */
        /* <DEDUP_REMOVED lines=33> */
[----:B------:R-:W-:Y:S01]  /*1a7b0*/  DMUL R8, R4, R4 ;  /* 0x0000000404087228 */ /* 0x000fe20000000000 */
[----:B------:R-:W-:-:S05]  /*1a7c0*/  UMOV UR5, 0x3ef995b4 ;  /* 0x3ef995b400057882 */ /* 0x000fca0000000000 */
[----:B------:R-:W-:Y:S01]  /*1a7d0*/  DFMA R10, R12, R10, -UR4 ;  /* 0x800000040c0a7e2b */ /* 0x000fe2000800000a */
[----:B------:R-:W-:Y:S01]  /*1a7e0*/  UMOV UR4, 0xcf0a29b2 ;  /* 0xcf0a29b200047882 */ /* 0x000fe20000000000 */
[----:B------:R-:W-:Y:S01]  /*1a7f0*/  DFMA R20, -R8, R20, 6.75539944105574400000e+15 ;  /* 0x433800000814742b */ /* 0x000fe20000000114 */
[----:B------:R-:W-:-:S05]  /*1a800*/  UMOV UR5, 0x3f23be27 ;  /* 0x3f23be2700057882 */ /* 0x000fca0000000000 */
[----:B------:R-:W-:Y:S01]  /*1a810*/  DFMA R10, R12, R10, UR4 ;  /* 0x000000040c0a7e2b */ /* 0x000fe2000800000a */
[----:B------:R-:W-:Y:S01]  /*1a820*/  UMOV UR4, 0x3e81672e ;  /* 0x3e81672e00047882 */ /* 0x000fe20000000000 */
[----:B------:R-:W-:Y:S01]  /*1a830*/  DADD R14, R20, -6.75539944105574400000e+15 ;  /* 0xc3380000140e7429 */ /* 0x000fe20000000000 */
[----:B------:R-:W-:Y:S01]  /*1a840*/  UMOV UR5, 0x3f2a1def ;  /* 0x3f2a1def00057882 */ /* 0x000fe20000000000 */
[----:B------:R-:W-:-:S04]  /*1a850*/  LEA.HI R0, R20, R20, RZ, 0x1 ;  /* 0x0000001414007211 */ /* 0x000fc800078f08ff */
        /* <DEDUP_REMOVED lines=14> */
[----:B------:R-:W-:Y:S01]  /*1a940*/  DFMA R10, R12, R10, UR4 ;  /* 0x000000040c0a7e2b */ /* 0x000fe2000800000a */
[----:B------:R-:W-:Y:S01]  /*1a950*/  IMAD.MOV.U32 R15, RZ, RZ, 0x3e928af3 ;  /* 0x3e928af3ff0f7424 */ /* 0x000fe200078e00ff */
[----:B------:R-:W-:Y:S01]  /*1a960*/  UMOV UR4, 0x69ce2bdf ;  /* 0x69ce2bdf00047882 */ /* 0x000fe20000000000 */
[----:B------:R-:W-:-:S04]  /*1a970*/  UMOV UR5, 0x3e5ade15 ;  /* 0x3e5ade1500057882 */ /* 0x000fc80000000000 */
        /* <DEDUP_REMOVED lines=79> */
.L_x_4171:
[----:B------:R-:W-:Y:S05]  /*1ae70*/  BSYNC B2 ;  /* 0x0000000000027941 */ /* 0x000fea0003800000 */
.L_x_4169:
[----:B------:R-:W-:Y:S01]  /*1ae80*/  HFMA2.MMA R9, -RZ, RZ, 1.984375, 0 ;  /* 0x3ff00000ff097435 */ /* 0x000fe200000001ff */
[----:B------:R-:W-:Y:S01]  /*1ae90*/  BSSY B2, `(.L_x_4172) ;  /* 0x0000176000027945 */ /* 0x000fe20003800000 */
[----:B------:R-:W-:Y:S02]  /*1aea0*/  CS2R R64, SRZ ;  /* 0x0000000000407805 */ /* 0x000fe4000001ff00 */
[----:B------:R-:W-:Y:S01]  /*1aeb0*/  MOV R4, 0x0 ;  /* 0x0000000000047802 */ /* 0x000fe20000000f00 */
[----:B------:R-:W-:Y:S01]  /*1aec0*/  IMAD.MOV.U32 R5, RZ, RZ, 0x7ff00000 ;  /* 0x7ff00000ff057424 */ /* 0x000fe200078e00ff */
        /* <DEDUP_REMOVED lines=26> */
.L_x_4178:
        /* <DEDUP_REMOVED lines=305> */
[----:B------:R-:W-:Y:S01]  /*1c380*/  VIADD R6, R64, 0x1 ;  /* 0x0000000140067836 */ /* 0x000fe20000000000 */
[----:B------:R-:W-:Y:S02]  /*1c390*/  FSEL R77, R7, R77, !P0 ;  /* 0x0000004d074d7208 */ /* 0x000fe40004000000 */
[----:B------:R-:W-:-:S05]  /*1c3a0*/  @P0 IMAD.MOV R6, RZ, RZ, R64 ;  /* 0x000000ffff060224 */ /* 0x000fca00078e0240 */
[----:B------:R-:W-:Y:S01]  /*1c3b0*/  MOV R64, R6 ;  /* 0x0000000600407202 */ /* 0x000fe20000000f00 */
[----:B--2---:R-:W-:-:S11]  /*1c3c0*/  DFMA R74, R76, R10, R74 ;  /* 0x0000000a4c4a722b */ /* 0x004fd6000000004a */
.L_x_4174:
[----:B------:R-:W-:Y:S05]  /*1c3d0*/  BSYNC B3 ;  /* 0x0000000000037941 */ /* 0x000fea0003800000 */
.L_x_4173:
        /* <DEDUP_REMOVED lines=26> */
.L_x_4177:
[----:B------:R-:W-:Y:S05]  /*1c580*/  BSYNC B6 ;  /* 0x0000000000067941 */ /* 0x000fea0003800000 */
.L_x_4176:
[----:B------:R-:W-:Y:S01]  /*1c590*/  VIADD R65, R65, 0x1 ;  /* 0x0000000141417836 */ /* 0x000fe20000000000 */
[----:B------:R-:W-:Y:S01]  /*1c5a0*/  DADD R4, -RZ, |R74| ;  /* 0x00000000ff047229 */ /* 0x000fe2000000054a */
[----:B------:R-:W-:Y:S01]  /*1c5b0*/  IMAD.MOV.U32 R8, RZ, RZ, R6 ;  /* 0x000000ffff087224 */ /* 0x000fe200078e0006 */
[----:B------:R-:W-:Y:S02]  /*1c5c0*/  MOV R9, R7 ;  /* 0x0000000700097202 */ /* 0x000fe40000000f00 */
[----:B------:R-:W-:-:S13]  /*1c5d0*/  ISETP.GE.U32.AND P0, PT, R65, 0x19, PT ;  /* 0x000000194100780c */ /* 0x000fda0003f06070 */
[----:B------:R-:W-:Y:S05]  /*1c5e0*/  @!P0 BRA `(.L_x_4178) ;  /* 0xffffffe800a08947 */ /* 0x000fea000383ffff */
.L_x_4175:
[----:B------:R-:W-:Y:S05]  /*1c5f0*/  BSYNC B2 ;  /* 0x0000000000027941 */ /* 0x000fea0003800000 */
.L_x_4172:
[----:B------:R-:W-:Y:S01]  /*1c600*/  DMUL R4, R22, -0.5 ;  /* 0xbfe0000016047828 */ /* 0x000fe20000000000 */
[----:B------:R-:W-:Y:S01]  /*1c610*/  IMAD.MOV.U32 R8, RZ, RZ, 0x652b82fe ;  /* 0x652b82feff087424 */ /* 0x000fe200078e00ff */
[----:B------:R-:W-:Y:S01]  /*1c620*/  UMOV UR4, 0xfefa39ef ;  /* 0xfefa39ef00047882 */ /* 0x000fe20000000000 */
[----:B------:R-:W-:Y:S01]  /*1c630*/  IMAD.MOV.U32 R9, RZ, RZ, 0x3ff71547 ;  /* 0x3ff71547ff097424 */ /* 0x000fe200078e00ff */
        /* <DEDUP_REMOVED lines=57> */
.L_x_4180:
[----:B------:R-:W-:Y:S05]  /*1c9d0*/  BSYNC B2 ;  /* 0x0000000000027941 */ /* 0x000fea0003800000 */
.L_x_4179:
[----:B------:R-:W-:Y:S01]  /*1c9e0*/  UMOV UR4, 0x54411744 ;  /* 0x5441174400047882 */ /* 0x000fe20000000000 */
[----:B------:R-:W-:Y:S01]  /*1c9f0*/  UMOV UR5, 0x401921fb ;  /* 0x401921fb00057882 */ /* 0x000fe20000000000 */
[----:B------:R-:W-:Y:S01]  /*1ca00*/  IMAD.MOV.U32 R8, RZ, RZ, 0x0 ;  /* 0x00000000ff087424 */ /* 0x000fe200078e00ff */
[----:B------:R-:W-:Y:S01]  /*1ca10*/  DMUL R22, R22, UR4 ;  /* 0x0000000416167c28 */ /* 0x000fe20008000000 */
[----:B------:R-:W-:Y:S01]  /*1ca20*/  MOV R9, 0x3fd80000 ;  /* 0x3fd8000000097802 */ /* 0x000fe20000000f00 */
[----:B------:R-:W-:Y:S01]  /*1ca30*/  DMUL R78, R2, R78 ;  /* 0x0000004e024e7228 */ /* 0x000fe20000000000 */
        /* <DEDUP_REMOVED lines=26> */
.L_x_4182:
[----:B------:R-:W-:Y:S05]  /*1cbe0*/  BSYNC B3 ;  /* 0x0000000000037941 */ /* 0x000fea0003800000 */
.L_x_4181:
        /* <DEDUP_REMOVED lines=21> */
.L_x_4184:
[----:B------:R-:W-:Y:S05]  /*1cd40*/  BSYNC B2 ;  /* 0x0000000000027941 */ /* 0x000fea0003800000 */
.L_x_4183:
[----:B------:R-:W-:Y:S01]  /*1cd50*/  DFMA R6, R80, 0.5, -R6 ;  /* 0x3fe000005006782b */ /* 0x000fe20000000806 */
[----:B------:R-:W-:Y:S10]  /*1cd60*/  BRA `(.L_x_4079) ;  /* 0x000000b800647947 */ /* 0x000ff40003800000 */
.L_x_4083:
        /* <DEDUP_REMOVED lines=1895> */
[----:B------:R-:W-:Y:S05]  /*243e0*/  CALL.REL.NOINC `($__internal_18_$__cuda_sm20_div_rn_f64_full) ;  /* 0x0000032000347944 */ /* 0x000fea0003c00000 */
[----:B------:R-:W-:Y:S01]  /*243f0*/  MOV R24, R6 ;  /* 0x0000000600187202 */ /* 0x000fe20000000f00 */
[----:B------:R-:W-:-:S07]  /*24400*/  IMAD.MOV.U32 R25, RZ, RZ, R7 ;  /* 0x000000ffff197224 */ /* 0x000fce00078e0007 */
.L_x_4186:
[----:B------:R-:W-:Y:S05]  /*24410*/  BSYNC B1 ;  /* 0x0000000000017941 */ /* 0x000fea0003800000 */
.L_x_4185:
        /* <DEDUP_REMOVED lines=21> */
.L_x_4188:
[----:B------:R-:W-:Y:S05]  /*24570*/  BSYNC B1 ;  /* 0x0000000000017941 */ /* 0x000fea0003800000 */
.L_x_4187:
        /* <DEDUP_REMOVED lines=91> */
.L_x_4193:
        /* <DEDUP_REMOVED lines=22> */
.L_x_4196:
[----:B------:R-:W-:Y:S05]  /*24c90*/  BSYNC B6 ;  /* 0x0000000000067941 */ /* 0x000fea0003800000 */
.L_x_4195:
        /* <DEDUP_REMOVED lines=29> */
.L_x_4194:
[----:B------:R-:W-:Y:S05]  /*24e70*/  BSYNC B2 ;  /* 0x0000000000027941 */ /* 0x000fea0003800000 */
.L_x_4192:
        /* <DEDUP_REMOVED lines=31> */
.L_x_4198:
[----:B------:R-:W-:Y:S05]  /*25070*/  BSYNC B3 ;  /* 0x0000000000037941 */ /* 0x000fea0003800000 */
.L_x_4197:
[----:B------:R-:W-:Y:S01]  /*25080*/  DADD R2, -RZ, -R2 ;  /* 0x00000000ff027229 */ /* 0x000fe20000000902 */
[----:B------:R-:W-:Y:S10]  /*25090*/  BRA `(.L_x_4191) ;  /* 0x0000000800ac7947 */ /* 0x000ff40003800000 */
.L_x_4190:
        /* <DEDUP_REMOVED lines=86> */
.L_x_4200:
        /* <DEDUP_REMOVED lines=22> */
.L_x_4203:
[----:B------:R-:W-:Y:S05]  /*25760*/  BSYNC B6 ;  /* 0x0000000000067941 */ /* 0x000fea0003800000 */
.L_x_4202:
        /* <DEDUP_REMOVED lines=29> */
.L_x_4201:
[----:B------:R-:W-:Y:S05]  /*25940*/  BSYNC B2 ;  /* 0x0000000000027941 */ /* 0x000fea0003800000 */
.L_x_4199:
        /* <DEDUP_REMOVED lines=29> */
[----:B------:R-:W-:Y:S01]  /*25b20*/  MOV R2, R8 ;  /* 0x0000000800027202 */ /* 0x000fe20000000f00 */
[----:B------:R-:W-:-:S07]  /*25b30*/  IMAD.MOV.U32 R3, RZ, RZ, R9 ;  /* 0x000000ffff037224 */ /* 0x000fce00078e0009 */
.L_x_4204:
[----:B------:R-:W-:Y:S05]  /*25b40*/  BSYNC B3 ;  /* 0x0000000000037941 */ /* 0x000fea0003800000 */
.L_x_4191:
[----:B------:R-:W-:Y:S05]  /*25b50*/  BSYNC B1 ;  /* 0x0000000000017941 */ /* 0x000fea0003800000 */
.L_x_4189:
        /* <DEDUP_REMOVED lines=30> */
.L_x_4206:
[----:B------:R-:W-:Y:S05]  /*25d40*/  BSYNC B1 ;  /* 0x0000000000017941 */ /* 0x000fea0003800000 */
.L_x_4205:
        /* <DEDUP_REMOVED lines=14> */
.L_x_4208:
[----:B------:R-:W-:Y:S01]  /*25e30*/  IMAD.MOV.U32 R4, RZ, RZ, R6 ;  /* 0x000000ffff047224 */ /* 0x000fe200078e0006 */
[----:B------:R-:W-:Y:S01]  /*25e40*/  MOV R12, RZ ;  /* 0x000000ff000c7202 */ /* 0x000fe20000000f00 */
[----:B------:R-:W-:Y:S01]  /*25e50*/  UMOV UR4, 0xd4e0bfd7 ;  /* 0xd4e0bfd700047882 */ /* 0x000fe20000000000 */
[----:B------:R-:W-:Y:S01]  /*25e60*/  UMOV UR5, 0x3df8774a ;  /* 0x3df8774a00057882 */ /* 0x000fe20000000000 */
[----:B------:R-:W-:Y:S01]  /*25e70*/  MOV R20, 0x652b82fe ;  /* 0x652b82fe00147802 */ /* 0x000fe20000000f00 */
[----:B------:R-:W-:Y:S01]  /*25e80*/  IMAD.MOV.U32 R21, RZ, RZ, 0x3ff71547 ;  /* 0x3ff71547ff157424 */ /* 0x000fe200078e00ff */
[----:B------:R-:W-:Y:S01]  /*25e90*/  DADD R10, R4, 4 ;  /* 0x40100000040a7429 */ /* 0x000fe20000000000 */
[----:B------:R-:W-:Y:S01]  /*25ea0*/  IMAD.MOV.U32 R18, RZ, RZ, 0x0 ;  /* 0x00000000ff127424 */ /* 0x000fe200078e00ff */
[----:B------:R-:W-:Y:S01]  /*25eb0*/  ISETP.GT.U32.AND P0, PT, R5, 0x403b4000, PT ;  /* 0x403b40000500780c */ /* 0x000fe20003f04070 */
[----:B------:R-:W-:-:S03]  /*25ec0*/  IMAD.MOV.U32 R19, RZ, RZ, 0x3ff00000 ;  /* 0x3ff00000ff137424 */ /* 0x000fc600078e00ff */
        /* <DEDUP_REMOVED lines=143> */
.L_x_4209:
[----:B------:R-:W-:Y:S05]  /*267c0*/  BSYNC B1 ;  /* 0x0000000000017941 */ /* 0x000fea0003800000 */
.L_x_4207:
        /* <DEDUP_REMOVED lines=31> */
.L_x_4216:
        /* <DEDUP_REMOVED lines=310> */
.L_x_4212:
[----:B------:R-:W-:Y:S05]  /*27d20*/  BSYNC B2 ;  /* 0x0000000000027941 */ /* 0x000fea0003800000 */
.L_x_4211:
        /* <DEDUP_REMOVED lines=26> */
.L_x_4215:
[----:B------:R-:W-:Y:S05]  /*27ed0*/  BSYNC B2 ;  /* 0x0000000000027941 */ /* 0x000fea0003800000 */
.L_x_4214:
[----:B------:R-:W-:Y:S01]  /*27ee0*/  VIADD R65, R65, 0x1 ;  /* 0x0000000141417836 */ /* 0x000fe20000000000 */
[----:B------:R-:W-:Y:S01]  /*27ef0*/  DADD R4, -RZ, |R74| ;  /* 0x00000000ff047229 */ /* 0x000fe2000000054a */
[----:B------:R-:W-:Y:S01]  /*27f00*/  MOV R8, R6 ;  /* 0x0000000600087202 */ /* 0x000fe20000000f00 */
[----:B------:R-:W-:Y:S02]  /*27f10*/  IMAD.MOV.U32 R9, RZ, RZ, R7 ;  /* 0x000000ffff097224 */ /* 0x000fe400078e0007 */
[----:B------:R-:W-:-:S13]  /*27f20*/  ISETP.GE.U32.AND P0, PT, R65, 0x19, PT ;  /* 0x000000194100780c */ /* 0x000fda0003f06070 */
[----:B------:R-:W-:Y:S05]  /*27f30*/  @!P0 BRA `(.L_x_4216) ;  /* 0xffffffe800a08947 */ /* 0x000fea000383ffff */
.L_x_4213:
[----:B------:R-:W-:Y:S05]  /*27f40*/  BSYNC B1 ;  /* 0x0000000000017941 */ /* 0x000fea0003800000 */
.L_x_4210:
        /* <DEDUP_REMOVED lines=61> */
.L_x_4218:
[----:B------:R-:W-:Y:S05]  /*28320*/  BSYNC B1 ;  /* 0x0000000000017941 */ /* 0x000fea0003800000 */
.L_x_4217:
[----:B------:R-:W-:Y:S01]  /*28330*/  UMOV UR4, 0x54411744 ;  /* 0x5441174400047882 */ /* 0x000fe20000000000 */
[----:B------:R-:W-:Y:S01]  /*28340*/  UMOV UR5, 0x401921fb ;  /* 0x401921fb00057882 */ /* 0x000fe20000000000 */
[----:B------:R-:W-:Y:S01]  /*28350*/  MOV R8, 0x0 ;  /* 0x0000000000087802 */ /* 0x000fe20000000f00 */
[----:B------:R-:W-:Y:S01]  /*28360*/  DMUL R22, R22, UR4 ;  /* 0x0000000416167c28 */ /* 0x000fe20008000000 */
[----:B------:R-:W-:Y:S01]  /*28370*/  IMAD.MOV.U32 R9, RZ, RZ, 0x3fd80000 ;  /* 0x3fd80000ff097424 */ /* 0x000fe200078e00ff */
        /* <DEDUP_REMOVED lines=27> */
.L_x_4220:
[----:B------:R-:W-:Y:S05]  /*28530*/  BSYNC B1 ;  /* 0x0000000000017941 */ /* 0x000fea0003800000 */
.L_x_4219:
        /* <DEDUP_REMOVED lines=21> */
.L_x_4222:
[----:B------:R-:W-:Y:S05]  /*28690*/  BSYNC B1 ;  /* 0x0000000000017941 */ /* 0x000fea0003800000 */
.L_x_4221:
[----:B------:R-:W-:Y:S01]  /*286a0*/  DFMA R6, R80, 0.5, -R6 ;  /* 0x3fe000005006782b */ /* 0x000fe20000000806 */
[----:B------:R-:W-:Y:S10]  /*286b0*/  BRA `(.L_x_4079) ;  /* 0x0000000000107947 */ /* 0x000ff40003800000 */
.L_x_4080:
[----:B------:R-:W-:Y:S01]  /*286c0*/  DSETP.GT.AND P0, PT, R28, RZ, PT ;  /* 0x000000ff1c00722a */ /* 0x000fe20003f04000 */
[----:B------:R-:W-:-:S05]  /*286d0*/  MOV R6, 0x3ff00000 ;  /* 0x3ff0000000067802 */ /* 0x000fca0000000f00 */
[----:B------:R-:W-:Y:S01]  /*286e0*/  FSEL R7, R6, +QNAN , P0 ;  /* 0x7ff8000006077808 */ /* 0x000fe20000000000 */
[----:B------:R-:W-:-:S07]  /*286f0*/  IMAD.MOV.U32 R6, RZ, RZ, RZ ;  /* 0x000000ffff067224 */ /* 0x000fce00078e00ff */
.L_x_4079:
[----:B------:R-:W-:Y:S05]  /*28700*/  BSYNC B4 ;  /* 0x0000000000047941 */ /* 0x000fea0003800000 */
.L_x_4078:
[----:B------:R-:W-:Y:S01]  /*28710*/  IMAD.MOV.U32 R2, RZ, RZ, R98 ;  /* 0x000000ffff027224 */ /* 0x000fe200078e0062 */
[----:B------:R-:W-:-:S04]  /*28720*/  MOV R3, 0x0 ;  /* 0x0000000000037802 */ /* 0x000fc80000000f00 */
[----:B------:R-:W-:Y:S05]  /*28730*/  RET.REL.NODEC R2 `(_ZN2at6native27unrolled_elementwise_kernelIN48_GLOBAL__N__08322988_15_IGammaKernel_cu_cb51a28d10CalcIgammaIdEESt5arrayIPcLm3EELi4E23TrivialOffsetCalculatorILi2EjES8_ILi1EjENS0_6memory12LoadWithCastILi2EEENSB_13StoreWithCastILi1EEEEEviT_T0_T2_T3_T4_T5_) ;  /* 0xfffffd7802307950 */ /* 0x000fea0003c3ffff */
        .type           $_ZN2at6native27unrolled_elementwise_kernelIN48_GLOBAL__N__08322988_15_IGammaKernel_cu_cb51a28d10CalcIgammaIdEESt5arrayIPcLm3EELi4E23TrivialOffsetCalculatorILi2EjES8_ILi1EjENS0_6memory12LoadWithCastILi2EEENSB_13StoreWithCastILi1EEEEEviT_T0_T2_T3_T4_T5_$_ZN46_INTERNAL_08322988_15_IGammaKernel_cu_cb51a28d48_GLOBAL__N__08322988_15_IGammaKernel_cu_cb51a28d12calc_igammacIdEET_S2_S2_,@function
        .size           $_ZN2at6native27unrolled_elementwise_kernelIN48_GLOBAL__N__08322988_15_IGammaKernel_cu_cb51a28d10CalcIgammaIdEESt5arrayIPcLm3EELi4E23TrivialOffsetCalculatorILi2EjES8_ILi1EjENS0_6memory12LoadWithCastILi2EEENSB_13StoreWithCastILi1EEEEEviT_T0_T2_T3_T4_T5_$_ZN46_INTERNAL_08322988_15_IGammaKernel_cu_cb51a28d48_GLOBAL__N__08322988_15_IGammaKernel_cu_cb51a28d12calc_igammacIdEET_S2_S2_,($__internal_17_$__cuda_sm20_dblrcp_rn_slowpath_v3 - $_ZN2at6native27unrolled_elementwise_kernelIN48_GLOBAL__N__08322988_15_IGammaKernel_cu_cb51a28d10CalcIgammaIdEESt5arrayIPcLm3EELi4E23TrivialOffsetCalculatorILi2EjES8_ILi1EjENS0_6memory12LoadWithCastILi2EEENSB_13StoreWithCastILi1EEEEEviT_T0_T2_T3_T4_T5_$_ZN46_INTERNAL_08322988_15_IGammaKernel_cu_cb51a28d48_GLOBAL__N__08322988_15_IGammaKernel_cu_cb51a28d12calc_igammacIdEET_S2_S2_)
$_ZN2at6native27unrolled_elementwise_kernelIN48_GLOBAL__N__08322988_15_IGammaKernel_cu_cb51a28d10CalcIgammaIdEESt5arrayIPcLm3EELi4E23TrivialOffsetCalculatorILi2EjES8_ILi1EjENS0_6memory12LoadWithCastILi2EEENSB_13StoreWithCastILi1EEEEEviT_T0_T2_T3_T4_T5_$_ZN46_INTERNAL_08322988_15_IGammaKernel_cu_cb51a28d48_GLOBAL__N__08322988_15_IGammaKernel_cu_cb51a28d12calc_igammacIdEET_S2_S2_:
[----:B------:R-:W-:Y:S01]  /*28740*/  IMAD.MOV.U32 R22, RZ, RZ, R18 ;  /* 0x000000ffff167224 */ /* 0x000fe200078e0012 */
[----:B------:R-:W-:Y:S01]  /*28750*/  BSSY B1, `(.L_x_4223) ;  /* 0x0002da8000017945 */ /* 0x000fe20003800000 */
[----:B------:R-:W-:Y:S01]  /*28760*/  IMAD.MOV.U32 R23, RZ, RZ, R19 ;  /* 0x000000ffff177224 */ /* 0x000fe200078e0013 */
[----:B------:R-:W-:Y:S01]  /*28770*/  MOV R6, 0x0 ;  /* 0x0000000000067802 */ /* 0x000fe20000000f00 */
[----:B------:R-:W-:-:S04]  /*28780*/  IMAD.MOV.U32 R7, RZ, RZ, 0x7ff80000 ;  /* 0x7ff80000ff077424 */ /* 0x000fc800078e00ff */
[----:B------:R-:W-:-:S06]  /*28790*/  DSETP.GEU.AND P0, PT, R22, RZ, PT ;  /* 0x000000ff1600722a */ /* 0x000fcc0003f0e000 */
[----:B------:R-:W-:-:S14]  /*287a0*/  DSETP.LT.OR P0, PT, R2, RZ, !P0 ;  /* 0x000000ff0200722a */ /* 0x000fdc0004701400 */
[----:B------:R-:W-:Y:S05]  /*287b0*/  @P0 BRA `(.L_x_4224) ;  /* 0x000002d800840947 */ /* 0x000fea0003800000 */
[----:B------:R-:W-:-:S14]  /*287c0*/  DSETP.NEU.AND P0, PT, R2, RZ, PT ;  /* 0x000000ff0200722a */ /* 0x000fdc0003f0d000 */
[----:B------:R-:W-:Y:S05]  /*287d0*/  @!P0 BRA `(.L_x_4225) ;  /* 0x000002d800708947 */ /* 0x000fea0003800000 */
[----:B------:R-:W-:Y:S01]  /*287e0*/  DSETP.NEU.AND P0, PT, R22, RZ, PT ;  /* 0x000000ff1600722a */ /* 0x000fe20003f0d000 */
[----:B------:R-:W-:Y:S01]  /*287f0*/  IMAD.MOV.U32 R6, RZ, RZ, 0x0 ;  /* 0x00000000ff067424 */ /* 0x000fe200078e00ff */
[----:B------:R-:W-:-:S12]  /*28800*/  MOV R7, 0x3ff00000 ;  /* 0x3ff0000000077802 */ /* 0x000fd80000000f00 */
[----:B------:R-:W-:Y:S05]  /*28810*/  @!P0 BRA `(.L_x_4224) ;  /* 0x000002d8006c8947 */ /* 0x000fea0003800000 */
[----:B------:R-:W-:-:S14]  /*28820*/  DSETP.NEU.AND P1, PT, |R2|, +INF , PT ;  /* 0x7ff000000200742a */ /* 0x000fdc0003f2d200 */
[----:B------:R-:W-:Y:S01]  /*28830*/  @!P1 DSETP.NEU.AND P0, PT, |R22|, +INF , PT ;  /* 0x7ff000001600942a */ /* 0x000fe20003f0d200 */
[----:B------:R-:W-:-:S05]  /*28840*/  @!P1 IMAD.MOV.U32 R6, RZ, RZ, 0x3ff00000 ;  /* 0x3ff00000ff069424 */ /* 0x000fca00078e00ff */
[----:B------:R-:W-:Y:S01]  /*28850*/  @!P1 FSEL R7, R6, +QNAN , P0 ;  /* 0x7ff8000006079808 */ /* 0x000fe20000000000 */
[----:B------:R-:W-:Y:S01]  /*28860*/  @!P1 IMAD.MOV.U32 R6, RZ, RZ, RZ ;  /* 0x000000ffff069224 */ /* 0x000fe200078e00ff */
[----:B------:R-:W-:Y:S06]  /*28870*/  @!P1 BRA `(.L_x_4224) ;  /* 0x000002d800549947 */ /* 0x000fec0003800000 */
[----:B------:R-:W-:Y:S01]  /*28880*/  DSETP.NEU.AND P0, PT, |R22|, +INF , PT ;  /* 0x7ff000001600742a */ /* 0x000fe20003f0d200 */
[----:B------:R-:W-:-:S13]  /*28890*/  CS2R R6, SRZ ;  /* 0x0000000000067805 */ /* 0x000fda000001ff00 */
[----:B------:R-:W-:Y:S05]  /*288a0*/  @!P0 BRA `(.L_x_4224) ;  /* 0x000002d800488947 */ /* 0x000fea0003800000 */
[----:B------:R-:W0:Y:S01]  /*288b0*/  MUFU.RCP64H R5, R3 ;  /* 0x0000000300057308 */ /* 0x000e220000001800 */
[----:B------:R-:W-:Y:S01]  /*288c0*/  MOV R4, 0x1 ;  /* 0x0000000100047802 */ /* 0x000fe20000000f00 */
[----:B------:R-:W-:Y:S01]  /*288d0*/  DADD R30, -R2, R22 ;  /* 0x00000000021e7229 */ /* 0x000fe20000000116 */
[----:B------:R-:W1:Y:S01]  /*288e0*/  LDC.64 R36, c[0x0][0x208] ;  /* 0x00008200ff247b82 */ /* 0x000e620000000a00 */
[----:B------:R-:W-:Y:S01]  /*288f0*/  VIADD R95, R1, 0x13f0 ;  /* 0x000013f0015f7836 */ /* 0x000fe20000000000 */
[----:B------:R-:W-:Y:S01]  /*28900*/  BSSY B2, `(.L_x_4226) ;  /* 0x0000016000027945 */ /* 0x000fe20003800000 */
[----:B------:R-:W-:Y:S02]  /*28910*/  DADD R28, -RZ, |R2| ;  /* 0x00000000ff1c7229 */ /* 0x000fe40000000502 */
[----:B------:R-:W-:Y:S02]  /*28920*/  VIADD R34, R95, 0x1388 ;  /* 0x000013885f227836 */ /* 0x000fe40000000000 */
[----:B------:R-:W-:-:S02]  /*28930*/  DADD R8, -RZ, |R30| ;  /* 0x00000000ff087229 */ /* 0x000fc4000000051e */
        /* <DEDUP_REMOVED lines=12> */
[----:B------:R-:W-:Y:S01]  /*28a00*/  MOV R6, R2 ;  /* 0x0000000200067202 */ /* 0x000fe20000000f00 */
[----:B------:R-:W-:Y:S01]  /*28a10*/  IMAD.MOV.U32 R7, RZ, RZ, R3 ;  /* 0x000000ffff077224 */ /* 0x000fe200078e0003 */
[----:B------:R-:W-:-:S07]  /*28a20*/  MOV R0, 0x28a40 ;  /* 0x00028a4000007802 */ /* 0x000fce0000000f00 */
[----:B------:R-:W-:Y:S05]  /*28a30*/  CALL.REL.NOINC `($__internal_18_$__cuda_sm20_div_rn_f64_full) ;  /* 0x000002d800a07944 */ /* 0x000fea0003c00000 */
[----:B------:R-:W-:Y:S01]  /*28a40*/  IMAD.MOV.U32 R24, RZ, RZ, R6 ;  /* 0x000000ffff187224 */ /* 0x000fe200078e0006 */
[----:B------:R-:W-:-:S07]  /*28a50*/  MOV R25, R7 ;  /* 0x0000000700197202 */ /* 0x000fce0000000f00 */
.L_x_4227:
[----:B------:R-:W-:Y:S05]  /*28a60*/  BSYNC B2 ;  /* 0x0000000000027941 */ /* 0x000fea0003800000 */
.L_x_4226:
        /* <DEDUP_REMOVED lines=36> */
.L_x_4232:
[----:B------:R-:W-:Y:S05]  /*28cb0*/  BSYNC B3 ;  /* 0x0000000000037941 */ /* 0x000fea0003800000 */
.L_x_4231:
        /* <DEDUP_REMOVED lines=19> */
[----:B------:R-:W-:Y:S05]  /*28df0*/  CALL.REL.NOINC `($__internal_18_$__cuda_sm20_div_rn_f64_full) ;  /* 0x000002d400b07944 */ /* 0x000fea0003c00000 */
.L_x_4234:
[----:B------:R-:W-:Y:S05]  /*28e00*/  BSYNC B2 ;  /* 0x0000000000027941 */ /* 0x000fea0003800000 */
.L_x_4233:
[----:B------:R-:W-:-:S14]  /*28e10*/  DSETP.GEU.AND P0, PT, R24, R6, PT ;  /* 0x000000061800722a */ /* 0x000fdc0003f0e000 */
[----:B------:R-:W-:Y:S05]  /*28e20*/  @!P0 BREAK B7 ;  /* 0x0000000000078942 */ /* 0x000fea0003800000 */
[----:B------:R-:W-:Y:S05]  /*28e30*/  @!P0 BRA `(.L_x_4235) ;  /* 0x00000160003c8947 */ /* 0x000fea0003800000 */
.L_x_4230:
[----:B------:R-:W-:Y:S05]  /*28e40*/  BSYNC B7 ;  /* 0x0000000000077941 */ /* 0x000fea0003800000 */
.L_x_4229:
        /* <DEDUP_REMOVED lines=88> */
.L_x_4239:
[----:B------:R-:W-:Y:S05]  /*293d0*/  BSYNC B2 ;  /* 0x0000000000027941 */ /* 0x000fea0003800000 */
.L_x_4238:
        /* <DEDUP_REMOVED lines=23> */
[----:B------:R-:W-:Y:S05]  /*29550*/  CALL.REL.NOINC `($__internal_18_$__cuda_sm20_div_rn_f64_full) ;  /* 0x000002cc00d87944 */ /* 0x000fea0003c00000 */
.L_x_4241:
[----:B------:R-:W-:Y:S05]  /*29560*/  BSYNC B2 ;  /* 0x0000000000027941 */ /* 0x000fea0003800000 */
.L_x_4240:
        /* <DEDUP_REMOVED lines=8> */
.L_x_4248:
        /* <DEDUP_REMOVED lines=20> */
[----:B------:R-:W-:Y:S05]  /*29730*/  CALL.REL.NOINC `($__internal_18_$__cuda_sm20_div_rn_f64_full) ;  /* 0x000002cc00607944 */ /* 0x000fea0003c00000 */
.L_x_4245:
[----:B------:R-:W-:Y:S05]  /*29740*/  BSYNC B6 ;  /* 0x0000000000067941 */ /* 0x000fea0003800000 */
.L_x_4244:
        /* <DEDUP_REMOVED lines=23> */
.L_x_4247:
[----:B------:R-:W-:Y:S05]  /*298c0*/  BSYNC B6 ;  /* 0x0000000000067941 */ /* 0x000fea0003800000 */
.L_x_4246:
[----:B------:R-:W-:Y:S01]  /*298d0*/  DADD R30, R6, R30 ;  /* 0x00000000061e7229 */ /* 0x000fe2000000001e */
[----:B------:R-:W-:-:S05]  /*298e0*/  VIADD R34, R34, 0x1 ;  /* 0x0000000122227836 */ /* 0x000fca0000000000 */
[----:B------:R-:W-:Y:S02]  /*298f0*/  ISETP.GE.U32.AND P0, PT, R34, 0x7d0, PT ;  /* 0x000007d02200780c */ /* 0x000fe40003f06070 */
[----:B------:R-:W-:-:S08]  /*29900*/  DMUL R4, |R30|, 1.1102230246251565404e-16 ;  /* 0x3ca000001e047828 */ /* 0x000fd00000000200 */
[----:B------:R-:W-:-:S14]  /*29910*/  DSETP.GTU.AND P1, PT, |R6|, R4, PT ;  /* 0x000000040600722a */ /* 0x000fdc0003f2c200 */
[----:B------:R-:W-:Y:S05]  /*29920*/  @!P0 BRA P1, `(.L_x_4248) ;  /* 0xfffffffc00308947 */ /* 0x000fea000083ffff */
[----:B------:R-:W-:Y:S05]  /*29930*/  BSYNC B2 ;  /* 0x0000000000027941 */ /* 0x000fea0003800000 */
.L_x_4243:
[----:B------:R-:W-:Y:S01]  /*29940*/  @!P5 DMUL R22, R22, 1.80143985094819840000e+16 ;  /* 0x435000001616d828 */ /* 0x000fe20000000000 */
[----:B------:R-:W-:Y:S01]  /*29950*/  BSSY B2, `(.L_x_4249) ;  /* 0x000004e000027945 */ /* 0x000fe20003800000 */
[----:B------:R-:W-:Y:S01]  /*29960*/  DADD R24, R2, 1 ;  /* 0x3ff0000002187429 */ /* 0x000fe20000000000 */
[----:B------:R-:W-:Y:S01]  /*29970*/  MOV R17, 0xfffffc01 ;  /* 0xfffffc0100117802 */ /* 0x000fe20000000f00 */
[----:B------:R-:W-:-:S06]  /*29980*/  @!P5 IMAD.MOV.U32 R17, RZ, RZ, -0x435 ;  /* 0xfffffbcbff11d424 */ /* 0x000fcc00078e00ff */
[----:B------:R-:W-:Y:S01]  /*29990*/  @!P5 IMAD.MOV.U32 R32, RZ, RZ, R23 ;  /* 0x000000ffff20d224 */ /* 0x000fe200078e0017 */
[----:B------:R-:W-:Y:S01]  /*299a0*/  DSETP.GTU.AND P2, PT, |R24|, +INF , PT ;  /* 0x7ff000001800742a */ /* 0x000fe20003f4c200 */
        /* <DEDUP_REMOVED lines=12> */
[----:B------:R-:W-:Y:S01]  /*29a70*/  MOV R4, R33 ;  /* 0x0000002100047202 */ /* 0x000fe20000000f00 */
[----:B------:R-:W-:Y:S01]  /*29a80*/  IMAD.MOV.U32 R15, RZ, RZ, 0x3ed0ee25 ;  /* 0x3ed0ee25ff0f7424 */ /* 0x000fe200078e00ff */
[----:B------:R-:W-:Y:S01]  /*29a90*/  LOP3.LUT R5, R0, 0x3ff00000, RZ, 0xfc, !PT ;  /* 0x3ff0000000057812 */ /* 0x000fe200078efcff */
[----:B------:R-:W-:Y:S01]  /*29aa0*/  UMOV UR4, 0x3ae80f1e ;  /* 0x3ae80f1e00047882 */ /* 0x000fe20000000000 */
[----:B------:R-:W-:Y:S01]  /*29ab0*/  MOV R8, RZ ;  /* 0x000000ff00087202 */ /* 0x000fe20000000f00 */
        /* <DEDUP_REMOVED lines=55> */
.L_x_4250:
[----:B------:R-:W-:Y:S05]  /*29e30*/  BSYNC B2 ;  /* 0x0000000000027941 */ /* 0x000fea0003800000 */
.L_x_4249:
[----:B------:R-:W-:Y:S01]  /*29e40*/  BSSY B6, `(.L_x_4251) ;  /* 0x00000ab000067945 */ /* 0x000fe20003800000 */
[----:B------:R-:W-:-:S03]  /*29e50*/  DMUL R32, R2, R4 ;  /* 0x0000000402207228 */ /* 0x000fc60000000000 */
[----:B------:R-:W-:Y:S08]  /*29e60*/  @P2 BRA `(.L_x_4252) ;  /* 0x00000008009c2947 */ /* 0x000ff00003800000 */
[----:B------:R-:W-:Y:S01]  /*29e70*/  DADD R22, -RZ, |R24| ;  /* 0x00000000ff167229 */ /* 0x000fe20000000518 */
[----:B------:R-:W-:-:S09]  /*29e80*/  MOV R34, 0x29ec0 ;  /* 0x00029ec000227802 */ /* 0x000fd20000000f00 */
[----:B------:R-:W-:Y:S01]  /*29e90*/  IMAD.MOV.U32 R26, RZ, RZ, R22 ;  /* 0x000000ffff1a7224 */ /* 0x000fe200078e0016 */
[----:B------:R-:W-:-:S07]  /*29ea0*/  MOV R27, R23 ;  /* 0x00000017001b7202 */ /* 0x000fce0000000f00 */
[----:B------:R-:W-:Y:S05]  /*29eb0*/  CALL.REL.NOINC `($_ZN2at6native27unrolled_elementwise_kernelIN48_GLOBAL__N__08322988_15_IGammaKernel_cu_cb51a28d10CalcIgammaIdEESt5arrayIPcLm3EELi4E23TrivialOffsetCalculatorILi2EjES8_ILi1EjENS0_6memory12LoadWithCastILi2EEENSB_13StoreWithCastILi1EEEEEviT_T0_T2_T3_T4_T5_$__internal_lgamma_pos) ;  /* 0x000002d8008c7944 */ /* 0x000fea0003c00000 */
        /* <DEDUP_REMOVED lines=71> */
[----:B------:R-:W-:Y:S05]  /*2a330*/  CALL.REL.NOINC `($__internal_18_$__cuda_sm20_div_rn_f64_full) ;  /* 0x000002c000607944 */ /* 0x000fea0003c00000 */
.L_x_4257:
[----:B------:R-:W-:Y:S05]  /*2a340*/  BSYNC B7 ;  /* 0x0000000000077941 */ /* 0x000fea0003800000 */
.L_x_4256:
[----:B------:R-:W-:Y:S01]  /*2a350*/  MOV R0, R7 ;  /* 0x0000000700007202 */ /* 0x000fe20000000f00 */
[----:B------:R-:W-:Y:S02]  /*2a360*/  IMAD.MOV.U32 R22, RZ, RZ, R6 ;  /* 0x000000ffff167224 */ /* 0x000fe400078e0006 */
[----:B------:R-:W-:-:S07]  /*2a370*/  IMAD.MOV.U32 R23, RZ, RZ, R7 ;  /* 0x000000ffff177224 */ /* 0x000fce00078e0007 */
.L_x_4255:
[----:B------:R-:W-:Y:S05]  /*2a380*/  BSYNC B2 ;  /* 0x0000000000027941 */ /* 0x000fea0003800000 */
.L_x_4254:
        /* <DEDUP_REMOVED lines=79> */
.L_x_4259:
[----:B------:R-:W-:Y:S05]  /*2a880*/  BSYNC B2 ;  /* 0x0000000000027941 */ /* 0x000fea0003800000 */
.L_x_4258:
[--C-:B------:R-:W-:Y:S02]  /*2a890*/  DADD R24, -R24, R4.reuse ;  /* 0x0000000018187229 */ /* 0x100fe40000000104 */
[----:B------:R-:W-:-:S10]  /*2a8a0*/  DADD R4, -RZ, -R4 ;  /* 0x00000000ff047229 */ /* 0x000fd40000000904 */
[----:B------:R-:W-:Y:S02]  /*2a8b0*/  FSEL R4, R4, R24, !P4 ;  /* 0x0000001804047208 */ /* 0x000fe40006000000 */
[----:B------:R-:W-:Y:S01]  /*2a8c0*/  FSEL R5, R5, R25, !P4 ;  /* 0x0000001905057208 */ /* 0x000fe20006000000 */
[----:B------:R-:W-:Y:S06]  /*2a8d0*/  BRA `(.L_x_4253) ;  /* 0x0000000000047947 */ /* 0x000fec0003800000 */
.L_x_4252:
[----:B------:R-:W-:-:S11]  /*2a8e0*/  DADD R4, R24, R24 ;  /* 0x0000000018047229 */ /* 0x000fd60000000018 */
.L_x_4253:
[----:B------:R-:W-:Y:S05]  /*2a8f0*/  BSYNC B6 ;  /* 0x0000000000067941 */ /* 0x000fea0003800000 */
.L_x_4251:
        /* <DEDUP_REMOVED lines=13> */
.L_x_4261:
[----:B------:R-:W-:Y:S01]  /*2a9d0*/  IMAD.MOV.U32 R4, RZ, RZ, 0x652b82fe ;  /* 0x652b82feff047424 */ /* 0x000fe200078e00ff */
[----:B------:R-:W-:Y:S01]  /*2a9e0*/  MOV R5, 0x3ff71547 ;  /* 0x3ff7154700057802 */ /* 0x000fe20000000f00 */
[----:B------:R-:W-:Y:S01]  /*2a9f0*/  UMOV UR4, 0xfefa39ef ;  /* 0xfefa39ef00047882 */ /* 0x000fe20000000000 */
[----:B------:R-:W-:Y:S01]  /*2aa00*/  UMOV UR5, 0x3fe62e42 ;  /* 0x3fe62e4200057882 */ /* 0x000fe20000000000 */
[----:B------:R-:W-:Y:S01]  /*2aa10*/  IMAD.SHL.U32 R0, R13, 0x2, RZ ;  /* 0x000000020d007824 */ /* 0x000fe200078e00ff */
[----:B------:R-:W-:Y:S01]  /*2aa20*/  MOV R11, 0x3e5af86d ;  /* 0x3e5af86d000b7802 */ /* 0x000fe20000000f00 */
[----:B------:R-:W-:Y:S01]  /*2aa30*/  IMAD.MOV.U32 R10, RZ, RZ, -0x7142ec33 ;  /* 0x8ebd13cdff0a7424 */ /* 0x000fe200078e00ff */
[----:B------:R-:W-:Y:S02]  /*2aa40*/  DFMA R4, R12, R4, 6.75539944105574400000e+15 ;  /* 0x433800000c04742b */ /* 0x000fe40000000004 */
[C---:B------:R-:W-:Y:S02]  /*2aa50*/  ISETP.GE.U32.AND P0, PT, R0.reuse, 0x7fb3e647, PT ;  /* 0x7fb3e6470000780c */ /* 0x040fe40003f06070 */
[----:B------:R-:W-:-:S04]  /*2aa60*/  ISETP.NE.AND P1, PT, R0, RZ, PT ;  /* 0x000000ff0000720c */ /* 0x000fc80003f25270 */
[----:B------:R-:W-:Y:S02]  /*2aa70*/  DADD R6, R4, -6.75539944105574400000e+15 ;  /* 0xc338000004067429 */ /* 0x000fe40000000000 */
[----:B------:R-:W-:-:S04]  /*2aa80*/  SEL R4, R4, RZ, P0 ;  /* 0x000000ff04047207 */ /* 0x000fc80000000000 */
[----:B------:R-:W-:Y:S02]  /*2aa90*/  IADD3 R5, R4, -0x1, RZ ;  /* 0xffffffff04057810 */ /* 0x000fe40007ffe0ff */
        /* <DEDUP_REMOVED lines=9> */
[----:B------:R-:W-:Y:S02]  /*2ab30*/  IMAD.MOV.U32 R6, RZ, RZ, R22 ;  /* 0x000000ffff067224 */ /* 0x000fe400078e0016 */
[----:B------:R-:W-:-:S06]  /*2ab40*/  IMAD.MOV.U32 R7, RZ, RZ, R23 ;  /* 0x000000ffff077224 */ /* 0x000fcc00078e0017 */
[C---:B------:R-:W-:Y:S01]  /*2ab50*/  DFMA R8, R6.reuse, UR4, R10 ;  /* 0x0000000406087c2b */ /* 0x040fe2000800000a */
[----:B------:R-:W-:Y:S01]  /*2ab60*/  UMOV UR4, 0x92ba033d ;  /* 0x92ba033d00047882 */ /* 0x000fe20000000000 */
[----:B------:R-:W-:Y:S02]  /*2ab70*/  UMOV UR5, 0x3e927e50 ;  /* 0x3e927e5000057882 */ /* 0x000fe40000000000 */
[----:B------:R-:W-:Y:S02]  /*2ab80*/  @P0 IMAD.MOV R5, RZ, RZ, R4 ;  /* 0x000000ffff050224 */ /* 0x000fe400078e0204 */
        /* <DEDUP_REMOVED lines=32> */
.L_x_4262:
[----:B------:R-:W-:Y:S05]  /*2ad90*/  BSYNC B2 ;  /* 0x0000000000027941 */ /* 0x000fea0003800000 */
.L_x_4260:
[----:B------:R-:W-:Y:S01]  /*2ada0*/  DSETP.GTU.AND P0, PT, R28, +INF , PT ;  /* 0x7ff000001c00742a */ /* 0x000fe20003f0c000 */
[----:B------:R-:W-:-:S13]  /*2adb0*/  BSSY B6, `(.L_x_4263) ;  /* 0x00000a9000067945 */ /* 0x000fda0003800000 */
[----:B------:R-:W-:Y:S05]  /*2adc0*/  @P0 BRA `(.L_x_4264) ;  /* 0x0000000800980947 */ /* 0x000fea0003800000 */
[----:B------:R-:W-:Y:S01]  /*2add0*/  MOV R26, R28 ;  /* 0x0000001c001a7202 */ /* 0x000fe20000000f00 */
[----:B------:R-:W-:Y:S01]  /*2ade0*/  IMAD.MOV.U32 R27, RZ, RZ, R29 ;  /* 0x000000ffff1b7224 */ /* 0x000fe200078e001d */
[----:B------:R-:W-:-:S07]  /*2adf0*/  MOV R34, 0x2ae10 ;  /* 0x0002ae1000227802 */ /* 0x000fce0000000f00 */
[----:B------:R-:W-:Y:S05]  /*2ae00*/  CALL.REL.NOINC `($_ZN2at6native27unrolled_elementwise_kernelIN48_GLOBAL__N__08322988_15_IGammaKernel_cu_cb51a28d10CalcIgammaIdEESt5arrayIPcLm3EELi4E23TrivialOffsetCalculatorILi2EjES8_ILi1EjENS0_6memory12LoadWithCastILi2EEENSB_13StoreWithCastILi1EEEEEviT_T0_T2_T3_T4_T5_$__internal_lgamma_pos) ;  /* 0x000002c800b87944 */ /* 0x000fea0003c00000 */
[----:B------:R-:W-:Y:S01]  /*2ae10*/  ISETP.GT.AND P0, PT, R3, -0x1, PT ;  /* 0xffffffff0300780c */ /* 0x000fe20003f04270 */
[----:B------:R-:W-:Y:S01]  /*2ae20*/  IMAD.MOV.U32 R2, RZ, RZ, R26 ;  /* 0x000000ffff027224 */ /* 0x000fe200078e001a */
[----:B------:R-:W-:-:S03]  /*2ae30*/  MOV R3, R27 ;  /* 0x0000001b00037202 */ /* 0x000fc60000000f00 */
[----:B------:R-:W-:Y:S02]  /*2ae40*/  IMAD.MOV.U32 R4, RZ, RZ, R2 ;  /* 0x000000ffff047224 */ /* 0x000fe400078e0002 */
[----:B------:R-:W-:-:S06]  /*2ae50*/  IMAD.MOV.U32 R5, RZ, RZ, R3 ;  /* 0x000000ffff057224 */ /* 0x000fcc00078e0003 */
        /* <DEDUP_REMOVED lines=67> */
.L_x_4269:
[----:B------:R-:W-:Y:S05]  /*2b290*/  BSYNC B7 ;  /* 0x0000000000077941 */ /* 0x000fea0003800000 */
.L_x_4268:
[----:B------:R-:W-:Y:S01]  /*2b2a0*/  IMAD.MOV.U32 R0, RZ, RZ, R7 ;  /* 0x000000ffff007224 */ /* 0x000fe200078e0007 */
[----:B------:R-:W-:Y:S01]  /*2b2b0*/  MOV R29, R7 ;  /* 0x00000007001d7202 */ /* 0x000fe20000000f00 */
[----:B------:R-:W-:-:S07]  /*2b2c0*/  IMAD.MOV.U32 R28, RZ, RZ, R6 ;  /* 0x000000ffff1c7224 */ /* 0x000fce00078e0006 */
.L_x_4267:
[----:B------:R-:W-:Y:S05]  /*2b2d0*/  BSYNC B2 ;  /* 0x0000000000027941 */ /* 0x000fea0003800000 */
.L_x_4266:
        /* <DEDUP_REMOVED lines=79> */
.L_x_4271:
[----:B------:R-:W-:Y:S05]  /*2b7d0*/  BSYNC B2 ;  /* 0x0000000000027941 */ /* 0x000fea0003800000 */
.L_x_4270:
[--C-:B------:R-:W-:Y:S02]  /*2b7e0*/  DADD R2, -R2, R4.reuse ;  /* 0x0000000002027229 */ /* 0x100fe40000000104 */
[----:B------:R-:W-:-:S10]  /*2b7f0*/  DADD R4, -RZ, -R4 ;  /* 0x00000000ff047229 */ /* 0x000fd40000000904 */
[----:B------:R-:W-:Y:S02]  /*2b800*/  FSEL R4, R4, R2, !P4 ;  /* 0x0000000204047208 */ /* 0x000fe40006000000 */
[----:B------:R-:W-:Y:S01]  /*2b810*/  FSEL R5, R5, R3, !P4 ;  /* 0x0000000305057208 */ /* 0x000fe20006000000 */
[----:B------:R-:W-:Y:S06]  /*2b820*/  BRA `(.L_x_4265) ;  /* 0x0000000000047947 */ /* 0x000fec0003800000 */
.L_x_4264:
[----:B------:R-:W-:-:S11]  /*2b830*/  DADD R4, R2, R2 ;  /* 0x0000000002047229 */ /* 0x000fd60000000002 */
.L_x_4265:
[----:B------:R-:W-:Y:S05]  /*2b840*/  BSYNC B6 ;  /* 0x0000000000067941 */ /* 0x000fea0003800000 */
.L_x_4263:
[----:B------:R-:W-:Y:S01]  /*2b850*/  DADD R32, R32, -R4 ;  /* 0x0000000020207229 */ /* 0x000fe20000000804 */
        /* <DEDUP_REMOVED lines=58> */
.L_x_4273:
[----:B------:R-:W-:Y:S05]  /*2bc00*/  BSYNC B2 ;  /* 0x0000000000027941 */ /* 0x000fea0003800000 */
.L_x_4272:
[----:B------:R-:W-:Y:S01]  /*2bc10*/  DFMA R6, -R30, R6, -R22 ;  /* 0x000000061e06722b */ /* 0x000fe20000000916 */
[----:B------:R-:W-:Y:S10]  /*2bc20*/  BRA `(.L_x_4224) ;  /* 0x000002a400687947 */ /* 0x000ff40003800000 */
.L_x_4242:
        /* <DEDUP_REMOVED lines=37> */
[----:B------:R-:W-:Y:S01]  /*2be80*/  DSETP.GT.AND P0, PT, R28, 1, PT ;  /* 0x3ff000001c00742a */ /* 0x000fe20003f04000 */
[----:B---3--:R-:W-:Y:S01]  /*2be90*/  IMAD.MOV.U32 R16, RZ, RZ, 0x0 ;  /* 0x00000000ff107424 */ /* 0x008fe200078e00ff */
[----:B------:R2:W-:Y:S01]  /*2bea0*/  STL.64 [R1+0x2778], R10 ;  /* 0x0027780a01007387 */ /* 0x0005e20000100a00 */
[----:B------:R-:W-:Y:S01]  /*2beb0*/  IMAD.MOV.U32 R17, RZ, RZ, 0x40dfe780 ;  /* 0x40dfe780ff117424 */ /* 0x000fe200078e00ff */
[----:B------:R-:W-:Y:S01]  /*2bec0*/  MOV R8, 0xfe638382 ;  /* 0xfe63838200087802 */ /* 0x000fe20000000f00 */
[----:B------:R-:W-:Y:S01]  /*2bed0*/  IMAD.MOV.U32 R6, RZ, RZ, 0x77f7c44b ;  /* 0x77f7c44bff067424 */ /* 0x000fe200078e00ff */
[----:B------:R3:W-:Y:S01]  /*2bee0*/  STL.64 [R1+0x2780], R12 ;  /* 0x0027800c01007387 */ /* 0x0007e20000100a00 */
[----:B0-----:R-:W-:Y:S01]  /*2bef0*/  MOV R18, 0x0 ;  /* 0x0000000000127802 */ /* 0x001fe20000000f00 */
[----:B------:R-:W-:Y:S01]  /*2bf00*/  IMAD.MOV.U32 R19, RZ, RZ, 0x4115d0bc ;  /* 0x4115d0bcff137424 */ /* 0x000fe200078e00ff */
[----:B------:R-:W-:Y:S01]  /*2bf10*/  UMOV UR4, 0xb9800000 ;  /* 0xb980000000047882 */ /* 0x000fe20000000000 */
[----:B-1----:R-:W-:Y:S01]  /*2bf20*/  IMAD.MOV.U32 R20, RZ, RZ, 0x0 ;  /* 0x00000000ff147424 */ /* 0x002fe200078e00ff */
[----:B------:R-:W-:Y:S01]  /*2bf30*/  MOV R21, 0x41441f7b ;  /* 0x41441f7b00157802 */ /* 0x000fe20000000f00 */
[----:B------:R-:W-:Y:S01]  /*2bf40*/  STL.64 [R1+0x2788], R14 ;  /* 0x0027880e01007387 */ /* 0x000fe20000100a00 */
[----:B------:R-:W-:Y:S01]  /*2bf50*/  IMAD.MOV.U32 R7, RZ, RZ, 0x3fe0509f ;  /* 0x3fe0509fff077424 */ /* 0x000fe200078e00ff */
[----:B------:R-:W-:Y:S01]  /*2bf60*/  UMOV UR5, 0x40181945 ;  /* 0x4018194500057882 */ /* 0x000fe20000000000 */
[----:B--2---:R-:W-:Y:S01]  /*2bf70*/  IMAD.MOV.U32 R10, RZ, RZ, -0x50000000 ;  /* 0xb0000000ff0a7424 */ /* 0x004fe200078e00ff */
[----:B------:R-:W-:Y:S01]  /*2bf80*/  STL.64 [R1+0x2790], R16 ;  /* 0x0027901001007387 */ /* 0x000fe20000100a00 */
[----:B------:R-:W-:Y:S01]  /*2bf90*/  IMAD.MOV.U32 R11, RZ, RZ, 0x41a1fda6 ;  /* 0x41a1fda6ff0b7424 */ /* 0x000fe200078e00ff */
[----:B---3--:R-:W-:Y:S01]  /*2bfa0*/  MOV R12, 0x80000000 ;  /* 0x80000000000c7802 */ /* 0x008fe20000000f00 */
[----:B------:R-:W-:Y:S01]  /*2bfb0*/  IMAD.MOV.U32 R13, RZ, RZ, 0x419cbd69 ;  /* 0x419cbd69ff0d7424 */ /* 0x000fe200078e00ff */
[----:B------:R-:W-:Y:S01]  /*2bfc0*/  STL.64 [R1+0x2798], R18 ;  /* 0x0027981201007387 */ /* 0x000fe20000100a00 */
[----:B------:R-:W-:Y:S01]  /*2bfd0*/  IMAD.MOV.U32 R9, RZ, RZ, 0x40338519 ;  /* 0x40338519ff097424 */ /* 0x000fe200078e00ff */
[----:B------:R-:W-:Y:S01]  /*2bfe0*/  BSSY B3, `(.L_x_4276) ;  /* 0x000003c000037945 */ /* 0x000fe20003800000 */
        /* <DEDUP_REMOVED lines=9> */
[----:B0-----:R-:W-:-:S03]  /*2c080*/  IMAD.MOV.U32 R24, RZ, RZ, -0x20000000 ;  /* 0xe0000000ff187424 */ /* 0x001fc600078e00ff */
[----:B------:R0:W-:Y:S01]  /*2c090*/  STL.64 [R1+0x1400], R8 ;  /* 0x0014000801007387 */ /* 0x0001e20000100a00 */
[----:B------:R-:W-:Y:S02]  /*2c0a0*/  IMAD.MOV.U32 R25, RZ, RZ, 0x41697171 ;  /* 0x41697171ff197424 */ /* 0x000fe400078e00ff */
[----:B-1----:R-:W-:Y:S02]  /*2c0b0*/  IMAD.MOV.U32 R4, RZ, RZ, -0x12d8f232 ;  /* 0xed270dceff047424 */ /* 0x002fe400078e00ff */
[----:B------:R-:W-:Y:S01]  /*2c0c0*/  IMAD.MOV.U32 R5, RZ, RZ, 0x4194972f ;  /* 0x4194972fff057424 */ /* 0x000fe200078e00ff */
[----:B------:R1:W-:Y:S01]  /*2c0d0*/  STL.64 [R1+0x27a8], R24 ;  /* 0x0027a81801007387 */ /* 0x0003e20000100a00 */
[----:B--2---:R-:W-:Y:S01]  /*2c0e0*/  MOV R6, 0xec772306 ;  /* 0xec77230600067802 */ /* 0x004fe20000000f00 */
[----:B------:R-:W-:Y:S02]  /*2c0f0*/  IMAD.MOV.U32 R7, RZ, RZ, 0x4198bf15 ;  /* 0x4198bf15ff077424 */ /* 0x000fe400078e00ff */
[----:B------:R2:W-:Y:S01]  /*2c100*/  STL.64 [R1+0x1440], R4 ;  /* 0x0014400401007387 */ /* 0x0005e20000100a00 */
[----:B0-----:R-:W-:Y:S01]  /*2c110*/  IMAD.MOV.U32 R8, RZ, RZ, -0x30b135d2 ;  /* 0xcf4eca2eff087424 */ /* 0x001fe200078e00ff */
[----:B------:R-:W-:-:S02]  /*2c120*/  MOV R9, 0x418b2298 ;  /* 0x418b229800097802 */ /* 0x000fc40000000f00 */
[----:B------:R0:W-:Y:S01]  /*2c130*/  STL.64 [R1+0x1448], R6 ;  /* 0x0014480601007387 */ /* 0x0001e20000100a00 */
[----:B-1----:R-:W-:-:S03]  /*2c140*/  DADD R24, R2, UR4 ;  /* 0x0000000402187e29 */ /* 0x002fc60008000000 */
[----:B------:R1:W-:Y:S01]  /*2c150*/  STL.64 [R1+0x1450], R8 ;  /* 0x0014500801007387 */ /* 0x0003e20000100a00 */
[----:B--2---:R-:W-:Y:S01]  /*2c160*/  MOV R4, 0x90000000 ;  /* 0x9000000000047802 */ /* 0x004fe20000000f00 */
[----:B------:R-:W-:Y:S02]  /*2c170*/  IMAD.MOV.U32 R5, RZ, RZ, 0x4185eeb6 ;  /* 0x4185eeb6ff057424 */ /* 0x000fe400078e00ff */
[----:B0-----:R-:W-:Y:S01]  /*2c180*/  IMAD.MOV.U32 R6, RZ, RZ, 0x70000000 ;  /* 0x70000000ff067424 */ /* 0x001fe200078e00ff */
[----:B------:R-:W-:Y:S01]  /*2c190*/  MOV R7, 0x41991871 ;  /* 0x4199187100077802 */ /* 0x000fe20000000f00 */
[----:B------:R-:W-:Y:S01]  /*2c1a0*/  DADD R24, R24, -0.5 ;  /* 0xbfe0000018187429 */ /* 0x000fe20000000000 */
[----:B------:R0:W-:Y:S01]  /*2c1b0*/  STL.64 [R1+0x27b0], R4 ;  /* 0x0027b00401007387 */ /* 0x0001e20000100a00 */
[----:B-1----:R-:W-:-:S03]  /*2c1c0*/  IMAD.MOV.U32 R9, RZ, RZ, RZ ;  /* 0x000000ffff097224 */ /* 0x002fc600078e00ff */
[----:B------:R1:W-:Y:S01]  /*2c1d0*/  STL.64 [R1+0x27b8], R6 ;  /* 0x0027b80601007387 */ /* 0x0003e20000100a00 */
[----:B0-----:R-:W-:Y:S01]  /*2c1e0*/  IMAD.MOV.U32 R4, RZ, RZ, R2 ;  /* 0x000000ffff047224 */ /* 0x001fe200078e0002 */
[----:B------:R-:W-:Y:S02]  /*2c1f0*/  MOV R5, R3 ;  /* 0x0000000300057202 */ /* 0x000fe40000000f00 */
[----:B-1----:R-:W-:Y:S01]  /*2c200*/  MOV R6, 0x6a172145 ;  /* 0x6a17214500067802 */ /* 0x002fe20000000f00 */
        /* <DEDUP_REMOVED lines=18> */
[----:B------:R-:W-:Y:S01]  /*2c330*/  IMAD.MOV.U32 R4, RZ, RZ, R6 ;  /* 0x000000ffff047224 */ /* 0x000fe200078e0006 */
[----:B------:R-:W-:-:S07]  /*2c340*/  MOV R5, R7 ;  /* 0x0000000700057202 */ /* 0x000fce0000000f00 */
.L_x_4279:
[----:B------:R-:W-:Y:S05]  /*2c350*/  BSYNC B6 ;  /* 0x0000000000067941 */ /* 0x000fea0003800000 */
.L_x_4278:
[----:B------:R-:W-:Y:S01]  /*2c360*/  HFMA2.MMA R6, -RZ, RZ, -29.21875, -12.359375 ;  /* 0xcf4eca2eff067435 */ /* 0x000fe200000001ff */
[----:B------:R-:W-:Y:S02]  /*2c370*/  IMAD.MOV.U32 R9, RZ, RZ, 0xc ;  /* 0x0000000cff097424 */ /* 0x000fe400078e00ff */
[----:B------:R-:W-:Y:S02]  /*2c380*/  IMAD.MOV.U32 R0, RZ, RZ, -0x1 ;  /* 0xffffffffff007424 */ /* 0x000fe400078e00ff */
[----:B------:R-:W-:-:S07]  /*2c390*/  IMAD.MOV.U32 R7, RZ, RZ, 0x418b2298 ;  /* 0x418b2298ff077424 */ /* 0x000fce00078e00ff */
.L_x_4277:
[----:B------:R-:W-:Y:S05]  /*2c3a0*/  BSYNC B3 ;  /* 0x0000000000037941 */ /* 0x000fea0003800000 */
.L_x_4276:
[----:B------:R-:W-:Y:S01]  /*2c3b0*/  DSETP.GT.AND P0, PT, R28, 1, PT ;  /* 0x3ff000001c00742a */ /* 0x000fe20003f04000 */
[----:B------:R-:W-:Y:S01]  /*2c3c0*/  VIADD R11, R95, 0x13e8 ;  /* 0x000013e85f0b7836 */ /* 0x000fe20000000000 */
[----:B------:R-:W-:-:S04]  /*2c3d0*/  SHF.L.U32 R67, R0, 0x3, RZ ;  /* 0x0000000300437819 */ /* 0x000fc800000006ff */
[----:B------:R-:W-:-:S05]  /*2c3e0*/  SEL R14, R11, R34, P0 ;  /* 0x000000220b0e7207 */ /* 0x000fca0000000000 */
        /* <DEDUP_REMOVED lines=17> */
[----:B------:R-:W4:Y:S01]  /*2c500*/  LDL.64 R62, [R14] ;  /* 0x000000000e3e7983 */ /* 0x000f220000100a00 */
[----:B------:R-:W-:-:S03]  /*2c510*/  IMAD.IADD R13, R67, 0x1, R14 ;  /* 0x00000001430d7824 */ /* 0x000fc600078e020e */
[----:B------:R1:W4:Y:S01]  /*2c520*/  LDL.64 R60, [R10] ;  /* 0x000000000a3c7983 */ /* 0x0003220000100a00 */
[----:B------:R-:W-:-:S03]  /*2c530*/  IADD3 R9, R10, R67, RZ ;  /* 0x000000430a097210 */ /* 0x000fc60007ffe0ff */
[----:B------:R-:W4:Y:S01]  /*2c540*/  LDL.64 R58, [R13] ;  /* 0x000000000d3a7983 */ /* 0x000f220000100a00 */
[----:B-----5:R-:W-:-:S03]  /*2c550*/  IMAD.IADD R12, R13, 0x1, R67 ;  /* 0x000000010d0c7824 */ /* 0x020fc600078e0243 */
[----:B------:R5:W4:Y:S01]  /*2c560*/  LDL.64 R56, [R9] ;  /* 0x0000000009387983 */ /* 0x000b220000100a00 */
[----:B0-----:R-:W-:-:S03]  /*2c570*/  IMAD.IADD R8, R9, 0x1, R67 ;  /* 0x0000000109087824 */ /* 0x001fc600078e0243 */
[----:B------:R-:W4:Y:S01]  /*2c580*/  LDL.64 R54, [R12] ;  /* 0x000000000c367983 */ /* 0x000f220000100a00 */
[----:B------:R-:W-:-:S03]  /*2c590*/  IADD3 R11, R12, R67, RZ ;  /* 0x000000430c0b7210 */ /* 0x000fc60007ffe0ff */
[----:B------:R-:W4:Y:S01]  /*2c5a0*/  LDL.64 R42, [R8] ;  /* 0x00000000082a7983 */ /* 0x000f220000100a00 */
[----:B------:R-:W-:-:S03]  /*2c5b0*/  IMAD.IADD R0, R8, 0x1, R67 ;  /* 0x0000000108007824 */ /* 0x000fc600078e0243 */
[----:B------:R-:W4:Y:S01]  /*2c5c0*/  LDL.64 R40, [R11] ;  /* 0x000000000b287983 */ /* 0x000f220000100a00 */
[--C-:B-1----:R-:W-:Y:S01]  /*2c5d0*/  IMAD.IADD R10, R11, 0x1, R67.reuse ;  /* 0x000000010b0a7824 */ /* 0x102fe200078e0243 */
[----:B------:R-:W-:Y:S02]  /*2c5e0*/  IADD3 R26, R0, R67, RZ ;  /* 0x00000043001a7210 */ /* 0x000fe40007ffe0ff */
[----:B------:R0:W4:Y:S01]  /*2c5f0*/  LDL.64 R36, [R0] ;  /* 0x0000000000247983 */ /* 0x0001220000100a00 */
[----:B-----5:R-:W-:-:S03]  /*2c600*/  IMAD.IADD R9, R10, 0x1, R67 ;  /* 0x000000010a097824 */ /* 0x020fc600078e0243 */
        /* <DEDUP_REMOVED lines=11> */
[----:B0-----:R-:W-:-:S05]  /*2c6c0*/  IADD3 R0, R68, R67, RZ ;  /* 0x0000004344007210 */ /* 0x001fca0007ffe0ff */
[----:B------:R-:W5:Y:S01]  /*2c6d0*/  LDL.64 R10, [R0] ;  /* 0x00000000000a7983 */ /* 0x000f620000100a00 */
[----:B------:R-:W-:-:S06]  /*2c6e0*/  IMAD.IADD R8, R0, 0x1, R67 ;  /* 0x0000000100087824 */ /* 0x000fcc00078e0243 */
[----:B------:R-:W5:Y:S01]  /*2c6f0*/  LDL.64 R8, [R8] ;  /* 0x0000000008087983 */ /* 0x000f620000100a00 */
[----:B------:R-:W-:Y:S01]  /*2c700*/  FSEL R67, RZ, 1.875, P0 ;  /* 0x3ff00000ff437808 */ /* 0x000fe20000000000 */
[----:B-1----:R-:W-:Y:S01]  /*2c710*/  IMAD.MOV.U32 R66, RZ, RZ, RZ ;  /* 0x000000ffff427224 */ /* 0x002fe200078e00ff */
[----:B------:R-:W-:Y:S05]  /*2c720*/  BSSY B2, `(.L_x_4280) ;  /* 0x000002d000027945 */ /* 0x000fea0003800000 */
        /* <DEDUP_REMOVED lines=14> */
[----:B-----5:R-:W-:-:S06]  /*2c810*/  DFMA R6, R6, R4, R34 ;  /* 0x000000040606722b */ /* 0x020fcc0000000022 */
[-C--:B------:R-:W-:Y:S02]  /*2c820*/  DFMA R36, R38, R4.reuse, R36 ;  /* 0x000000042624722b */ /* 0x080fe40000000024 */
[----:B------:R-:W-:Y:S01]  /*2c830*/  DFMA R6, R6, R4, R20 ;  /* 0x000000040606722b */ /* 0x000fe20000000014 */
[----:B------:R-:W-:-:S05]  /*2c840*/  MOV R20, 0x1 ;  /* 0x0000000100147802 */ /* 0x000fca0000000f00 */
        /* <DEDUP_REMOVED lines=26> */
.L_x_4281:
[----:B------:R-:W-:Y:S05]  /*2c9f0*/  BSYNC B2 ;  /* 0x0000000000027941 */ /* 0x000fea0003800000 */
.L_x_4280:
        /* <DEDUP_REMOVED lines=23> */
.L_x_4283:
[----:B------:R-:W-:Y:S05]  /*2cb70*/  BSYNC B2 ;  /* 0x0000000000027941 */ /* 0x000fea0003800000 */
.L_x_4282:
        /* <DEDUP_REMOVED lines=26> */
.L_x_4285:
[----:B------:R-:W-:Y:S05]  /*2cd20*/  BSYNC B3 ;  /* 0x0000000000037941 */ /* 0x000fea0003800000 */
.L_x_4284:
        /* <DEDUP_REMOVED lines=21> */
.L_x_4287:
[----:B------:R-:W-:Y:S05]  /*2ce80*/  BSYNC B2 ;  /* 0x0000000000027941 */ /* 0x000fea0003800000 */
.L_x_4286:
        /* <DEDUP_REMOVED lines=27> */
.L_x_4290:
[----:B------:R-:W-:Y:S05]  /*2d040*/  BSYNC B2 ;  /* 0x0000000000027941 */ /* 0x000fea0003800000 */
.L_x_4289:
        /* <DEDUP_REMOVED lines=85> */
.L_x_4292:
        /* <DEDUP_REMOVED lines=22> */
.L_x_4295:
[----:B------:R-:W-:Y:S05]  /*2d700*/  BSYNC B6 ;  /* 0x0000000000067941 */ /* 0x000fea0003800000 */
.L_x_4294:
        /* <DEDUP_REMOVED lines=29> */
.L_x_4293:
[----:B------:R-:W-:Y:S05]  /*2d8e0*/  BSYNC B2 ;  /* 0x0000000000027941 */ /* 0x000fea0003800000 */
.L_x_4291:
        /* <DEDUP_REMOVED lines=23> */
.L_x_4297:
[----:B------:R-:W-:Y:S05]  /*2da60*/  BSYNC B2 ;  /* 0x0000000000027941 */ /* 0x000fea0003800000 */
.L_x_4296:
        /* <DEDUP_REMOVED lines=59> */
.L_x_4299:
[----:B------:R-:W-:Y:S05]  /*2de20*/  BSYNC B2 ;  /* 0x0000000000027941 */ /* 0x000fea0003800000 */
.L_x_4298:
[----:B------:R-:W-:Y:S01]  /*2de30*/  DMUL R24, R24, R34 ;  /* 0x0000002218187228 */ /* 0x000fe20000000000 */
[----:B------:R-:W-:Y:S10]  /*2de40*/  BRA `(.L_x_4300) ;  /* 0x0000001400fc7947 */ /* 0x000ff40003800000 */
.L_x_4288:
        /* <DEDUP_REMOVED lines=71> */
.L_x_4302:
[----:B------:R-:W-:Y:S05]  /*2e2c0*/  BSYNC B2 ;  /* 0x0000000000027941 */ /* 0x000fea0003800000 */
.L_x_4301:
        /* <DEDUP_REMOVED lines=8> */
.L_x_4304:
[----:B------:R-:W-:Y:S05]  /*2e350*/  BSYNC B2 ;  /* 0x0000000000027941 */ /* 0x000fea0003800000 */
.L_x_4303:
[----:B------:R-:W-:Y:S01]  /*2e360*/  DADD R4, -RZ, |R6| ;  /* 0x00000000ff047229 */ /* 0x000fe20000000506 */
[----:B------:R-:W-:Y:S01]  /*2e370*/  LOP3.LUT R0, R3, 0x7ff00000, RZ, 0xc0, !PT ;  /* 0x7ff0000003007812 */ /* 0x000fe200078ec0ff */
[----:B------:R-:W-:Y:S03]  /*2e380*/  BSSY B2, `(.L_x_4305) ;  /* 0x000000a000027945 */ /* 0x000fe60003800000 */
[----:B------:R-:W-:Y:S02]  /*2e390*/  LEA.HI R9, R0, 0xfffffc0c, RZ, 0xc ;  /* 0xfffffc0c00097811 */ /* 0x000fe400078f60ff */
[----:B------:R-:W-:Y:S02]  /*2e3a0*/  MOV R0, 0x2e420 ;  /* 0x0002e42000007802 */ /* 0x000fe40000000f00 */
[----:B------:R-:W-:Y:S01]  /*2e3b0*/  SHF.L.U64.HI R24, R2, R9, R3 ;  /* 0x0000000902187219 */ /* 0x000fe20000010203 */
[----:B------:R-:W-:Y:S01]  /*2e3c0*/  IMAD.MOV.U32 R15, RZ, RZ, R5 ;  /* 0x000000ffff0f7224 */ /* 0x000fe200078e0005 */
[----:B------:R-:W-:Y:S01]  /*2e3d0*/  MOV R14, R4 ;  /* 0x00000004000e7202 */ /* 0x000fe20000000f00 */
[----:B------:R-:W-:Y:S01]  /*2e3e0*/  IMAD.MOV.U32 R4, RZ, RZ, R2 ;  /* 0x000000ffff047224 */ /* 0x000fe200078e0002 */
[----:B------:R-:W-:-:S02]  /*2e3f0*/  MOV R5, R3 ;  /* 0x0000000300057202 */ /* 0x000fc40000000f00 */
[----:B------:R-:W-:-:S07]  /*2e400*/  SHF.L.U32 R16, R2, R9, RZ ;  /* 0x0000000902107219 */ /* 0x000fce00000006ff */
[----:B------:R-:W-:Y:S05]  /*2e410*/  CALL.REL.NOINC `($_ZN2at6native27unrolled_elementwise_kernelIN48_GLOBAL__N__08322988_15_IGammaKernel_cu_cb51a28d10CalcIgammaIdEESt5arrayIPcLm3EELi4E23TrivialOffsetCalculatorILi2EjES8_ILi1EjENS0_6memory12LoadWithCastILi2EEENSB_13StoreWithCastILi1EEEEEviT_T0_T2_T3_T4_T5_$__internal_accurate_pow) ;  /* 0x0000028800707944 */ /* 0x000fea0003c00000 */
[----:B------:R-:W-:Y:S05]  /*2e420*/  BSYNC B2 ;  /* 0x0000000000027941 */ /* 0x000fea0003800000 */
.L_x_4305:
        /* <DEDUP_REMOVED lines=22> */
.L_x_4307:
[----:B------:R-:W-:Y:S01]  /*2e590*/  DSETP.NEU.AND P0, PT, R28, 0.5, PT ;  /* 0x3fe000001c00742a */ /* 0x000fe20003f0d000 */
[----:B------:R-:W-:Y:S01]  /*2e5a0*/  ISETP.GE.AND P2, PT, R3, RZ, PT ;  /* 0x000000ff0300720c */ /* 0x000fe20003f46270 */
[----:B------:R-:W-:Y:S01]  /*2e5b0*/  IMAD.MOV.U32 R4, RZ, RZ, RZ ;  /* 0x000000ffff047224 */ /* 0x000fe200078e00ff */
[----:B------:R-:W-:-:S04]  /*2e5c0*/  ISETP.EQ.U32.AND P1, PT, R16, RZ, PT ;  /* 0x000000ff1000720c */ /* 0x000fc80003f22070 */
[----:B------:R-:W-:-:S04]  /*2e5d0*/  ISETP.EQ.AND.EX P0, PT, R24, -0x80000000, P0, P1 ;  /* 0x800000001800780c */ /* 0x000fc80000702310 */
[----:B------:R-:W-:-:S04]  /*2e5e0*/  SEL R5, R7, RZ, P0 ;  /* 0x000000ff07057207 */ /* 0x000fc80000000000 */
[----:B------:R-:W-:-:S07]  /*2e5f0*/  @!P2 LOP3.LUT R5, R5, 0x7ff00000, RZ, 0xfc, !PT ;  /* 0x7ff000000505a812 */ /* 0x000fce00078efcff */
.L_x_4308:
[----:B------:R-:W-:Y:S05]  /*2e600*/  BSYNC B2 ;  /* 0x0000000000027941 */ /* 0x000fea0003800000 */
.L_x_4306:
        /* <DEDUP_REMOVED lines=18> */
.L_x_4311:
[----:B------:R-:W-:-:S11]  /*2e730*/  DADD R4, R2, R6 ;  /* 0x0000000002047229 */ /* 0x000fd60000000006 */
.L_x_4310:
[----:B------:R-:W-:Y:S05]  /*2e740*/  BSYNC B2 ;  /* 0x0000000000027941 */ /* 0x000fea0003800000 */
.L_x_4309:
[----:B------:R-:W-:-:S06]  /*2e750*/  DSETP.NEU.AND P0, PT, R6, 1, PT ;  /* 0x3ff000000600742a */ /* 0x000fcc0003f0d000 */
[----:B------:R-:W-:Y:S02]  /*2e760*/  FSEL R24, R4, RZ, P0 ;  /* 0x000000ff04187208 */ /* 0x000fe40000000000 */
[----:B------:R-:W-:-:S06]  /*2e770*/  FSEL R25, R5, 1.875, P0 ;  /* 0x3ff0000005197808 */ /* 0x000fcc0000000000 */
[----:B------:R-:W-:-:S08]  /*2e780*/  DMUL R24, R26, R24 ;  /* 0x000000181a187228 */ /* 0x000fd00000000000 */
[----:B------:R-:W-:Y:S01]  /*2e790*/  DMUL R24, R24, R34 ;  /* 0x0000002218187228 */ /* 0x000fe20000000000 */
[----:B------:R-:W-:Y:S10]  /*2e7a0*/  BRA `(.L_x_4300) ;  /* 0x0000000c00a47947 */ /* 0x000ff40003800000 */
.L_x_4275:
[----:B------:R-:W-:Y:S01]  /*2e7b0*/  DSETP.GTU.AND P0, PT, R28, +INF , PT ;  /* 0x7ff000001c00742a */ /* 0x000fe20003f0c000 */
[----:B------:R-:W-:-:S13]  /*2e7c0*/  BSSY B6, `(.L_x_4312) ;  /* 0x00000a7000067945 */ /* 0x000fda0003800000 */
[----:B------:R-:W-:Y:S05]  /*2e7d0*/  @P0 BRA `(.L_x_4313) ;  /* 0x0000000800900947 */ /* 0x000fea0003800000 */
[----:B------:R-:W-:Y:S01]  /*2e7e0*/  IMAD.MOV.U32 R26, RZ, RZ, R28 ;  /* 0x000000ffff1a7224 */ /* 0x000fe200078e001c */
[----:B------:R-:W-:Y:S01]  /*2e7f0*/  MOV R34, 0x2e820 ;  /* 0x0002e82000227802 */ /* 0x000fe20000000f00 */
[----:B------:R-:W-:-:S07]  /*2e800*/  IMAD.MOV.U32 R27, RZ, RZ, R29 ;  /* 0x000000ffff1b7224 */ /* 0x000fce00078e001d */
[----:B------:R-:W-:Y:S05]  /*2e810*/  CALL.REL.NOINC `($_ZN2at6native27unrolled_elementwise_kernelIN48_GLOBAL__N__08322988_15_IGammaKernel_cu_cb51a28d10CalcIgammaIdEESt5arrayIPcLm3EELi4E23TrivialOffsetCalculatorILi2EjES8_ILi1EjENS0_6memory12LoadWithCastILi2EEENSB_13StoreWithCastILi1EEEEEviT_T0_T2_T3_T4_T5_$__internal_lgamma_pos) ;  /* 0x0000029000347944 */ /* 0x000fea0003c00000 */
        /* <DEDUP_REMOVED lines=70> */
.L_x_4318:
[----:B------:R-:W-:Y:S05]  /*2ec80*/  BSYNC B8 ;  /* 0x0000000000087941 */ /* 0x000fea0003800000 */
.L_x_4317:
[----:B------:R-:W-:Y:S01]  /*2ec90*/  MOV R0, R7 ;  /* 0x0000000700007202 */ /* 0x000fe20000000f00 */
[----:B------:R-:W-:Y:S02]  /*2eca0*/  IMAD.MOV.U32 R28, RZ, RZ, R6 ;  /* 0x000000ffff1c7224 */ /* 0x000fe400078e0006 */
[----:B------:R-:W-:-:S07]  /*2ecb0*/  IMAD.MOV.U32 R29, RZ, RZ, R7 ;  /* 0x000000ffff1d7224 */ /* 0x000fce00078e0007 */
.L_x_4316:
[----:B------:R-:W-:Y:S05]  /*2ecc0*/  BSYNC B2 ;  /* 0x0000000000027941 */ /* 0x000fea0003800000 */
.L_x_4315:
        /* <DEDUP_REMOVED lines=79> */
.L_x_4320:
[----:B------:R-:W-:Y:S05]  /*2f1c0*/  BSYNC B2 ;  /* 0x0000000000027941 */ /* 0x000fea0003800000 */
.L_x_4319:
[--C-:B------:R-:W-:Y:S02]  /*2f1d0*/  DADD R26, -R26, R4.reuse ;  /* 0x000000001a1a7229 */ /* 0x100fe40000000104 */
[----:B------:R-:W-:-:S10]  /*2f1e0*/  DADD R4, -RZ, -R4 ;  /* 0x00000000ff047229 */ /* 0x000fd40000000904 */
[----:B------:R-:W-:Y:S02]  /*2f1f0*/  FSEL R4, R4, R26, !P4 ;  /* 0x0000001a04047208 */ /* 0x000fe40006000000 */
[----:B------:R-:W-:Y:S01]  /*2f200*/  FSEL R5, R5, R27, !P4 ;  /* 0x0000001b05057208 */ /* 0x000fe20006000000 */
[----:B------:R-:W-:Y:S06]  /*2f210*/  BRA `(.L_x_4314) ;  /* 0x0000000000047947 */ /* 0x000fec0003800000 */
.L_x_4313:
[----:B------:R-:W-:-:S11]  /*2f220*/  DADD R4, R2, R2 ;  /* 0x0000000002047229 */ /* 0x000fd60000000002 */
.L_x_4314:
[----:B------:R-:W-:Y:S05]  /*2f230*/  BSYNC B6 ;  /* 0x0000000000067941 */ /* 0x000fea0003800000 */
.L_x_4312:
        /* <DEDUP_REMOVED lines=64> */
.L_x_4300:
[----:B------:R-:W-:Y:S05]  /*2f640*/  BSYNC B7 ;  /* 0x0000000000077941 */ /* 0x000fea0003800000 */
.L_x_4274:
        /* <DEDUP_REMOVED lines=12> */
.L_x_4326:
        /* <DEDUP_REMOVED lines=22> */
.L_x_4325:
[----:B------:R-:W-:Y:S05]  /*2f870*/  BSYNC B7 ;  /* 0x0000000000077941 */ /* 0x000fea0003800000 */
.L_x_4324:
        /* <DEDUP_REMOVED lines=8> */
.L_x_4323:
        /* <DEDUP_REMOVED lines=20> */
.L_x_4327:
[----:B------:R-:W-:Y:S05]  /*2fa40*/  BSYNC B6 ;  /* 0x0000000000067941 */ /* 0x000fea0003800000 */
.L_x_4322:
[----:B------:R-:W-:Y:S05]  /*2fa50*/  BSYNC B2 ;  /* 0x0000000000027941 */ /* 0x000fea0003800000 */
.L_x_4321:
[----:B------:R-:W-:Y:S01]  /*2fa60*/  DADD R6, -R6, 1 ;  /* 0x3ff0000006067429 */ /* 0x000fe20000000100 */
[----:B------:R-:W-:Y:S10]  /*2fa70*/  BRA `(.L_x_4224) ;  /* 0x0000026400d47947 */ /* 0x000ff40003800000 */
.L_x_4237:
[----:B------:R-:W-:-:S08]  /*2fa80*/  DMUL R4, R22, R4 ;  /* 0x0000000416047228 */ /* 0x000fd00000000000 */
        /* <DEDUP_REMOVED lines=8> */
.L_x_4334:
        /* <DEDUP_REMOVED lines=21> */
.L_x_4331:
[----:B------:R-:W-:Y:S05]  /*2fc60*/  BSYNC B6 ;  /* 0x0000000000067941 */ /* 0x000fea0003800000 */
.L_x_4330:
        /* <DEDUP_REMOVED lines=23> */
.L_x_4333:
[----:B------:R-:W-:Y:S05]  /*2fde0*/  BSYNC B6 ;  /* 0x0000000000067941 */ /* 0x000fea0003800000 */
.L_x_4332:
[----:B------:R-:W-:Y:S01]  /*2fdf0*/  DADD R30, R6, R30 ;  /* 0x00000000061e7229 */ /* 0x000fe2000000001e */
[----:B------:R-:W-:-:S05]  /*2fe00*/  VIADD R32, R32, 0x1 ;  /* 0x0000000120207836 */ /* 0x000fca0000000000 */
[----:B------:R-:W-:Y:S02]  /*2fe10*/  ISETP.GE.U32.AND P0, PT, R32, 0x7d0, PT ;  /* 0x000007d02000780c */ /* 0x000fe40003f06070 */
[----:B------:R-:W-:-:S08]  /*2fe20*/  DMUL R4, |R30|, 1.1102230246251565404e-16 ;  /* 0x3ca000001e047828 */ /* 0x000fd00000000200 */
[----:B------:R-:W-:-:S14]  /*2fe30*/  DSETP.GTU.AND P1, PT, |R6|, R4, PT ;  /* 0x000000040600722a */ /* 0x000fdc0003f2c200 */
[----:B------:R-:W-:Y:S05]  /*2fe40*/  @!P0 BRA P1, `(.L_x_4334) ;  /* 0xfffffffc00308947 */ /* 0x000fea000083ffff */
[----:B------:R-:W-:Y:S05]  /*2fe50*/  BSYNC B2 ;  /* 0x0000000000027941 */ /* 0x000fea0003800000 */
.L_x_4329:
[----:B------:R-:W-:Y:S01]  /*2fe60*/  ISETP.GT.AND P3, PT, R23, 0xfffff, PT ;  /* 0x000fffff1700780c */ /* 0x000fe20003f64270 */
[----:B------:R-:W-:Y:S01]  /*2fe70*/  IMAD.MOV.U32 R0, RZ, RZ, R23 ;  /* 0x000000ffff007224 */ /* 0x000fe200078e0017 */
[----:B------:R-:W-:Y:S01]  /*2fe80*/  MOV R6, R22 ;  /* 0x0000001600067202 */ /* 0x000fe20000000f00 */
[----:B------:R-:W-:Y:S01]  /*2fe90*/  DADD R24, R2, 1 ;  /* 0x3ff0000002187429 */ /* 0x000fe20000000000 */
[----:B------:R-:W-:Y:S01]  /*2fea0*/  BSSY B2, `(.L_x_4335) ;  /* 0x000004e000027945 */ /* 0x000fe20003800000 */
[----:B------:R-:W-:-:S06]  /*2feb0*/  IMAD.MOV.U32 R17, RZ, RZ, -0x3ff ;  /* 0xfffffc01ff117424 */ /* 0x000fcc00078e00ff */
[----:B------:R-:W-:Y:S02]  /*2fec0*/  DSETP.GTU.AND P2, PT, |R24|, +INF , PT ;  /* 0x7ff000001800742a */ /* 0x000fe40003f4c200 */
        /* <DEDUP_REMOVED lines=75> */
.L_x_4336:
[----:B------:R-:W-:Y:S05]  /*30380*/  BSYNC B2 ;  /* 0x0000000000027941 */ /* 0x000fea0003800000 */
.L_x_4335:
[----:B------:R-:W-:Y:S01]  /*30390*/  BSSY B6, `(.L_x_4337) ;  /* 0x00000ab000067945 */ /* 0x000fe20003800000 */
[----:B------:R-:W-:-:S03]  /*303a0*/  DMUL R32, R2, R32 ;  /* 0x0000002002207228 */ /* 0x000fc60000000000 */
[----:B------:R-:W-:Y:S08]  /*303b0*/  @P2 BRA `(.L_x_4338) ;  /* 0x00000008009c2947 */ /* 0x000ff00003800000 */
[----:B------:R-:W-:Y:S01]  /*303c0*/  DADD R22, -RZ, |R24| ;  /* 0x00000000ff167229 */ /* 0x000fe20000000518 */
[----:B------:R-:W-:-:S09]  /*303d0*/  MOV R34, 0x30410 ;  /* 0x0003041000227802 */ /* 0x000fd20000000f00 */
[----:B------:R-:W-:Y:S02]  /*303e0*/  IMAD.MOV.U32 R26, RZ, RZ, R22 ;  /* 0x000000ffff1a7224 */ /* 0x000fe400078e0016 */
[----:B------:R-:W-:-:S07]  /*303f0*/  IMAD.MOV.U32 R27, RZ, RZ, R23 ;  /* 0x000000ffff1b7224 */ /* 0x000fce00078e0017 */
[----:B------:R-:W-:Y:S05]  /*30400*/  CALL.REL.NOINC `($_ZN2at6native27unrolled_elementwise_kernelIN48_GLOBAL__N__08322988_15_IGammaKernel_cu_cb51a28d10CalcIgammaIdEESt5arrayIPcLm3EELi4E23TrivialOffsetCalculatorILi2EjES8_ILi1EjENS0_6memory12LoadWithCastILi2EEENSB_13StoreWithCastILi1EEEEEviT_T0_T2_T3_T4_T5_$__internal_lgamma_pos) ;  /* 0x0000027400387944 */ /* 0x000fea0003c00000 */
        /* <DEDUP_REMOVED lines=71> */
[----:B------:R-:W-:Y:S05]  /*30880*/  CALL.REL.NOINC `($__internal_18_$__cuda_sm20_div_rn_f64_full) ;  /* 0x0000025c000c7944 */ /* 0x000fea0003c00000 */
.L_x_4343:
[----:B------:R-:W-:Y:S05]  /*30890*/  BSYNC B7 ;  /* 0x0000000000077941 */ /* 0x000fea0003800000 */
.L_x_4342:
[--C-:B------:R-:W-:Y:S01]  /*308a0*/  IMAD.MOV.U32 R0, RZ, RZ, R7.reuse ;  /* 0x000000ffff007224 */ /* 0x100fe200078e0007 */
[----:B------:R-:W-:Y:S01]  /*308b0*/  MOV R22, R6 ;  /* 0x0000000600167202 */ /* 0x000fe20000000f00 */
[----:B------:R-:W-:-:S07]  /*308c0*/  IMAD.MOV.U32 R23, RZ, RZ, R7 ;  /* 0x000000ffff177224 */ /* 0x000fce00078e0007 */
.L_x_4341:
[----:B------:R-:W-:Y:S05]  /*308d0*/  BSYNC B2 ;  /* 0x0000000000027941 */ /* 0x000fea0003800000 */
.L_x_4340:
        /* <DEDUP_REMOVED lines=79> */
.L_x_4345:
[----:B------:R-:W-:Y:S05]  /*30dd0*/  BSYNC B2 ;  /* 0x0000000000027941 */ /* 0x000fea0003800000 */
.L_x_4344:
[--C-:B------:R-:W-:Y:S02]  /*30de0*/  DADD R24, -R24, R4.reuse ;  /* 0x0000000018187229 */ /* 0x100fe40000000104 */
[----:B------:R-:W-:-:S10]  /*30df0*/  DADD R4, -RZ, -R4 ;  /* 0x00000000ff047229 */ /* 0x000fd40000000904 */
[----:B------:R-:W-:Y:S02]  /*30e00*/  FSEL R4, R4, R24, !P4 ;  /* 0x0000001804047208 */ /* 0x000fe40006000000 */
[----:B------:R-:W-:Y:S01]  /*30e10*/  FSEL R5, R5, R25, !P4 ;  /* 0x0000001905057208 */ /* 0x000fe20006000000 */
[----:B------:R-:W-:Y:S06]  /*30e20*/  BRA `(.L_x_4339) ;  /* 0x0000000000047947 */ /* 0x000fec0003800000 */
.L_x_4338:
[----:B------:R-:W-:-:S11]  /*30e30*/  DADD R4, R24, R24 ;  /* 0x0000000018047229 */ /* 0x000fd60000000018 */
.L_x_4339:
[----:B------:R-:W-:Y:S05]  /*30e40*/  BSYNC B6 ;  /* 0x0000000000067941 */ /* 0x000fea0003800000 */
.L_x_4337:
        /* <DEDUP_REMOVED lines=13> */
.L_x_4347:
        /* <DEDUP_REMOVED lines=60> */
.L_x_4348:
[----:B------:R-:W-:Y:S05]  /*312e0*/  BSYNC B2 ;  /* 0x0000000000027941 */ /* 0x000fea0003800000 */
.L_x_4346:
[----:B------:R-:W-:Y:S01]  /*312f0*/  DSETP.GTU.AND P0, PT, R28, +INF , PT ;  /* 0x7ff000001c00742a */ /* 0x000fe20003f0c000 */
[----:B------:R-:W-:-:S13]  /*31300*/  BSSY B6, `(.L_x_4349) ;  /* 0x00000a9000067945 */ /* 0x000fda0003800000 */
[----:B------:R-:W-:Y:S05]  /*31310*/  @P0 BRA `(.L_x_4350) ;  /* 0x0000000800980947 */ /* 0x000fea0003800000 */
[----:B------:R-:W-:Y:S01]  /*31320*/  IMAD.MOV.U32 R26, RZ, RZ, R28 ;  /* 0x000000ffff1a7224 */ /* 0x000fe200078e001c */
[----:B------:R-:W-:Y:S02]  /*31330*/  MOV R27, R29 ;  /* 0x0000001d001b7202 */ /* 0x000fe40000000f00 */
[----:B------:R-:W-:-:S07]  /*31340*/  MOV R34, 0x31360 ;  /* 0x0003136000227802 */ /* 0x000fce0000000f00 */
        /* <DEDUP_REMOVED lines=73> */
.L_x_4355:
[----:B------:R-:W-:Y:S05]  /*317e0*/  BSYNC B7 ;  /* 0x0000000000077941 */ /* 0x000fea0003800000 */
.L_x_4354:
[----:B------:R-:W-:Y:S01]  /*317f0*/  MOV R0, R7 ;  /* 0x0000000700007202 */ /* 0x000fe20000000f00 */
[----:B------:R-:W-:Y:S02]  /*31800*/  IMAD.MOV.U32 R28, RZ, RZ, R6 ;  /* 0x000000ffff1c7224 */ /* 0x000fe400078e0006 */
[----:B------:R-:W-:-:S07]  /*31810*/  IMAD.MOV.U32 R29, RZ, RZ, R7 ;  /* 0x000000ffff1d7224 */ /* 0x000fce00078e0007 */
.L_x_4353:
[----:B------:R-:W-:Y:S05]  /*31820*/  BSYNC B2 ;  /* 0x0000000000027941 */ /* 0x000fea0003800000 */
.L_x_4352:
        /* <DEDUP_REMOVED lines=79> */
.L_x_4357:
[----:B------:R-:W-:Y:S05]  /*31d20*/  BSYNC B2 ;  /* 0x0000000000027941 */ /* 0x000fea0003800000 */
.L_x_4356:
[--C-:B------:R-:W-:Y:S02]  /*31d30*/  DADD R2, -R2, R4.reuse ;  /* 0x0000000002027229 */ /* 0x100fe40000000104 */
[----:B------:R-:W-:-:S10]  /*31d40*/  DADD R4, -RZ, -R4 ;  /* 0x00000000ff047229 */ /* 0x000fd40000000904 */
[----:B------:R-:W-:Y:S02]  /*31d50*/  FSEL R4, R4, R2, !P4 ;  /* 0x0000000204047208 */ /* 0x000fe40006000000 */
[----:B------:R-:W-:Y:S01]  /*31d60*/  FSEL R5, R5, R3, !P4 ;  /* 0x0000000305057208 */ /* 0x000fe20006000000 */
[----:B------:R-:W-:Y:S06]  /*31d70*/  BRA `(.L_x_4351) ;  /* 0x0000000000047947 */ /* 0x000fec0003800000 */
.L_x_4350:
[----:B------:R-:W-:-:S11]  /*31d80*/  DADD R4, R2, R2 ;  /* 0x0000000002047229 */ /* 0x000fd60000000002 */
.L_x_4351:
[----:B------:R-:W-:Y:S05]  /*31d90*/  BSYNC B6 ;  /* 0x0000000000067941 */ /* 0x000fea0003800000 */
.L_x_4349:
        /* <DEDUP_REMOVED lines=59> */
.L_x_4359:
[----:B------:R-:W-:Y:S05]  /*32150*/  BSYNC B2 ;  /* 0x0000000000027941 */ /* 0x000fea0003800000 */
.L_x_4358:
[----:B------:R-:W-:Y:S01]  /*32160*/  DFMA R6, -R30, R6, -R22 ;  /* 0x000000061e06722b */ /* 0x000fe20000000916 */
[----:B------:R-:W-:Y:S10]  /*32170*/  BRA `(.L_x_4224) ;  /* 0x0000024000147947 */ /* 0x000ff40003800000 */
.L_x_4328:
        /* <DEDUP_REMOVED lines=111> */
[----:B------:R-:W-:Y:S05]  /*32870*/  CALL.REL.NOINC `($__internal_17_$__cuda_sm20_dblrcp_rn_slowpath_v3) ;  /* 0x0000023800647944 */ /* 0x000fea0003c00000 */
[----:B------:R-:W-:Y:S02]  /*32880*/  IMAD.MOV.U32 R4, RZ, RZ, R6 ;  /* 0x000000ffff047224 */ /* 0x000fe400078e0006 */
[----:B------:R-:W-:-:S07]  /*32890*/  IMAD.MOV.U32 R5, RZ, RZ, R7 ;  /* 0x000000ffff057224 */ /* 0x000fce00078e0007 */
.L_x_4365:
[----:B------:R-:W-:Y:S05]  /*328a0*/  BSYNC B6 ;  /* 0x0000000000067941 */ /* 0x000fea0003800000 */
.L_x_4364:
[----:B------:R-:W-:Y:S01]  /*328b0*/  HFMA2.MMA R7, -RZ, RZ, 2.771484375, 0.01287841796875 ;  /* 0x418b2298ff077435 */ /* 0x000fe200000001ff */
[----:B------:R-:W-:Y:S01]  /*328c0*/  MOV R9, 0xc ;  /* 0x0000000c00097802 */ /* 0x000fe20000000f00 */
[----:B------:R-:W-:Y:S02]  /*328d0*/  IMAD.MOV.U32 R0, RZ, RZ, -0x1 ;  /* 0xffffffffff007424 */ /* 0x000fe400078e00ff */
[----:B------:R-:W-:-:S07]  /*328e0*/  IMAD.MOV.U32 R6, RZ, RZ, -0x30b135d2 ;  /* 0xcf4eca2eff067424 */ /* 0x000fce00078e00ff */
.L_x_4363:
[----:B------:R-:W-:Y:S05]  /*328f0*/  BSYNC B3 ;  /* 0x0000000000037941 */ /* 0x000fea0003800000 */
.L_x_4362:
[----:B------:R-:W-:Y:S01]  /*32900*/  DSETP.GT.AND P0, PT, R28, 1, PT ;  /* 0x3ff000001c00742a */ /* 0x000fe20003f04000 */
[----:B------:R-:W-:Y:S02]  /*32910*/  VIADD R11, R95, 0x13e8 ;  /* 0x000013e85f0b7836 */ /* 0x000fe40000000000 */
[----:B------:R-:W-:-:S03]  /*32920*/  IMAD.SHL.U32 R67, R0, 0x8, RZ ;  /* 0x0000000800437824 */ /* 0x000fc600078e00ff */
[----:B------:R-:W-:-:S04]  /*32930*/  SEL R14, R11, R34, P0 ;  /* 0x000000220b0e7207 */ /* 0x000fc80000000000 */
[----:B------:R-:W-:-:S05]  /*32940*/  IADD3 R14, R14, R67, RZ ;  /* 0x000000430e0e7210 */ /* 0x000fca0007ffe0ff */
[----:B------:R0:W2:Y:S01]  /*32950*/  LDL.64 R38, [R14] ;  /* 0x000000000e267983 */ /* 0x0000a20000100a00 */
[----:B------:R-:W-:-:S05]  /*32960*/  IMAD.IADD R13, R14, 0x1, R67 ;  /* 0x000000010e0d7824 */ /* 0x000fca00078e0243 */
[----:B------:R-:W3:Y:S01]  /*32970*/  LDL.64 R52, [R13] ;  /* 0x000000000d347983 */ /* 0x000ee20000100a00 */
[----:B------:R-:W-:-:S05]  /*32980*/  IMAD.IADD R10, R13, 0x1, R67 ;  /* 0x000000010d0a7824 */ /* 0x000fca00078e0243 */
[----:B------:R1:W4:Y:S01]  /*32990*/  LDL.64 R50, [R10] ;  /* 0x000000000a327983 */ /* 0x0003220000100a00 */
[----:B------:R-:W-:-:S05]  /*329a0*/  IADD3 R12, R10, R67, RZ ;  /* 0x000000430a0c7210 */ /* 0x000fca0007ffe0ff */
[----:B------:R5:W4:Y:S01]  /*329b0*/  LDL.64 R48, [R12] ;  /* 0x000000000c307983 */ /* 0x000b220000100a00 */
[----:B------:R-:W-:-:S05]  /*329c0*/  IMAD.IADD R11, R12, 0x1, R67 ;  /* 0x000000010c0b7824 */ /* 0x000fca00078e0243 */
[----:B------:R-:W4:Y:S01]  /*329d0*/  LDL.64 R46, [R11] ;  /* 0x000000000b2e7983 */ /* 0x000f220000100a00 */
[----:B------:R-:W-:Y:S01]  /*329e0*/  IMAD.IADD R8, R11, 0x1, R67 ;  /* 0x000000010b087824 */ /* 0x000fe200078e0243 */
[----:B0-----:R-:W-:-:S04]  /*329f0*/  IADD3 R14, R9, R0, RZ ;  /* 0x00000000090e7210 */ /* 0x001fc80007ffe0ff */
[----:B------:R0:W4:Y:S01]  /*32a00*/  LDL.64 R44, [R8] ;  /* 0x00000000082c7983 */ /* 0x0001220000100a00 */
[----:B------:R-:W-:Y:S02]  /*32a10*/  IMAD.IADD R0, R8, 0x1, R67 ;  /* 0x0000000108007824 */ /* 0x000fe400078e0243 */
[----:B------:R-:W-:-:S03]  /*32a20*/  IMAD.U32 R14, R14, 0x8, R95 ;  /* 0x000000080e0e7824 */ /* 0x000fc600078e005f */
[----:B------:R0:W4:Y:S01]  /*32a30*/  LDL.64 R64, [R0] ;  /* 0x0000000000407983 */ /* 0x0001220000100a00 */
[----:B-1----:R-:W-:-:S03]  /*32a40*/  IADD3 R10, R0, R67, RZ ;  /* 0x00000043000a7210 */ /* 0x002fc60007ffe0ff */
[----:B------:R-:W4:Y:S01]  /*32a50*/  LDL.64 R62, [R14] ;  /* 0x000000000e3e7983 */ /* 0x000f220000100a00 */
[----:B------:R-:W-:-:S03]  /*32a60*/  IMAD.IADD R13, R67, 0x1, R14 ;  /* 0x00000001430d7824 */ /* 0x000fc600078e020e */
[----:B------:R1:W4:Y:S01]  /*32a70*/  LDL.64 R60, [R10] ;  /* 0x000000000a3c7983 */ /* 0x0003220000100a00 */
[----:B------:R-:W-:-:S03]  /*32a80*/  IMAD.IADD R9, R10, 0x1, R67 ;  /* 0x000000010a097824 */ /* 0x000fc600078e0243 */
[----:B------:R-:W4:Y:S01]  /*32a90*/  LDL.64 R58, [R13] ;  /* 0x000000000d3a7983 */ /* 0x000f220000100a00 */
[----:B-----5:R-:W-:-:S03]  /*32aa0*/  IADD3 R12, R13, R67, RZ ;  /* 0x000000430d0c7210 */ /* 0x020fc60007ffe0ff */
[----:B------:R5:W4:Y:S01]  /*32ab0*/  LDL.64 R56, [R9] ;  /* 0x0000000009387983 */ /* 0x000b220000100a00 */
[----:B0-----:R-:W-:-:S03]  /*32ac0*/  IMAD.IADD R8, R9, 0x1, R67 ;  /* 0x0000000109087824 */ /* 0x001fc600078e0243 */
[----:B------:R-:W4:Y:S01]  /*32ad0*/  LDL.64 R54, [R12] ;  /* 0x000000000c367983 */ /* 0x000f220000100a00 */
[----:B------:R-:W-:-:S03]  /*32ae0*/  IMAD.IADD R11, R12, 0x1, R67 ;  /* 0x000000010c0b7824 */ /* 0x000fc600078e0243 */
[----:B------:R-:W4:Y:S01]  /*32af0*/  LDL.64 R42, [R8] ;  /* 0x00000000082a7983 */ /* 0x000f220000100a00 */
[----:B------:R-:W-:-:S03]  /*32b00*/  IADD3 R0, R8, R67, RZ ;  /* 0x0000004308007210 */ /* 0x000fc60007ffe0ff */
[----:B------:R-:W4:Y:S01]  /*32b10*/  LDL.64 R40, [R11] ;  /* 0x000000000b287983 */ /* 0x000f220000100a00 */
[----:B-1----:R-:W-:-:S03]  /*32b20*/  IMAD.IADD R10, R11, 0x1, R67 ;  /* 0x000000010b0a7824 */ /* 0x002fc600078e0243 */
[----:B------:R0:W4:Y:S01]  /*32b30*/  LDL.64 R36, [R0] ;  /* 0x0000000000247983 */ /* 0x0001220000100a00 */
[----:B------:R-:W-:-:S03]  /*32b40*/  IMAD.IADD R26, R0, 0x1, R67 ;  /* 0x00000001001a7824 */ /* 0x000fc600078e0243 */
[----:B------:R-:W4:Y:S01]  /*32b50*/  LDL.64 R34, [R10] ;  /* 0x000000000a227983 */ /* 0x000f220000100a00 */
[----:B-----5:R-:W-:-:S03]  /*32b60*/  IADD3 R9, R10, R67, RZ ;  /* 0x000000430a097210 */ /* 0x020fc60007ffe0ff */
        /* <DEDUP_REMOVED lines=33> */
[----:B-----5:R-:W-:Y:S01]  /*32d80*/  DFMA R6, R6, R4, R20 ;  /* 0x000000040606722b */ /* 0x020fe20000000014 */
        /* <DEDUP_REMOVED lines=27> */
.L_x_4367:
[----:B------:R-:W-:Y:S05]  /*32f40*/  BSYNC B2 ;  /* 0x0000000000027941 */ /* 0x000fea0003800000 */
.L_x_4366:
        /* <DEDUP_REMOVED lines=22> */
[----:B------:R-:W-:Y:S05]  /*330b0*/  CALL.REL.NOINC `($__internal_18_$__cuda_sm20_div_rn_f64_full) ;  /* 0x0000023400007944 */ /* 0x000fea0003c00000 */
.L_x_4369:
[----:B------:R-:W-:Y:S05]  /*330c0*/  BSYNC B2 ;  /* 0x0000000000027941 */ /* 0x000fea0003800000 */
.L_x_4368:
        /* <DEDUP_REMOVED lines=26> */
.L_x_4371:
[----:B------:R-:W-:Y:S05]  /*33270*/  BSYNC B3 ;  /* 0x0000000000037941 */ /* 0x000fea0003800000 */
.L_x_4370:
        /* <DEDUP_REMOVED lines=21> */
.L_x_4373:
[----:B------:R-:W-:Y:S05]  /*333d0*/  BSYNC B2 ;  /* 0x0000000000027941 */ /* 0x000fea0003800000 */
.L_x_4372:
        /* <DEDUP_REMOVED lines=25> */
[----:B------:R-:W-:Y:S02]  /*33570*/  IMAD.MOV.U32 R26, RZ, RZ, R6 ;  /* 0x000000ffff1a7224 */ /* 0x000fe400078e0006 */
[----:B------:R-:W-:-:S07]  /*33580*/  IMAD.MOV.U32 R27, RZ, RZ, R7 ;  /* 0x000000ffff1b7224 */ /* 0x000fce00078e0007 */
.L_x_4376:
[----:B------:R-:W-:Y:S05]  /*33590*/  BSYNC B2 ;  /* 0x0000000000027941 */ /* 0x000fea0003800000 */
.L_x_4375:
        /* <DEDUP_REMOVED lines=85> */
.L_x_4378:
        /* <DEDUP_REMOVED lines=22> */
.L_x_4381:
[----:B------:R-:W-:Y:S05]  /*33c50*/  BSYNC B6 ;  /* 0x0000000000067941 */ /* 0x000fea0003800000 */
.L_x_4380:
        /* <DEDUP_REMOVED lines=29> */
.L_x_4379:
[----:B------:R-:W-:Y:S05]  /*33e30*/  BSYNC B2 ;  /* 0x0000000000027941 */ /* 0x000fea0003800000 */
.L_x_4377:
        /* <DEDUP_REMOVED lines=23> */
.L_x_4383:
[----:B------:R-:W-:Y:S05]  /*33fb0*/  BSYNC B2 ;  /* 0x0000000000027941 */ /* 0x000fea0003800000 */
.L_x_4382:
        /* <DEDUP_REMOVED lines=59> */
.L_x_4385:
[----:B------:R-:W-:Y:S05]  /*34370*/  BSYNC B2 ;  /* 0x0000000000027941 */ /* 0x000fea0003800000 */
.L_x_4384:
[----:B------:R-:W-:Y:S01]  /*34380*/  DMUL R24, R24, R34 ;  /* 0x0000002218187228 */ /* 0x000fe20000000000 */
[----:B------:R-:W-:Y:S10]  /*34390*/  BRA `(.L_x_4386) ;  /* 0x0000001c00487947 */ /* 0x000ff40003800000 */
.L_x_4374:
        /* <DEDUP_REMOVED lines=71> */
.L_x_4388:
[----:B------:R-:W-:Y:S05]  /*34810*/  BSYNC B2 ;  /* 0x0000000000027941 */ /* 0x000fea0003800000 */
.L_x_4387:
        /* <DEDUP_REMOVED lines=8> */
.L_x_4390:
[----:B------:R-:W-:Y:S05]  /*348a0*/  BSYNC B2 ;  /* 0x0000000000027941 */ /* 0x000fea0003800000 */
.L_x_4389:
[----:B------:R-:W-:Y:S01]  /*348b0*/  DADD R4, -RZ, |R6| ;  /* 0x00000000ff047229 */ /* 0x000fe20000000506 */
[----:B------:R-:W-:Y:S01]  /*348c0*/  LOP3.LUT R0, R3, 0x7ff00000, RZ, 0xc0, !PT ;  /* 0x7ff0000003007812 */ /* 0x000fe200078ec0ff */
[----:B------:R-:W-:Y:S03]  /*348d0*/  BSSY B2, `(.L_x_4391) ;  /* 0x000000a000027945 */ /* 0x000fe60003800000 */
[----:B------:R-:W-:Y:S02]  /*348e0*/  LEA.HI R9, R0, 0xfffffc0c, RZ, 0xc ;  /* 0xfffffc0c00097811 */ /* 0x000fe400078f60ff */
[----:B------:R-:W-:Y:S02]  /*348f0*/  MOV R0, 0x34970 ;  /* 0x0003497000007802 */ /* 0x000fe40000000f00 */
[C-C-:B------:R-:W-:Y:S01]  /*34900*/  SHF.L.U64.HI R24, R2.reuse, R9, R3.reuse ;  /* 0x0000000902187219 */ /* 0x140fe20000010203 */
[----:B------:R-:W-:Y:S01]  /*34910*/  IMAD.MOV.U32 R14, RZ, RZ, R4 ;  /* 0x000000ffff0e7224 */ /* 0x000fe200078e0004 */
[----:B------:R-:W-:Y:S01]  /*34920*/  MOV R15, R5 ;  /* 0x00000005000f7202 */ /* 0x000fe20000000f00 */
[----:B------:R-:W-:Y:S01]  /*34930*/  IMAD.MOV.U32 R4, RZ, RZ, R2 ;  /* 0x000000ffff047224 */ /* 0x000fe200078e0002 */
[----:B------:R-:W-:Y:S01]  /*34940*/  SHF.L.U32 R16, R2, R9, RZ ;  /* 0x0000000902107219 */ /* 0x000fe200000006ff */
[----:B------:R-:W-:-:S07]  /*34950*/  IMAD.MOV.U32 R5, RZ, RZ, R3 ;  /* 0x000000ffff057224 */ /* 0x000fce00078e0003 */
[----:B------:R-:W-:Y:S05]  /*34960*/  CALL.REL.NOINC `($_ZN2at6native27unrolled_elementwise_kernelIN48_GLOBAL__N__08322988_15_IGammaKernel_cu_cb51a28d10CalcIgammaIdEESt5arrayIPcLm3EELi4E23TrivialOffsetCalculatorILi2EjES8_ILi1EjENS0_6memory12LoadWithCastILi2EEENSB_13StoreWithCastILi1EEEEEviT_T0_T2_T3_T4_T5_$__internal_accurate_pow) ;  /* 0x00000224001c7944 */ /* 0x000fea0003c00000 */
[----:B------:R-:W-:Y:S05]  /*34970*/  BSYNC B2 ;  /* 0x0000000000027941 */ /* 0x000fea0003800000 */
.L_x_4391:
        /* <DEDUP_REMOVED lines=22> */
.L_x_4393:
[----:B------:R-:W-:Y:S01]  /*34ae0*/  DSETP.NEU.AND P1, PT, R28, 0.5, PT ;  /* 0x3fe000001c00742a */ /* 0x000fe20003f2d000 */
[----:B------:R-:W-:Y:S02]  /*34af0*/  ISETP.GE.AND P2, PT, R3, RZ, PT ;  /* 0x000000ff0300720c */ /* 0x000fe40003f46270 */
[----:B------:R-:W-:Y:S02]  /*34b00*/  ISETP.EQ.U32.AND P0, PT, R16, RZ, PT ;  /* 0x000000ff1000720c */ /* 0x000fe40003f02070 */
[----:B------:R-:W-:Y:S02]  /*34b10*/  MOV R4, RZ ;  /* 0x000000ff00047202 */ /* 0x000fe40000000f00 */
[----:B------:R-:W-:-:S04]  /*34b20*/  ISETP.EQ.AND.EX P0, PT, R24, -0x80000000, P1, P0 ;  /* 0x800000001800780c */ /* 0x000fc80000f02300 */
[----:B------:R-:W-:-:S04]  /*34b30*/  SEL R5, R7, RZ, P0 ;  /* 0x000000ff07057207 */ /* 0x000fc80000000000 */
[----:B------:R-:W-:-:S07]  /*34b40*/  @!P2 LOP3.LUT R5, R5, 0x7ff00000, RZ, 0xfc, !PT ;  /* 0x7ff000000505a812 */ /* 0x000fce00078efcff */
.L_x_4394:
[----:B------:R-:W-:Y:S05]  /*34b50*/  BSYNC B2 ;  /* 0x0000000000027941 */ /* 0x000fea0003800000 */
.L_x_4392:
        /* <DEDUP_REMOVED lines=18> */
.L_x_4397:
[----:B------:R-:W-:-:S11]  /*34c80*/  DADD R4, R2, R6 ;  /* 0x0000000002047229 */ /* 0x000fd60000000006 */
.L_x_4396:
[----:B------:R-:W-:Y:S05]  /*34c90*/  BSYNC B2 ;  /* 0x0000000000027941 */ /* 0x000fea0003800000 */
.L_x_4395:
[----:B------:R-:W-:-:S06]  /*34ca0*/  DSETP.NEU.AND P0, PT, R6, 1, PT ;  /* 0x3ff000000600742a */ /* 0x000fcc0003f0d000 */
[----:B------:R-:W-:Y:S02]  /*34cb0*/  FSEL R24, R4, RZ, P0 ;  /* 0x000000ff04187208 */ /* 0x000fe40000000000 */
[----:B------:R-:W-:-:S06]  /*34cc0*/  FSEL R25, R5, 1.875, P0 ;  /* 0x3ff0000005197808 */ /* 0x000fcc0000000000 */
[----:B------:R-:W-:-:S08]  /*34cd0*/  DMUL R24, R26, R24 ;  /* 0x000000181a187228 */ /* 0x000fd00000000000 */
[----:B------:R-:W-:Y:S01]  /*34ce0*/  DMUL R24, R24, R34 ;  /* 0x0000002218187228 */ /* 0x000fe20000000000 */
[----:B------:R-:W-:Y:S10]  /*34cf0*/  BRA `(.L_x_4386) ;  /* 0x0000001000f07947 */ /* 0x000ff40003800000 */
.L_x_4361:
        /* <DEDUP_REMOVED lines=83> */
.L_x_4399:
[----:B------:R-:W-:Y:S05]  /*35230*/  BSYNC B2 ;  /* 0x0000000000027941 */ /* 0x000fea0003800000 */
.L_x_4398:
[----:B------:R-:W-:Y:S04]  /*35240*/  BSSY B6, `(.L_x_4400) ;  /* 0x00000a7000067945 */ /* 0x000fe80003800000 */
        /* <DEDUP_REMOVED lines=75> */
.L_x_4406:
[----:B------:R-:W-:Y:S05]  /*35700*/  BSYNC B8 ;  /* 0x0000000000087941 */ /* 0x000fea0003800000 */
.L_x_4405:
[----:B------:R-:W-:Y:S01]  /*35710*/  MOV R0, R7 ;  /* 0x0000000700007202 */ /* 0x000fe20000000f00 */
[----:B------:R-:W-:Y:S02]  /*35720*/  IMAD.MOV.U32 R28, RZ, RZ, R6 ;  /* 0x000000ffff1c7224 */ /* 0x000fe400078e0006 */
[----:B------:R-:W-:-:S07]  /*35730*/  IMAD.MOV.U32 R29, RZ, RZ, R7 ;  /* 0x000000ffff1d7224 */ /* 0x000fce00078e0007 */
.L_x_4404:
[----:B------:R-:W-:Y:S05]  /*35740*/  BSYNC B2 ;  /* 0x0000000000027941 */ /* 0x000fea0003800000 */
.L_x_4403:
        /* <DEDUP_REMOVED lines=79> */
.L_x_4408:
[----:B------:R-:W-:Y:S05]  /*35c40*/  BSYNC B2 ;  /* 0x0000000000027941 */ /* 0x000fea0003800000 */
.L_x_4407:
[--C-:B------:R-:W-:Y:S02]  /*35c50*/  DADD R26, -R26, R4.reuse ;  /* 0x000000001a1a7229 */ /* 0x100fe40000000104 */
[----:B------:R-:W-:-:S10]  /*35c60*/  DADD R4, -RZ, -R4 ;  /* 0x00000000ff047229 */ /* 0x000fd40000000904 */
[----:B------:R-:W-:Y:S02]  /*35c70*/  FSEL R4, R4, R26, !P4 ;  /* 0x0000001a04047208 */ /* 0x000fe40006000000 */
[----:B------:R-:W-:Y:S01]  /*35c80*/  FSEL R5, R5, R27, !P4 ;  /* 0x0000001b05057208 */ /* 0x000fe20006000000 */
[----:B------:R-:W-:Y:S06]  /*35c90*/  BRA `(.L_x_4402) ;  /* 0x0000000000047947 */ /* 0x000fec0003800000 */
.L_x_4401:
[----:B------:R-:W-:-:S11]  /*35ca0*/  DADD R4, R2, R2 ;  /* 0x0000000002047229 */ /* 0x000fd60000000002 */
.L_x_4402:
[----:B------:R-:W-:Y:S05]  /*35cb0*/  BSYNC B6 ;  /* 0x0000000000067941 */ /* 0x000fea0003800000 */
.L_x_4400:
        /* <DEDUP_REMOVED lines=64> */
.L_x_4386:
[----:B------:R-:W-:Y:S05]  /*360c0*/  BSYNC B7 ;  /* 0x0000000000077941 */ /* 0x000fea0003800000 */
.L_x_4360:
        /* <DEDUP_REMOVED lines=12> */
.L_x_4414:
        /* <DEDUP_REMOVED lines=22> */
.L_x_4413:
[----:B------:R-:W-:Y:S05]  /*362f0*/  BSYNC B7 ;  /* 0x0000000000077941 */ /* 0x000fea0003800000 */
.L_x_4412:
        /* <DEDUP_REMOVED lines=8> */
.L_x_4411:
        /* <DEDUP_REMOVED lines=20> */
.L_x_4415:
[----:B------:R-:W-:Y:S05]  /*364c0*/  BSYNC B6 ;  /* 0x0000000000067941 */ /* 0x000fea0003800000 */
.L_x_4410:
[----:B------:R-:W-:Y:S05]  /*364d0*/  BSYNC B2 ;  /* 0x0000000000027941 */ /* 0x000fea0003800000 */
.L_x_4409:
[----:B------:R-:W-:Y:S01]  /*364e0*/  DADD R6, -R6, 1 ;  /* 0x3ff0000006067429 */ /* 0x000fe20000000100 */
[----:B------:R-:W-:Y:S10]  /*364f0*/  BRA `(.L_x_4224) ;  /* 0x000001fc00347947 */ /* 0x000ff40003800000 */
.L_x_4236:
        /* <DEDUP_REMOVED lines=116> */
.L_x_4422:
[----:B------:R-:W-:Y:S05]  /*36c40*/  BSYNC B6 ;  /* 0x0000000000067941 */ /* 0x000fea0003800000 */
.L_x_4421:
[----:B------:R-:W-:Y:S01]  /*36c50*/  HFMA2.MMA R6, -RZ, RZ, -29.21875, -12.359375 ;  /* 0xcf4eca2eff067435 */ /* 0x000fe200000001ff */
[----:B------:R-:W-:Y:S02]  /*36c60*/  IMAD.MOV.U32 R9, RZ, RZ, 0xc ;  /* 0x0000000cff097424 */ /* 0x000fe400078e00ff */
[----:B------:R-:W-:Y:S02]  /*36c70*/  IMAD.MOV.U32 R0, RZ, RZ, -0x1 ;  /* 0xffffffffff007424 */ /* 0x000fe400078e00ff */
[----:B------:R-:W-:-:S07]  /*36c80*/  IMAD.MOV.U32 R7, RZ, RZ, 0x418b2298 ;  /* 0x418b2298ff077424 */ /* 0x000fce00078e00ff */
.L_x_4420:
[----:B------:R-:W-:Y:S05]  /*36c90*/  BSYNC B3 ;  /* 0x0000000000037941 */ /* 0x000fea0003800000 */
.L_x_4419:
        /* <DEDUP_REMOVED lines=100> */
.L_x_4424:
[----:B------:R-:W-:Y:S05]  /*372e0*/  BSYNC B2 ;  /* 0x0000000000027941 */ /* 0x000fea0003800000 */
.L_x_4423:
        /* <DEDUP_REMOVED lines=23> */
.L_x_4426:
[----:B------:R-:W-:Y:S05]  /*37460*/  BSYNC B2 ;  /* 0x0000000000027941 */ /* 0x000fea0003800000 */
.L_x_4425:
        /* <DEDUP_REMOVED lines=26> */
.L_x_4428:
[----:B------:R-:W-:Y:S05]  /*37610*/  BSYNC B3 ;  /* 0x0000000000037941 */ /* 0x000fea0003800000 */
.L_x_4427:
        /* <DEDUP_REMOVED lines=21> */
.L_x_4430:
[----:B------:R-:W-:Y:S05]  /*37770*/  BSYNC B2 ;  /* 0x0000000000027941 */ /* 0x000fea0003800000 */
.L_x_4429:
        /* <DEDUP_REMOVED lines=27> */
.L_x_4433:
[----:B------:R-:W-:Y:S05]  /*37930*/  BSYNC B2 ;  /* 0x0000000000027941 */ /* 0x000fea0003800000 */
.L_x_4432:
        /* <DEDUP_REMOVED lines=85> */
.L_x_4435:
        /* <DEDUP_REMOVED lines=22> */
.L_x_4438:
[----:B------:R-:W-:Y:S05]  /*37ff0*/  BSYNC B6 ;  /* 0x0000000000067941 */ /* 0x000fea0003800000 */
.L_x_4437:
        /* <DEDUP_REMOVED lines=29> */
.L_x_4436:
[----:B------:R-:W-:Y:S05]  /*381d0*/  BSYNC B2 ;  /* 0x0000000000027941 */ /* 0x000fea0003800000 */
.L_x_4434:
        /* <DEDUP_REMOVED lines=23> */
.L_x_4440:
[----:B------:R-:W-:Y:S05]  /*38350*/  BSYNC B2 ;  /* 0x0000000000027941 */ /* 0x000fea0003800000 */
.L_x_4439:
        /* <DEDUP_REMOVED lines=59> */
.L_x_4442:
[----:B------:R-:W-:Y:S05]  /*38710*/  BSYNC B2 ;  /* 0x0000000000027941 */ /* 0x000fea0003800000 */
.L_x_4441:
[----:B------:R-:W-:Y:S01]  /*38720*/  DMUL R36, R36, R34 ;  /* 0x0000002224247228 */ /* 0x000fe20000000000 */
[----:B------:R-:W-:Y:S10]  /*38730*/  BRA `(.L_x_4443) ;  /* 0x0000001c00487947 */ /* 0x000ff40003800000 */
.L_x_4431:
        /* <DEDUP_REMOVED lines=71> */
.L_x_4445:
[----:B------:R-:W-:Y:S05]  /*38bb0*/  BSYNC B2 ;  /* 0x0000000000027941 */ /* 0x000fea0003800000 */
.L_x_4444:
        /* <DEDUP_REMOVED lines=8> */
.L_x_4447:
[----:B------:R-:W-:Y:S05]  /*38c40*/  BSYNC B2 ;  /* 0x0000000000027941 */ /* 0x000fea0003800000 */
.L_x_4446:
        /* <DEDUP_REMOVED lines=13> */
.L_x_4448:
        /* <DEDUP_REMOVED lines=22> */
.L_x_4450:
[----:B------:R-:W-:Y:S01]  /*38e80*/  DSETP.NEU.AND P1, PT, R28, 0.5, PT ;  /* 0x3fe000001c00742a */ /* 0x000fe20003f2d000 */
[----:B------:R-:W-:Y:S01]  /*38e90*/  ISETP.GE.AND P2, PT, R3, RZ, PT ;  /* 0x000000ff0300720c */ /* 0x000fe20003f46270 */
[----:B------:R-:W-:Y:S01]  /*38ea0*/  IMAD.MOV.U32 R4, RZ, RZ, RZ ;  /* 0x000000ffff047224 */ /* 0x000fe200078e00ff */
[----:B------:R-:W-:-:S04]  /*38eb0*/  ISETP.EQ.U32.AND P0, PT, R16, RZ, PT ;  /* 0x000000ff1000720c */ /* 0x000fc80003f02070 */
[----:B------:R-:W-:-:S04]  /*38ec0*/  ISETP.EQ.AND.EX P0, PT, R24, -0x80000000, P1, P0 ;  /* 0x800000001800780c */ /* 0x000fc80000f02300 */
[----:B------:R-:W-:-:S04]  /*38ed0*/  SEL R5, R7, RZ, P0 ;  /* 0x000000ff07057207 */ /* 0x000fc80000000000 */
[----:B------:R-:W-:-:S07]  /*38ee0*/  @!P2 LOP3.LUT R5, R5, 0x7ff00000, RZ, 0xfc, !PT ;  /* 0x7ff000000505a812 */ /* 0x000fce00078efcff */
.L_x_4451:
[----:B------:R-:W-:Y:S05]  /*38ef0*/  BSYNC B2 ;  /* 0x0000000000027941 */ /* 0x000fea0003800000 */
.L_x_4449:
        /* <DEDUP_REMOVED lines=18> */
.L_x_4454:
[----:B------:R-:W-:-:S11]  /*39020*/  DADD R4, R2, R6 ;  /* 0x0000000002047229 */ /* 0x000fd60000000006 */
.L_x_4453:
[----:B------:R-:W-:Y:S05]  /*39030*/  BSYNC B2 ;  /* 0x0000000000027941 */ /* 0x000fea0003800000 */
.L_x_4452:
[----:B------:R-:W-:-:S06]  /*39040*/  DSETP.NEU.AND P0, PT, R6, 1, PT ;  /* 0x3ff000000600742a */ /* 0x000fcc0003f0d000 */
[----:B------:R-:W-:Y:S02]  /*39050*/  FSEL R4, R4, RZ, P0 ;  /* 0x000000ff04047208 */ /* 0x000fe40000000000 */
[----:B------:R-:W-:-:S06]  /*39060*/  FSEL R5, R5, 1.875, P0 ;  /* 0x3ff0000005057808 */ /* 0x000fcc0000000000 */
[----:B------:R-:W-:-:S08]  /*39070*/  DMUL R30, R30, R4 ;  /* 0x000000041e1e7228 */ /* 0x000fd00000000000 */
[----:B------:R-:W-:Y:S01]  /*39080*/  DMUL R36, R30, R34 ;  /* 0x000000221e247228 */ /* 0x000fe20000000000 */
[----:B------:R-:W-:Y:S10]  /*39090*/  BRA `(.L_x_4443) ;  /* 0x0000001000f07947 */ /* 0x000ff40003800000 */
.L_x_4418:
        /* <DEDUP_REMOVED lines=83> */
.L_x_4456:
[----:B------:R-:W-:Y:S05]  /*395d0*/  BSYNC B2 ;  /* 0x0000000000027941 */ /* 0x000fea0003800000 */
.L_x_4455:
        /* <DEDUP_REMOVED lines=76> */
.L_x_4463:
[----:B------:R-:W-:Y:S05]  /*39aa0*/  BSYNC B8 ;  /* 0x0000000000087941 */ /* 0x000fea0003800000 */
.L_x_4462:
[----:B------:R-:W-:Y:S01]  /*39ab0*/  IMAD.MOV.U32 R0, RZ, RZ, R7 ;  /* 0x000000ffff007224 */ /* 0x000fe200078e0007 */
[----:B------:R-:W-:Y:S01]  /*39ac0*/  MOV R29, R7 ;  /* 0x00000007001d7202 */ /* 0x000fe20000000f00 */
[----:B------:R-:W-:-:S07]  /*39ad0*/  IMAD.MOV.U32 R28, RZ, RZ, R6 ;  /* 0x000000ffff1c7224 */ /* 0x000fce00078e0006 */
.L_x_4461:
[----:B------:R-:W-:Y:S05]  /*39ae0*/  BSYNC B2 ;  /* 0x0000000000027941 */ /* 0x000fea0003800000 */
.L_x_4460:
        /* <DEDUP_REMOVED lines=79> */
.L_x_4465:
[----:B------:R-:W-:Y:S05]  /*39fe0*/  BSYNC B2 ;  /* 0x0000000000027941 */ /* 0x000fea0003800000 */
.L_x_4464:
[--C-:B------:R-:W-:Y:S02]  /*39ff0*/  DADD R26, -R26, R4.reuse ;  /* 0x000000001a1a7229 */ /* 0x100fe40000000104 */
[----:B------:R-:W-:-:S10]  /*3a000*/  DADD R4, -RZ, -R4 ;  /* 0x00000000ff047229 */ /* 0x000fd40000000904 */
[----:B------:R-:W-:Y:S02]  /*3a010*/  FSEL R4, R4, R26, !P4 ;  /* 0x0000001a04047208 */ /* 0x000fe40006000000 */
[----:B------:R-:W-:Y:S01]  /*3a020*/  FSEL R5, R5, R27, !P4 ;  /* 0x0000001b05057208 */ /* 0x000fe20006000000 */
[----:B------:R-:W-:Y:S06]  /*3a030*/  BRA `(.L_x_4459) ;  /* 0x0000000000047947 */ /* 0x000fec0003800000 */
.L_x_4458:
[----:B------:R-:W-:-:S11]  /*3a040*/  DADD R4, R2, R2 ;  /* 0x0000000002047229 */ /* 0x000fd60000000002 */
.L_x_4459:
[----:B------:R-:W-:Y:S05]  /*3a050*/  BSYNC B6 ;  /* 0x0000000000067941 */ /* 0x000fea0003800000 */
.L_x_4457:
        /* <DEDUP_REMOVED lines=64> */
.L_x_4443:
[----:B------:R-:W-:Y:S05]  /*3a460*/  BSYNC B7 ;  /* 0x0000000000077941 */ /* 0x000fea0003800000 */
.L_x_4417:
        /* <DEDUP_REMOVED lines=29> */
.L_x_4467:
[----:B------:R-:W-:Y:S05]  /*3a640*/  BSYNC B2 ;  /* 0x0000000000027941 */ /* 0x000fea0003800000 */
.L_x_4466:
[----:B------:R-:W-:Y:S01]  /*3a650*/  BSSY B6, `(.L_x_4468) ;  /* 0x0000058000067945 */ /* 0x000fe20003800000 */
[----:B------:R-:W-:Y:S01]  /*3a660*/  IMAD.MOV.U32 R38, RZ, RZ, R6 ;  /* 0x000000ffff267224 */ /* 0x000fe200078e0006 */
[----:B------:R-:W-:Y:S01]  /*3a670*/  MOV R40, RZ ;  /* 0x000000ff00287202 */ /* 0x000fe20000000f00 */
[----:B------:R-:W-:Y:S01]  /*3a680*/  IMAD.MOV.U32 R39, RZ, RZ, R7 ;  /* 0x000000ffff277224 */ /* 0x000fe200078e0007 */
[----:B------:R-:W-:Y:S01]  /*3a690*/  CS2R R26, SRZ ;  /* 0x00000000001a7805 */ /* 0x000fe2000001ff00 */
[----:B------:R-:W-:Y:S02]  /*3a6a0*/  IMAD.MOV.U32 R4, RZ, RZ, 0x0 ;  /* 0x00000000ff047424 */ /* 0x000fe400078e00ff */
[----:B------:R-:W-:-:S07]  /*3a6b0*/  IMAD.MOV.U32 R5, RZ, RZ, 0x3ff00000 ;  /* 0x3ff00000ff057424 */ /* 0x000fce00078e00ff */
.L_x_4475:
[----:B------:R-:W-:Y:S01]  /*3a6c0*/  DADD R34, R34, 1 ;  /* 0x3ff0000022227429 */ /* 0x000fe20000000000 */
[----:B------:R-:W-:Y:S01]  /*3a6d0*/  BSSY B2, `(.L_x_4469) ;  /* 0x000003e000027945 */ /* 0x000fe20003800000 */
[----:B------:R-:W-:Y:S01]  /*3a6e0*/  DADD R26, R26, 1 ;  /* 0x3ff000001a1a7429 */ /* 0x000fe20000000000 */
[----:B------:R-:W-:Y:S01]  /*3a6f0*/  MOV R6, 0x0 ;  /* 0x0000000000067802 */ /* 0x000fe20000000f00 */
[----:B------:R-:W-:Y:S01]  /*3a700*/  DADD R32, R32, 2 ;  /* 0x4000000020207429 */ /* 0x000fe20000000000 */
[----:B------:R-:W-:-:S05]  /*3a710*/  IMAD.MOV.U32 R7, RZ, RZ, 0x3ff00000 ;  /* 0x3ff00000ff077424 */ /* 0x000fca00078e00ff */
        /* <DEDUP_REMOVED lines=28> */
[----:B------:R-:W-:Y:S02]  /*3a8e0*/  IMAD.MOV.U32 R22, RZ, RZ, R6 ;  /* 0x000000ffff167224 */ /* 0x000fe400078e0006 */
[----:B------:R-:W-:-:S07]  /*3a8f0*/  IMAD.MOV.U32 R23, RZ, RZ, R7 ;  /* 0x000000ffff177224 */ /* 0x000fce00078e0007 */
.L_x_4472:
[----:B------:R-:W-:Y:S05]  /*3a900*/  BSYNC B7 ;  /* 0x0000000000077941 */ /* 0x000fea0003800000 */
.L_x_4471:
[----:B------:R-:W0:Y:S01]  /*3a910*/  MUFU.RCP64H R5, R23 ;  /* 0x0000001700057308 */ /* 0x000e220000001800 */
[----:B------:R-:W-:Y:S01]  /*3a920*/  MOV R4, 0x1 ;  /* 0x0000000100047802 */ /* 0x000fe20000000f00 */
        /* <DEDUP_REMOVED lines=20> */
.L_x_4474:
[----:B------:R-:W-:Y:S05]  /*3aa70*/  BSYNC B7 ;  /* 0x0000000000077941 */ /* 0x000fea0003800000 */
.L_x_4473:
[----:B------:R-:W-:Y:S01]  /*3aa80*/  DADD R6, -RZ, |R6| ;  /* 0x00000000ff067229 */ /* 0x000fe20000000506 */
[----:B------:R-:W-:Y:S01]  /*3aa90*/  IMAD.MOV.U32 R38, RZ, RZ, R22 ;  /* 0x000000ffff267224 */ /* 0x000fe200078e0016 */
[----:B------:R-:W-:-:S09]  /*3aaa0*/  MOV R39, R23 ;  /* 0x0000001700277202 */ /* 0x000fd20000000f00 */
.L_x_4470:
[----:B------:R-:W-:Y:S05]  /*3aab0*/  BSYNC B2 ;  /* 0x0000000000027941 */ /* 0x000fea0003800000 */
.L_x_4469:
[----:B------:R-:W-:Y:S01]  /*3aac0*/  DSETP.GT.AND P0, PT, |R2|, 4.50359962737049600000e+15, PT ;  /* 0x433000000200742a */ /* 0x000fe20003f04200 */
[----:B------:R-:W-:Y:S01]  /*3aad0*/  VIADD R40, R40, 0x1 ;  /* 0x0000000128287836 */ /* 0x000fe20000000000 */
[----:B------:R-:W-:-:S12]  /*3aae0*/  DSETP.GTU.AND P1, PT, R6, 1.1102230246251565404e-16, PT ;  /* 0x3ca000000600742a */ /* 0x000fd80003f2c000 */
[----:B------:R-:W-:Y:S02]  /*3aaf0*/  @P0 DMUL R30, R30, 2.2204460492503130808e-16 ;  /* 0x3cb000001e1e0828 */ /* 0x000fe40000000000 */
[----:B------:R-:W-:Y:S02]  /*3ab00*/  @P0 DMUL R28, R28, 2.2204460492503130808e-16 ;  /* 0x3cb000001c1c0828 */ /* 0x000fe40000000000 */
[----:B------:R-:W-:Y:S02]  /*3ab10*/  @P0 DMUL R24, R24, 2.2204460492503130808e-16 ;  /* 0x3cb0000018180828 */ /* 0x000fe40000000000 */
[----:B------:R-:W-:Y:S01]  /*3ab20*/  @P0 DMUL R2, R2, 2.2204460492503130808e-16 ;  /* 0x3cb0000002020828 */ /* 0x000fe20000000000 */
[----:B------:R-:W-:-:S03]  /*3ab30*/  ISETP.GE.U32.AND P0, PT, R40, 0x7d0, PT ;  /* 0x000007d02800780c */ /* 0x000fc60003f06070 */
[----:B------:R-:W-:Y:S02]  /*3ab40*/  IMAD.MOV.U32 R4, RZ, RZ, R30 ;  /* 0x000000ffff047224 */ /* 0x000fe400078e001e */
[----:B------:R-:W-:Y:S01]  /*3ab50*/  IMAD.MOV.U32 R22, RZ, RZ, R28 ;  /* 0x000000ffff167224 */ /* 0x000fe200078e001c */
[----:B------:R-:W-:Y:S01]  /*3ab60*/  MOV R23, R29 ;  /* 0x0000001d00177202 */ /* 0x000fe20000000f00 */
[----:B------:R-:W-:Y:S01]  /*3ab70*/  IMAD.MOV.U32 R5, RZ, RZ, R31 ;  /* 0x000000ffff057224 */ /* 0x000fe200078e001f */
[----:B------:R-:W-:Y:S01]  /*3ab80*/  MOV R28, R24 ;  /* 0x00000018001c7202 */ /* 0x000fe20000000f00 */
[----:B------:R-:W-:Y:S01]  /*3ab90*/  IMAD.MOV.U32 R29, RZ, RZ, R25 ;  /* 0x000000ffff1d7224 */ /* 0x000fe200078e0019 */
[----:B------:R-:W-:Y:S01]  /*3aba0*/  MOV R31, R3 ;  /* 0x00000003001f7202 */ /* 0x000fe20000000f00 */
[----:B------:R-:W-:Y:S02]  /*3abb0*/  IMAD.MOV.U32 R30, RZ, RZ, R2 ;  /* 0x000000ffff1e7224 */ /* 0x000fe400078e0002 */
[----:B------:R-:W-:Y:S05]  /*3abc0*/  @!P0 BRA P1, `(.L_x_4475) ;  /* 0xfffffff800bc8947 */ /* 0x000fea000083ffff */
[----:B------:R-:W-:Y:S05]  /*3abd0*/  BSYNC B6 ;  /* 0x0000000000067941 */ /* 0x000fea0003800000 */
.L_x_4468:
[----:B------:R-:W-:Y:S01]  /*3abe0*/  DMUL R6, R38, R36 ;  /* 0x0000002426067228 */ /* 0x000fe20000000000 */
[----:B------:R-:W-:Y:S10]  /*3abf0*/  BRA `(.L_x_4224) ;  /* 0x000001b400747947 */ /* 0x000ff40003800000 */
.L_x_4416:
[----:B------:R-:W-:Y:S01]  /*3ac00*/  DSETP.GT.AND P0, PT, |R26|, R4, PT ;  /* 0x000000041a00722a */ /* 0x000fe20003f04200 */
[----:B------:R-:W-:-:S13]  /*3ac10*/  BSSY B7, `(.L_x_4476) ;  /* 0x00003ee000077945 */ /* 0x000fda0003800000 */
        /* <DEDUP_REMOVED lines=108> */
.L_x_4481:
[----:B------:R-:W-:Y:S05]  /*3b2e0*/  BSYNC B6 ;  /* 0x0000000000067941 */ /* 0x000fea0003800000 */
.L_x_4480:
[----:B------:R-:W-:Y:S01]  /*3b2f0*/  HFMA2.MMA R7, -RZ, RZ, 2.771484375, 0.01287841796875 ;  /* 0x418b2298ff077435 */ /* 0x000fe200000001ff */
[----:B------:R-:W-:Y:S01]  /*3b300*/  MOV R9, 0xc ;  /* 0x0000000c00097802 */ /* 0x000fe20000000f00 */
[----:B------:R-:W-:Y:S02]  /*3b310*/  IMAD.MOV.U32 R0, RZ, RZ, -0x1 ;  /* 0xffffffffff007424 */ /* 0x000fe400078e00ff */
[----:B------:R-:W-:-:S07]  /*3b320*/  IMAD.MOV.U32 R6, RZ, RZ, -0x30b135d2 ;  /* 0xcf4eca2eff067424 */ /* 0x000fce00078e00ff */
.L_x_4479:
[----:B------:R-:W-:Y:S05]  /*3b330*/  BSYNC B3 ;  /* 0x0000000000037941 */ /* 0x000fea0003800000 */
.L_x_4478:
[----:B------:R-:W-:Y:S01]  /*3b340*/  DSETP.GT.AND P0, PT, R28, 1, PT ;  /* 0x3ff000001c00742a */ /* 0x000fe20003f04000 */
[----:B------:R-:W-:-:S13]  /*3b350*/  IMAD.SHL.U32 R67, R0, 0x8, RZ ;  /* 0x0000000800437824 */ /* 0x000fda00078e00ff */
[----:B------:R-:W-:-:S05]  /*3b360*/  @P0 VIADD R34, R95, 0x13e8 ;  /* 0x000013e85f220836 */ /* 0x000fca0000000000 */
        /* <DEDUP_REMOVED lines=96> */
.L_x_4483:
[----:B------:R-:W-:Y:S05]  /*3b970*/  BSYNC B2 ;  /* 0x0000000000027941 */ /* 0x000fea0003800000 */
.L_x_4482:
        /* <DEDUP_REMOVED lines=23> */
.L_x_4485:
[----:B------:R-:W-:Y:S05]  /*3baf0*/  BSYNC B2 ;  /* 0x0000000000027941 */ /* 0x000fea0003800000 */
.L_x_4484:
        /* <DEDUP_REMOVED lines=26> */
.L_x_4487:
[----:B------:R-:W-:Y:S05]  /*3bca0*/  BSYNC B3 ;  /* 0x0000000000037941 */ /* 0x000fea0003800000 */
.L_x_4486:
        /* <DEDUP_REMOVED lines=21> */
.L_x_4489:
[----:B------:R-:W-:Y:S05]  /*3be00*/  BSYNC B2 ;  /* 0x0000000000027941 */ /* 0x000fea0003800000 */
.L_x_4488:
        /* <DEDUP_REMOVED lines=27> */
.L_x_4492:
[----:B------:R-:W-:Y:S05]  /*3bfc0*/  BSYNC B2 ;  /* 0x0000000000027941 */ /* 0x000fea0003800000 */
.L_x_4491:
        /* <DEDUP_REMOVED lines=85> */
.L_x_4494:
        /* <DEDUP_REMOVED lines=22> */
.L_x_4497:
[----:B------:R-:W-:Y:S05]  /*3c680*/  BSYNC B6 ;  /* 0x0000000000067941 */ /* 0x000fea0003800000 */
.L_x_4496:
        /* <DEDUP_REMOVED lines=29> */
.L_x_4495:
[----:B------:R-:W-:Y:S05]  /*3c860*/  BSYNC B2 ;  /* 0x0000000000027941 */ /* 0x000fea0003800000 */
.L_x_4493:
        /* <DEDUP_REMOVED lines=23> */
.L_x_4499:
[----:B------:R-:W-:Y:S05]  /*3c9e0*/  BSYNC B2 ;  /* 0x0000000000027941 */ /* 0x000fea0003800000 */
.L_x_4498:
        /* <DEDUP_REMOVED lines=59> */
.L_x_4501:
[----:B------:R-:W-:Y:S05]  /*3cda0*/  BSYNC B2 ;  /* 0x0000000000027941 */ /* 0x000fea0003800000 */
.L_x_4500:
[----:B------:R-:W-:Y:S01]  /*3cdb0*/  DMUL R24, R24, R34 ;  /* 0x0000002218187228 */ /* 0x000fe20000000000 */
[----:B------:R-:W-:Y:S10]  /*3cdc0*/  BRA `(.L_x_4502) ;  /* 0x0000001c00487947 */ /* 0x000ff40003800000 */
.L_x_4490:
        /* <DEDUP_REMOVED lines=71> */
.L_x_4504:
[----:B------:R-:W-:Y:S05]  /*3d240*/  BSYNC B2 ;  /* 0x0000000000027941 */ /* 0x000fea0003800000 */
.L_x_4503:
        /* <DEDUP_REMOVED lines=8> */
.L_x_4506:
[----:B------:R-:W-:Y:S05]  /*3d2d0*/  BSYNC B2 ;  /* 0x0000000000027941 */ /* 0x000fea0003800000 */
.L_x_4505:
        /* <DEDUP_REMOVED lines=13> */
.L_x_4507:
        /* <DEDUP_REMOVED lines=22> */
.L_x_4509:
[----:B------:R-:W-:Y:S01]  /*3d510*/  DSETP.NEU.AND P1, PT, R28, 0.5, PT ;  /* 0x3fe000001c00742a */ /* 0x000fe20003f2d000 */
[----:B------:R-:W-:Y:S02]  /*3d520*/  ISETP.GE.AND P2, PT, R3, RZ, PT ;  /* 0x000000ff0300720c */ /* 0x000fe40003f46270 */
[----:B------:R-:W-:Y:S02]  /*3d530*/  ISETP.EQ.U32.AND P0, PT, R16, RZ, PT ;  /* 0x000000ff1000720c */ /* 0x000fe40003f02070 */
[----:B------:R-:W-:Y:S02]  /*3d540*/  MOV R4, RZ ;  /* 0x000000ff00047202 */ /* 0x000fe40000000f00 */
[----:B------:R-:W-:-:S04]  /*3d550*/  ISETP.EQ.AND.EX P0, PT, R24, -0x80000000, P1, P0 ;  /* 0x800000001800780c */ /* 0x000fc80000f02300 */
[----:B------:R-:W-:-:S04]  /*3d560*/  SEL R5, R7, RZ, P0 ;  /* 0x000000ff07057207 */ /* 0x000fc80000000000 */
[----:B------:R-:W-:-:S07]  /*3d570*/  @!P2 LOP3.LUT R5, R5, 0x7ff00000, RZ, 0xfc, !PT ;  /* 0x7ff000000505a812 */ /* 0x000fce00078efcff */
.L_x_4510:
[----:B------:R-:W-:Y:S05]  /*3d580*/  BSYNC B2 ;  /* 0x0000000000027941 */ /* 0x000fea0003800000 */
.L_x_4508:
        /* <DEDUP_REMOVED lines=18> */
.L_x_4513:
[----:B------:R-:W-:-:S11]  /*3d6b0*/  DADD R4, R2, R6 ;  /* 0x0000000002047229 */ /* 0x000fd60000000006 */
.L_x_4512:
[----:B------:R-:W-:Y:S05]  /*3d6c0*/  BSYNC B2 ;  /* 0x0000000000027941 */ /* 0x000fea0003800000 */
.L_x_4511:
[----:B------:R-:W-:-:S06]  /*3d6d0*/  DSETP.NEU.AND P0, PT, R6, 1, PT ;  /* 0x3ff000000600742a */ /* 0x000fcc0003f0d000 */
[----:B------:R-:W-:Y:S02]  /*3d6e0*/  FSEL R24, R4, RZ, P0 ;  /* 0x000000ff04187208 */ /* 0x000fe40000000000 */
[----:B------:R-:W-:-:S06]  /*3d6f0*/  FSEL R25, R5, 1.875, P0 ;  /* 0x3ff0000005197808 */ /* 0x000fcc0000000000 */
[----:B------:R-:W-:-:S08]  /*3d700*/  DMUL R24, R30, R24 ;  /* 0x000000181e187228 */ /* 0x000fd00000000000 */
[----:B------:R-:W-:Y:S01]  /*3d710*/  DMUL R24, R24, R34 ;  /* 0x0000002218187228 */ /* 0x000fe20000000000 */
[----:B------:R-:W-:Y:S10]  /*3d720*/  BRA `(.L_x_4502) ;  /* 0x0000001000f07947 */ /* 0x000ff40003800000 */
.L_x_4477:
        /* <DEDUP_REMOVED lines=83> */
.L_x_4515:
[----:B------:R-:W-:Y:S05]  /*3dc60*/  BSYNC B2 ;  /* 0x0000000000027941 */ /* 0x000fea0003800000 */
.L_x_4514:
        /* <DEDUP_REMOVED lines=76> */
.L_x_4522:
[----:B------:R-:W-:Y:S05]  /*3e130*/  BSYNC B8 ;  /* 0x0000000000087941 */ /* 0x000fea0003800000 */
.L_x_4521:
[----:B------:R-:W-:Y:S01]  /*3e140*/  MOV R0, R7 ;  /* 0x0000000700007202 */ /* 0x000fe20000000f00 */
[----:B------:R-:W-:Y:S02]  /*3e150*/  IMAD.MOV.U32 R28, RZ, RZ, R6 ;  /* 0x000000ffff1c7224 */ /* 0x000fe400078e0006 */
[----:B------:R-:W-:-:S07]  /*3e160*/  IMAD.MOV.U32 R29, RZ, RZ, R7 ;  /* 0x000000ffff1d7224 */ /* 0x000fce00078e0007 */
.L_x_4520:
[----:B------:R-:W-:Y:S05]  /*3e170*/  BSYNC B2 ;  /* 0x0000000000027941 */ /* 0x000fea0003800000 */
.L_x_4519:
        /* <DEDUP_REMOVED lines=79> */
.L_x_4524:
[----:B------:R-:W-:Y:S05]  /*3e670*/  BSYNC B2 ;  /* 0x0000000000027941 */ /* 0x000fea0003800000 */
.L_x_4523:
[--C-:B------:R-:W-:Y:S02]  /*3e680*/  DADD R26, -R26, R4.reuse ;  /* 0x000000001a1a7229 */ /* 0x100fe40000000104 */
[----:B------:R-:W-:-:S10]  /*3e690*/  DADD R4, -RZ, -R4 ;  /* 0x00000000ff047229 */ /* 0x000fd40000000904 */
[----:B------:R-:W-:Y:S02]  /*3e6a0*/  FSEL R4, R4, R26, !P4 ;  /* 0x0000001a04047208 */ /* 0x000fe40006000000 */
[----:B------:R-:W-:Y:S01]  /*3e6b0*/  FSEL R5, R5, R27, !P4 ;  /* 0x0000001b05057208 */ /* 0x000fe20006000000 */
[----:B------:R-:W-:Y:S06]  /*3e6c0*/  BRA `(.L_x_4518) ;  /* 0x0000000000047947 */ /* 0x000fec0003800000 */
.L_x_4517:
[----:B------:R-:W-:-:S11]  /*3e6d0*/  DADD R4, R2, R2 ;  /* 0x0000000002047229 */ /* 0x000fd60000000002 */
.L_x_4518:
[----:B------:R-:W-:Y:S05]  /*3e6e0*/  BSYNC B6 ;  /* 0x0000000000067941 */ /* 0x000fea0003800000 */
.L_x_4516:
        /* <DEDUP_REMOVED lines=64> */
.L_x_4502:
[----:B------:R-:W-:Y:S05]  /*3eaf0*/  BSYNC B7 ;  /* 0x0000000000077941 */ /* 0x000fea0003800000 */
.L_x_4476:
        /* <DEDUP_REMOVED lines=12> */
.L_x_4530:
        /* <DEDUP_REMOVED lines=22> */
.L_x_4529:
[----:B------:R-:W-:Y:S05]  /*3ed20*/  BSYNC B7 ;  /* 0x0000000000077941 */ /* 0x000fea0003800000 */
.L_x_4528:
        /* <DEDUP_REMOVED lines=8> */
.L_x_4527:
        /* <DEDUP_REMOVED lines=20> */
.L_x_4531:
[----:B------:R-:W-:Y:S05]  /*3eef0*/  BSYNC B6 ;  /* 0x0000000000067941 */ /* 0x000fea0003800000 */
.L_x_4526:
[----:B------:R-:W-:Y:S05]  /*3ef00*/  BSYNC B2 ;  /* 0x0000000000027941 */ /* 0x000fea0003800000 */
.L_x_4525:
[----:B------:R-:W-:Y:S01]  /*3ef10*/  DADD R6, -R6, 1 ;  /* 0x3ff0000006067429 */ /* 0x000fe20000000100 */
[----:B------:R-:W-:Y:S10]  /*3ef20*/  BRA `(.L_x_4224) ;  /* 0x0000017000a87947 */ /* 0x000ff40003800000 */
.L_x_4235:
        /* <DEDUP_REMOVED lines=1898> */
.L_x_4533:
[----:B------:R-:W-:Y:S05]  /*465d0*/  BSYNC B2 ;  /* 0x0000000000027941 */ /* 0x000fea0003800000 */
.L_x_4532:
        /* <DEDUP_REMOVED lines=21> */
.L_x_4535:
[----:B------:R-:W-:Y:S05]  /*46730*/  BSYNC B2 ;  /* 0x0000000000027941 */ /* 0x000fea0003800000 */
.L_x_4534:
        /* <DEDUP_REMOVED lines=91> */
.L_x_4540:
        /* <DEDUP_REMOVED lines=22> */
.L_x_4543:
[----:B------:R-:W-:Y:S05]  /*46e50*/  BSYNC B8 ;  /* 0x0000000000087941 */ /* 0x000fea0003800000 */
.L_x_4542:
        /* <DEDUP_REMOVED lines=29> */
.L_x_4541:
[----:B------:R-:W-:Y:S05]  /*47030*/  BSYNC B2 ;  /* 0x0000000000027941 */ /* 0x000fea0003800000 */
.L_x_4539:
        /* <DEDUP_REMOVED lines=30> */
.L_x_4545:
[----:B------:R-:W-:Y:S05]  /*47220*/  BSYNC B3 ;  /* 0x0000000000037941 */ /* 0x000fea0003800000 */
.L_x_4544:
[----:B------:R-:W-:Y:S01]  /*47230*/  DADD R22, -RZ, -R22 ;  /* 0x00000000ff167229 */ /* 0x000fe20000000916 */
[----:B------:R-:W-:Y:S10]  /*47240*/  BRA `(.L_x_4538) ;  /* 0x0000000800a87947 */ /* 0x000ff40003800000 */
.L_x_4537:
        /* <DEDUP_REMOVED lines=86> */
.L_x_4547:
        /* <DEDUP_REMOVED lines=22> */
.L_x_4550:
[----:B------:R-:W-:Y:S05]  /*47910*/  BSYNC B8 ;  /* 0x0000000000087941 */ /* 0x000fea0003800000 */
.L_x_4549:
        /* <DEDUP_REMOVED lines=29> */
.L_x_4548:
[----:B------:R-:W-:Y:S05]  /*47af0*/  BSYNC B2 ;  /* 0x0000000000027941 */ /* 0x000fea0003800000 */
.L_x_4546:
        /* <DEDUP_REMOVED lines=30> */
.L_x_4551:
[----:B------:R-:W-:Y:S05]  /*47ce0*/  BSYNC B3 ;  /* 0x0000000000037941 */ /* 0x000fea0003800000 */
.L_x_4538:
[----:B------:R-:W-:Y:S05]  /*47cf0*/  BSYNC B6 ;  /* 0x0000000000067941 */ /* 0x000fea0003800000 */
.L_x_4536:
[----:B------:R-:W-:Y:S01]  /*47d00*/  DMUL R12, R2, 0.5 ;  /* 0x3fe00000020c7828 */ /* 0x000fe20000000000 */
[----:B------:R-:W-:Y:S01]  /*47d10*/  IMAD.MOV.U32 R8, RZ, RZ, 0x0 ;  /* 0x00000000ff087424 */ /* 0x000fe200078e00ff */
[----:B------:R-:W-:Y:S01]  /*47d20*/  BSSY B3, `(.L_x_4552) ;  /* 0x000001c000037945 */ /* 0x000fe20003800000 */
[----:B------:R-:W-:-:S03]  /*47d30*/  IMAD.MOV.U32 R9, RZ, RZ, 0x3fd80000 ;  /* 0x3fd80000ff097424 */ /* 0x000fc600078e00ff */
        /* <DEDUP_REMOVED lines=26> */
.L_x_4553:
[----:B------:R-:W-:Y:S05]  /*47ee0*/  BSYNC B3 ;  /* 0x0000000000037941 */ /* 0x000fea0003800000 */
.L_x_4552:
        /* <DEDUP_REMOVED lines=13> */
.L_x_4555:
[----:B------:R-:W-:Y:S01]  /*47fc0*/  MOV R4, R6 ;  /* 0x0000000600047202 */ /* 0x000fe20000000f00 */
[----:B------:R-:W-:Y:S01]  /*47fd0*/  IMAD.MOV.U32 R12, RZ, RZ, RZ ;  /* 0x000000ffff0c7224 */ /* 0x000fe200078e00ff */
[----:B------:R-:W-:Y:S01]  /*47fe0*/  UMOV UR4, 0xd4e0bfd7 ;  /* 0xd4e0bfd700047882 */ /* 0x000fe20000000000 */
[----:B------:R-:W-:Y:S01]  /*47ff0*/  UMOV UR5, 0x3df8774a ;  /* 0x3df8774a00057882 */ /* 0x000fe20000000000 */
[----:B------:R-:W-:Y:S01]  /*48000*/  IMAD.MOV.U32 R20, RZ, RZ, 0x652b82fe ;  /* 0x652b82feff147424 */ /* 0x000fe200078e00ff */
[----:B------:R-:W-:Y:S01]  /*48010*/  MOV R19, 0x3ff00000 ;  /* 0x3ff0000000137802 */ /* 0x000fe20000000f00 */
[----:B------:R-:W-:Y:S01]  /*48020*/  DADD R10, R4, 4 ;  /* 0x40100000040a7429 */ /* 0x000fe20000000000 */
[----:B------:R-:W-:Y:S01]  /*48030*/  IMAD.MOV.U32 R21, RZ, RZ, 0x3ff71547 ;  /* 0x3ff71547ff157424 */ /* 0x000fe200078e00ff */
[----:B------:R-:W-:Y:S01]  /*48040*/  ISETP.GT.U32.AND P0, PT, R5, 0x403b4000, PT ;  /* 0x403b40000500780c */ /* 0x000fe20003f04070 */
[----:B------:R-:W-:-:S03]  /*48050*/  IMAD.MOV.U32 R18, RZ, RZ, 0x0 ;  /* 0x00000000ff127424 */ /* 0x000fc600078e00ff */
[----:B------:R-:W0:Y:S02]  /*48060*/  MUFU.RCP64H R13, R11 ;  /* 0x0000000b000d7308 */ /* 0x000e240000001800 */
[----:B0-----:R-:W-:Y:S01]  /*48070*/  DFMA R8, -R10, R12, 1 ;  /* 0x3ff000000a08742b */ /* 0x001fe2000000010c */
[----:B------:R-:W-:Y:S01]  /*48080*/  IMAD.MOV.U32 R10, RZ, RZ, -0x2fc2cd8 ;  /* 0xfd03d328ff0a7424 */ /* 0x000fe200078e00ff */
[----:B------:R-:W-:-:S06]  /*48090*/  MOV R11, 0x3e44e1c6 ;  /* 0x3e44e1c6000b7802 */ /* 0x000fcc0000000f00 */
[----:B------:R-:W-:Y:S02]  /*480a0*/  DFMA R14, R8, R8, R8 ;  /* 0x00000008080e722b */ /* 0x000fe40000000008 */
[----:B------:R-:W-:-:S06]  /*480b0*/  DADD R8, R4, -4 ;  /* 0xc010000004087429 */ /* 0x000fcc0000000000 */
[----:B------:R-:W-:-:S08]  /*480c0*/  DFMA R14, R12, R14, R12 ;  /* 0x0000000e0c0e722b */ /* 0x000fd0000000000c */
[----:B------:R-:W-:-:S08]  /*480d0*/  DMUL R8, R8, R14 ;  /* 0x0000000e08087228 */ /* 0x000fd00000000000 */
[----:B------:R-:W-:-:S08]  /*480e0*/  DADD R12, R8, 1 ;  /* 0x3ff00000080c7429 */ /* 0x000fd00000000000 */
[----:B------:R-:W-:-:S08]  /*480f0*/  DFMA R12, R12, -4, R4 ;  /* 0xc01000000c0c782b */ /* 0x000fd00000000004 */
[----:B------:R-:W-:-:S08]  /*48100*/  DFMA R12, R4, -R8, R12 ;  /* 0x80000008040c722b */ /* 0x000fd0000000000c */
[----:B------:R-:W-:-:S08]  /*48110*/  DFMA R8, R14, R12, R8 ;  /* 0x0000000c0e08722b */ /* 0x000fd00000000008 */
        /* <DEDUP_REMOVED lines=131> */
.L_x_4556:
[----:B------:R-:W-:Y:S05]  /*48950*/  BSYNC B2 ;  /* 0x0000000000027941 */ /* 0x000fea0003800000 */
.L_x_4554:
[----:B------:R-:W-:Y:S01]  /*48960*/  HFMA2.MMA R8, -RZ, RZ, 0, 0 ;  /* 0x00000000ff087435 */ /* 0x000fe200000001ff */
[----:B------:R-:W-:Y:S01]  /*48970*/  BSSY B2, `(.L_x_4557) ;  /* 0x0000177000027945 */ /* 0x000fe20003800000 */
[----:B------:R-:W-:Y:S01]  /*48980*/  IMAD.MOV.U32 R78, RZ, RZ, RZ ;  /* 0x000000ffff4e7224 */ /* 0x000fe200078e00ff */
[----:B------:R-:W-:Y:S01]  /*48990*/  MOV R72, RZ ;  /* 0x000000ff00487202 */ /* 0x000fe20000000f00 */
[----:B------:R-:W-:Y:S01]  /*489a0*/  IMAD.MOV.U32 R4, RZ, RZ, 0x0 ;  /* 0x00000000ff047424 */ /* 0x000fe200078e00ff */
[----:B------:R-:W-:Y:S01]  /*489b0*/  CS2R R24, SRZ ;  /* 0x0000000000187805 */ /* 0x000fe2000001ff00 */
        /* <DEDUP_REMOVED lines=26> */
.L_x_4563:
        /* <DEDUP_REMOVED lines=310> */
.L_x_4559:
[----:B------:R-:W-:Y:S05]  /*49ec0*/  BSYNC B3 ;  /* 0x0000000000037941 */ /* 0x000fea0003800000 */
.L_x_4558:
        /* <DEDUP_REMOVED lines=26> */
.L_x_4562:
[----:B------:R-:W-:Y:S05]  /*4a070*/  BSYNC B6 ;  /* 0x0000000000067941 */ /* 0x000fea0003800000 */
.L_x_4561:
[----:B------:R-:W-:Y:S01]  /*4a080*/  VIADD R78, R78, 0x1 ;  /* 0x000000014e4e7836 */ /* 0x000fe20000000000 */
[----:B------:R-:W-:Y:S01]  /*4a090*/  DADD R4, -RZ, |R70| ;  /* 0x00000000ff047229 */ /* 0x000fe20000000546 */
[----:B------:R-:W-:Y:S01]  /*4a0a0*/  MOV R8, R6 ;  /* 0x0000000600087202 */ /* 0x000fe20000000f00 */
[----:B------:R-:W-:Y:S02]  /*4a0b0*/  IMAD.MOV.U32 R9, RZ, RZ, R7 ;  /* 0x000000ffff097224 */ /* 0x000fe400078e0007 */
[----:B------:R-:W-:-:S13]  /*4a0c0*/  ISETP.GE.U32.AND P0, PT, R78, 0x19, PT ;  /* 0x000000194e00780c */ /* 0x000fda0003f06070 */
[----:B------:R-:W-:Y:S05]  /*4a0d0*/  @!P0 BRA `(.L_x_4563) ;  /* 0xffffffe800a08947 */ /* 0x000fea000383ffff */
.L_x_4560:
[----:B------:R-:W-:Y:S05]  /*4a0e0*/  BSYNC B2 ;  /* 0x0000000000027941 */ /* 0x000fea0003800000 */
.L_x_4557:
        /* <DEDUP_REMOVED lines=61> */
.L_x_4565:
[----:B------:R-:W-:Y:S05]  /*4a4c0*/  BSYNC B2 ;  /* 0x0000000000027941 */ /* 0x000fea0003800000 */
.L_x_4564:
        /* <DEDUP_REMOVED lines=32> */
.L_x_4567:
[----:B------:R-:W-:Y:S05]  /*4a6d0*/  BSYNC B3 ;  /* 0x0000000000037941 */ /* 0x000fea0003800000 */
.L_x_4566:
        /* <DEDUP_REMOVED lines=22> */
.L_x_4569:
[----:B------:R-:W-:Y:S05]  /*4a840*/  BSYNC B2 ;  /* 0x0000000000027941 */ /* 0x000fea0003800000 */
.L_x_4568:
[----:B------:R-:W-:Y:S01]  /*4a850*/  DFMA R6, R80, 0.5, R6 ;  /* 0x3fe000005006782b */ /* 0x000fe20000000006 */
[----:B------:R-:W-:Y:S10]  /*4a860*/  BRA `(.L_x_4224) ;  /* 0x000000b800587947 */ /* 0x000ff40003800000 */
.L_x_4228:
[----:B------:R-:W-:Y:S01]  /*4a870*/  IMAD.MOV.U32 R4, RZ, RZ, 0x55555555 ;  /* 0x55555555ff047424 */ /* 0x000fe200078e00ff */
[----:B------:R-:W-:Y:S01]  /*4a880*/  MOV R6, 0x55555555 ;  /* 0x5555555500067802 */ /* 0x000fe20000000f00 */
[----:B------:R-:W-:Y:S01]  /*4a890*/  IMAD.MOV.U32 R5, RZ, RZ, -0x402aaaab ;  /* 0xbfd55555ff057424 */ /* 0x000fe200078e00ff */
[----:B------:R-:W-:Y:S01]  /*4a8a0*/  MOV R9, 0xbf8e573a ;  /* 0xbf8e573a00097802 */ /* 0x000fe20000000f00 */
[----:B------:R-:W-:Y:S01]  /*4a8b0*/  IMAD.MOV.U32 R7, RZ, RZ, 0x3fb55555 ;  /* 0x3fb55555ff077424 */ /* 0x000fe200078e00ff */
[----:B------:R-:W-:Y:S01]  /*4a8c0*/  MOV R12, 0xa556c734 ;  /* 0xa556c734000c7802 */ /* 0x000fe20000000f00 */
[----:B------:R-:W-:Y:S01]  /*4a8d0*/  IMAD.MOV.U32 R8, RZ, RZ, -0x36fe1a8c ;  /* 0xc901e574ff087424 */ /* 0x000fe200078e00ff */
[----:B------:R0:W-:Y:S01]  /*4a8e0*/  STL.64 [R1+0x13f0], R4 ;  /* 0x0013f00401007387 */ /* 0x0001e20000100a00 */
        /* <DEDUP_REMOVED lines=15> */
[----:B------:R-:W-:Y:S01]  /*4a9e0*/  FSETP.GEU.AND P1, PT, |R31|, 6.5827683646048100446e-37, PT ;  /* 0x036000001f00780b */ /* 0x000fe20003f2e200 */
[----:B-1----:R-:W-:Y:S01]  /*4a9f0*/  IMAD.MOV.U32 R6, RZ, RZ, 0x1e4b4109 ;  /* 0x1e4b4109ff067424 */ /* 0x002fe200078e00ff */
[----:B------:R1:W-:Y:S01]  /*4aa00*/  STL.64 [R1+0x1410], R12 ;  /* 0x0014100c01007387 */ /* 0x0003e20000100a00 */
[----:B------:R-:W-:Y:S01]  /*4aa10*/  IMAD.MOV.U32 R7, RZ, RZ, 0x3eabd6d2 ;  /* 0x3eabd6d2ff077424 */ /* 0x000fe200078e00ff */
[----:B--2---:R-:W-:Y:S01]  /*4aa20*/  MOV R8, 0xa2d0465c ;  /* 0xa2d0465c00087802 */ /* 0x004fe20000000f00 */
[----:B------:R-:W-:Y:S01]  /*4aa30*/  IMAD.MOV.U32 R9, RZ, RZ, -0x41784a07 ;  /* 0xbe87b5f9ff097424 */ /* 0x000fe200078e00ff */
[----:B------:R2:W-:Y:S01]  /*4aa40*/  STL.64 [R1+0x1430], R4 ;  /* 0x0014300401007387 */ /* 0x0005e20000100a00 */
[----:B------:R-:W-:Y:S01]  /*4aa50*/  IMAD.MOV.U32 R20, RZ, RZ, 0x55c37c1c ;  /* 0x55c37c1cff147424 */ /* 0x000fe200078e00ff */
[----:B------:R-:W-:Y:S01]  /*4aa60*/  BSSY B2, `(.L_x_4570) ;  /* 0x000074b000027945 */ /* 0x000fe20003800000 */
[----:B------:R-:W-:Y:S01]  /*4aa70*/  IMAD.MOV.U32 R21, RZ, RZ, 0x3e46097d ;  /* 0x3e46097dff157424 */ /* 0x000fe200078e00ff */
[----:B0-----:R-:W-:Y:S01]  /*4aa80*/  MOV R11, 0x3e3ccf5c ;  /* 0x3e3ccf5c000b7802 */ /* 0x001fe20000000f00 */
[----:B------:R-:W-:Y:S01]  /*4aa90*/  IMAD.MOV.U32 R10, RZ, RZ, -0x1480f261 ;  /* 0xeb7f0d9fff0a7424 */ /* 0x000fe200078e00ff */
[----:B------:R0:W-:Y:S01]  /*4aaa0*/  STL.64 [R1+0x1438], R6 ;  /* 0x0014380601007387 */ /* 0x0001e20000100a00 */
[----:B------:R-:W-:Y:S01]  /*4aab0*/  IMAD.MOV.U32 R24, RZ, RZ, 0x1 ;  /* 0x00000001ff187424 */ /* 0x000fe200078e00ff */
[----:B-1----:R-:W-:Y:S01]  /*4aac0*/  MOV R12, 0x7c7a2faa ;  /* 0x7c7a2faa000c7802 */ /* 0x002fe20000000f00 */
[----:B------:R-:W-:Y:S01]  /*4aad0*/  IMAD.MOV.U32 R13, RZ, RZ, -0x41cd2de7 ;  /* 0xbe32d219ff0d7424 */ /* 0x000fe200078e00ff */
[----:B------:R1:W-:Y:S01]  /*4aae0*/  STL.64 [R1+0x1440], R8 ;  /* 0x0014400801007387 */ /* 0x0003e20000100a00 */
[----:B--2---:R-:W-:Y:S01]  /*4aaf0*/  MOV R4, 0x87340428 ;  /* 0x8734042800047802 */ /* 0x004fe20000000f00 */
[----:B------:R-:W-:-:S02]  /*4ab00*/  IMAD.MOV.U32 R5, RZ, RZ, -0x422ff8f6 ;  /* 0xbdd0070aff057424 */ /* 0x000fc400078e00ff */
[----:B------:R2:W-:Y:S01]  /*4ab10*/  STL.64 [R1+0x1448], R10 ;  /* 0x0014480a01007387 */ /* 0x0005e20000100a00 */
[----:B---3--:R-:W-:Y:S01]  /*4ab20*/  DFMA R26, -R2, R24, 1 ;  /* 0x3ff00000021a742b */ /* 0x008fe20000000118 */
[----:B0-----:R-:W-:Y:S02]  /*4ab30*/  IMAD.MOV.U32 R6, RZ, RZ, 0x1fd754a ;  /* 0x01fd754aff067424 */ /* 0x001fe400078e00ff */
[----:B------:R0:W-:Y:S01]  /*4ab40*/  STL.64 [R1+0x1458], R12 ;  /* 0x0014580c01007387 */ /* 0x0001e20000100a00 */
[----:B------:R-:W-:Y:S01]  /*4ab50*/  IMAD.MOV.U32 R7, RZ, RZ, -0x4269e359 ;  /* 0xbd961ca7ff077424 */ /* 0x000fe200078e00ff */
[----:B-1----:R-:W-:Y:S01]  /*4ab60*/  MOV R8, 0x8f5eec2 ;  /* 0x08f5eec200087802 */ /* 0x002fe20000000f00 */
[----:B------:R-:W-:Y:S01]  /*4ab70*/  IMAD.MOV.U32 R9, RZ, RZ, 0x3d3ef980 ;  /* 0x3d3ef980ff097424 */ /* 0x000fe200078e00ff */
        /* <DEDUP_REMOVED lines=49> */
[----:B0-----:R-:W-:Y:S01]  /*4ae90*/  MOV R10, 0x5dcd1851 ;  /* 0x5dcd1851000a7802 */ /* 0x001fe20000000f00 */
[----:B------:R-:W-:Y:S02]  /*4aea0*/  IMAD.MOV.U32 R11, RZ, RZ, -0x4350c486 ;  /* 0xbcaf3b7aff0b7424 */ /* 0x000fe400078e00ff */
[----:B------:R0:W-:Y:S01]  /*4aeb0*/  STL.64 [R1+0x1528], R12 ;  /* 0x0015280c01007387 */ /* 0x0001e20000100a00 */
[----:B-1----:R-:W-:-:S03]  /*4aec0*/  IMAD.MOV.U32 R16, RZ, RZ, 0x6edf2b0c ;  /* 0x6edf2b0cff107424 */ /* 0x002fc600078e00ff */
[----:B------:R1:W-:Y:S01]  /*4aed0*/  STL.64 [R1+0x1538], R4 ;  /* 0x0015380401007387 */ /* 0x0003e20000100a00 */
[----:B------:R-:W-:Y:S02]  /*4aee0*/  IMAD.MOV.U32 R17, RZ, RZ, -0x4243f265 ;  /* 0xbdbc0d9bff117424 */ /* 0x000fe400078e00ff */
[----:B--2---:R-:W-:Y:S01]  /*4aef0*/  IMAD.MOV.U32 R18, RZ, RZ, 0x5c463659 ;  /* 0x5c463659ff127424 */ /* 0x004fe200078e00ff */
[----:B------:R-:W-:Y:S01]  /*4af00*/  MOV R19, 0x3dbac947 ;  /* 0x3dbac94700137802 */ /* 0x000fe20000000f00 */
[----:B------:R2:W-:Y:S01]  /*4af10*/  STL.64 [R1+0x1460], R14 ;  /* 0x0014600e01007387 */ /* 0x0005e20000100a00 */
[----:B0-----:R-:W-:Y:S02]  /*4af20*/  IMAD.MOV.U32 R12, RZ, RZ, -0x10a3e7d9 ;  /* 0xef5c1827ff0c7424 */ /* 0x001fe400078e00ff */
[----:B------:R-:W-:Y:S01]  /*4af30*/  IMAD.MOV.U32 R13, RZ, RZ, 0x3d16d8a9 ;  /* 0x3d16d8a9ff0d7424 */ /* 0x000fe200078e00ff */
[----:B------:R0:W-:Y:S01]  /*4af40*/  STL.64 [R1+0x1548], R6 ;  /* 0x0015480601007387 */ /* 0x0001e20000100a00 */
[----:B-1----:R-:W-:Y:S01]  /*4af50*/  MOV R4, 0x783db2a2 ;  /* 0x783db2a200047802 */ /* 0x002fe20000000f00 */
[----:B------:R-:W-:-:S02]  /*4af60*/  IMAD.MOV.U32 R5, RZ, RZ, -0x430d64fd ;  /* 0xbcf29b03ff057424 */ /* 0x000fc400078e00ff */
[----:B------:R1:W-:Y:S01]  /*4af70*/  STL.64 [R1+0x1550], R8 ;  /* 0x0015500801007387 */ /* 0x0003e20000100a00 */
[----:B--2---:R-:W-:Y:S01]  /*4af80*/  IMAD.MOV.U32 R14, RZ, RZ, 0x7950ad7b ;  /* 0x7950ad7bff0e7424 */ /* 0x004fe200078e00ff */
        /* <DEDUP_REMOVED lines=15> */
[----:B-1----:R-:W-:Y:S01]  /*4b080*/  MOV R16, 0xc901e574 ;  /* 0xc901e57400107802 */ /* 0x002fe20000000f00 */
[----:B------:R-:W-:Y:S02]  /*4b090*/  IMAD.MOV.U32 R17, RZ, RZ, -0x40a1a8c6 ;  /* 0xbf5e573aff117424 */ /* 0x000fe400078e00ff */
[----:B------:R1:W-:Y:S01]  /*4b0a0*/  STL.64 [R1+0x14a8], R14 ;  /* 0x0014a80e01007387 */ /* 0x0003e20000100a00 */
[----:B--2---:R-:W-:Y:S02]  /*4b0b0*/  IMAD.MOV.U32 R18, RZ, RZ, 0x6b015ac0 ;  /* 0x6b015ac0ff127424 */ /* 0x004fe400078e00ff */
[----:B------:R-:W-:Y:S01]  /*4b0c0*/  IMAD.MOV.U32 R19, RZ, RZ, 0x3f65ac05 ;  /* 0x3f65ac05ff137424 */ /* 0x000fe200078e00ff */
        /* <DEDUP_REMOVED lines=15> */
[----:B-1----:R-:W-:Y:S02]  /*4b1c0*/  IMAD.MOV.U32 R10, RZ, RZ, 0x55e25360 ;  /* 0x55e25360ff0a7424 */ /* 0x002fe400078e00ff */
[----:B------:R-:W-:Y:S01]  /*4b1d0*/  IMAD.MOV.U32 R11, RZ, RZ, 0x3e3ac0d4 ;  /* 0x3e3ac0d4ff0b7424 */ /* 0x000fe200078e00ff */
        /* <DEDUP_REMOVED lines=9> */
[----:B------:R-:W-:Y:S01]  /*4b270*/  IMAD.MOV.U32 R19, RZ, RZ, 0x3e49aa7a ;  /* 0x3e49aa7aff137424 */ /* 0x000fe200078e00ff */
[----:B0-----:R-:W-:Y:S01]  /*4b280*/  MOV R12, 0x29460138 ;  /* 0x29460138000c7802 */ /* 0x001fe20000000f00 */
[----:B------:R-:W-:Y:S01]  /*4b290*/  IMAD.MOV.U32 R13, RZ, RZ, -0x41e883a8 ;  /* 0xbe177c58ff0d7424 */ /* 0x000fe200078e00ff */
[----:B------:R0:W-:Y:S01]  /*4b2a0*/  STL.64 [R1+0x15c8], R6 ;  /* 0x0015c80601007387 */ /* 0x0001e20000100a00 */
[----:B--2---:R-:W-:Y:S02]  /*4b2b0*/  IMAD.MOV.U32 R4, RZ, RZ, 0x6c188672 ;  /* 0x6c188672ff047424 */ /* 0x004fe400078e00ff */
[----:B------:R-:W-:Y:S01]  /*4b2c0*/  IMAD.MOV.U32 R5, RZ, RZ, 0x3de1b105 ;  /* 0x3de1b105ff057424 */ /* 0x000fe200078e00ff */
[----:B------:R1:W-:Y:S01]  /*4b2d0*/  STL.64 [R1+0x15d8], R8 ;  /* 0x0015d80801007387 */ /* 0x0003e20000100a00 */
[----:B---3--:R-:W-:Y:S01]  /*4b2e0*/  MOV R14, 0x4bf3c34e ;  /* 0x4bf3c34e000e7802 */ /* 0x008fe20000000f00 */
[----:B------:R-:W-:-:S02]  /*4b2f0*/  IMAD.MOV.U32 R15, RZ, RZ, 0x3dfc9b43 ;  /* 0x3dfc9b43ff0f7424 */ /* 0x000fc400078e00ff */
[----:B------:R2:W-:Y:S01]  /*4b300*/  STL.64 [R1+0x15e8], R10 ;  /* 0x0015e80a01007387 */ /* 0x0005e20000100a00 */
[----:B0-----:R-:W-:Y:S01]  /*4b310*/  IMAD.MOV.U32 R6, RZ, RZ, 0x34225759 ;  /* 0x34225759ff067424 */ /* 0x001fe200078e00ff */
        /* <DEDUP_REMOVED lines=8> */
[----:B0-----:R-:W-:-:S03]  /*4b3a0*/  IMAD.MOV.U32 R20, RZ, RZ, -0x5b992462 ;  /* 0xa466db9eff147424 */ /* 0x001fc600078e00ff */
[----:B------:R0:W-:Y:S01]  /*4b3b0*/  STL.64 [R1+0x15f0], R12 ;  /* 0x0015f00c01007387 */ /* 0x0001e20000100a00 */
[----:B------:R-:W-:Y:S02]  /*4b3c0*/  IMAD.MOV.U32 R21, RZ, RZ, 0x3d3113e3 ;  /* 0x3d3113e3ff157424 */ /* 0x000fe400078e00ff */
[----:B-1----:R-:W-:Y:S01]  /*4b3d0*/  IMAD.MOV.U32 R16, RZ, RZ, 0xa10cd82 ;  /* 0x0a10cd82ff107424 */ /* 0x002fe200078e00ff */
[----:B------:R1:W-:Y:S01]  /*4b3e0*/  STL.64 [R1+0x1600], R4 ;  /* 0x0016000401007387 */ /* 0x0003e20000100a00 */
[----:B------:R-:W-:-:S03]  /*4b3f0*/  IMAD.MOV.U32 R17, RZ, RZ, 0x3d651958 ;  /* 0x3d651958ff117424 */ /* 0x000fc600078e00ff */
[----:B------:R3:W-:Y:S01]  /*4b400*/  STL.64 [R1+0x1530], R14 ;  /* 0x0015300e01007387 */ /* 0x0007e20000100a00 */
[----:B--2---:R-:W-:Y:S01]  /*4b410*/  IMAD.MOV.U32 R18, RZ, RZ, 0x448455ea ;  /* 0x448455eaff127424 */ /* 0x004fe200078e00ff */
[----:B------:R-:W-:Y:S02]  /*4b420*/  MOV R19, 0xbd2c068b ;  /* 0xbd2c068b00137802 */ /* 0x000fe40000000f00 */
[----:B0-----:R-:W-:Y:S01]  /*4b430*/  MOV R12, 0x2a398b8f ;  /* 0x2a398b8f000c7802 */ /* 0x001fe20000000f00 */
[----:B------:R-:W-:Y:S01]  /*4b440*/  IMAD.MOV.U32 R13, RZ, RZ, 0x3c75d3b4 ;  /* 0x3c75d3b4ff0d7424 */ /* 0x000fe200078e00ff */
[----:B------:R0:W-:Y:S01]  /*4b450*/  STL.64 [R1+0x1610], R6 ;  /* 0x0016100601007387 */ /* 0x0001e20000100a00 */
[----:B-1----:R-:W-:Y:S01]  /*4b460*/  IMAD.MOV.U32 R4, RZ, RZ, 0x637bc2b8 ;  /* 0x637bc2b8ff047424 */ /* 0x002fe200078e00ff */
[----:B------:R-:W-:Y:S02]  /*4b470*/  MOV R5, 0x3d03f2fe ;  /* 0x3d03f2fe00057802 */ /* 0x000fe40000000f00 */
[----:B------:R1:W-:Y:S01]  /*4b480*/  STL.64 [R1+0x1618], R8 ;  /* 0x0016180801007387 */ /* 0x0003e20000100a00 */
[----:B---3--:R-:W-:Y:S01]  /*4b490*/  IMAD.MOV.U32 R14, RZ, RZ, 0x3b990ee6 ;  /* 0x3b990ee6ff0e7424 */ /* 0x008fe200078e00ff */
[----:B------:R-:W-:-:S02]  /*4b4a0*/  MOV R15, 0x3f70ee64 ;  /* 0x3f70ee64000f7802 */ /* 0x000fc40000000f00 */
[----:B------:R2:W-:Y:S01]  /*4b4b0*/  STL.64 [R1+0x1628], R10 ;  /* 0x0016280a01007387 */ /* 0x0005e20000100a00 */
[----:B0-----:R-:W-:Y:S01]  /*4b4c0*/  MOV R6, 0x465fa859 ;  /* 0x465fa85900067802 */ /* 0x001fe20000000f00 */
[----:B------:R-:W-:Y:S02]  /*4b4d0*/  IMAD.MOV.U32 R7, RZ, RZ, 0x3f2e13ce ;  /* 0x3f2e13ceff077424 */ /* 0x000fe400078e00ff */
[----:B------:R0:W-:Y:S01]  /*4b4e0*/  STL.64 [R1+0x1540], R20 ;  /* 0x0015401401007387 */ /* 0x0001e20000100a00 */
[----:B-1----:R-:W-:Y:S02]  /*4b4f0*/  IMAD.MOV.U32 R8, RZ, RZ, 0x5bf2d984 ;  /* 0x5bf2d984ff087424 */ /* 0x002fe400078e00ff */
[----:B------:R-:W-:Y:S01]  /*4b500*/  IMAD.MOV.U32 R9, RZ, RZ, 0x3f318b9b ;  /* 0x3f318b9bff097424 */ /* 0x000fe200078e00ff */
[----:B------:R1:W-:Y:S01]  /*4b510*/  STL.64 [R1+0x1558], R16 ;  /* 0x0015581001007387 */ /* 0x0003e20000100a00 */
[----:B--2---:R-:W-:Y:S01]  /*4b520*/  MOV R10, 0xa29b5d9d ;  /* 0xa29b5d9d000a7802 */ /* 0x004fe20000000f00 */
[----:B------:R-:W-:-:S02]  /*4b530*/  IMAD.MOV.U32 R11, RZ, RZ, -0x40ec2d5d ;  /* 0xbf13d2a3ff0b7424 */ /* 0x000fc400078e00ff */
[----:B------:R2:W-:Y:S01]  /*4b540*/  STL.64 [R1+0x1568], R18 ;  /* 0x0015681201007387 */ /* 0x0005e20000100a00 */
[----:B0-----:R-:W-:-:S03]  /*4b550*/  MOV R20, 0xfcd6e9e0 ;  /* 0xfcd6e9e000147802 */ /* 0x001fc60000000f00 */
[----:B------:R0:W-:Y:S01]  /*4b560*/  STL.64 [R1+0x1638], R12 ;  /* 0x0016380c01007387 */ /* 0x0001e20000100a00 */
[----:B------:R-:W-:-:S03]  /*4b570*/  IMAD.MOV.U32 R21, RZ, RZ, 0x3f4948b0 ;  /* 0x3f4948b0ff157424 */ /* 0x000fc600078e00ff */
[----:B------:R3:W-:Y:S01]  /*4b580*/  STL.64 [R1+0x1640], R4 ;  /* 0x0016400401007387 */ /* 0x0007e20000100a00 */
[----:B-1----:R-:W-:Y:S01]  /*4b590*/  MOV R16, 0xdaf4fe53 ;  /* 0xdaf4fe5300107802 */ /* 0x002fe20000000f00 */
[----:B------:R-:W-:Y:S02]  /*4b5a0*/  IMAD.MOV.U32 R17, RZ, RZ, 0x3f0bbf43 ;  /* 0x3f0bbf43ff117424 */ /* 0x000fe400078e00ff */
[----:B------:R1:W-:Y:S01]  /*4b5b0*/  STL.64 [R1+0x1580], R14 ;  /* 0x0015800e01007387 */ /* 0x0003e20000100a00 */
[----:B--2---:R-:W-:Y:S02]  /*4b5c0*/  IMAD.MOV.U32 R18, RZ, RZ, -0x51c6eae3 ;  /* 0xae39151dff127424 */ /* 0x004fe400078e00ff */
[----:B------:R-:W-:Y:S01]  /*4b5d0*/  IMAD.MOV.U32 R19, RZ, RZ, 0x3e626154 ;  /* 0x3e626154ff137424 */ /* 0x000fe200078e00ff */
[----:B------:R2:W-:Y:S01]  /*4b5e0*/  STL.64 [R1+0x1650], R6 ;  /* 0x0016500601007387 */ /* 0x0005e20000100a00 */
[----:B0-----:R-:W-:Y:S02]  /*4b5f0*/  IMAD.MOV.U32 R12, RZ, RZ, 0x62204ef4 ;  /* 0x62204ef4ff0c7424 */ /* 0x001fe400078e00ff */
[----:B------:R-:W-:Y:S01]  /*4b600*/  IMAD.MOV.U32 R13, RZ, RZ, 0x3ee73df4 ;  /* 0x3ee73df4ff0d7424 */ /* 0x000fe200078e00ff */
[----:B---3--:R-:W-:Y:S01]  /*4b610*/  MOV R5, 0x3eb7e020 ;  /* 0x3eb7e02000057802 */ /* 0x008fe20000000f00 */
[----:B------:R-:W-:Y:S01]  /*4b620*/  IMAD.MOV.U32 R4, RZ, RZ, 0x1539310e ;  /* 0x1539310eff047424 */ /* 0x000fe200078e00ff */
[----:B------:R0:W-:Y:S01]  /*4b630*/  STL.64 [R1+0x1660], R8 ;  /* 0x0016600801007387 */ /* 0x0001e20000100a00 */
[----:B-1----:R-:W-:-:S02]  /*4b640*/  IMAD.MOV.U32 R14, RZ, RZ, 0x1c15d3d7 ;  /* 0x1c15d3d7ff0e7424 */ /* 0x002fc400078e00ff */
[----:B------:R-:W-:Y:S01]  /*4b650*/  IMAD.MOV.U32 R15, RZ, RZ, 0x3e832ac8 ;  /* 0x3e832ac8ff0f7424 */ /* 0x000fe200078e00ff */
[----:B------:R1:W-:Y:S01]  /*4b660*/  STL.64 [R1+0x1668], R10 ;  /* 0x0016680a01007387 */ /* 0x0003e20000100a00 */
[----:B--2---:R-:W-:Y:S02]  /*4b670*/  IMAD.MOV.U32 R6, RZ, RZ, 0x69c140a7 ;  /* 0x69c140a7ff067424 */ /* 0x004fe400078e00ff */
[----:B------:R-:W-:Y:S01]  /*4b680*/  IMAD.MOV.U32 R7, RZ, RZ, -0x42415dce ;  /* 0xbdbea232ff077424 */ /* 0x000fe200078e00ff */
[----:B------:R2:W-:Y:S01]  /*4b690*/  STL.64 [R1+0x1590], R20 ;  /* 0x0015901401007387 */ /* 0x0005e20000100a00 */
[----:B0-----:R-:W-:Y:S01]  /*4b6a0*/  IMAD.MOV.U32 R8, RZ, RZ, -0x10b3b239 ;  /* 0xef4c4dc7ff087424 */ /* 0x001fe200078e00ff */
[----:B------:R-:W-:Y:S02]  /*4b6b0*/  MOV R9, 0x3e75bde8 ;  /* 0x3e75bde800097802 */ /* 0x000fe40000000f00 */
        /* <DEDUP_REMOVED lines=12> */
[----:B------:R-:W-:Y:S02]  /*4b780*/  IMAD.MOV.U32 R19, RZ, RZ, -0x42316888 ;  /* 0xbdce9778ff137424 */ /* 0x000fe400078e00ff */
[----:B--2---:R-:W-:Y:S01]  /*4b790*/  IMAD.MOV.U32 R12, RZ, RZ, 0x39794ba9 ;  /* 0x39794ba9ff0c7424 */ /* 0x004fe200078e00ff */
[----:B------:R-:W-:Y:S01]  /*4b7a0*/  MOV R13, 0x3e21b66a ;  /* 0x3e21b66a000d7802 */ /* 0x000fe20000000f00 */
[----:B------:R1:W-:Y:S01]  /*4b7b0*/  STL.64 [R1+0x1690], R6 ;  /* 0x0016900601007387 */ /* 0x0003e20000100a00 */
[----:B0-----:R-:W-:Y:S01]  /*4b7c0*/  MOV R4, 0x465daec1 ;  /* 0x465daec100047802 */ /* 0x001fe20000000f00 */
[----:B------:R-:W-:Y:S02]  /*4b7d0*/  IMAD.MOV.U32 R5, RZ, RZ, 0x3ded9b15 ;  /* 0x3ded9b15ff057424 */ /* 0x000fe400078e00ff */
[----:B------:R0:W-:Y:S01]  /*4b7e0*/  STL.64 [R1+0x16a0], R8 ;  /* 0x0016a00801007387 */ /* 0x0001e20000100a00 */
[----:B---3--:R-:W-:Y:S01]  /*4b7f0*/  MOV R14, 0xf65c6eee ;  /* 0xf65c6eee000e7802 */ /* 0x008fe20000000f00 */
[----:B------:R-:W-:-:S02]  /*4b800*/  IMAD.MOV.U32 R15, RZ, RZ, -0x428cc0c7 ;  /* 0xbd733f39ff0f7424 */ /* 0x000fc400078e00ff */
[----:B------:R2:W-:Y:S01]  /*4b810*/  STL.64 [R1+0x16b0], R10 ;  /* 0x0016b00a01007387 */ /* 0x0005e20000100a00 */
[----:B-1----:R-:W-:-:S03]  /*4b820*/  IMAD.MOV.U32 R6, RZ, RZ, -0x26b2acc5 ;  /* 0xd94d533bff067424 */ /* 0x002fc600078e00ff */
[----:B------:R1:W-:Y:S01]  /*4b830*/  STL.64 [R1+0x15e0], R20 ;  /* 0x0015e01401007387 */ /* 0x0003e20000100a00 */
[----:B------:R-:W-:Y:S01]  /*4b840*/  IMAD.MOV.U32 R7, RZ, RZ, -0x4247ed2d ;  /* 0xbdb812d3ff077424 */ /* 0x000fe200078e00ff */
[----:B0-----:R-:W-:Y:S01]  /*4b850*/  MOV R8, 0xa7c1a668 ;  /* 0xa7c1a66800087802 */ /* 0x001fe20000000f00 */
[----:B------:R-:W-:Y:S01]  /*4b860*/  IMAD.MOV.U32 R9, RZ, RZ, 0x3da587d7 ;  /* 0x3da587d7ff097424 */ /* 0x000fe200078e00ff */
[----:B------:R0:W-:Y:S01]  /*4b870*/  STL.64 [R1+0x15f8], R16 ;  /* 0x0015f81001007387 */ /* 0x0001e20000100a00 */
[----:B--2---:R-:W-:Y:S02]  /*4b880*/  IMAD.MOV.U32 R10, RZ, RZ, -0x2455cbbd ;  /* 0xdbaa3443ff0a7424 */ /* 0x004fe400078e00ff */
[----:B------:R-:W-:Y:S01]  /*4b890*/  IMAD.MOV.U32 R11, RZ, RZ, 0x3c91e54c ;  /* 0x3c91e54cff0b7424 */ /* 0x000fe200078e00ff */
[----:B------:R2:W-:Y:S01]  /*4b8a0*/  STL.64 [R1+0x1608], R18 ;  /* 0x0016081201007387 */ /* 0x0005e20000100a00 */
[----:B-1----:R-:W-:-:S03]  /*4b8b0*/  IMAD.MOV.U32 R20, RZ, RZ, -0x7d4ffe18 ;  /* 0x82b001e8ff147424 */ /* 0x002fc600078e00ff */
[----:B------:R1:W-:Y:S01]  /*4b8c0*/  STL.64 [R1+0x16b8], R12 ;  /* 0x0016b80c01007387 */ /* 0x0003e20000100a00 */
[----:B------:R-:W-:Y:S02]  /*4b8d0*/  IMAD.MOV.U32 R21, RZ, RZ, -0x42c41e9f ;  /* 0xbd3be161ff157424 */ /* 0x000fe400078e00ff */
[----:B0-----:R-:W-:Y:S01]  /*4b8e0*/  IMAD.MOV.U32 R16, RZ, RZ, 0x3b34e2b6 ;  /* 0x3b34e2b6ff107424 */ /* 0x001fe200078e00ff */
[----:B------:R0:W-:Y:S01]  /*4b8f0*/  STL.64 [R1+0x16c8], R4 ;  /* 0x0016c80401007387 */ /* 0x0001e20000100a00 */
[----:B------:R-:W-:-:S03]  /*4b900*/  IMAD.MOV.U32 R17, RZ, RZ, 0x3f4547d9 ;  /* 0x3f4547d9ff117424 */ /* 0x000fc600078e00ff */
[----:B------:R3:W-:Y:S01]  /*4b910*/  STL.64 [R1+0x1620], R14 ;  /* 0x0016200e01007387 */ /* 0x0007e20000100a00 */
[----:B--2---:R-:W-:Y:S01]  /*4b920*/  IMAD.MOV.U32 R18, RZ, RZ, -0x77483600 ;  /* 0x88b7ca00ff127424 */ /* 0x004fe200078e00ff */
[----:B------:R-:W-:Y:S01]  /*4b930*/  MOV R19, 0xbf3ebfb1 ;  /* 0xbf3ebfb100137802 */ /* 0x000fe20000000f00 */
[----:B-1----:R-:W-:Y:S01]  /*4b940*/  IMAD.MOV.U32 R12, RZ, RZ, -0x2c94b624 ;  /* 0xd36b49dcff0c7424 */ /* 0x002fe200078e00ff */
[----:B------:R-:W-:Y:S01]  /*4b950*/  MOV R13, 0xbd3a4d8e ;  /* 0xbd3a4d8e000d7802 */ /* 0x000fe20000000f00 */
[----:B------:R1:W-:Y:S01]  /*4b960*/  STL.64 [R1+0x16d8], R6 ;  /* 0x0016d80601007387 */ /* 0x0003e20000100a00 */
[----:B0-----:R-:W-:Y:S02]  /*4b970*/  IMAD.MOV.U32 R4, RZ, RZ, -0x72302230 ;  /* 0x8dcfddd0ff047424 */ /* 0x001fe400078e00ff */
[----:B------:R-:W-:Y:S01]  /*4b980*/  IMAD.MOV.U32 R5, RZ, RZ, 0x3d17075e ;  /* 0x3d17075eff057424 */ /* 0x000fe200078e00ff */
        /* <DEDUP_REMOVED lines=8> */
[----:B------:R-:W-:Y:S02]  /*4ba10*/  IMAD.MOV.U32 R9, RZ, RZ, -0x414770d6 ;  /* 0xbeb88f2aff097424 */ /* 0x000fe400078e00ff */
[----:B------:R0:W-:Y:S01]  /*4ba20*/  STL.64 [R1+0x1648], R16 ;  /* 0x0016481001007387 */ /* 0x0001e20000100a00 */
[----:B--2---:R-:W-:Y:S01]  /*4ba30*/  IMAD.MOV.U32 R10, RZ, RZ, -0x4b731fa8 ;  /* 0xb48ce058ff0a7424 */ /* 0x004fe200078e00ff */
[----:B------:R-:W-:-:S02]  /*4ba40*/  MOV R11, 0x3f116908 ;  /* 0x3f116908000b7802 */ /* 0x000fc40000000f00 */
[----:B------:R2:W-:Y:S01]  /*4ba50*/  STL.64 [R1+0x1658], R18 ;  /* 0x0016581201007387 */ /* 0x0005e20000100a00 */
[----:B-1----:R-:W-:-:S03]  /*4ba60*/  MOV R20, 0x27b3f020 ;  /* 0x27b3f02000147802 */ /* 0x002fc60000000f00 */
        /* <DEDUP_REMOVED lines=8> */
[----:B-1----:R-:W-:Y:S01]  /*4baf0*/  MOV R12, 0x2846e81 ;  /* 0x02846e81000c7802 */ /* 0x002fe20000000f00 */
[----:B------:R-:W-:Y:S01]  /*4bb00*/  IMAD.MOV.U32 R13, RZ, RZ, 0x3ee7db4c ;  /* 0x3ee7db4cff0d7424 */ /* 0x000fe200078e00ff */
[----:B------:R1:W-:Y:S01]  /*4bb10*/  STL.64 [R1+0x1718], R6 ;  /* 0x0017180601007387 */ /* 0x0003e20000100a00 */
[----:B---3--:R-:W-:-:S02]  /*4bb20*/  IMAD.MOV.U32 R4, RZ, RZ, 0x74985d3f ;  /* 0x74985d3fff047424 */ /* 0x008fc400078e00ff */
[----:B------:R-:W-:Y:S01]  /*4bb30*/  IMAD.MOV.U32 R5, RZ, RZ, -0x41438e40 ;  /* 0xbebc71c0ff057424 */ /* 0x000fe200078e00ff */
[----:B------:R2:W-:Y:S01]  /*4bb40*/  STL.64 [R1+0x1728], R8 ;  /* 0x0017280801007387 */ /* 0x0005e20000100a00 */
[----:B0-----:R-:W-:Y:S02]  /*4bb50*/  IMAD.MOV.U32 R14, RZ, RZ, 0x3b2491f0 ;  /* 0x3b2491f0ff0e7424 */ /* 0x001fe400078e00ff */
[----:B------:R-:W-:Y:S01]  /*4bb60*/  IMAD.MOV.U32 R15, RZ, RZ, -0x41efbf3b ;  /* 0xbe1040c5ff0f7424 */ /* 0x000fe200078e00ff */
[----:B------:R0:W-:Y:S01]  /*4bb70*/  STL.64 [R1+0x1730], R10 ;  /* 0x0017300a01007387 */ /* 0x0001e20000100a00 */
[----:B-1----:R-:W-:Y:S01]  /*4bb80*/  MOV R6, 0x9f09164c ;  /* 0x9f09164c00067802 */ /* 0x002fe20000000f00 */
[----:B------:R-:W-:Y:S02]  /*4bb90*/  IMAD.MOV.U32 R7, RZ, RZ, 0x3eade37d ;  /* 0x3eade37dff077424 */ /* 0x000fe400078e00ff */
[----:B------:R1:W-:Y:S01]  /*4bba0*/  STL.64 [R1+0x1680], R20 ;  /* 0x0016801401007387 */ /* 0x0003e20000100a00 */
[----:B--2---:R-:W-:-:S03]  /*4bbb0*/  IMAD.MOV.U32 R8, RZ, RZ, 0x5bab6ada ;  /* 0x5bab6adaff087424 */ /* 0x004fc600078e00ff */
[----:B------:R2:W-:Y:S01]  /*4bbc0*/  STL.64 [R1+0x1698], R16 ;  /* 0x0016981001007387 */ /* 0x0005e20000100a00 */
[----:B------:R-:W-:Y:S02]  /*4bbd0*/  IMAD.MOV.U32 R9, RZ, RZ, 0x3dc04151 ;  /* 0x3dc04151ff097424 */ /* 0x000fe400078e00ff */
[----:B0-----:R-:W-:Y:S01]  /*4bbe0*/  IMAD.MOV.U32 R10, RZ, RZ, 0x49f4e3be ;  /* 0x49f4e3beff0a7424 */ /* 0x001fe200078e00ff */
[----:B------:R-:W-:Y:S01]  /*4bbf0*/  MOV R11, 0xbe4e78e4 ;  /* 0xbe4e78e4000b7802 */ /* 0x000fe20000000f00 */
[----:B------:R0:W-:Y:S01]  /*4bc00*/  STL.64 [R1+0x16a8], R18 ;  /* 0x0016a81201007387 */ /* 0x0001e20000100a00 */
[----:B-1----:R-:W-:-:S03]  /*4bc10*/  IMAD.MOV.U32 R20, RZ, RZ, 0x7e1c9d1f ;  /* 0x7e1c9d1fff147424 */ /* 0x002fc600078e00ff */
[----:B------:R1:W-:Y:S01]  /*4bc20*/  STL.64 [R1+0x1740], R12 ;  /* 0x0017400c01007387 */ /* 0x0003e20000100a00 */
[----:B------:R-:W-:Y:S01]  /*4bc30*/  MOV R21, 0xbd0f4605 ;  /* 0xbd0f460500157802 */ /* 0x000fe20000000f00 */
[----:B--2---:R-:W-:Y:S02]  /*4bc40*/  IMAD.MOV.U32 R16, RZ, RZ, -0x20d1474a ;  /* 0xdf2eb8b6ff107424 */ /* 0x004fe400078e00ff */
[----:B------:R2:W-:Y:S01]  /*4bc50*/  STL.64 [R1+0x1750], R4 ;  /* 0x0017500401007387 */ /* 0x0005e20000100a00 */
[----:B------:R-:W-:-:S03]  /*4bc60*/  MOV R17, 0xbd8328e9 ;  /* 0xbd8328e900117802 */ /* 0x000fc60000000f00 */
[----:B------:R3:W-:Y:S01]  /*4bc70*/  STL.64 [R1+0x16c0], R14 ;  /* 0x0016c00e01007387 */ /* 0x0007e20000100a00 */
[----:B0-----:R-:W-:Y:S01]  /*4bc80*/  MOV R18, 0x46a086e5 ;  /* 0x46a086e500127802 */ /* 0x001fe20000000f00 */
[----:B------:R-:W-:Y:S02]  /*4bc90*/  IMAD.MOV.U32 R19, RZ, RZ, 0x3d4def3f ;  /* 0x3d4def3fff137424 */ /* 0x000fe400078e00ff */
[----:B-1----:R-:W-:Y:S01]  /*4bca0*/  IMAD.MOV.U32 R12, RZ, RZ, 0x1a8b7696 ;  /* 0x1a8b7696ff0c7424 */ /* 0x002fe200078e00ff */
[----:B------:R0:W-:Y:S01]  /*4bcb0*/  STL.64 [R1+0x1758], R6 ;  /* 0x0017580601007387 */ /* 0x0001e20000100a00 */
[----:B------:R-:W-:Y:S02]  /*4bcc0*/  IMAD.MOV.U32 R13, RZ, RZ, 0x3e2d9a9f ;  /* 0x3e2d9a9fff0d7424 */ /* 0x000fe400078e00ff */
[----:B--2---:R-:W-:Y:S01]  /*4bcd0*/  IMAD.MOV.U32 R4, RZ, RZ, 0x12618752 ;  /* 0x12618752ff047424 */ /* 0x004fe200078e00ff */
[----:B------:R-:W-:Y:S01]  /*4bce0*/  MOV R5, 0xbdfb14f2 ;  /* 0xbdfb14f200057802 */ /* 0x000fe20000000f00 */
[----:B------:R1:W-:Y:S01]  /*4bcf0*/  STL.64 [R1+0x1768], R8 ;  /* 0x0017680801007387 */ /* 0x0003e20000100a00 */
[----:B---3--:R-:W-:Y:S01]  /*4bd00*/  MOV R14, 0x2da7bf9 ;  /* 0x02da7bf9000e7802 */ /* 0x008fe20000000f00 */
[----:B------:R-:W-:-:S02]  /*4bd10*/  IMAD.MOV.U32 R15, RZ, RZ, -0x40b3c1f5 ;  /* 0xbf4c3e0bff0f7424 */ /* 0x000fc400078e00ff */
[----:B------:R2:W-:Y:S01]  /*4bd20*/  STL.64 [R1+0x1778], R10 ;  /* 0x0017780a01007387 */ /* 0x0005e20000100a00 */
[----:B0-----:R-:W-:Y:S01]  /*4bd30*/  MOV R6, 0xc5e22aae ;  /* 0xc5e22aae00067802 */ /* 0x001fe20000000f00 */
[----:B------:R-:W-:Y:S02]  /*4bd40*/  IMAD.MOV.U32 R7, RZ, RZ, -0x42380d06 ;  /* 0xbdc7f2faff077424 */ /* 0x000fe400078e00ff */
[----:B------:R0:W-:Y:S01]  /*4bd50*/  STL.64 [R1+0x16d0], R20 ;  /* 0x0016d01401007387 */ /* 0x0001e20000100a00 */
[----:B-1----:R-:W-:Y:S01]  /*4bd60*/  IMAD.MOV.U32 R8, RZ, RZ, -0x6f0b6555 ;  /* 0x90f49aabff087424 */ /* 0x002fe200078e00ff */
[----:B------:R-:W-:Y:S02]  /*4bd70*/  MOV R9, 0x3cd70880 ;  /* 0x3cd7088000097802 */ /* 0x000fe40000000f00 */
[----:B------:R1:W-:Y:S01]  /*4bd80*/  STL.64 [R1+0x16e8], R16 ;  /* 0x0016e81001007387 */ /* 0x0003e20000100a00 */
[----:B--2---:R-:W-:Y:S01]  /*4bd90*/  MOV R10, 0x3cc20208 ;  /* 0x3cc20208000a7802 */ /* 0x004fe20000000f00 */
[----:B------:R-:W-:-:S02]  /*4bda0*/  IMAD.MOV.U32 R11, RZ, RZ, -0x427d1854 ;  /* 0xbd82e7acff0b7424 */ /* 0x000fc400078e00ff */
[----:B------:R2:W-:Y:S01]  /*4bdb0*/  STL.64 [R1+0x16f8], R18 ;  /* 0x0016f81201007387 */ /* 0x0005e20000100a00 */
[----:B0-----:R-:W-:-:S03]  /*4bdc0*/  IMAD.MOV.U32 R20, RZ, RZ, -0x7a5bdc86 ;  /* 0x85a4237aff147424 */ /* 0x001fc600078e00ff */
[----:B------:R0:W-:Y:S01]  /*4bdd0*/  STL.64 [R1+0x1780], R12 ;  /* 0x0017800c01007387 */ /* 0x0001e20000100a00 */
[----:B------:R-:W-:-:S03]  /*4bde0*/  IMAD.MOV.U32 R21, RZ, RZ, -0x40cc6666 ;  /* 0xbf33999aff157424 */ /* 0x000fc600078e00ff */
[----:B------:R3:W-:Y:S01]  /*4bdf0*/  STL.64 [R1+0x1790], R4 ;  /* 0x0017900401007387 */ /* 0x0007e20000100a00 */
[----:B-1----:R-:W-:Y:S02]  /*4be00*/  IMAD.MOV.U32 R16, RZ, RZ, -0x26fd4353 ;  /* 0xd902bcadff107424 */ /* 0x002fe400078e00ff */
[----:B------:R-:W-:Y:S01]  /*4be10*/  IMAD.MOV.U32 R17, RZ, RZ, -0x40fb31c1 ;  /* 0xbf04ce3fff117424 */ /* 0x000fe200078e00ff */
[----:B------:R1:W-:Y:S01]  /*4be20*/  STL.64 [R1+0x1710], R14 ;  /* 0x0017100e01007387 */ /* 0x0003e20000100a00 */
[----:B--2---:R-:W-:Y:S01]  /*4be30*/  IMAD.MOV.U32 R18, RZ, RZ, 0x5b7cb45e ;  /* 0x5b7cb45eff127424 */ /* 0x004fe200078e00ff */
[----:B------:R-:W-:Y:S01]  /*4be40*/  MOV R19, 0x3df13b3c ;  /* 0x3df13b3c00137802 */ /* 0x000fe20000000f00 */
[----:B0-----:R-:W-:Y:S01]  /*4be50*/  IMAD.MOV.U32 R12, RZ, RZ, -0x4602deae ;  /* 0xb9fd2152ff0c7424 */ /* 0x001fe200078e00ff */
[----:B------:R0:W-:Y:S01]  /*4be60*/  STL.64 [R1+0x17a0], R6 ;  /* 0x0017a00601007387 */ /* 0x0001e20000100a00 */
[----:B------:R-:W-:Y:S01]  /*4be70*/  IMAD.MOV.U32 R13, RZ, RZ, -0x43a2c4b7 ;  /* 0xbc5d3b49ff0d7424 */ /* 0x000fe200078e00ff */
[----:B---3--:R-:W-:Y:S01]  /*4be80*/  MOV R4, 0xfd28d001 ;  /* 0xfd28d00100047802 */ /* 0x008fe20000000f00 */
[----:B------:R-:W-:Y:S01]  /*4be90*/  IMAD.MOV.U32 R5, RZ, RZ, -0x42d398ea ;  /* 0xbd2c6716ff057424 */ /* 0x000fe200078e00ff */
[----:B------:R2:W-:Y:S01]  /*4bea0*/  STL.64 [R1+0x17a8], R8 ;  /* 0x0017a80801007387 */ /* 0x0005e20000100a00 */
[----:B-1----:R-:W-:Y:S01]  /*4beb0*/  IMAD.MOV.U32 R14, RZ, RZ, -0x30cceac4 ;  /* 0xcf33153cff0e7424 */ /* 0x002fe200078e00ff */
[----:B------:R-:W-:-:S02]  /*4bec0*/  MOV R15, 0xbe8ec676 ;  /* 0xbe8ec676000f7802 */ /* 0x000fc40000000f00 */
[----:B------:R1:W-:Y:S01]  /*4bed0*/  STL.64 [R1+0x17b8], R10 ;  /* 0x0017b80a01007387 */ /* 0x0003e20000100a00 */
[----:B0-----:R-:W-:-:S03]  /*4bee0*/  IMAD.MOV.U32 R6, RZ, RZ, 0x4839c039 ;  /* 0x4839c039ff067424 */ /* 0x001fc600078e00ff */
[----:B------:R0:W-:Y:S01]  /*4bef0*/  STL.64 [R1+0x1720], R20 ;  /* 0x0017201401007387 */ /* 0x0001e20000100a00 */
[----:B------:R-:W-:Y:S02]  /*4bf00*/  IMAD.MOV.U32 R7, RZ, RZ, -0x40edb8a0 ;  /* 0xbf124760ff077424 */ /* 0x000fe400078e00ff */
[----:B--2---:R-:W-:Y:S01]  /*4bf10*/  IMAD.MOV.U32 R8, RZ, RZ, -0x3aeb71d9 ;  /* 0xc5148e27ff087424 */ /* 0x004fe200078e00ff */
[----:B------:R-:W-:Y:S01]  /*4bf20*/  MOV R9, 0xbf2a2042 ;  /* 0xbf2a204200097802 */ /* 0x000fe20000000f00 */
[----:B------:R2:W-:Y:S01]  /*4bf30*/  STL.64 [R1+0x1738], R16 ;  /* 0x0017381001007387 */ /* 0x0005e20000100a00 */
[----:B-1----:R-:W-:Y:S02]  /*4bf40*/  IMAD.MOV.U32 R10, RZ, RZ, -0x34db89f5 ;  /* 0xcb24760bff0a7424 */ /* 0x002fe400078e00ff */
[----:B------:R-:W-:Y:S01]  /*4bf50*/  IMAD.MOV.U32 R11, RZ, RZ, 0x3f11d1e9 ;  /* 0x3f11d1e9ff0b7424 */ /* 0x000fe200078e00ff */
[----:B------:R1:W-:Y:S01]  /*4bf60*/  STL.64 [R1+0x1748], R18 ;  /* 0x0017481201007387 */ /* 0x0003e20000100a00 */
[----:B0-----:R-:W-:Y:S01]  /*4bf70*/  MOV R20, 0x304ac16b ;  /* 0x304ac16b00147802 */ /* 0x001fe20000000f00 */
[----:B------:R-:W-:-:S02]  /*4bf80*/  IMAD.MOV.U32 R21, RZ, RZ, 0x3e5efe94 ;  /* 0x3e5efe94ff157424 */ /* 0x000fc400078e00ff */
[----:B------:R0:W-:Y:S01]  /*4bf90*/  STL.64 [R1+0x17c8], R12 ;  /* 0x0017c80c01007387 */ /* 0x0001e20000100a00 */
[----:B--2---:R-:W-:-:S03]  /*4bfa0*/  MOV R16, 0x70791e5e ;  /* 0x70791e5e00107802 */ /* 0x004fc60000000f00 */
[----:B------:R2:W-:Y:S01]  /*4bfb0*/  STL.64 [R1+0x17d0], R4 ;  /* 0x0017d00401007387 */ /* 0x0005e20000100a00 */
[----:B------:R-:W-:-:S03]  /*4bfc0*/  IMAD.MOV.U32 R17, RZ, RZ, -0x42afcc46 ;  /* 0xbd5033baff117424 */ /* 0x000fc600078e00ff */
[----:B------:R3:W-:Y:S01]  /*4bfd0*/  STL.64 [R1+0x1760], R14 ;  /* 0x0017600e01007387 */ /* 0x0007e20000100a00 */
[----:B-1----:R-:W-:Y:S02]  /*4bfe0*/  IMAD.MOV.U32 R18, RZ, RZ, -0x4358316d ;  /* 0xbca7ce93ff127424 */ /* 0x002fe400078e00ff */
[----:B------:R-:W-:Y:S01]  /*4bff0*/  IMAD.MOV.U32 R19, RZ, RZ, 0x3de9911d ;  /* 0x3de9911dff137424 */ /* 0x000fe200078e00ff */
[----:B0-----:R-:W-:Y:S01]  /*4c000*/  MOV R13, 0xbeec823f ;  /* 0xbeec823f000d7802 */ /* 0x001fe20000000f00 */
[----:B------:R-:W-:Y:S01]  /*4c010*/  IMAD.MOV.U32 R12, RZ, RZ, -0x3e4c33ca ;  /* 0xc1b3cc36ff0c7424 */ /* 0x000fe200078e00ff */
[----:B------:R0:W-:Y:S01]  /*4c020*/  STL.64 [R1+0x17e0], R6 ;  /* 0x0017e00601007387 */ /* 0x0001e20000100a00 */
[----:B--2---:R-:W-:Y:S01]  /*4c030*/  MOV R4, 0x19652fd9 ;  /* 0x19652fd900047802 */ /* 0x004fe20000000f00 */
[----:B------:R-:W-:Y:S02]  /*4c040*/  IMAD.MOV.U32 R5, RZ, RZ, -0x413cc715 ;  /* 0xbec338ebff057424 */ /* 0x000fe400078e00ff */
[----:B------:R1:W-:Y:S01]  /*4c050*/  STL.64 [R1+0x17f0], R8 ;  /* 0x0017f00801007387 */ /* 0x0003e20000100a00 */
[----:B---3--:R-:W-:-:S02]  /*4c060*/  IMAD.MOV.U32 R14, RZ, RZ, 0x337812c4 ;  /* 0x337812c4ff0e7424 */ /* 0x008fc400078e00ff */
[----:B------:R-:W-:Y:S01]  /*4c070*/  IMAD.MOV.U32 R15, RZ, RZ, 0x3d949465 ;  /* 0x3d949465ff0f7424 */ /* 0x000fe200078e00ff */
[----:B------:R2:W-:Y:S01]  /*4c080*/  STL.64 [R1+0x17f8], R10 ;  /* 0x0017f80a01007387 */ /* 0x0005e20000100a00 */
[----:B0-----:R-:W-:Y:S01]  /*4c090*/  IMAD.MOV.U32 R6, RZ, RZ, -0x21f44d15 ;  /* 0xde0bb2ebff067424 */ /* 0x001fe200078e00ff */
[----:B------:R-:W-:Y:S02]  /*4c0a0*/  MOV R7, 0xbdf659cf ;  /* 0xbdf659cf00077802 */ /* 0x000fe40000000f00 */
[----:B------:R0:W-:Y:S01]  /*4c0b0*/  STL.64 [R1+0x1770], R20 ;  /* 0x0017701401007387 */ /* 0x0001e20000100a00 */
[----:B-1----:R-:W-:Y:S01]  /*4c0c0*/  MOV R8, 0xbecd0c0f ;  /* 0xbecd0c0f00087802 */ /* 0x002fe20000000f00 */
[----:B------:R-:W-:Y:S02]  /*4c0d0*/  IMAD.MOV.U32 R9, RZ, RZ, -0x41773d99 ;  /* 0xbe88c267ff097424 */ /* 0x000fe400078e00ff */
[----:B------:R1:W-:Y:S01]  /*4c0e0*/  STL.64 [R1+0x1788], R16 ;  /* 0x0017881001007387 */ /* 0x0003e20000100a00 */
[----:B--2---:R-:W-:-:S03]  /*4c0f0*/  IMAD.MOV.U32 R10, RZ, RZ, 0x5ac40e35 ;  /* 0x5ac40e35ff0a7424 */ /* 0x004fc600078e00ff */
[----:B------:R2:W-:Y:S01]  /*4c100*/  STL.64 [R1+0x1798], R18 ;  /* 0x0017981201007387 */ /* 0x0005e20000100a00 */
[----:B------:R-:W-:-:S03]  /*4c110*/  IMAD.MOV.U32 R11, RZ, RZ, -0x42ebbee4 ;  /* 0xbd14411cff0b7424 */ /* 0x000fc600078e00ff */
[----:B------:R3:W-:Y:S01]  /*4c120*/  STL.64 [R1+0x1808], R12 ;  /* 0x0018080c01007387 */ /* 0x0007e20000100a00 */
[----:B0-----:R-:W-:Y:S01]  /*4c130*/  IMAD.MOV.U32 R20, RZ, RZ, -0x2ee01d49 ;  /* 0xd11fe2b7ff147424 */ /* 0x001fe200078e00ff */
[----:B------:R-:W-:Y:S02]  /*4c140*/  MOV R21, 0x3d614577 ;  /* 0x3d61457700157802 */ /* 0x000fe40000000f00 */
[----:B------:R0:W-:Y:S01]  /*4c150*/  STL.64 [R1+0x1818], R4 ;  /* 0x0018180401007387 */ /* 0x0001e20000100a00 */
[----:B-1----:R-:W-:Y:S01]  /*4c160*/  IMAD.MOV.U32 R16, RZ, RZ, -0x3a5b058f ;  /* 0xc5a4fa71ff107424 */ /* 0x002fe200078e00ff */
[----:B------:R-:W-:Y:S02]  /*4c170*/  MOV R17, 0xbf36128a ;  /* 0xbf36128a00117802 */ /* 0x000fe40000000f00 */
[----:B------:R1:W-:Y:S01]  /*4c180*/  STL.64 [R1+0x17b0], R14 ;  /* 0x0017b00e01007387 */ /* 0x0003e20000100a00 */
[----:B--2---:R-:W-:Y:S01]  /*4c190*/  MOV R18, 0x7360ef1f ;  /* 0x7360ef1f00127802 */ /* 0x004fe20000000f00 */
[----:B------:R-:W-:Y:S01]  /*4c1a0*/  IMAD.MOV.U32 R19, RZ, RZ, 0x3f322be8 ;  /* 0x3f322be8ff137424 */ /* 0x000fe200078e00ff */
        /* <DEDUP_REMOVED lines=15> */
[----:B-1----:R-:W-:Y:S01]  /*4c2a0*/  IMAD.MOV.U32 R10, RZ, RZ, -0x505ccbd0 ;  /* 0xafa33430ff0a7424 */ /* 0x002fe200078e00ff */
[----:B------:R-:W-:Y:S01]  /*4c2b0*/  MOV R11, 0xbc851bfd ;  /* 0xbc851bfd000b7802 */ /* 0x000fe20000000f00 */
[----:B------:R1:W-:Y:S01]  /*4c2c0*/  STL.64 [R1+0x17e8], R18 ;  /* 0x0017e81201007387 */ /* 0x0003e20000100a00 */
[----:B--2---:R-:W-:-:S03]  /*4c2d0*/  IMAD.MOV.U32 R20, RZ, RZ, 0x29150428 ;  /* 0x29150428ff147424 */ /* 0x004fc600078e00ff */
[----:B------:R2:W-:Y:S01]  /*4c2e0*/  STL.64 [R1+0x1848], R12 ;  /* 0x0018480c01007387 */ /* 0x0005e20000100a00 */
[----:B------:R-:W-:Y:S02]  /*4c2f0*/  IMAD.MOV.U32 R21, RZ, RZ, 0x3ee0d0e2 ;  /* 0x3ee0d0e2ff157424 */ /* 0x000fe400078e00ff */
[----:B0-----:R-:W-:Y:S01]  /*4c300*/  IMAD.MOV.U32 R16, RZ, RZ, 0x4e5c87c2 ;  /* 0x4e5c87c2ff107424 */ /* 0x001fe200078e00ff */
[----:B------:R0:W-:Y:S01]  /*4c310*/  STL.64 [R1+0x1858], R4 ;  /* 0x0018580401007387 */ /* 0x0001e20000100a00 */
[----:B------:R-:W-:-:S03]  /*4c320*/  IMAD.MOV.U32 R17, RZ, RZ, 0x3e974150 ;  /* 0x3e974150ff117424 */ /* 0x000fc600078e00ff */
[----:B------:R3:W-:Y:S01]  /*4c330*/  STL.64 [R1+0x1800], R14 ;  /* 0x0018000e01007387 */ /* 0x0007e20000100a00 */
[----:B-1----:R-:W-:Y:S01]  /*4c340*/  IMAD.MOV.U32 R18, RZ, RZ, 0x225a095b ;  /* 0x225a095bff127424 */ /* 0x002fe200078e00ff */
[----:B------:R-:W-:Y:S02]  /*4c350*/  MOV R19, 0x3e69e630 ;  /* 0x3e69e63000137802 */ /* 0x000fe40000000f00 */
[----:B--2---:R-:W-:Y:S01]  /*4c360*/  MOV R12, 0x49cb50d9 ;  /* 0x49cb50d9000c7802 */ /* 0x004fe20000000f00 */
[----:B------:R-:W-:Y:S01]  /*4c370*/  IMAD.MOV.U32 R13, RZ, RZ, 0x3d63fcc2 ;  /* 0x3d63fcc2ff0d7424 */ /* 0x000fe200078e00ff */
[----:B------:R1:W-:Y:S01]  /*4c380*/  STL.64 [R1+0x1868], R6 ;  /* 0x0018680601007387 */ /* 0x0003e20000100a00 */
[----:B0-----:R-:W-:Y:S01]  /*4c390*/  IMAD.MOV.U32 R4, RZ, RZ, 0x6d7de31e ;  /* 0x6d7de31eff047424 */ /* 0x001fe200078e00ff */
[----:B------:R-:W-:Y:S02]  /*4c3a0*/  MOV R5, 0xbd42a5b1 ;  /* 0xbd42a5b100057802 */ /* 0x000fe40000000f00 */
[----:B------:R0:W-:Y:S01]  /*4c3b0*/  STL.64 [R1+0x1870], R8 ;  /* 0x0018700801007387 */ /* 0x0001e20000100a00 */
[----:B---3--:R-:W-:Y:S01]  /*4c3c0*/  IMAD.MOV.U32 R14, RZ, RZ, -0x24a79dc3 ;  /* 0xdb58623dff0e7424 */ /* 0x008fe200078e00ff */
[----:B------:R-:W-:-:S02]  /*4c3d0*/  MOV R15, 0x3e2b2a3a ;  /* 0x3e2b2a3a000f7802 */ /* 0x000fc40000000f00 */
[----:B------:R2:W-:Y:S01]  /*4c3e0*/  STL.64 [R1+0x1880], R10 ;  /* 0x0018800a01007387 */ /* 0x0005e20000100a00 */
[----:B-1----:R-:W-:Y:S01]  /*4c3f0*/  MOV R6, 0xbdb97b48 ;  /* 0xbdb97b4800067802 */ /* 0x002fe20000000f00 */
[----:B------:R-:W-:Y:S02]  /*4c400*/  IMAD.MOV.U32 R7, RZ, RZ, -0x40bc988d ;  /* 0xbf436773ff077424 */ /* 0x000fe400078e00ff */
[----:B------:R1:W-:Y:S01]  /*4c410*/  STL.64 [R1+0x1810], R20 ;  /* 0x0018101401007387 */ /* 0x0003e20000100a00 */
[----:B0-----:R-:W-:Y:S02]  /*4c420*/  IMAD.MOV.U32 R8, RZ, RZ, -0x259354b7 ;  /* 0xda6cab49ff087424 */ /* 0x001fe400078e00ff */
[----:B------:R-:W-:Y:S01]  /*4c430*/  IMAD.MOV.U32 R9, RZ, RZ, 0x3eaa8411 ;  /* 0x3eaa8411ff097424 */ /* 0x000fe200078e00ff */
[----:B------:R0:W-:Y:S01]  /*4c440*/  STL.64 [R1+0x1828], R16 ;  /* 0x0018281001007387 */ /* 0x0001e20000100a00 */
[----:B--2---:R-:W-:Y:S01]  /*4c450*/  MOV R10, 0x45495b37 ;  /* 0x45495b37000a7802 */ /* 0x004fe20000000f00 */
[----:B------:R-:W-:-:S02]  /*4c460*/  IMAD.MOV.U32 R11, RZ, RZ, -0x40ea9ff7 ;  /* 0xbf156009ff0b7424 */ /* 0x000fc400078e00ff */
[----:B------:R2:W-:Y:S01]  /*4c470*/  STL.64 [R1+0x1838], R18 ;  /* 0x0018381201007387 */ /* 0x0005e20000100a00 */
[----:B-1----:R-:W-:-:S03]  /*4c480*/  MOV R20, 0x60bd9bda ;  /* 0x60bd9bda00147802 */ /* 0x002fc60000000f00 */
[----:B------:R1:W-:Y:S01]  /*4c490*/  STL.64 [R1+0x1890], R12 ;  /* 0x0018900c01007387 */ /* 0x0003e20000100a00 */
[----:B------:R-:W-:-:S03]  /*4c4a0*/  IMAD.MOV.U32 R21, RZ, RZ, 0x3cf762c0 ;  /* 0x3cf762c0ff157424 */ /* 0x000fc600078e00ff */
[----:B------:R3:W-:Y:S01]  /*4c4b0*/  STL.64 [R1+0x1898], R4 ;  /* 0x0018980401007387 */ /* 0x0007e20000100a00 */
[----:B0-----:R-:W-:Y:S01]  /*4c4c0*/  MOV R16, 0xa6674b5f ;  /* 0xa6674b5f00107802 */ /* 0x001fe20000000f00 */
[----:B------:R-:W-:Y:S02]  /*4c4d0*/  IMAD.MOV.U32 R17, RZ, RZ, 0x3da7bf5e ;  /* 0x3da7bf5eff117424 */ /* 0x000fe400078e00ff */
[----:B------:R0:W-:Y:S01]  /*4c4e0*/  STL.64 [R1+0x1850], R14 ;  /* 0x0018500e01007387 */ /* 0x0001e20000100a00 */
[----:B--2---:R-:W-:Y:S02]  /*4c4f0*/  IMAD.MOV.U32 R18, RZ, RZ, 0x90f18db ;  /* 0x090f18dbff127424 */ /* 0x004fe400078e00ff */
[----:B------:R-:W-:Y:S01]  /*4c500*/  IMAD.MOV.U32 R19, RZ, RZ, -0x428ab295 ;  /* 0xbd754d6bff137424 */ /* 0x000fe200078e00ff */
[----:B------:R2:W-:Y:S01]  /*4c510*/  STL.64 [R1+0x18a8], R6 ;  /* 0x0018a80601007387 */ /* 0x0005e20000100a00 */
[----:B-1----:R-:W-:Y:S02]  /*4c520*/  IMAD.MOV.U32 R12, RZ, RZ, 0x4cf48618 ;  /* 0x4cf48618ff0c7424 */ /* 0x002fe400078e00ff */
[----:B------:R-:W-:Y:S01]  /*4c530*/  IMAD.MOV.U32 R13, RZ, RZ, -0x410cc7d1 ;  /* 0xbef3382fff0d7424 */ /* 0x000fe200078e00ff */
[----:B---3--:R-:W-:Y:S01]  /*4c540*/  MOV R5, 0x3ecd115d ;  /* 0x3ecd115d00057802 */ /* 0x008fe20000000f00 */
[----:B------:R-:W-:Y:S01]  /*4c550*/  IMAD.MOV.U32 R4, RZ, RZ, 0x4f5dcc68 ;  /* 0x4f5dcc68ff047424 */ /* 0x000fe200078e00ff */
[----:B------:R1:W-:Y:S01]  /*4c560*/  STL.64 [R1+0x18b8], R8 ;  /* 0x0018b80801007387 */ /* 0x0003e20000100a00 */
[----:B0-----:R-:W-:-:S02]  /*4c570*/  IMAD.MOV.U32 R14, RZ, RZ, 0x1b0931c8 ;  /* 0x1b0931c8ff0e7424 */ /* 0x001fc400078e00ff */
[----:B------:R-:W-:Y:S01]  /*4c580*/  IMAD.MOV.U32 R15, RZ, RZ, 0x3f4168ef ;  /* 0x3f4168efff0f7424 */ /* 0x000fe200078e00ff */
[----:B------:R0:W-:Y:S01]  /*4c590*/  STL.64 [R1+0x18c0], R10 ;  /* 0x0018c00a01007387 */ /* 0x0001e20000100a00 */
[----:B--2---:R-:W-:Y:S02]  /*4c5a0*/  IMAD.MOV.U32 R6, RZ, RZ, -0x7ab034c9 ;  /* 0x854fcb37ff067424 */ /* 0x004fe400078e00ff */
[----:B------:R-:W-:Y:S01]  /*4c5b0*/  IMAD.MOV.U32 R7, RZ, RZ, -0x413efa79 ;  /* 0xbec10587ff077424 */ /* 0x000fe200078e00ff */
        /* <DEDUP_REMOVED lines=9> */
[----:B------:R2:W-:Y:S01]  /*4c650*/  STL.64 [R1+0x18d0], R12 ;  /* 0x0018d00c01007387 */ /* 0x0005e20000100a00 */
[----:B-1----:R-:W-:-:S03]  /*4c660*/  IMAD.MOV.U32 R16, RZ, RZ, -0x7cecf23f ;  /* 0x83130dc1ff107424 */ /* 0x002fc600078e00ff */
[----:B------:R1:W-:Y:S01]  /*4c670*/  STL.64 [R1+0x18e0], R4 ;  /* 0x0018e00401007387 */ /* 0x0003e20000100a00 */
[----:B------:R-:W-:-:S03]  /*4c680*/  MOV R17, 0x3f0d6bdf ;  /* 0x3f0d6bdf00117802 */ /* 0x000fc60000000f00 */
[----:B------:R3:W-:Y:S01]  /*4c690*/  STL.64 [R1+0x18a0], R14 ;  /* 0x0018a00e01007387 */ /* 0x0007e20000100a00 */
[----:B0-----:R-:W-:Y:S01]  /*4c6a0*/  MOV R18, 0x3fa27729 ;  /* 0x3fa2772900127802 */ /* 0x001fe20000000f00 */
[----:B------:R-:W-:Y:S02]  /*4c6b0*/  IMAD.MOV.U32 R19, RZ, RZ, -0x41d58bdc ;  /* 0xbe2a7424ff137424 */ /* 0x000fe400078e00ff */
[----:B--2---:R-:W-:Y:S01]  /*4c6c0*/  IMAD.MOV.U32 R12, RZ, RZ, 0x334cc20d ;  /* 0x334cc20dff0c7424 */ /* 0x004fe200078e00ff */
[----:B------:R-:W-:Y:S01]  /*4c6d0*/  MOV R13, 0xbe4af0ea ;  /* 0xbe4af0ea000d7802 */ /* 0x000fe20000000f00 */
[----:B------:R0:W-:Y:S01]  /*4c6e0*/  STL.64 [R1+0x18e8], R6 ;  /* 0x0018e80601007387 */ /* 0x0001e20000100a00 */
[----:B-1----:R-:W-:Y:S01]  /*4c6f0*/  MOV R4, 0x9fa070bc ;  /* 0x9fa070bc00047802 */ /* 0x002fe20000000f00 */
[----:B------:R-:W-:Y:S02]  /*4c700*/  IMAD.MOV.U32 R5, RZ, RZ, 0x3e1cf0f9 ;  /* 0x3e1cf0f9ff057424 */ /* 0x000fe400078e00ff */
[----:B------:R1:W-:Y:S01]  /*4c710*/  STL.64 [R1+0x18f8], R8 ;  /* 0x0018f80801007387 */ /* 0x0003e20000100a00 */
[----:B---3--:R-:W-:Y:S01]  /*4c720*/  MOV R14, 0x3447d35 ;  /* 0x03447d35000e7802 */ /* 0x008fe20000000f00 */
[----:B------:R-:W-:-:S02]  /*4c730*/  IMAD.MOV.U32 R15, RZ, RZ, 0x3ea36c89 ;  /* 0x3ea36c89ff0f7424 */ /* 0x000fc400078e00ff */
[----:B------:R2:W-:Y:S01]  /*4c740*/  STL.64 [R1+0x1908], R10 ;  /* 0x0019080a01007387 */ /* 0x0005e20000100a00 */
[----:B0-----:R-:W-:-:S03]  /*4c750*/  IMAD.MOV.U32 R6, RZ, RZ, 0x27a51b54 ;  /* 0x27a51b54ff067424 */ /* 0x001fc600078e00ff */
[----:B------:R0:W-:Y:S01]  /*4c760*/  STL.64 [R1+0x18b0], R20 ;  /* 0x0018b01401007387 */ /* 0x0001e20000100a00 */
[----:B------:R-:W-:Y:S01]  /*4c770*/  IMAD.MOV.U32 R7, RZ, RZ, 0x3dedaf33 ;  /* 0x3dedaf33ff077424 */ /* 0x000fe200078e00ff */
[----:B-1----:R-:W-:Y:S01]  /*4c780*/  MOV R8, 0x3b581619 ;  /* 0x3b58161900087802 */ /* 0x002fe20000000f00 */
[----:B------:R-:W-:Y:S01]  /*4c790*/  IMAD.MOV.U32 R9, RZ, RZ, -0x43349209 ;  /* 0xbccb6df7ff097424 */ /* 0x000fe200078e00ff */
[----:B------:R1:W-:Y:S01]  /*4c7a0*/  STL.64 [R1+0x18c8], R16 ;  /* 0x0018c81001007387 */ /* 0x0003e20000100a00 */
[----:B--2---:R-:W-:Y:S02]  /*4c7b0*/  IMAD.MOV.U32 R10, RZ, RZ, -0x1c1d645b ;  /* 0xe3e29ba5ff0a7424 */ /* 0x004fe400078e00ff */
[----:B------:R-:W-:Y:S01]  /*4c7c0*/  IMAD.MOV.U32 R11, RZ, RZ, 0x3dacbb55 ;  /* 0x3dacbb55ff0b7424 */ /* 0x000fe200078e00ff */
[----:B------:R2:W-:Y:S01]  /*4c7d0*/  STL.64 [R1+0x18d8], R18 ;  /* 0x0018d81201007387 */ /* 0x0005e20000100a00 */
[----:B0-----:R-:W-:-:S03]  /*4c7e0*/  IMAD.MOV.U32 R20, RZ, RZ, -0x21afacde ;  /* 0xde505322ff147424 */ /* 0x001fc600078e00ff */
[----:B------:R0:W-:Y:S01]  /*4c7f0*/  STL.64 [R1+0x1910], R12 ;  /* 0x0019100c01007387 */ /* 0x0001e20000100a00 */
[----:B------:R-:W-:Y:S02]  /*4c800*/  IMAD.MOV.U32 R21, RZ, RZ, -0x41884d09 ;  /* 0xbe77b2f7ff157424 */ /* 0x000fe400078e00ff */
[----:B-1----:R-:W-:Y:S01]  /*4c810*/  IMAD.MOV.U32 R16, RZ, RZ, -0x697182fc ;  /* 0x968e7d04ff107424 */ /* 0x002fe200078e00ff */
[----:B------:R1:W-:Y:S01]  /*4c820*/  STL.64 [R1+0x1920], R4 ;  /* 0x0019200401007387 */ /* 0x0003e20000100a00 */
[----:B------:R-:W-:-:S03]  /*4c830*/  IMAD.MOV.U32 R17, RZ, RZ, 0x3d3858ba ;  /* 0x3d3858baff117424 */ /* 0x000fc600078e00ff */
[----:B------:R3:W-:Y:S01]  /*4c840*/  STL.64 [R1+0x18f0], R14 ;  /* 0x0018f00e01007387 */ /* 0x0007e20000100a00 */
[----:B--2---:R-:W-:Y:S01]  /*4c850*/  IMAD.MOV.U32 R18, RZ, RZ, 0x5071f99b ;  /* 0x5071f99bff127424 */ /* 0x004fe200078e00ff */
[----:B------:R-:W-:Y:S01]  /*4c860*/  MOV R19, 0xbe0d7715 ;  /* 0xbe0d771500137802 */ /* 0x000fe20000000f00 */
[----:B0-----:R-:W-:Y:S01]  /*4c870*/  IMAD.MOV.U32 R12, RZ, RZ, 0x2acc211f ;  /* 0x2acc211fff0c7424 */ /* 0x001fe200078e00ff */
[----:B------:R-:W-:Y:S01]  /*4c880*/  MOV R13, 0x3c55b9bd ;  /* 0x3c55b9bd000d7802 */ /* 0x000fe20000000f00 */
[----:B------:R0:W-:Y:S01]  /*4c890*/  STL.64 [R1+0x1930], R6 ;  /* 0x0019300601007387 */ /* 0x0001e20000100a00 */
[----:B-1----:R-:W-:Y:S02]  /*4c8a0*/  IMAD.MOV.U32 R4, RZ, RZ, 0x4e8f487b ;  /* 0x4e8f487bff047424 */ /* 0x002fe400078e00ff */
[----:B------:R-:W-:Y:S01]  /*4c8b0*/  IMAD.MOV.U32 R5, RZ, RZ, 0x3d59f7d1 ;  /* 0x3d59f7d1ff057424 */ /* 0x000fe200078e00ff */
[----:B------:R1:W-:Y:S01]  /*4c8c0*/  STL.64 [R1+0x1938], R8 ;  /* 0x0019380801007387 */ /* 0x0003e20000100a00 */
[----:B---3--:R-:W-:Y:S01]  /*4c8d0*/  IMAD.MOV.U32 R14, RZ, RZ, 0x7ac2b965 ;  /* 0x7ac2b965ff0e7424 */ /* 0x008fe200078e00ff */
[----:B------:R-:W-:-:S02]  /*4c8e0*/  MOV R15, 0xbdbd4a71 ;  /* 0xbdbd4a71000f7802 */ /* 0x000fc40000000f00 */
        /* <DEDUP_REMOVED lines=8> */
[----:B------:R-:W-:-:S02]  /*4c970*/  MOV R11, 0xbf1cc642 ;  /* 0xbf1cc642000b7802 */ /* 0x000fc40000000f00 */
[----:B------:R2:W-:Y:S01]  /*4c980*/  STL.64 [R1+0x1928], R18 ;  /* 0x0019281201007387 */ /* 0x0005e20000100a00 */
[----:B0-----:R-:W-:-:S03]  /*4c990*/  MOV R20, 0xfe9ca81c ;  /* 0xfe9ca81c00147802 */ /* 0x001fc60000000f00 */
[----:B------:R0:W-:Y:S01]  /*4c9a0*/  STL.64 [R1+0x1958], R12 ;  /* 0x0019580c01007387 */ /* 0x0001e20000100a00 */
[----:B------:R-:W-:-:S03]  /*4c9b0*/  IMAD.MOV.U32 R21, RZ, RZ, -0x42740778 ;  /* 0xbd8bf888ff157424 */ /* 0x000fc600078e00ff */
[----:B------:R3:W-:Y:S01]  /*4c9c0*/  STL.64 [R1+0x1960], R4 ;  /* 0x0019600401007387 */ /* 0x0007e20000100a00 */
[----:B-1----:R-:W-:Y:S01]  /*4c9d0*/  MOV R16, 0x9c01efb4 ;  /* 0x9c01efb400107802 */ /* 0x002fe20000000f00 */
[----:B------:R-:W-:Y:S02]  /*4c9e0*/  IMAD.MOV.U32 R17, RZ, RZ, 0x3f369187 ;  /* 0x3f369187ff117424 */ /* 0x000fe400078e00ff */
[----:B------:R1:W-:Y:S01]  /*4c9f0*/  STL.64 [R1+0x1940], R14 ;  /* 0x0019400e01007387 */ /* 0x0003e20000100a00 */
[----:B--2---:R-:W-:Y:S02]  /*4ca00*/  IMAD.MOV.U32 R18, RZ, RZ, 0x5098cebf ;  /* 0x5098cebfff127424 */ /* 0x004fe400078e00ff */
[----:B------:R-:W-:Y:S01]  /*4ca10*/  IMAD.MOV.U32 R19, RZ, RZ, -0x40ca0cc8 ;  /* 0xbf35f338ff137424 */ /* 0x000fe200078e00ff */
[----:B0-----:R-:W-:Y:S01]  /*4ca20*/  MOV R12, 0x30b113ab ;  /* 0x30b113ab000c7802 */ /* 0x001fe20000000f00 */
[----:B------:R-:W-:Y:S01]  /*4ca30*/  IMAD.MOV.U32 R13, RZ, RZ, 0x3efd1798 ;  /* 0x3efd1798ff0d7424 */ /* 0x000fe200078e00ff */
[----:B------:R0:W-:Y:S01]  /*4ca40*/  STL.64 [R1+0x1970], R6 ;  /* 0x0019700601007387 */ /* 0x0001e20000100a00 */
[----:B---3--:R-:W-:-:S02]  /*4ca50*/  IMAD.MOV.U32 R4, RZ, RZ, 0x794bd7f2 ;  /* 0x794bd7f2ff047424 */ /* 0x008fc400078e00ff */
[----:B------:R-:W-:Y:S01]  /*4ca60*/  IMAD.MOV.U32 R5, RZ, RZ, 0x3ed8467d ;  /* 0x3ed8467dff057424 */ /* 0x000fe200078e00ff */
[----:B------:R2:W-:Y:S01]  /*4ca70*/  STL.64 [R1+0x1980], R8 ;  /* 0x0019800801007387 */ /* 0x0005e20000100a00 */
[----:B-1----:R-:W-:Y:S02]  /*4ca80*/  IMAD.MOV.U32 R14, RZ, RZ, 0x312e0a2 ;  /* 0x0312e0a2ff0e7424 */ /* 0x002fe400078e00ff */
[----:B------:R-:W-:Y:S01]  /*4ca90*/  IMAD.MOV.U32 R15, RZ, RZ, -0x417ee639 ;  /* 0xbe8119c7ff0f7424 */ /* 0x000fe200078e00ff */
[----:B------:R1:W-:Y:S01]  /*4caa0*/  STL.64 [R1+0x1988], R10 ;  /* 0x0019880a01007387 */ /* 0x0003e20000100a00 */
[----:B0-----:R-:W-:Y:S01]  /*4cab0*/  MOV R6, 0xa50cdaee ;  /* 0xa50cdaee00067802 */ /* 0x001fe20000000f00 */
[----:B------:R-:W-:Y:S02]  /*4cac0*/  IMAD.MOV.U32 R7, RZ, RZ, 0x3e00f82d ;  /* 0x3e00f82dff077424 */ /* 0x000fe400078e00ff */
[----:B------:R0:W-:Y:S01]  /*4cad0*/  STL.64 [R1+0x1950], R20 ;  /* 0x0019501401007387 */ /* 0x0001e20000100a00 */
[----:B--2---:R-:W-:-:S03]  /*4cae0*/  IMAD.MOV.U32 R8, RZ, RZ, -0x2aebad2b ;  /* 0xd51452d5ff087424 */ /* 0x004fc600078e00ff */
[----:B------:R2:W-:Y:S01]  /*4caf0*/  STL.64 [R1+0x1968], R16 ;  /* 0x0019681001007387 */ /* 0x0005e20000100a00 */
[----:B------:R-:W-:Y:S02]  /*4cb00*/  IMAD.MOV.U32 R9, RZ, RZ, 0x3ea4b12a ;  /* 0x3ea4b12aff097424 */ /* 0x000fe400078e00ff */
[----:B-1----:R-:W-:Y:S01]  /*4cb10*/  IMAD.MOV.U32 R10, RZ, RZ, -0x12da6acc ;  /* 0xed259534ff0a7424 */ /* 0x002fe200078e00ff */
[----:B------:R-:W-:Y:S01]  /*4cb20*/  MOV R11, 0xbd76d32e ;  /* 0xbd76d32e000b7802 */ /* 0x000fe20000000f00 */
[----:B------:R1:W-:Y:S01]  /*4cb30*/  STL.64 [R1+0x1978], R18 ;  /* 0x0019781201007387 */ /* 0x0003e20000100a00 */
[----:B0-----:R-:W-:-:S03]  /*4cb40*/  IMAD.MOV.U32 R20, RZ, RZ, 0x64e3e304 ;  /* 0x64e3e304ff147424 */ /* 0x001fc600078e00ff */
[----:B------:R0:W-:Y:S01]  /*4cb50*/  STL.64 [R1+0x1998], R12 ;  /* 0x0019980c01007387 */ /* 0x0001e20000100a00 */
[----:B------:R-:W-:Y:S01]  /*4cb60*/  MOV R21, 0xbef32691 ;  /* 0xbef3269100157802 */ /* 0x000fe20000000f00 */
[----:B--2---:R-:W-:Y:S02]  /*4cb70*/  IMAD.MOV.U32 R16, RZ, RZ, -0x13a60bbe ;  /* 0xec59f442ff107424 */ /* 0x004fe400078e00ff */
[----:B------:R2:W-:Y:S01]  /*4cb80*/  STL.64 [R1+0x19a8], R4 ;  /* 0x0019a80401007387 */ /* 0x0005e20000100a00 */
[----:B------:R-:W-:-:S03]  /*4cb90*/  MOV R17, 0xbeb1c6ac ;  /* 0xbeb1c6ac00117802 */ /* 0x000fc60000000f00 */
[----:B------:R3:W-:Y:S01]  /*4cba0*/  STL.64 [R1+0x1990], R14 ;  /* 0x0019900e01007387 */ /* 0x0007e20000100a00 */
[----:B-1----:R-:W-:Y:S01]  /*4cbb0*/  MOV R18, 0x79607d63 ;  /* 0x79607d6300127802 */ /* 0x002fe20000000f00 */
[----:B------:R-:W-:Y:S02]  /*4cbc0*/  IMAD.MOV.U32 R19, RZ, RZ, -0x41786d69 ;  /* 0xbe879297ff137424 */ /* 0x000fe400078e00ff */
[----:B0-----:R-:W-:Y:S01]  /*4cbd0*/  IMAD.MOV.U32 R12, RZ, RZ, -0x420b6167 ;  /* 0xbdf49e99ff0c7424 */ /* 0x001fe200078e00ff */
        /* <DEDUP_REMOVED lines=15> */
[----:B------:R-:W-:-:S02]  /*4ccd0*/  IMAD.MOV.U32 R11, RZ, RZ, 0x3c7ddc4a ;  /* 0x3c7ddc4aff0b7424 */ /* 0x000fc400078e00ff */
[----:B------:R2:W-:Y:S01]  /*4cce0*/  STL.64 [R1+0x19c8], R18 ;  /* 0x0019c81201007387 */ /* 0x0005e20000100a00 */
[----:B0-----:R-:W-:-:S03]  /*4ccf0*/  IMAD.MOV.U32 R20, RZ, RZ, 0x322ddf56 ;  /* 0x322ddf56ff147424 */ /* 0x001fc600078e00ff */
        /* <DEDUP_REMOVED lines=8> */
[----:B0-----:R-:W-:Y:S01]  /*4cd80*/  IMAD.MOV.U32 R12, RZ, RZ, 0x109f334 ;  /* 0x0109f334ff0c7424 */ /* 0x001fe200078e00ff */
[----:B------:R0:W-:Y:S01]  /*4cd90*/  STL.64 [R1+0x19f8], R6 ;  /* 0x0019f80601007387 */ /* 0x0001e20000100a00 */
[----:B------:R-:W-:Y:S01]  /*4cda0*/  IMAD.MOV.U32 R13, RZ, RZ, -0x426ca279 ;  /* 0xbd935d87ff0d7424 */ /* 0x000fe200078e00ff */
[----:B---3--:R-:W-:Y:S01]  /*4cdb0*/  MOV R4, 0xba6216 ;  /* 0x00ba621600047802 */ /* 0x008fe20000000f00 */
[----:B------:R-:W-:Y:S01]  /*4cdc0*/  IMAD.MOV.U32 R5, RZ, RZ, 0x3d731d6a ;  /* 0x3d731d6aff057424 */ /* 0x000fe200078e00ff */
[----:B------:R2:W-:Y:S01]  /*4cdd0*/  STL.64 [R1+0x1a00], R8 ;  /* 0x001a000801007387 */ /* 0x0005e20000100a00 */
[----:B-1----:R-:W-:Y:S01]  /*4cde0*/  IMAD.MOV.U32 R14, RZ, RZ, 0x3187b744 ;  /* 0x3187b744ff0e7424 */ /* 0x002fe200078e00ff */
[----:B------:R-:W-:-:S02]  /*4cdf0*/  MOV R15, 0xbf45629b ;  /* 0xbf45629b000f7802 */ /* 0x000fc40000000f00 */
[----:B------:R1:W-:Y:S01]  /*4ce00*/  STL.64 [R1+0x1a10], R10 ;  /* 0x001a100a01007387 */ /* 0x0003e20000100a00 */
[----:B0-----:R-:W-:-:S03]  /*4ce10*/  IMAD.MOV.U32 R6, RZ, RZ, -0x398f1970 ;  /* 0xc670e690ff067424 */ /* 0x001fc600078e00ff */
[----:B------:R0:W-:Y:S01]  /*4ce20*/  STL.64 [R1+0x19f0], R20 ;  /* 0x0019f01401007387 */ /* 0x0001e20000100a00 */
[----:B------:R-:W-:Y:S02]  /*4ce30*/  IMAD.MOV.U32 R7, RZ, RZ, 0x3f4b8239 ;  /* 0x3f4b8239ff077424 */ /* 0x000fe400078e00ff */
[----:B--2---:R-:W-:Y:S01]  /*4ce40*/  IMAD.MOV.U32 R8, RZ, RZ, 0x6b30cfd6 ;  /* 0x6b30cfd6ff087424 */ /* 0x004fe200078e00ff */
[----:B------:R-:W-:Y:S01]  /*4ce50*/  MOV R9, 0xbea76267 ;  /* 0xbea7626700097802 */ /* 0x000fe20000000f00 */
[----:B------:R2:W-:Y:S01]  /*4ce60*/  STL.64 [R1+0x1a08], R16 ;  /* 0x001a081001007387 */ /* 0x0005e20000100a00 */
[----:B-1----:R-:W-:Y:S02]  /*4ce70*/  IMAD.MOV.U32 R10, RZ, RZ, 0x7082916d ;  /* 0x7082916dff0a7424 */ /* 0x002fe400078e00ff */
[----:B------:R-:W-:Y:S01]  /*4ce80*/  IMAD.MOV.U32 R11, RZ, RZ, 0x3f25d115 ;  /* 0x3f25d115ff0b7424 */ /* 0x000fe200078e00ff */
[----:B------:R1:W-:Y:S01]  /*4ce90*/  STL.64 [R1+0x1a18], R18 ;  /* 0x001a181201007387 */ /* 0x0003e20000100a00 */
[----:B0-----:R-:W-:Y:S01]  /*4cea0*/  MOV R20, 0xb4446107 ;  /* 0xb444610700147802 */ /* 0x001fe20000000f00 */
[----:B------:R-:W-:-:S02]  /*4ceb0*/  IMAD.MOV.U32 R21, RZ, RZ, -0x40c34699 ;  /* 0xbf3cb967ff157424 */ /* 0x000fc400078e00ff */
[----:B------:R0:W-:Y:S01]  /*4cec0*/  STL.64 [R1+0x1a20], R12 ;  /* 0x001a200c01007387 */ /* 0x0001e20000100a00 */
[----:B--2---:R-:W-:-:S03]  /*4ced0*/  MOV R16, 0xcea7ddb2 ;  /* 0xcea7ddb200107802 */ /* 0x004fc60000000f00 */
[----:B------:R2:W-:Y:S01]  /*4cee0*/  STL.64 [R1+0x1a28], R4 ;  /* 0x001a280401007387 */ /* 0x0005e20000100a00 */
[----:B------:R-:W-:-:S03]  /*4cef0*/  IMAD.MOV.U32 R17, RZ, RZ, -0x40df3e91 ;  /* 0xbf20c16fff117424 */ /* 0x000fc600078e00ff */
[----:B------:R3:W-:Y:S01]  /*4cf00*/  STL.64 [R1+0x1a30], R14 ;  /* 0x001a300e01007387 */ /* 0x0007e20000100a00 */
[----:B-1----:R-:W-:Y:S01]  /*4cf10*/  IMAD.MOV.U32 R18, RZ, RZ, -0x2c0a7c33 ;  /* 0xd3f583cdff127424 */ /* 0x002fe200078e00ff */
        /* <DEDUP_REMOVED lines=8> */
[----:B---3--:R-:W-:Y:S02]  /*4cfa0*/  IMAD.MOV.U32 R14, RZ, RZ, -0x6acf5853 ;  /* 0x9530a7adff0e7424 */ /* 0x008fe400078e00ff */
[----:B------:R-:W-:Y:S01]  /*4cfb0*/  IMAD.MOV.U32 R15, RZ, RZ, -0x413e5214 ;  /* 0xbec1adecff0f7424 */ /* 0x000fe200078e00ff */
[----:B-1----:R-:W-:Y:S01]  /*4cfc0*/  MOV R7, 0x3edc738f ;  /* 0x3edc738f00077802 */ /* 0x002fe20000000f00 */
[----:B------:R-:W-:Y:S01]  /*4cfd0*/  IMAD.MOV.U32 R6, RZ, RZ, 0x198ab550 ;  /* 0x198ab550ff067424 */ /* 0x000fe200078e00ff */
[----:B------:R1:W-:Y:S01]  /*4cfe0*/  STL.64 [R1+0x1a68], R12 ;  /* 0x001a680c01007387 */ /* 0x0003e20000100a00 */
[----:B0-----:R-:W-:Y:S01]  /*4cff0*/  IMAD.MOV.U32 R8, RZ, RZ, 0x70ac9b03 ;  /* 0x70ac9b03ff087424 */ /* 0x001fe200078e00ff */
[----:B------:R-:W-:Y:S02]  /*4d000*/  MOV R9, 0x3e9952f9 ;  /* 0x3e9952f900097802 */ /* 0x000fe40000000f00 */
[----:B------:R0:W-:Y:S01]  /*4d010*/  STL.64 [R1+0x1a78], R6 ;  /* 0x001a780601007387 */ /* 0x0001e20000100a00 */
[----:B--2---:R-:W-:-:S02]  /*4d020*/  IMAD.MOV.U32 R10, RZ, RZ, 0x3b2187a2 ;  /* 0x3b2187a2ff0a7424 */ /* 0x004fc400078e00ff */
        /* <DEDUP_REMOVED lines=8> */
[----:B--2---:R-:W-:-:S03]  /*4d0b0*/  IMAD.MOV.U32 R8, RZ, RZ, -0x3faad57f ;  /* 0xc0552a81ff087424 */ /* 0x004fc600078e00ff */
[----:B------:R2:W-:Y:S01]  /*4d0c0*/  STL.64 [R1+0x1aa0], R12 ;  /* 0x001aa00c01007387 */ /* 0x0005e20000100a00 */
[----:B------:R-:W-:Y:S02]  /*4d0d0*/  IMAD.MOV.U32 R9, RZ, RZ, 0x3cc36412 ;  /* 0x3cc36412ff097424 */ /* 0x000fe400078e00ff */
[----:B-1----:R-:W-:Y:S01]  /*4d0e0*/  IMAD.MOV.U32 R10, RZ, RZ, -0x1a218756 ;  /* 0xe5de78aaff0a7424 */ /* 0x002fe200078e00ff */
[----:B------:R1:W-:Y:S01]  /*4d0f0*/  STL.64 [R1+0x1ac0], R6 ;  /* 0x001ac00601007387 */ /* 0x0003e20000100a00 */
[----:B------:R-:W-:Y:S01]  /*4d100*/  IMAD.MOV.U32 R11, RZ, RZ, 0x3dbcac1e ;  /* 0x3dbcac1eff0b7424 */ /* 0x000fe200078e00ff */
[----:B0-----:R-:W-:Y:S01]  /*4d110*/  MOV R4, 0x6d84752e ;  /* 0x6d84752e00047802 */ /* 0x001fe20000000f00 */
[----:B------:R-:W-:Y:S01]  /*4d120*/  IMAD.MOV.U32 R5, RZ, RZ, 0x3e3663fd ;  /* 0x3e3663fdff057424 */ /* 0x000fe200078e00ff */
        /* <DEDUP_REMOVED lines=16> */
[----:B0-----:R-:W-:Y:S01]  /*4d230*/  MOV R12, 0x36172b0 ;  /* 0x036172b0000c7802 */ /* 0x001fe20000000f00 */
[----:B------:R-:W-:-:S02]  /*4d240*/  IMAD.MOV.U32 R13, RZ, RZ, 0x3f100120 ;  /* 0x3f100120ff0d7424 */ /* 0x000fc400078e00ff */
[----:B------:R0:W-:Y:S01]  /*4d250*/  STL.64 [R1+0x1b18], R10 ;  /* 0x001b180a01007387 */ /* 0x0001e20000100a00 */
[----:B--2---:R-:W-:-:S03]  /*4d260*/  IMAD.MOV.U32 R6, RZ, RZ, -0x1741ccd0 ;  /* 0xe8be3330ff067424 */ /* 0x004fc600078e00ff */
[----:B------:R2:W-:Y:S01]  /*4d270*/  STL.64 [R1+0x1a40], R20 ;  /* 0x001a401401007387 */ /* 0x0005e20000100a00 */
[----:B------:R-:W-:Y:S02]  /*4d280*/  IMAD.MOV.U32 R7, RZ, RZ, -0x41f18fe8 ;  /* 0xbe0e7018ff077424 */ /* 0x000fe400078e00ff */
        /* <DEDUP_REMOVED lines=21> */
[----:B0-----:R-:W-:Y:S01]  /*4d3e0*/  MOV R10, 0xfd72ae16 ;  /* 0xfd72ae16000a7802 */ /* 0x001fe20000000f00 */
[----:B------:R-:W-:Y:S02]  /*4d3f0*/  IMAD.MOV.U32 R11, RZ, RZ, -0x4229c0f4 ;  /* 0xbdd63f0cff0b7424 */ /* 0x000fe400078e00ff */
[----:B------:R0:W-:Y:S01]  /*4d400*/  STL.64 [R1+0x1a80], R14 ;  /* 0x001a800e01007387 */ /* 0x0001e20000100a00 */
[----:B--2---:R-:W-:-:S03]  /*4d410*/  IMAD.MOV.U32 R16, RZ, RZ, -0x3aaf42b5 ;  /* 0xc550bd4bff107424 */ /* 0x004fc600078e00ff */
[----:B------:R2:W-:Y:S01]  /*4d420*/  STL.64 [R1+0x1a88], R20 ;  /* 0x001a881401007387 */ /* 0x0005e20000100a00 */
[----:B------:R-:W-:Y:S01]  /*4d430*/  MOV R17, 0x3cc7c54e ;  /* 0x3cc7c54e00117802 */ /* 0x000fe20000000f00 */
[----:B-1----:R-:W-:Y:S02]  /*4d440*/  IMAD.MOV.U32 R18, RZ, RZ, -0x178d03aa ;  /* 0xe872fc56ff127424 */ /* 0x002fe400078e00ff */
[----:B------:R1:W-:Y:S01]  /*4d450*/  STL.64 [R1+0x1b38], R4 ;  /* 0x001b380401007387 */ /* 0x0003e20000100a00 */
[----:B------:R-:W-:-:S03]  /*4d460*/  IMAD.MOV.U32 R19, RZ, RZ, -0x41bb67a2 ;  /* 0xbe44985eff137424 */ /* 0x000fc600078e00ff */
[----:B------:R3:W-:Y:S01]  /*4d470*/  STL.64 [R1+0x1b68], R12 ;  /* 0x001b680c01007387 */ /* 0x0007e20000100a00 */
[----:B0-----:R-:W-:Y:S01]  /*4d480*/  MOV R14, 0x9fc7363 ;  /* 0x09fc7363000e7802 */ /* 0x001fe20000000f00 */
[----:B------:R-:W-:Y:S02]  /*4d490*/  IMAD.MOV.U32 R15, RZ, RZ, 0x3deac793 ;  /* 0x3deac793ff0f7424 */ /* 0x000fe400078e00ff */
[----:B--2---:R-:W-:Y:S01]  /*4d4a0*/  IMAD.MOV.U32 R20, RZ, RZ, -0xfb74e6c ;  /* 0xf048b194ff147424 */ /* 0x004fe200078e00ff */
[----:B------:R-:W-:Y:S01]  /*4d4b0*/  MOV R21, 0xbddbd671 ;  /* 0xbddbd67100157802 */ /* 0x000fe20000000f00 */
[----:B------:R0:W-:Y:S01]  /*4d4c0*/  STL.64 [R1+0x1b88], R6 ;  /* 0x001b880601007387 */ /* 0x0001e20000100a00 */
[----:B-1----:R-:W-:Y:S01]  /*4d4d0*/  IMAD.MOV.U32 R4, RZ, RZ, 0x44652279 ;  /* 0x44652279ff047424 */ /* 0x002fe200078e00ff */
[----:B------:R-:W-:Y:S02]  /*4d4e0*/  MOV R5, 0xbd0706d6 ;  /* 0xbd0706d600057802 */ /* 0x000fe40000000f00 */
[----:B------:R1:W-:Y:S01]  /*4d4f0*/  STL.64 [R1+0x1b90], R8 ;  /* 0x001b900801007387 */ /* 0x0003e20000100a00 */
[----:B---3--:R-:W-:Y:S01]  /*4d500*/  IMAD.MOV.U32 R12, RZ, RZ, -0x7738c013 ;  /* 0x88c73fedff0c7424 */ /* 0x008fe200078e00ff */
        /* <DEDUP_REMOVED lines=11> */
[----:B0-----:R-:W-:-:S03]  /*4d5c0*/  IMAD.MOV.U32 R16, RZ, RZ, 0x1cc96982 ;  /* 0x1cc96982ff107424 */ /* 0x001fc600078e00ff */
[----:B------:R0:W-:Y:S01]  /*4d5d0*/  STL.64 [R1+0x1ad8], R20 ;  /* 0x001ad81401007387 */ /* 0x0001e20000100a00 */
[----:B------:R-:W-:-:S03]  /*4d5e0*/  IMAD.MOV.U32 R17, RZ, RZ, -0x40bc7201 ;  /* 0xbf438dffff117424 */ /* 0x000fc600078e00ff */
[----:B------:R3:W-:Y:S01]  /*4d5f0*/  STL.64 [R1+0x1b80], R4 ;  /* 0x001b800401007387 */ /* 0x0007e20000100a00 */
[----:B-1----:R-:W-:Y:S01]  /*4d600*/  MOV R18, 0x9b7913ea ;  /* 0x9b7913ea00127802 */ /* 0x002fe20000000f00 */
[----:B------:R-:W-:Y:S02]  /*4d610*/  IMAD.MOV.U32 R19, RZ, RZ, -0x40ed1ce1 ;  /* 0xbf12e31fff137424 */ /* 0x000fe400078e00ff */
[----:B------:R1:W-:Y:S01]  /*4d620*/  STL.64 [R1+0x1bb0], R12 ;  /* 0x001bb00c01007387 */ /* 0x0003e20000100a00 */
[----:B--2---:R-:W-:Y:S01]  /*4d630*/  IMAD.MOV.U32 R14, RZ, RZ, -0x373140ea ;  /* 0xc8cebf16ff0e7424 */ /* 0x004fe200078e00ff */
[----:B------:R-:W-:Y:S01]  /*4d640*/  MOV R15, 0x3e886c71 ;  /* 0x3e886c71000f7802 */ /* 0x000fe20000000f00 */
[----:B0-----:R-:W-:Y:S01]  /*4d650*/  IMAD.MOV.U32 R20, RZ, RZ, 0x3aebc9b7 ;  /* 0x3aebc9b7ff147424 */ /* 0x001fe200078e00ff */
[----:B------:R0:W-:Y:S01]  /*4d660*/  STL.64 [R1+0x1bd0], R6 ;  /* 0x001bd00601007387 */ /* 0x0001e20000100a00 */
[----:B------:R-:W-:Y:S02]  /*4d670*/  IMAD.MOV.U32 R21, RZ, RZ, -0x40e9c580 ;  /* 0xbf163a80ff157424 */ /* 0x000fe400078e00ff */
[----:B---3--:R-:W-:Y:S01]  /*4d680*/  IMAD.MOV.U32 R4, RZ, RZ, -0x578d4d7c ;  /* 0xa872b284ff047424 */ /* 0x008fe200078e00ff */
[----:B------:R2:W-:Y:S01]  /*4d690*/  STL.64 [R1+0x1bd8], R8 ;  /* 0x001bd80801007387 */ /* 0x0005e20000100a00 */
[----:B------:R-:W-:-:S02]  /*4d6a0*/  IMAD.MOV.U32 R5, RZ, RZ, -0x4257ce4d ;  /* 0xbda831b3ff057424 */ /* 0x000fc400078e00ff */
[----:B-1----:R-:W-:Y:S01]  /*4d6b0*/  IMAD.MOV.U32 R12, RZ, RZ, 0x6f571329 ;  /* 0x6f571329ff0c7424 */ /* 0x002fe200078e00ff */
[----:B------:R-:W-:Y:S01]  /*4d6c0*/  MOV R13, 0xbe41759e ;  /* 0xbe41759e000d7802 */ /* 0x000fe20000000f00 */
[----:B------:R1:W-:Y:S01]  /*4d6d0*/  STL.64 [R1+0x1be0], R10 ;  /* 0x001be00a01007387 */ /* 0x0003e20000100a00 */
[----:B0-----:R-:W-:Y:S01]  /*4d6e0*/  MOV R6, 0x761692a2 ;  /* 0x761692a200067802 */ /* 0x001fe20000000f00 */
[----:B------:R-:W-:Y:S02]  /*4d6f0*/  IMAD.MOV.U32 R7, RZ, RZ, -0x40ff9af1 ;  /* 0xbf00650fff077424 */ /* 0x000fe400078e00ff */
[----:B------:R0:W-:Y:S01]  /*4d700*/  STL.64 [R1+0x1af8], R16 ;  /* 0x001af81001007387 */ /* 0x0001e20000100a00 */
[----:B--2---:R-:W-:Y:S01]  /*4d710*/  MOV R8, 0x8c7220b7 ;  /* 0x8c7220b700087802 */ /* 0x004fe20000000f00 */
[----:B------:R-:W-:Y:S02]  /*4d720*/  IMAD.MOV.U32 R9, RZ, RZ, -0x413dfaa8 ;  /* 0xbec20558ff097424 */ /* 0x000fe400078e00ff */
[----:B------:R2:W-:Y:S01]  /*4d730*/  STL.64 [R1+0x1b00], R18 ;  /* 0x001b001201007387 */ /* 0x0005e20000100a00 */
[----:B-1----:R-:W-:Y:S01]  /*4d740*/  IMAD.MOV.U32 R10, RZ, RZ, 0x71a80133 ;  /* 0x71a80133ff0a7424 */ /* 0x002fe200078e00ff */
[----:B------:R-:W-:-:S02]  /*4d750*/  MOV R11, 0x3eb64d99 ;  /* 0x3eb64d99000b7802 */ /* 0x000fc40000000f00 */
[----:B------:R1:W-:Y:S01]  /*4d760*/  STL.64 [R1+0x1b20], R14 ;  /* 0x001b200e01007387 */ /* 0x0003e20000100a00 */
[----:B0-----:R-:W-:-:S03]  /*4d770*/  MOV R16, 0xd892e1a9 ;  /* 0xd892e1a900107802 */ /* 0x001fc60000000f00 */
[----:B------:R0:W-:Y:S01]  /*4d780*/  STL.64 [R1+0x1b28], R20 ;  /* 0x001b281401007387 */ /* 0x0001e20000100a00 */
[----:B------:R-:W-:Y:S02]  /*4d790*/  IMAD.MOV.U32 R17, RZ, RZ, 0x3ed2fe63 ;  /* 0x3ed2fe63ff117424 */ /* 0x000fe400078e00ff */
[----:B--2---:R-:W-:Y:S01]  /*4d7a0*/  IMAD.MOV.U32 R18, RZ, RZ, -0x576e2746 ;  /* 0xa891d8baff127424 */ /* 0x004fe200078e00ff */
[----:B------:R2:W-:Y:S01]  /*4d7b0*/  STL.64 [R1+0x1bb8], R4 ;  /* 0x001bb80401007387 */ /* 0x0005e20000100a00 */
[----:B------:R-:W-:-:S03]  /*4d7c0*/  MOV R19, 0xbec7d8d3 ;  /* 0xbec7d8d300137802 */ /* 0x000fc60000000f00 */
[----:B------:R3:W-:Y:S01]  /*4d7d0*/  STL.64 [R1+0x1bf8], R12 ;  /* 0x001bf80c01007387 */ /* 0x0007e20000100a00 */
[----:B-1----:R-:W-:Y:S02]  /*4d7e0*/  IMAD.MOV.U32 R14, RZ, RZ, -0x5b2caf32 ;  /* 0xa4d350ceff0e7424 */ /* 0x002fe400078e00ff */
[----:B------:R-:W-:Y:S01]  /*4d7f0*/  IMAD.MOV.U32 R15, RZ, RZ, 0x3e77ca3d ;  /* 0x3e77ca3dff0f7424 */ /* 0x000fe200078e00ff */
[----:B0-----:R-:W-:Y:S01]  /*4d800*/  MOV R20, 0x9d310d85 ;  /* 0x9d310d8500147802 */ /* 0x001fe20000000f00 */
[----:B------:R-:W-:Y:S01]  /*4d810*/  IMAD.MOV.U32 R21, RZ, RZ, -0x41a4f541 ;  /* 0xbe5b0abfff157424 */ /* 0x000fe200078e00ff */
[----:B------:R0:W-:Y:S01]  /*4d820*/  STL.64 [R1+0x1c08], R6 ;  /* 0x001c080601007387 */ /* 0x0001e20000100a00 */
[----:B--2---:R-:W-:Y:S02]  /*4d830*/  IMAD.MOV.U32 R4, RZ, RZ, 0x37b4e130 ;  /* 0x37b4e130ff047424 */ /* 0x004fe400078e00ff */
[----:B------:R-:W-:Y:S01]  /*4d840*/  IMAD.MOV.U32 R5, RZ, RZ, 0x3f07bdf8 ;  /* 0x3f07bdf8ff057424 */ /* 0x000fe200078e00ff */
[----:B------:R1:W-:Y:S01]  /*4d850*/  STL.64 [R1+0x1c20], R8 ;  /* 0x001c200801007387 */ /* 0x0003e20000100a00 */
[----:B---3--:R-:W-:-:S02]  /*4d860*/  IMAD.MOV.U32 R12, RZ, RZ, 0x52fc4d58 ;  /* 0x52fc4d58ff0c7424 */ /* 0x008fc400078e00ff */
        /* <DEDUP_REMOVED lines=11> */
[----:B0-----:R-:W-:-:S03]  /*4d920*/  IMAD.MOV.U32 R16, RZ, RZ, -0x6523334a ;  /* 0x9adcccb6ff107424 */ /* 0x001fc600078e00ff */
[----:B------:R0:W-:Y:S01]  /*4d930*/  STL.64 [R1+0x1b78], R20 ;  /* 0x001b781401007387 */ /* 0x0001e20000100a00 */
[----:B------:R-:W-:-:S03]  /*4d940*/  MOV R17, 0x3e03b654 ;  /* 0x3e03b65400117802 */ /* 0x000fc60000000f00 */
[----:B------:R3:W-:Y:S01]  /*4d950*/  STL.64 [R1+0x1c00], R4 ;  /* 0x001c000401007387 */ /* 0x0007e20000100a00 */
[----:B-1----:R-:W-:Y:S02]  /*4d960*/  IMAD.MOV.U32 R18, RZ, RZ, -0x5f439432 ;  /* 0xa0bc6bceff127424 */ /* 0x002fe400078e00ff */
[----:B------:R-:W-:Y:S01]  /*4d970*/  IMAD.MOV.U32 R19, RZ, RZ, -0x43f42449 ;  /* 0xbc0bdbb7ff137424 */ /* 0x000fe200078e00ff */
        /* <DEDUP_REMOVED lines=9> */
[----:B-1----:R-:W-:Y:S02]  /*4da10*/  IMAD.MOV.U32 R12, RZ, RZ, -0x72c8fe5a ;  /* 0x8d3701a6ff0c7424 */ /* 0x002fe400078e00ff */
[----:B------:R-:W-:Y:S01]  /*4da20*/  IMAD.MOV.U32 R13, RZ, RZ, 0x3c5ab961 ;  /* 0x3c5ab961ff0d7424 */ /* 0x000fe200078e00ff */
[----:B------:R1:W-:Y:S01]  /*4da30*/  STL.64 [R1+0x1c70], R10 ;  /* 0x001c700a01007387 */ /* 0x0003e20000100a00 */
[----:B0-----:R-:W-:Y:S01]  /*4da40*/  MOV R6, 0x5b5e0240 ;  /* 0x5b5e024000067802 */ /* 0x001fe20000000f00 */
[----:B------:R-:W-:Y:S02]  /*4da50*/  IMAD.MOV.U32 R7, RZ, RZ, -0x409f18dc ;  /* 0xbf60e724ff077424 */ /* 0x000fe400078e00ff */
[----:B------:R0:W-:Y:S01]  /*4da60*/  STL.64 [R1+0x1b98], R16 ;  /* 0x001b981001007387 */ /* 0x0001e20000100a00 */
[----:B--2---:R-:W-:Y:S01]  /*4da70*/  IMAD.MOV.U32 R8, RZ, RZ, 0x8721041 ;  /* 0x08721041ff087424 */ /* 0x004fe200078e00ff */
[----:B------:R-:W-:-:S02]  /*4da80*/  MOV R9, 0x3f6185be ;  /* 0x3f6185be00097802 */ /* 0x000fc40000000f00 */
[----:B------:R2:W-:Y:S01]  /*4da90*/  STL.64 [R1+0x1ba0], R18 ;  /* 0x001ba01201007387 */ /* 0x0005e20000100a00 */
[----:B-1----:R-:W-:Y:S02]  /*4daa0*/  IMAD.MOV.U32 R10, RZ, RZ, 0x4cc4d9d6 ;  /* 0x4cc4d9d6ff0a7424 */ /* 0x002fe400078e00ff */
[----:B------:R-:W-:Y:S01]  /*4dab0*/  IMAD.MOV.U32 R11, RZ, RZ, -0x40af702a ;  /* 0xbf508fd6ff0b7424 */ /* 0x000fe200078e00ff */
[----:B------:R1:W-:Y:S01]  /*4dac0*/  STL.64 [R1+0x1bc0], R14 ;  /* 0x001bc00e01007387 */ /* 0x0003e20000100a00 */
[----:B0-----:R-:W-:-:S03]  /*4dad0*/  IMAD.MOV.U32 R16, RZ, RZ, -0x4ad3ccbb ;  /* 0xb52c3345ff107424 */ /* 0x001fc600078e00ff */
[----:B------:R0:W-:Y:S01]  /*4dae0*/  STL.64 [R1+0x1bc8], R20 ;  /* 0x001bc81401007387 */ /* 0x0001e20000100a00 */
[----:B------:R-:W-:Y:S01]  /*4daf0*/  IMAD.MOV.U32 R17, RZ, RZ, 0x3f3c01c0 ;  /* 0x3f3c01c0ff117424 */ /* 0x000fe200078e00ff */
[----:B--2---:R-:W-:Y:S02]  /*4db00*/  MOV R18, 0x82f9d22a ;  /* 0x82f9d22a00127802 */ /* 0x004fe40000000f00 */
[----:B------:R2:W-:Y:S01]  /*4db10*/  STL.64 [R1+0x1c48], R4 ;  /* 0x001c480401007387 */ /* 0x0005e20000100a00 */
[----:B------:R-:W-:-:S03]  /*4db20*/  IMAD.MOV.U32 R19, RZ, RZ, -0x40d9e71c ;  /* 0xbf2618e4ff137424 */ /* 0x000fc600078e00ff */
[----:B------:R3:W-:Y:S01]  /*4db30*/  STL.64 [R1+0x1c78], R12 ;  /* 0x001c780c01007387 */ /* 0x0007e20000100a00 */
[----:B-1----:R-:W-:Y:S01]  /*4db40*/  IMAD.MOV.U32 R14, RZ, RZ, -0x9f8794f ;  /* 0xf60786b1ff0e7424 */ /* 0x002fe200078e00ff */
[----:B------:R-:W-:Y:S01]  /*4db50*/  MOV R15, 0x3ee5ea3a ;  /* 0x3ee5ea3a000f7802 */ /* 0x000fe20000000f00 */
[----:B0-----:R-:W-:Y:S01]  /*4db60*/  IMAD.MOV.U32 R20, RZ, RZ, -0x10765ed6 ;  /* 0xef89a12aff147424 */ /* 0x001fe200078e00ff */
[----:B------:R0:W-:Y:S01]  /*4db70*/  STL.64 [R1+0x1c98], R6 ;  /* 0x001c980601007387 */ /* 0x0001e20000100a00 */
[----:B------:R-:W-:Y:S01]  /*4db80*/  IMAD.MOV.U32 R21, RZ, RZ, 0x3dcaa0a6 ;  /* 0x3dcaa0a6ff157424 */ /* 0x000fe200078e00ff */
[----:B--2---:R-:W-:Y:S01]  /*4db90*/  MOV R4, 0x207b9023 ;  /* 0x207b902300047802 */ /* 0x004fe20000000f00 */
        /* <DEDUP_REMOVED lines=22> */
[----:B------:R-:W-:Y:S01]  /*4dd00*/  IMAD.MOV.U32 R15, RZ, RZ, -0x41e1694f ;  /* 0xbe1e96b1ff0f7424 */ /* 0x000fe200078e00ff */
[----:B0-----:R-:W-:Y:S01]  /*4dd10*/  MOV R20, 0x2f6afa8a ;  /* 0x2f6afa8a00147802 */ /* 0x001fe20000000f00 */
[----:B------:R-:W-:Y:S01]  /*4dd20*/  IMAD.MOV.U32 R21, RZ, RZ, 0x3e10bf3a ;  /* 0x3e10bf3aff157424 */ /* 0x000fe200078e00ff */
[----:B------:R0:W-:Y:S01]  /*4dd30*/  STL.64 [R1+0x1cd0], R6 ;  /* 0x001cd00601007387 */ /* 0x0001e20000100a00 */
[----:B---3--:R-:W-:Y:S01]  /*4dd40*/  IMAD.MOV.U32 R4, RZ, RZ, -0x4746e29f ;  /* 0xb8b91d61ff047424 */ /* 0x008fe200078e00ff */
        /* <DEDUP_REMOVED lines=18> */
[----:B--2---:R-:W-:Y:S02]  /*4de70*/  IMAD.MOV.U32 R18, RZ, RZ, 0x1144693f ;  /* 0x1144693fff127424 */ /* 0x004fe400078e00ff */
[----:B------:R-:W-:Y:S01]  /*4de80*/  IMAD.MOV.U32 R19, RZ, RZ, 0x3f254d24 ;  /* 0x3f254d24ff137424 */ /* 0x000fe200078e00ff */
[----:B------:R2:W-:Y:S01]  /*4de90*/  STL.64 [R1+0x1cf8], R12 ;  /* 0x001cf80c01007387 */ /* 0x0005e20000100a00 */
[----:B-1----:R-:W-:Y:S01]  /*4dea0*/  MOV R14, 0x5a61360f ;  /* 0x5a61360f000e7802 */ /* 0x002fe20000000f00 */
[----:B------:R-:W-:Y:S02]  /*4deb0*/  IMAD.MOV.U32 R15, RZ, RZ, -0x4165370d ;  /* 0xbe9ac8f3ff0f7424 */ /* 0x000fe400078e00ff */
[----:B---3--:R-:W-:Y:S01]  /*4dec0*/  IMAD.MOV.U32 R20, RZ, RZ, 0x7a227118 ;  /* 0x7a227118ff147424 */ /* 0x008fe200078e00ff */
[----:B------:R-:W-:Y:S01]  /*4ded0*/  MOV R21, 0x3f37bf3a ;  /* 0x3f37bf3a00157802 */ /* 0x000fe20000000f00 */
        /* <DEDUP_REMOVED lines=15> */
[----:B------:R2:W-:Y:S04]  /*4dfd0*/  STL.64 [R1+0x1cb0], R14 ;  /* 0x001cb00e01007387 */ /* 0x0005e80000100a00 */
        /* <DEDUP_REMOVED lines=8> */
[----:B------:R-:W-:Y:S01]  /*4e060*/  MOV R15, 0xbea70cb7 ;  /* 0xbea70cb7000f7802 */ /* 0x000fe20000000f00 */
[----:B---3--:R-:W-:Y:S01]  /*4e070*/  IMAD.MOV.U32 R20, RZ, RZ, -0x104483b7 ;  /* 0xefbb7c49ff147424 */ /* 0x008fe200078e00ff */
        /* <DEDUP_REMOVED lines=16> */
[----:B------:R0:W-:Y:S04]  /*4e180*/  STL.64 [R1+0x1d00], R14 ;  /* 0x001d000e01007387 */ /* 0x0001e80000100a00 */
        /* <DEDUP_REMOVED lines=8> */
[----:B------:R-:W-:Y:S01]  /*4e210*/  MOV R15, 0xbf70ae56 ;  /* 0xbf70ae56000f7802 */ /* 0x000fe20000000f00 */
[----:B---3--:R-:W-:Y:S01]  /*4e220*/  IMAD.MOV.U32 R20, RZ, RZ, -0x60b5bfe5 ;  /* 0x9f4a401bff147424 */ /* 0x008fe200078e00ff */
[----:B------:R-:W-:Y:S01]  /*4e230*/  MOV R21, 0x3f7a3a69 ;  /* 0x3f7a3a6900157802 */ /* 0x000fe20000000f00 */
        /* <DEDUP_REMOVED lines=24> */
[----:B------:R-:W-:Y:S01]  /*4e3c0*/  MOV R15, 0xbf11bf09 ;  /* 0xbf11bf09000f7802 */ /* 0x000fe20000000f00 */
        /* <DEDUP_REMOVED lines=25> */
[----:B--2---:R-:W-:Y:S01]  /*4e560*/  IMAD.MOV.U32 R14, RZ, RZ, -0x31d6da23 ;  /* 0xce2925ddff0e7424 */ /* 0x004fe200078e00ff */
[----:B------:R-:W-:Y:S01]  /*4e570*/  MOV R15, 0x3e555806 ;  /* 0x3e555806000f7802 */ /* 0x000fe20000000f00 */
[----:B---3--:R-:W-:Y:S01]  /*4e580*/  IMAD.MOV.U32 R20, RZ, RZ, -0x253e430f ;  /* 0xdac1bcf1ff147424 */ /* 0x008fe200078e00ff */
[----:B------:R-:W-:Y:S01]  /*4e590*/  MOV R21, 0xbe487f75 ;  /* 0xbe487f7500157802 */ /* 0x000fe20000000f00 */
        /* <DEDUP_REMOVED lines=52> */
[----:B---3--:R-:W-:Y:S01]  /*4e8e0*/  IMAD.MOV.U32 R20, RZ, RZ, -0x7498b2aa ;  /* 0x8b674d56ff147424 */ /* 0x008fe200078e00ff */
        /* <DEDUP_REMOVED lines=25> */
[----:B------:R-:W-:Y:S01]  /*4ea80*/  MOV R15, 0x3f91d1d6 ;  /* 0x3f91d1d6000f7802 */ /* 0x000fe20000000f00 */
[----:B---3--:R-:W-:Y:S01]  /*4ea90*/  IMAD.MOV.U32 R20, RZ, RZ, -0x74127944 ;  /* 0x8bed86bcff147424 */ /* 0x008fe200078e00ff */
        /* <DEDUP_REMOVED lines=81> */
[----:B---3--:R-:W-:Y:S01]  /*4efb0*/  IMAD.MOV.U32 R14, RZ, RZ, 0x1b78f2fd ;  /* 0x1b78f2fdff0e7424 */ /* 0x008fe200078e00ff */
[----:B------:R-:W-:Y:S01]  /*4efc0*/  MOV R15, 0xbed7ff32 ;  /* 0xbed7ff32000f7802 */ /* 0x000fe20000000f00 */
[----:B-1----:R-:W-:Y:S01]  /*4efd0*/  IMAD.MOV.U32 R20, RZ, RZ, 0x3853b987 ;  /* 0x3853b987ff147424 */ /* 0x002fe200078e00ff */
        /* <DEDUP_REMOVED lines=24> */
[----:B--2---:R-:W-:Y:S01]  /*4f160*/  IMAD.MOV.U32 R14, RZ, RZ, -0x5f31c8f2 ;  /* 0xa0ce370eff0e7424 */ /* 0x004fe200078e00ff */
[----:B------:R-:W-:Y:S01]  /*4f170*/  MOV R15, 0xbf1448c9 ;  /* 0xbf1448c9000f7802 */ /* 0x000fe20000000f00 */
[----:B---3--:R-:W-:Y:S01]  /*4f180*/  IMAD.MOV.U32 R20, RZ, RZ, 0xeccfadb ;  /* 0x0eccfadbff147424 */ /* 0x008fe200078e00ff */
        /* <DEDUP_REMOVED lines=11> */
[----:B-1----:R-:W-:Y:S01]  /*4f240*/  MOV R10, 0x1c8dde07 ;  /* 0x1c8dde07000a7802 */ /* 0x002fe20000000f00 */
[----:B------:R-:W-:-:S02]  /*4f250*/  IMAD.MOV.U32 R11, RZ, RZ, 0x3e89b42c ;  /* 0x3e89b42cff0b7424 */ /* 0x000fc400078e00ff */
        /* <DEDUP_REMOVED lines=11> */
[----:B0-----:R-:W-:Y:S01]  /*4f310*/  MOV R12, 0x27a1383d ;  /* 0x27a1383d000c7802 */ /* 0x001fe20000000f00 */
[----:B------:R-:W-:Y:S01]  /*4f320*/  IMAD.MOV.U32 R13, RZ, RZ, -0x4181595c ;  /* 0xbe7ea6a4ff0d7424 */ /* 0x000fe200078e00ff */
[----:B---3--:R-:W-:Y:S01]  /*4f330*/  MOV R14, 0xd1a9ac83 ;  /* 0xd1a9ac83000e7802 */ /* 0x008fe20000000f00 */
[----:B------:R-:W-:Y:S01]  /*4f340*/  IMAD.MOV.U32 R15, RZ, RZ, 0x3e62116d ;  /* 0x3e62116dff0f7424 */ /* 0x000fe200078e00ff */
[----:B------:R0:W-:Y:S01]  /*4f350*/  STL.64 [R1+0x2040], R8 ;  /* 0x0020400801007387 */ /* 0x0001e20000100a00 */
[----:B--2---:R-:W-:Y:S01]  /*4f360*/  MOV R20, 0x5f50d178 ;  /* 0x5f50d17800147802 */ /* 0x004fe20000000f00 */
        /* <DEDUP_REMOVED lines=8> */
[----:B--2---:R-:W-:Y:S01]  /*4f3f0*/  MOV R10, 0x7a744982 ;  /* 0x7a744982000a7802 */ /* 0x004fe20000000f00 */
[----:B------:R-:W-:-:S02]  /*4f400*/  IMAD.MOV.U32 R11, RZ, RZ, 0x3fb72bb4 ;  /* 0x3fb72bb4ff0b7424 */ /* 0x000fc400078e00ff */
[----:B------:R2:W-:Y:S01]  /*4f410*/  STL.64 [R1+0x2050], R18 ;  /* 0x0020501201007387 */ /* 0x0005e20000100a00 */
[----:B-1----:R-:W-:-:S03]  /*4f420*/  DFMA R4, R26, R26, R26 ;  /* 0x0000001a1a04722b */ /* 0x002fc6000000001a */
[----:B------:R1:W-:Y:S04]  /*4f430*/  STL.64 [R1+0x2060], R12 ;  /* 0x0020600c01007387 */ /* 0x0003e80000100a00 */
[----:B------:R3:W-:Y:S01]  /*4f440*/  STL.64 [R1+0x2068], R14 ;  /* 0x0020680e01007387 */ /* 0x0007e20000100a00 */
[----:B0-----:R-:W-:Y:S01]  /*4f450*/  MOV R16, 0xd4f69d94 ;  /* 0xd4f69d9400107802 */ /* 0x001fe20000000f00 */
[----:B------:R-:W-:Y:S01]  /*4f460*/  DFMA R4, R24, R4, R24 ;  /* 0x000000041804722b */ /* 0x000fe20000000018 */
[----:B------:R-:W-:Y:S01]  /*4f470*/  IMAD.MOV.U32 R17, RZ, RZ, -0x40ff7efb ;  /* 0xbf008105ff117424 */ /* 0x000fe200078e00ff */
[----:B------:R0:W-:Y:S01]  /*4f480*/  STL.64 [R1+0x2070], R20 ;  /* 0x0020701401007387 */ /* 0x0001e20000100a00 */
[----:B------:R-:W-:Y:S01]  /*4f490*/  MOV R24, 0xb2241202 ;  /* 0xb224120200187802 */ /* 0x000fe20000000f00 */
[----:B------:R-:W-:Y:S01]  /*4f4a0*/  IMAD.MOV.U32 R25, RZ, RZ, -0x41db6b2d ;  /* 0xbe2494d3ff197424 */ /* 0x000fe200078e00ff */
[----:B--2---:R-:W-:Y:S01]  /*4f4b0*/  MOV R18, 0x3cf8dfb4 ;  /* 0x3cf8dfb400127802 */ /* 0x004fe20000000f00 */
[----:B------:R2:W-:Y:S01]  /*4f4c0*/  STL.64 [R1+0x2078], R6 ;  /* 0x0020780601007387 */ /* 0x0005e20000100a00 */
[----:B-1----:R-:W-:Y:S01]  /*4f4d0*/  MOV R12, 0x38631744 ;  /* 0x38631744000c7802 */ /* 0x002fe20000000f00 */
[----:B------:R-:W-:Y:S01]  /*4f4e0*/  IMAD.MOV.U32 R13, RZ, RZ, 0x3fa6bd2f ;  /* 0x3fa6bd2fff0d7424 */ /* 0x000fe200078e00ff */
[----:B------:R-:W-:Y:S01]  /*4f4f0*/  DFMA R26, -R2, R4, 1 ;  /* 0x3ff00000021a742b */ /* 0x000fe20000000104 */
[----:B------:R1:W-:Y:S01]  /*4f500*/  STL.64 [R1+0x2080], R8 ;  /* 0x0020800801007387 */ /* 0x0003e20000100a00 */
[----:B---3--:R-:W-:Y:S01]  /*4f510*/  MOV R14, 0xbbd016c8 ;  /* 0xbbd016c8000e7802 */ /* 0x008fe20000000f00 */
[----:B------:R-:W-:-:S02]  /*4f520*/  IMAD.MOV.U32 R15, RZ, RZ, 0x3e92a46f ;  /* 0x3e92a46fff0f7424 */ /* 0x000fc400078e00ff */
[----:B------:R3:W-:Y:S01]  /*4f530*/  STL.64 [R1+0x2090], R10 ;  /* 0x0020900a01007387 */ /* 0x0007e20000100a00 */
[----:B------:R-:W-:Y:S01]  /*4f540*/  IMAD.MOV.U32 R19, RZ, RZ, -0x40483c5f ;  /* 0xbfb7c3a1ff137424 */ /* 0x000fe200078e00ff */
[----:B0-----:R-:W-:Y:S01]  /*4f550*/  MOV R20, 0x69432cef ;  /* 0x69432cef00147802 */ /* 0x001fe20000000f00 */
[----:B------:R-:W-:Y:S01]  /*4f560*/  IMAD.MOV.U32 R21, RZ, RZ, -0x4088f985 ;  /* 0xbf77067bff157424 */ /* 0x000fe200078e00ff */
[----:B--2---:R-:W-:Y:S01]  /*4f570*/  MOV R6, 0x1cad78b9 ;  /* 0x1cad78b900067802 */ /* 0x004fe20000000f00 */
[----:B------:R-:W-:Y:S01]  /*4f580*/  IMAD.MOV.U32 R7, RZ, RZ, -0x406e5b61 ;  /* 0xbf91a49fff077424 */ /* 0x000fe200078e00ff */
[----:B------:R0:W-:Y:S01]  /*4f590*/  STL.64 [R1+0x20a0], R12 ;  /* 0x0020a00c01007387 */ /* 0x0001e20000100a00 */
[----:B------:R-:W-:Y:S01]  /*4f5a0*/  DFMA R26, R4, R26, R4 ;  /* 0x0000001a041a722b */ /* 0x000fe20000000004 */
[----:B-1----:R-:W-:Y:S01]  /*4f5b0*/  MOV R8, 0xfa0aa57b ;  /* 0xfa0aa57b00087802 */ /* 0x002fe20000000f00 */
[----:B------:R-:W-:Y:S01]  /*4f5c0*/  IMAD.MOV.U32 R9, RZ, RZ, 0x3f8d0bef ;  /* 0x3f8d0befff097424 */ /* 0x000fe200078e00ff */
[----:B------:R1:W-:Y:S01]  /*4f5d0*/  STL.64 [R1+0x20b0], R6 ;  /* 0x0020b00601007387 */ /* 0x0003e20000100a00 */
[----:B------:R-:W-:Y:S01]  /*4f5e0*/  MOV R4, 0xc17e78cb ;  /* 0xc17e78cb00047802 */ /* 0x000fe20000000f00 */
[----:B---3--:R-:W-:Y:S01]  /*4f5f0*/  IMAD.MOV.U32 R11, RZ, RZ, -0x40acfbc3 ;  /* 0xbf53043dff0b7424 */ /* 0x008fe200078e00ff */
[----:B------:R-:W-:Y:S01]  /*4f600*/  MOV R10, 0x3c40f6a ;  /* 0x03c40f6a000a7802 */ /* 0x000fe20000000f00 */
[----:B------:R2:W-:Y:S01]  /*4f610*/  STL.64 [R1+0x20b8], R8 ;  /* 0x0020b80801007387 */ /* 0x0005e20000100a00 */
[----:B------:R-:W-:Y:S01]  /*4f620*/  IMAD.MOV.U32 R5, RZ, RZ, 0x40957e75 ;  /* 0x40957e75ff057424 */ /* 0x000fe200078e00ff */
[----:B0-----:R-:W-:Y:S01]  /*4f630*/  MOV R12, 0xc4df7f1 ;  /* 0x0c4df7f1000c7802 */ /* 0x001fe20000000f00 */
[----:B------:R-:W-:Y:S01]  /*4f640*/  IMAD.MOV.U32 R13, RZ, RZ, 0x3f3adee2 ;  /* 0x3f3adee2ff0d7424 */ /* 0x000fe200078e00ff */
        /* <DEDUP_REMOVED lines=158> */
[----:B------:R-:W-:Y:S01]  /*50030*/  IMAD.MOV.U32 R21, RZ, RZ, 0x3fe72e2b ;  /* 0x3fe72e2bff157424 */ /* 0x000fe200078e00ff */
        /* <DEDUP_REMOVED lines=92> */
[----:B------:R-:W-:Y:S01]  /*50600*/  IMAD.MOV.U32 R17, RZ, RZ, -0x402f82ff ;  /* 0xbfd07d01ff117424 */ /* 0x000fe200078e00ff */
        /* <DEDUP_REMOVED lines=257> */
[----:B--2---:R-:W-:Y:S01]  /*51620*/  MOV R20, 0xd2c96715 ;  /* 0xd2c9671500147802 */ /* 0x004fe20000000f00 */
[----:B------:R-:W-:Y:S01]  /*51630*/  IMAD.MOV.U32 R21, RZ, RZ, -0x40627dbc ;  /* 0xbf9d8244ff157424 */ /* 0x000fe200078e00ff */
[----:B---3--:R-:W-:Y:S01]  /*51640*/  MOV R12, 0x60bc3e58 ;  /* 0x60bc3e58000c7802 */ /* 0x008fe20000000f00 */
        /* <DEDUP_REMOVED lines=14> */
[----:B-1----:R-:W-:Y:S01]  /*51730*/  MOV R10, 0xe94c0d42 ;  /* 0xe94c0d42000a7802 */ /* 0x002fe20000000f00 */
[----:B------:R-:W-:Y:S02]  /*51740*/  IMAD.MOV.U32 R11, RZ, RZ, -0x415673e2 ;  /* 0xbea98c1eff0b7424 */ /* 0x000fe400078e00ff */
[----:B------:R1:W-:Y:S04]  /*51750*/  STL.64 [R1+0x2610], R20 ;  /* 0x0026101401007387 */ /* 0x0003e80000100a00 */
[----:B------:R3:W-:Y:S01]  /*51760*/  STL.64 [R1+0x2620], R12 ;  /* 0x0026200c01007387 */ /* 0x0007e20000100a00 */
[----:B--2---:R-:W-:-:S03]  /*51770*/  DMUL R24, R30, R26 ;  /* 0x0000001a1e187228 */ /* 0x004fc60000000000 */
[----:B------:R2:W-:Y:S01]  /*51780*/  STL.64 [R1+0x2628], R6 ;  /* 0x0026280601007387 */ /* 0x0005e20000100a00 */
[----:B0-----:R-:W-:Y:S01]  /*51790*/  MOV R18, 0xc323ba44 ;  /* 0xc323ba4400127802 */ /* 0x001fe20000000f00 */
[----:B------:R-:W-:Y:S02]  /*517a0*/  IMAD.MOV.U32 R19, RZ, RZ, 0x4050a142 ;  /* 0x4050a142ff137424 */ /* 0x000fe400078e00ff */
[----:B------:R0:W-:Y:S01]  /*517b0*/  STL.64 [R1+0x2630], R8 ;  /* 0x0026300801007387 */ /* 0x0001e20000100a00 */
[----:B-1----:R-:W-:Y:S01]  /*517c0*/  MOV R20, 0x69db732d ;  /* 0x69db732d00147802 */ /* 0x002fe20000000f00 */
        /* <DEDUP_REMOVED lines=9> */
[----:B0-----:R-:W-:Y:S01]  /*51860*/  MOV R8, 0x38dc7845 ;  /* 0x38dc784500087802 */ /* 0x001fe20000000f00 */
[----:B------:R-:W-:Y:S01]  /*51870*/  IMAD.MOV.U32 R9, RZ, RZ, -0x40163402 ;  /* 0xbfe9cbfeff097424 */ /* 0x000fe200078e00ff */
[----:B------:R0:W-:Y:S01]  /*51880*/  STL.64 [R1+0x2650], R10 ;  /* 0x0026500a01007387 */ /* 0x0001e20000100a00 */
[----:B------:R-:W-:Y:S01]  /*51890*/  MOV R26, 0xa04b635e ;  /* 0xa04b635e001a7802 */ /* 0x000fe20000000f00 */
[----:B------:R-:W-:Y:S01]  /*518a0*/  IMAD.MOV.U32 R27, RZ, RZ, 0x3fdf284b ;  /* 0x3fdf284bff1b7424 */ /* 0x000fe200078e00ff */
[----:B-1----:R-:W-:Y:S01]  /*518b0*/  MOV R16, 0xa50d9b0e ;  /* 0xa50d9b0e00107802 */ /* 0x002fe20000000f00 */
[----:B------:R-:W-:Y:S01]  /*518c0*/  IMAD.MOV.U32 R17, RZ, RZ, -0x40355161 ;  /* 0xbfcaae9fff117424 */ /* 0x000fe200078e00ff */
[----:B------:R1:W-:Y:S02]  /*518d0*/  STL.64 [R1+0x2640], R18 ;  /* 0x0026401201007387 */ /* 0x0003e40000100a00 */
[----:B------:R-:W-:Y:S01]  /*518e0*/  FFMA R0, RZ, R3, R25 ;  /* 0x00000003ff007223 */ /* 0x000fe20000000019 */
[----:B--2---:R-:W-:Y:S01]  /*518f0*/  MOV R14, 0x8abda2e3 ;  /* 0x8abda2e3000e7802 */ /* 0x004fe20000000f00 */
[----:B------:R-:W-:Y:S01]  /*51900*/  IMAD.MOV.U32 R15, RZ, RZ, 0x3fe2b6ed ;  /* 0x3fe2b6edff0f7424 */ /* 0x000fe200078e00ff */
[----:B------:R2:W-:Y:S01]  /*51910*/  STL.64 [R1+0x2658], R12 ;  /* 0x0026580c01007387 */ /* 0x0005e20000100a00 */
[----:B0-----:R-:W-:Y:S01]  /*51920*/  MOV R10, 0x970da277 ;  /* 0x970da277000a7802 */ /* 0x001fe20000000f00 */
[----:B------:R-:W-:-:S02]  /*51930*/  IMAD.MOV.U32 R11, RZ, RZ, 0x3faa1cba ;  /* 0x3faa1cbaff0b7424 */ /* 0x000fc400078e00ff */
[----:B------:R0:W-:Y:S01]  /*51940*/  STL.64 [R1+0x2660], R20 ;  /* 0x0026601401007387 */ /* 0x0001e20000100a00 */
[----:B------:R-:W-:-:S03]  /*51950*/  FSETP.GT.AND P0, PT, |R0|, 1.469367938527859385e-39, PT ;  /* 0x001000000000780b */ /* 0x000fc60003f04200 */
[----:B------:R3:W-:Y:S01]  /*51960*/  STL.64 [R1+0x2670], R6 ;  /* 0x0026700601007387 */ /* 0x0007e20000100a00 */
[----:B-1----:R-:W-:Y:S01]  /*51970*/  MOV R18, 0x30c9aff6 ;  /* 0x30c9aff600127802 */ /* 0x002fe20000000f00 */
[----:B------:R-:W-:Y:S02]  /*51980*/  IMAD.MOV.U32 R19, RZ, RZ, 0x3f235a96 ;  /* 0x3f235a96ff137424 */ /* 0x000fe400078e00ff */
[----:B------:R1:W-:Y:S01]  /*51990*/  STL.64 [R1+0x2678], R8 ;  /* 0x0026780801007387 */ /* 0x0003e20000100a00 */
[----:B--2---:R-:W-:Y:S01]  /*519a0*/  MOV R12, 0x4f19f2c4 ;  /* 0x4f19f2c4000c7802 */ /* 0x004fe20000000f00 */
[----:B------:R-:W-:Y:S01]  /*519b0*/  IMAD.MOV.U32 R13, RZ, RZ, -0x405f11f1 ;  /* 0xbfa0ee0fff0d7424 */ /* 0x000fe200078e00ff */
[----:B0-----:R-:W-:Y:S01]  /*519c0*/  MOV R20, 0x7d9b7a22 ;  /* 0x7d9b7a2200147802 */ /* 0x001fe20000000f00 */
[----:B------:R-:W-:Y:S01]  /*519d0*/  IMAD.MOV.U32 R21, RZ, RZ, -0x3f71133b ;  /* 0xc08eecc5ff157424 */ /* 0x000fe200078e00ff */
[----:B------:R0:W-:Y:S01]  /*519e0*/  STL.64 [R1+0x2680], R14 ;  /* 0x0026800e01007387 */ /* 0x0001e20000100a00 */
[----:B---3--:R-:W-:Y:S01]  /*519f0*/  MOV R6, 0x3f907c55 ;  /* 0x3f907c5500067802 */ /* 0x008fe20000000f00 */
[----:B------:R-:W-:-:S02]  /*51a00*/  IMAD.MOV.U32 R7, RZ, RZ, 0x3f8ef19b ;  /* 0x3f8ef19bff077424 */ /* 0x000fc400078e00ff */
        /* <DEDUP_REMOVED lines=8> */
[----:B------:R-:W-:-:S02]  /*51a90*/  IMAD.MOV.U32 R17, RZ, RZ, -0x3f5d3180 ;  /* 0xc0a2ce80ff117424 */ /* 0x000fc400078e00ff */
[----:B------:R2:W-:Y:S01]  /*51aa0*/  STL.64 [R1+0x26a0], R12 ;  /* 0x0026a00c01007387 */ /* 0x0005e20000100a00 */
[----:B-1----:R-:W-:Y:S01]  /*51ab0*/  MOV R10, 0x8f94aa2a ;  /* 0x8f94aa2a000a7802 */ /* 0x002fe20000000f00 */
[----:B------:R-:W-:Y:S02]  /*51ac0*/  IMAD.MOV.U32 R11, RZ, RZ, 0x409e93fe ;  /* 0x409e93feff0b7424 */ /* 0x000fe400078e00ff */
[----:B------:R1:W-:Y:S04]  /*51ad0*/  STL.64 [R1+0x26a8], R6 ;  /* 0x0026a80601007387 */ /* 0x0003e80000100a00 */
        /* <DEDUP_REMOVED lines=10> */
[----:B---3--:R-:W-:Y:S01]  /*51b80*/  MOV R20, 0x7b2e5ff5 ;  /* 0x7b2e5ff500147802 */ /* 0x008fe20000000f00 */
[----:B------:R-:W-:-:S02]  /*51b90*/  IMAD.MOV.U32 R21, RZ, RZ, -0x3f8aaa14 ;  /* 0xc07555ecff157424 */ /* 0x000fc400078e00ff */
[----:B------:R3:W-:Y:S01]  /*51ba0*/  STL.64 [R1+0x26d8], R16 ;  /* 0x0026d81001007387 */ /* 0x0007e20000100a00 */
[----:B0-----:R-:W-:Y:S01]  /*51bb0*/  MOV R8, 0x857992ab ;  /* 0x857992ab00087802 */ /* 0x001fe20000000f00 */
[----:B------:R-:W-:Y:S01]  /*51bc0*/  IMAD.MOV.U32 R9, RZ, RZ, -0x411b0ef3 ;  /* 0xbee4f10dff097424 */ /* 0x000fe200078e00ff */
[----:B--2---:R-:W-:Y:S01]  /*51bd0*/  MOV R14, 0x33000f3b ;  /* 0x33000f3b000e7802 */ /* 0x004fe20000000f00 */
[----:B------:R-:W-:Y:S01]  /*51be0*/  IMAD.MOV.U32 R15, RZ, RZ, -0x3fa3cf2c ;  /* 0xc05c30d4ff0f7424 */ /* 0x000fe200078e00ff */
[----:B------:R0:W-:Y:S01]  /*51bf0*/  STL.64 [R1+0x26e0], R4 ;  /* 0x0026e00401007387 */ /* 0x0001e20000100a00 */
[----:B-1----:R-:W-:Y:S01]  /*51c00*/  MOV R10, 0x2d01f9ee ;  /* 0x2d01f9ee000a7802 */ /* 0x002fe20000000f00 */
[----:B------:R-:W-:Y:S02]  /*51c10*/  IMAD.MOV.U32 R11, RZ, RZ, 0x4060b205 ;  /* 0x4060b205ff0b7424 */ /* 0x000fe400078e00ff */
[----:B------:R1:W-:Y:S01]  /*51c20*/  STL.64 [R1+0x26e8], R6 ;  /* 0x0026e80601007387 */ /* 0x0003e20000100a00 */
[----:B---3--:R-:W-:Y:S01]  /*51c30*/  MOV R16, 0xf314c0d ;  /* 0x0f314c0d00107802 */ /* 0x008fe20000000f00 */
[----:B------:R-:W-:-:S02]  /*51c40*/  IMAD.MOV.U32 R17, RZ, RZ, 0x404727bb ;  /* 0x404727bbff117424 */ /* 0x000fc400078e00ff */
[----:B------:R2:W-:Y:S04]  /*51c50*/  STL.64 [R1+0x26f0], R12 ;  /* 0x0026f00c01007387 */ /* 0x0005e80000100a00 */
        /* <DEDUP_REMOVED lines=35> */
[----:B-1----:R-:W-:Y:S01]  /*51e90*/  MOV R8, R30 ;  /* 0x0000001e00087202 */ /* 0x002fe20000000f00 */
[----:B------:R-:W-:Y:S01]  /*51ea0*/  IMAD.MOV.U32 R9, RZ, RZ, R31 ;  /* 0x000000ffff097224 */ /* 0x000fe200078e001f */
[----:B------:R-:W-:Y:S01]  /*51eb0*/  MOV R6, R2 ;  /* 0x0000000200067202 */ /* 0x000fe20000000f00 */
[----:B------:R-:W-:Y:S01]  /*51ec0*/  IMAD.MOV.U32 R7, RZ, RZ, R3 ;  /* 0x000000ffff077224 */ /* 0x000fe200078e0003 */
[----:B------:R-:W-:-:S07]  /*51ed0*/  MOV R0, 0x51ef0 ;  /* 0x00051ef000007802 */ /* 0x000fce0000000f00 */
[----:B------:R-:W-:Y:S05]  /*51ee0*/  CALL.REL.NOINC `($__internal_18_$__cuda_sm20_div_rn_f64_full) ;  /* 0x0000004400747944 */ /* 0x000fea0003c00000 */
[----:B------:R-:W-:Y:S01]  /*51ef0*/  MOV R24, R6 ;  /* 0x0000000600187202 */ /* 0x000fe20000000f00 */
[----:B------:R-:W-:-:S07]  /*51f00*/  IMAD.MOV.U32 R25, RZ, RZ, R7 ;  /* 0x000000ffff197224 */ /* 0x000fce00078e0007 */
.L_x_4571:
[----:B------:R-:W-:Y:S05]  /*51f10*/  BSYNC B2 ;  /* 0x0000000000027941 */ /* 0x000fea0003800000 */
.L_x_4570:
[----:B-1----:R-:W0:Y:S01]  /*51f20*/  MUFU.RCP64H R5, R3 ;  /* 0x0000000300057308 */ /* 0x002e220000001800 */
        /* <DEDUP_REMOVED lines=19> */
[----:B------:R-:W-:Y:S05]  /*52060*/  CALL.REL.NOINC `($__internal_18_$__cuda_sm20_div_rn_f64_full) ;  /* 0x0000004400147944 */ /* 0x000fea0003c00000 */
.L_x_4573:
[----:B------:R-:W-:Y:S05]  /*52070*/  BSYNC B2 ;  /* 0x0000000000027941 */ /* 0x000fea0003800000 */
.L_x_4572:
        /* <DEDUP_REMOVED lines=91> */
.L_x_4578:
        /* <DEDUP_REMOVED lines=22> */
.L_x_4581:
[----:B------:R-:W-:Y:S05]  /*52790*/  BSYNC B7 ;  /* 0x0000000000077941 */ /* 0x000fea0003800000 */
.L_x_4580:
        /* <DEDUP_REMOVED lines=29> */
.L_x_4579:
[----:B------:R-:W-:Y:S05]  /*52970*/  BSYNC B2 ;  /* 0x0000000000027941 */ /* 0x000fea0003800000 */
.L_x_4577:
        /* <DEDUP_REMOVED lines=27> */
[----:B------:R-:W-:Y:S05]  /*52b30*/  CALL.REL.NOINC `($__internal_19_$__cuda_sm20_dsqrt_rn_f64_mediumpath_v1) ;  /* 0x0000003c00f47944 */ /* 0x000fea0003c00000 */
[----:B------:R-:W-:Y:S01]  /*52b40*/  IMAD.MOV.U32 R22, RZ, RZ, R8 ;  /* 0x000000ffff167224 */ /* 0x000fe200078e0008 */
[----:B------:R-:W-:-:S07]  /*52b50*/  MOV R23, R9 ;  /* 0x0000000900177202 */ /* 0x000fce0000000f00 */
.L_x_4583:
[----:B------:R-:W-:Y:S05]  /*52b60*/  BSYNC B3 ;  /* 0x0000000000037941 */ /* 0x000fea0003800000 */
.L_x_4582:
[----:B------:R-:W-:Y:S01]  /*52b70*/  DADD R22, -RZ, -R22 ;  /* 0x00000000ff167229 */ /* 0x000fe20000000916 */
[----:B------:R-:W-:Y:S10]  /*52b80*/  BRA `(.L_x_4576) ;  /* 0x0000000800a87947 */ /* 0x000ff40003800000 */
.L_x_4575:
        /* <DEDUP_REMOVED lines=86> */
.L_x_4585:
        /* <DEDUP_REMOVED lines=22> */
.L_x_4588:
[----:B------:R-:W-:Y:S05]  /*53250*/  BSYNC B7 ;  /* 0x0000000000077941 */ /* 0x000fea0003800000 */
.L_x_4587:
        /* <DEDUP_REMOVED lines=29> */
.L_x_4586:
[----:B------:R-:W-:Y:S05]  /*53430*/  BSYNC B2 ;  /* 0x0000000000027941 */ /* 0x000fea0003800000 */
.L_x_4584:
        /* <DEDUP_REMOVED lines=26> */
[----:B------:R-:W-:-:S07]  /*535e0*/  MOV R12, 0x53600 ;  /* 0x00053600000c7802 */ /* 0x000fce0000000f00 */
[----:B------:R-:W-:Y:S05]  /*535f0*/  CALL.REL.NOINC `($__internal_19_$__cuda_sm20_dsqrt_rn_f64_mediumpath_v1) ;  /* 0x0000003400447944 */ /* 0x000fea0003c00000 */
[----:B------:R-:W-:Y:S01]  /*53600*/  MOV R22, R8 ;  /* 0x0000000800167202 */ /* 0x000fe20000000f00 */
[----:B------:R-:W-:-:S07]  /*53610*/  IMAD.MOV.U32 R23, RZ, RZ, R9 ;  /* 0x000000ffff177224 */ /* 0x000fce00078e0009 */
.L_x_4589:
[----:B------:R-:W-:Y:S05]  /*53620*/  BSYNC B3 ;  /* 0x0000000000037941 */ /* 0x000fea0003800000 */
.L_x_4576:
[----:B------:R-:W-:Y:S05]  /*53630*/  BSYNC B6 ;  /* 0x0000000000067941 */ /* 0x000fea0003800000 */
.L_x_4574:
        /* <DEDUP_REMOVED lines=30> */
.L_x_4591:
[----:B------:R-:W-:Y:S05]  /*53820*/  BSYNC B3 ;  /* 0x0000000000037941 */ /* 0x000fea0003800000 */
.L_x_4590:
        /* <DEDUP_REMOVED lines=13> */
.L_x_4593:
[----:B------:R-:W-:Y:S01]  /*53900*/  IMAD.MOV.U32 R4, RZ, RZ, R6 ;  /* 0x000000ffff047224 */ /* 0x000fe200078e0006 */
[----:B------:R-:W-:Y:S01]  /*53910*/  MOV R12, RZ ;  /* 0x000000ff000c7202 */ /* 0x000fe20000000f00 */
[----:B------:R-:W-:Y:S01]  /*53920*/  UMOV UR4, 0xd4e0bfd7 ;  /* 0xd4e0bfd700047882 */ /* 0x000fe20000000000 */
[----:B------:R-:W-:Y:S01]  /*53930*/  UMOV UR5, 0x3df8774a ;  /* 0x3df8774a00057882 */ /* 0x000fe20000000000 */
[----:B------:R-:W-:Y:S01]  /*53940*/  IMAD.MOV.U32 R20, RZ, RZ, 0x652b82fe ;  /* 0x652b82feff147424 */ /* 0x000fe200078e00ff */
[----:B------:R-:W-:Y:S01]  /*53950*/  MOV R21, 0x3ff71547 ;  /* 0x3ff7154700157802 */ /* 0x000fe20000000f00 */
[----:B------:R-:W-:Y:S01]  /*53960*/  DADD R10, R4, 4 ;  /* 0x40100000040a7429 */ /* 0x000fe20000000000 */
[----:B------:R-:W-:Y:S01]  /*53970*/  IMAD.MOV.U32 R18, RZ, RZ, 0x0 ;  /* 0x00000000ff127424 */ /* 0x000fe200078e00ff */
[----:B------:R-:W-:Y:S02]  /*53980*/  MOV R19, 0x3ff00000 ;  /* 0x3ff0000000137802 */ /* 0x000fe40000000f00 */
[----:B------:R-:W-:-:S02]  /*53990*/  ISETP.GT.U32.AND P0, PT, R5, 0x403b4000, PT ;  /* 0x403b40000500780c */ /* 0x000fc40003f04070 */
        /* <DEDUP_REMOVED lines=143> */
.L_x_4594:
[----:B------:R-:W-:Y:S05]  /*54290*/  BSYNC B2 ;  /* 0x0000000000027941 */ /* 0x000fea0003800000 */
.L_x_4592:
        /* <DEDUP_REMOVED lines=32> */
.L_x_4601:
        /* <DEDUP_REMOVED lines=310> */
.L_x_4597:
[----:B------:R-:W-:Y:S05]  /*55800*/  BSYNC B3 ;  /* 0x0000000000037941 */ /* 0x000fea0003800000 */
.L_x_4596:
        /* <DEDUP_REMOVED lines=26> */
.L_x_4600:
[----:B------:R-:W-:Y:S05]  /*559b0*/  BSYNC B6 ;  /* 0x0000000000067941 */ /* 0x000fea0003800000 */
.L_x_4599:
[----:B------:R-:W-:Y:S01]  /*559c0*/  IADD3 R78, R78, 0x1, RZ ;  /* 0x000000014e4e7810 */ /* 0x000fe20007ffe0ff */
[----:B------:R-:W-:Y:S01]  /*559d0*/  DADD R4, -RZ, |R70| ;  /* 0x00000000ff047229 */ /* 0x000fe20000000546 */
[----:B------:R-:W-:Y:S01]  /*559e0*/  IMAD.MOV.U32 R8, RZ, RZ, R6 ;  /* 0x000000ffff087224 */ /* 0x000fe200078e0006 */
[----:B------:R-:W-:Y:S02]  /*559f0*/  MOV R9, R7 ;  /* 0x0000000700097202 */ /* 0x000fe40000000f00 */
[----:B------:R-:W-:-:S13]  /*55a00*/  ISETP.GE.U32.AND P0, PT, R78, 0x19, PT ;  /* 0x000000194e00780c */ /* 0x000fda0003f06070 */
[----:B------:R-:W-:Y:S05]  /*55a10*/  @!P0 BRA `(.L_x_4601) ;  /* 0xffffffe800a08947 */ /* 0x000fea000383ffff */
.L_x_4598:
[----:B------:R-:W-:Y:S05]  /*55a20*/  BSYNC B2 ;  /* 0x0000000000027941 */ /* 0x000fea0003800000 */
.L_x_4595:
        /* <DEDUP_REMOVED lines=61> */
.L_x_4603:
[----:B------:R-:W-:Y:S05]  /*55e00*/  BSYNC B2 ;  /* 0x0000000000027941 */ /* 0x000fea0003800000 */
.L_x_4602:
        /* <DEDUP_REMOVED lines=29> */
[----:B------:R-:W-:Y:S01]  /*55fe0*/  MOV R2, R8 ;  /* 0x0000000800027202 */ /* 0x000fe20000000f00 */
[----:B------:R-:W-:-:S07]  /*55ff0*/  IMAD.MOV.U32 R3, RZ, RZ, R9 ;  /* 0x000000ffff037224 */ /* 0x000fce00078e0009 */
.L_x_4605:
[----:B------:R-:W-:Y:S05]  /*56000*/  BSYNC B3 ;  /* 0x0000000000037941 */ /* 0x000fea0003800000 */
.L_x_4604:
        /* <DEDUP_REMOVED lines=22> */
.L_x_4607:
[----:B------:R-:W-:Y:S05]  /*56170*/  BSYNC B2 ;  /* 0x0000000000027941 */ /* 0x000fea0003800000 */
.L_x_4606:
[----:B------:R-:W-:Y:S01]  /*56180*/  DFMA R6, R80, 0.5, R6 ;  /* 0x3fe000005006782b */ /* 0x000fe20000000006 */
[----:B------:R-:W-:Y:S10]  /*56190*/  BRA `(.L_x_4224) ;  /* 0x00000000000c7947 */ /* 0x000ff40003800000 */
.L_x_4225:
[----:B------:R-:W-:Y:S01]  /*561a0*/  DSETP.GT.AND P0, PT, R22, RZ, PT ;  /* 0x000000ff1600722a */ /* 0x000fe20003f04000 */
[----:B------:R-:W-:-:S05]  /*561b0*/  IMAD.MOV.U32 R6, RZ, RZ, RZ ;  /* 0x000000ffff067224 */ /* 0x000fca00078e00ff */
[----:B------:R-:W-:-:S08]  /*561c0*/  FSEL R7, RZ, +QNAN , P0 ;  /* 0x7ff80000ff077808 */ /* 0x000fd00000000000 */
.L_x_4224:
[----:B------:R-:W-:Y:S05]  /*561d0*/  BSYNC B1 ;  /* 0x0000000000017941 */ /* 0x000fea0003800000 */
.L_x_4223:
[----:B------:R-:W-:Y:S01]  /*561e0*/  MOV R2, R79 ;  /* 0x0000004f00027202 */ /* 0x000fe20000000f00 */
[----:B------:R-:W-:-:S04]  /*561f0*/  IMAD.MOV.U32 R3, RZ, RZ, 0x0 ;  /* 0x00000000ff037424 */ /* 0x000fc800078e00ff */
[----:B------:R-:W-:Y:S05]  /*56200*/  RET.REL.NODEC R2 `(_ZN2at6native27unrolled_elementwise_kernelIN48_GLOBAL__N__08322988_15_IGammaKernel_cu_cb51a28d10CalcIgammaIdEESt5arrayIPcLm3EELi4E23TrivialOffsetCalculatorILi2EjES8_ILi1EjENS0_6memory12LoadWithCastILi2EEENSB_13StoreWithCastILi1EEEEEviT_T0_T2_T3_T4_T5_) ;  /* 0xfffffa9c027c7950 */ /* 0x000fea0003c3ffff */
        .weak           $__internal_17_$__cuda_sm20_dblrcp_rn_slowpath_v3
        .type           $__internal_17_$__cuda_sm20_dblrcp_rn_slowpath_v3,@function
        .size           $__internal_17_$__cuda_sm20_dblrcp_rn_slowpath_v3,($__internal_18_$__cuda_sm20_div_rn_f64_full - $__internal_17_$__cuda_sm20_dblrcp_rn_slowpath_v3)
$__internal_17_$__cuda_sm20_dblrcp_rn_slowpath_v3:
[----:B------:R-:W-:Y:S01]  /*56210*/  DSETP.GTU.AND P0, PT, |R10|, +INF , PT ;  /* 0x7ff000000a00742a */ /* 0x000fe20003f0c200 */
[----:B------:R-:W-:-:S13]  /*56220*/  BSSY B2, `(.L_x_4608) ;  /* 0x0000024000027945 */ /* 0x000fda0003800000 */
[----:B------:R-:W-:Y:S05]  /*56230*/  @P0 BRA `(.L_x_4609) ;  /* 0x0000000000800947 */ /* 0x000fea0003800000 */
[----:B------:R-:W-:-:S04]  /*56240*/  LOP3.LUT R6, R11, 0x7fffffff, RZ, 0xc0, !PT ;  /* 0x7fffffff0b067812 */ /* 0x000fc800078ec0ff */
[----:B------:R-:W-:-:S04]  /*56250*/  IADD3 R4, R6, -0x1, RZ ;  /* 0xffffffff06047810 */ /* 0x000fc80007ffe0ff */
[----:B------:R-:W-:-:S13]  /*56260*/  ISETP.GE.U32.AND P0, PT, R4, 0x7fefffff, PT ;  /* 0x7fefffff0400780c */ /* 0x000fda0003f06070 */
[----:B------:R-:W-:Y:S01]  /*56270*/  @P0 LOP3.LUT R5, R11, 0x7ff00000, RZ, 0x3c, !PT ;  /* 0x7ff000000b050812 */ /* 0x000fe200078e3cff */
[----:B------:R-:W-:Y:S01]  /*56280*/  @P0 IMAD.MOV.U32 R4, RZ, RZ, RZ ;  /* 0x000000ffff040224 */ /* 0x000fe200078e00ff */
[----:B------:R-:W-:Y:S06]  /*56290*/  @P0 BRA `(.L_x_4610) ;  /* 0x0000000000700947 */ /* 0x000fec0003800000 */
[----:B------:R-:W-:-:S13]  /*562a0*/  ISETP.GE.U32.AND P0, PT, R6, 0x1000001, PT ;  /* 0x010000010600780c */ /* 0x000fda0003f06070 */
[----:B------:R-:W-:Y:S05]  /*562b0*/  @!P0 BRA `(.L_x_4611) ;  /* 0x0000000000388947 */ /* 0x000fea0003800000 */
[----:B------:R-:W-:Y:S01]  /*562c0*/  IADD3 R5, R11, -0x3fe00000, RZ ;  /* 0xc02000000b057810 */ /* 0x000fe20007ffe0ff */
[----:B------:R-:W-:Y:S01]  /*562d0*/  IMAD.MOV.U32 R4, RZ, RZ, R10 ;  /* 0x000000ffff047224 */ /* 0x000fe200078e000a */
[----:B------:R-:W-:Y:S02]  /*562e0*/  MOV R6, R9 ;  /* 0x0000000900067202 */ /* 0x000fe40000000f00 */
        /* <DEDUP_REMOVED lines=11> */
.L_x_4611:
[----:B------:R-:W-:Y:S01]  /*563a0*/  DMUL R6, R10, 8.11296384146066816958e+31 ;  /* 0x469000000a067828 */ /* 0x000fe20000000000 */
[----:B------:R-:W-:-:S05]  /*563b0*/  IMAD.MOV.U32 R4, RZ, RZ, R9 ;  /* 0x000000ffff047224 */ /* 0x000fca00078e0009 */
        /* <DEDUP_REMOVED lines=8> */
.L_x_4609:
[----:B------:R-:W-:Y:S02]  /*56440*/  LOP3.LUT R5, R11, 0x80000, RZ, 0xfc, !PT ;  /* 0x000800000b057812 */ /* 0x000fe400078efcff */
[----:B------:R-:W-:-:S07]  /*56450*/  MOV R4, R10 ;  /* 0x0000000a00047202 */ /* 0x000fce0000000f00 */
.L_x_4610:
[----:B------:R-:W-:Y:S05]  /*56460*/  BSYNC B2 ;  /* 0x0000000000027941 */ /* 0x000fea0003800000 */
.L_x_4608:
[----:B------:R-:W-:Y:S01]  /*56470*/  MOV R7, R5 ;  /* 0x0000000500077202 */ /* 0x000fe20000000f00 */
[----:B------:R-:W-:Y:S01]  /*56480*/  HFMA2.MMA R5, -RZ, RZ, 0, 0 ;  /* 0x00000000ff057435 */ /* 0x000fe200000001ff */
[----:B------:R-:W-:Y:S02]  /*56490*/  IMAD.MOV.U32 R6, RZ, RZ, R4 ;  /* 0x000000ffff067224 */ /* 0x000fe400078e0004 */
[----:B------:R-:W-:-:S04]  /*564a0*/  IMAD.MOV.U32 R4, RZ, RZ, R12 ;  /* 0x000000ffff047224 */ /* 0x000fc800078e000c */
[----:B------:R-:W-:Y:S05]  /*564b0*/  RET.REL.NODEC R4 `(_ZN2at6native27unrolled_elementwise_kernelIN48_GLOBAL__N__08322988_15_IGammaKernel_cu_cb51a28d10CalcIgammaIdEESt5arrayIPcLm3EELi4E23TrivialOffsetCalculatorILi2EjES8_ILi1EjENS0_6memory12LoadWithCastILi2EEENSB_13StoreWithCastILi1EEEEEviT_T0_T2_T3_T4_T5_) ;  /* 0xfffffa9804d07950 */ /* 0x000fea0003c3ffff */
        .weak           $__internal_18_$__cuda_sm20_div_rn_f64_full
        .type           $__internal_18_$__cuda_sm20_div_rn_f64_full,@function
        .size           $__internal_18_$__cuda_sm20_div_rn_f64_full,($__internal_19_$__cuda_sm20_dsqrt_rn_f64_mediumpath_v1 - $__internal_18_$__cuda_sm20_div_rn_f64_full)
$__internal_18_$__cuda_sm20_div_rn_f64_full:
[C---:B------:R-:W-:Y:S01]  /*564c0*/  FSETP.GEU.AND P0, PT, |R7|.reuse, 1.469367938527859385e-39, PT ;  /* 0x001000000700780b */ /* 0x040fe20003f0e200 */
[----:B------:R-:W-:Y:S01]  /*564d0*/  IMAD.MOV.U32 R94, RZ, RZ, 0x1ca00000 ;  /* 0x1ca00000ff5e7424 */ /* 0x000fe200078e00ff */
[----:B------:R-:W-:Y:S01]  /*564e0*/  LOP3.LUT R4, R7, 0x800fffff, RZ, 0xc0, !PT ;  /* 0x800fffff07047812 */ /* 0x000fe200078ec0ff */
[----:B------:R-:W-:Y:S01]  /*564f0*/  BSSY B3, `(.L_x_4612) ;  /* 0x000005a000037945 */ /* 0x000fe20003800000 */
[----:B------:R-:W-:Y:S02]  /*56500*/  MOV R10, 0x1 ;  /* 0x00000001000a7802 */ /* 0x000fe40000000f00 */
[----:B------:R-:W-:Y:S01]  /*56510*/  LOP3.LUT R5, R4, 0x3ff00000, RZ, 0xfc, !PT ;  /* 0x3ff0000004057812 */ /* 0x000fe200078efcff */
[----:B------:R-:W-:Y:S01]  /*56520*/  IMAD.MOV.U32 R4, RZ, RZ, R6 ;  /* 0x000000ffff047224 */ /* 0x000fe200078e0006 */
[C---:B------:R-:W-:Y:S02]  /*56530*/  FSETP.GEU.AND P1, PT, |R9|.reuse, 1.469367938527859385e-39, PT ;  /* 0x001000000900780b */ /* 0x040fe40003f2e200 */
[----:B------:R-:W-:-:S02]  /*56540*/  LOP3.LUT R12, R9, 0x7ff00000, RZ, 0xc0, !PT ;  /* 0x7ff00000090c7812 */ /* 0x000fc400078ec0ff */
[----:B------:R-:W-:Y:S01]  /*56550*/  LOP3.LUT R13, R7, 0x7ff00000, RZ, 0xc0, !PT ;  /* 0x7ff00000070d7812 */ /* 0x000fe200078ec0ff */
[----:B------:R-:W-:-:S03]  /*56560*/  @!P0 DMUL R4, R6, 8.98846567431157953865e+307 ;  /* 0x7fe0000006048828 */ /* 0x000fc60000000000 */
[----:B------:R-:W-:-:S03]  /*56570*/  ISETP.GE.U32.AND P3, PT, R12, R13, PT ;  /* 0x0000000d0c00720c */ /* 0x000fc60003f66070 */
[----:B------:R-:W0:Y:S02]  /*56580*/  MUFU.RCP64H R11, R5 ;  /* 0x00000005000b7308 */ /* 0x000e240000001800 */
[----:B------:R-:W-:Y:S01]  /*56590*/  @!P1 LOP3.LUT R16, R7, 0x7ff00000, RZ, 0xc0, !PT ;  /* 0x7ff0000007109812 */ /* 0x000fe200078ec0ff */
[----:B------:R-:W-:-:S03]  /*565a0*/  @!P1 IMAD.MOV.U32 R18, RZ, RZ, RZ ;  /* 0x000000ffff129224 */ /* 0x000fc600078e00ff */
[----:B------:R-:W-:Y:S01]  /*565b0*/  @!P1 ISETP.GE.U32.AND P2, PT, R12, R16, PT ;  /* 0x000000100c00920c */ /* 0x000fe20003f46070 */
[----:B0-----:R-:W-:-:S08]  /*565c0*/  DFMA R14, R10, -R4, 1 ;  /* 0x3ff000000a0e742b */ /* 0x001fd00000000804 */
[----:B------:R-:W-:-:S08]  /*565d0*/  DFMA R14, R14, R14, R14 ;  /* 0x0000000e0e0e722b */ /* 0x000fd0000000000e */
[----:B------:R-:W-:Y:S01]  /*565e0*/  DFMA R14, R10, R14, R10 ;  /* 0x0000000e0a0e722b */ /* 0x000fe2000000000a */
[C---:B------:R-:W-:Y:S02]  /*565f0*/  @!P1 SEL R10, R94.reuse, 0x63400000, !P2 ;  /* 0x634000005e0a9807 */ /* 0x040fe40005000000 */
[----:B------:R-:W-:Y:S02]  /*56600*/  SEL R11, R94, 0x63400000, !P3 ;  /* 0x634000005e0b7807 */ /* 0x000fe40005800000 */
[--C-:B------:R-:W-:Y:S02]  /*56610*/  @!P1 LOP3.LUT R10, R10, 0x80000000, R9.reuse, 0xf8, !PT ;  /* 0x800000000a0a9812 */ /* 0x100fe400078ef809 */
[----:B------:R-:W-:Y:S01]  /*56620*/  LOP3.LUT R11, R11, 0x800fffff, R9, 0xf8, !PT ;  /* 0x800fffff0b0b7812 */ /* 0x000fe200078ef809 */
[----:B------:R-:W-:Y:S01]  /*56630*/  DFMA R16, R14, -R4, 1 ;  /* 0x3ff000000e10742b */ /* 0x000fe20000000804 */
[----:B------:R-:W-:Y:S02]  /*56640*/  @!P1 LOP3.LUT R19, R10, 0x100000, RZ, 0xfc, !PT ;  /* 0x001000000a139812 */ /* 0x000fe400078efcff */
[----:B------:R-:W-:-:S05]  /*56650*/  MOV R10, R8 ;  /* 0x00000008000a7202 */ /* 0x000fca0000000f00 */
[----:B------:R-:W-:Y:S02]  /*56660*/  DFMA R14, R14, R16, R14 ;  /* 0x000000100e0e722b */ /* 0x000fe4000000000e */
[----:B------:R-:W-:Y:S01]  /*56670*/  @!P1 DFMA R10, R10, 2, -R18 ;  /* 0x400000000a0a982b */ /* 0x000fe20000000812 */
[----:B------:R-:W-:Y:S01]  /*56680*/  MOV R18, R12 ;  /* 0x0000000c00127202 */ /* 0x000fe20000000f00 */
[----:B------:R-:W-:Y:S01]  /*56690*/  IMAD.MOV.U32 R19, RZ, RZ, R13 ;  /* 0x000000ffff137224 */ /* 0x000fe200078e000d */
[----:B------:R-:W-:-:S05]  /*566a0*/  @!P0 LOP3.LUT R19, R5, 0x7ff00000, RZ, 0xc0, !PT ;  /* 0x7ff0000005138812 */ /* 0x000fca00078ec0ff */
[----:B------:R-:W-:Y:S01]  /*566b0*/  DMUL R16, R14, R10 ;  /* 0x0000000a0e107228 */ /* 0x000fe20000000000 */
[----:B------:R-:W-:Y:S01]  /*566c0*/  VIADD R73, R19, 0xffffffff ;  /* 0xffffffff13497836 */ /* 0x000fe20000000000 */
[----:B------:R-:W-:-:S04]  /*566d0*/  @!P1 LOP3.LUT R18, R11, 0x7ff00000, RZ, 0xc0, !PT ;  /* 0x7ff000000b129812 */ /* 0x000fc800078ec0ff */
[----:B------:R-:W-:Y:S02]  /*566e0*/  IADD3 R13, R18, -0x1, RZ ;  /* 0xffffffff120d7810 */ /* 0x000fe40007ffe0ff */
[----:B------:R-:W-:Y:S02]  /*566f0*/  DFMA R20, R16, -R4, R10 ;  /* 0x800000041014722b */ /* 0x000fe4000000000a */
[----:B------:R-:W-:-:S04]  /*56700*/  ISETP.GT.U32.AND P0, PT, R13, 0x7feffffe, PT ;  /* 0x7feffffe0d00780c */ /* 0x000fc80003f04070 */
[----:B------:R-:W-:Y:S02]  /*56710*/  ISETP.GT.U32.OR P0, PT, R73, 0x7feffffe, P0 ;  /* 0x7feffffe4900780c */ /* 0x000fe40000704470 */
[----:B------:R-:W-:-:S11]  /*56720*/  DFMA R14, R14, R20, R16 ;  /* 0x000000140e0e722b */ /* 0x000fd60000000010 */
[----:B------:R-:W-:Y:S05]  /*56730*/  @P0 BRA `(.L_x_4613) ;  /* 0x0000000000740947 */ /* 0x000fea0003800000 */
[----:B------:R-:W-:-:S04]  /*56740*/  LOP3.LUT R8, R7, 0x7ff00000, RZ, 0xc0, !PT ;  /* 0x7ff0000007087812 */ /* 0x000fc800078ec0ff */
[CC--:B------:R-:W-:Y:S02]  /*56750*/  VIADDMNMX R9, R12.reuse, -R8.reuse, 0xb9600000, !PT ;  /* 0xb96000000c097446 */ /* 0x0c0fe40007800908 */
[----:B------:R-:W-:Y:S02]  /*56760*/  ISETP.GE.U32.AND P0, PT, R12, R8, PT ;  /* 0x000000080c00720c */ /* 0x000fe40003f06070 */
[----:B------:R-:W-:Y:S02]  /*56770*/  VIMNMX R9, R9, 0x46a00000, PT ;  /* 0x46a0000009097848 */ /* 0x000fe40003fe0100 */
[----:B------:R-:W-:-:S04]  /*56780*/  SEL R8, R94, 0x63400000, !P0 ;  /* 0x634000005e087807 */ /* 0x000fc80004000000 */
[----:B------:R-:W-:Y:S02]  /*56790*/  IADD3 R16, -R8, R9, RZ ;  /* 0x0000000908107210 */ /* 0x000fe40007ffe1ff */
[----:B------:R-:W-:-:S03]  /*567a0*/  MOV R8, RZ ;  /* 0x000000ff00087202 */ /* 0x000fc60000000f00 */
[----:B------:R-:W-:-:S06]  /*567b0*/  VIADD R9, R16, 0x7fe00000 ;  /* 0x7fe0000010097836 */ /* 0x000fcc0000000000 */
[----:B------:R-:W-:-:S10]  /*567c0*/  DMUL R12, R14, R8 ;  /* 0x000000080e0c7228 */ /* 0x000fd40000000000 */
[----:B------:R-:W-:-:S13]  /*567d0*/  FSETP.GTU.AND P0, PT, |R13|, 1.469367938527859385e-39, PT ;  /* 0x001000000d00780b */ /* 0x000fda0003f0c200 */
[----:B------:R-:W-:Y:S05]  /*567e0*/  @P0 BRA `(.L_x_4614) ;  /* 0x0000000000a80947 */ /* 0x000fea0003800000 */
[----:B------:R-:W-:Y:S01]  /*567f0*/  DFMA R4, R14, -R4, R10 ;  /* 0x800000040e04722b */ /* 0x000fe2000000000a */
[----:B------:R-:W-:-:S09]  /*56800*/  IMAD.MOV.U32 R8, RZ, RZ, RZ ;  /* 0x000000ffff087224 */ /* 0x000fd200078e00ff */
[C---:B------:R-:W-:Y:S02]  /*56810*/  FSETP.NEU.AND P0, PT, R5.reuse, RZ, PT ;  /* 0x000000ff0500720b */ /* 0x040fe40003f0d000 */
[----:B------:R-:W-:-:S04]  /*56820*/  LOP3.LUT R6, R5, 0x80000000, R7, 0x48, !PT ;  /* 0x8000000005067812 */ /* 0x000fc800078e4807 */
[----:B------:R-:W-:-:S07]  /*56830*/  LOP3.LUT R9, R6, R9, RZ, 0xfc, !PT ;  /* 0x0000000906097212 */ /* 0x000fce00078efcff */
[----:B------:R-:W-:Y:S05]  /*56840*/  @!P0 BRA `(.L_x_4614) ;  /* 0x0000000000908947 */ /* 0x000fea0003800000 */
[----:B------:R-:W-:Y:S01]  /*56850*/  IADD3 R5, -R16, RZ, RZ ;  /* 0x000000ff10057210 */ /* 0x000fe20007ffe1ff */
[----:B------:R-:W-:Y:S01]  /*56860*/  IMAD.MOV.U32 R4, RZ, RZ, RZ ;  /* 0x000000ffff047224 */ /* 0x000fe200078e00ff */
[----:B------:R-:W-:-:S05]  /*56870*/  DMUL.RP R8, R14, R8 ;  /* 0x000000080e087228 */ /* 0x000fca0000008000 */
[----:B------:R-:W-:-:S05]  /*56880*/  DFMA R4, R12, -R4, R14 ;  /* 0x800000040c04722b */ /* 0x000fca000000000e */
[----:B------:R-:W-:Y:S02]  /*56890*/  LOP3.LUT R6, R9, R6, RZ, 0x3c, !PT ;  /* 0x0000000609067212 */ /* 0x000fe400078e3cff */
[----:B------:R-:W-:-:S04]  /*568a0*/  IADD3 R4, -R16, -0x43300000, RZ ;  /* 0xbcd0000010047810 */ /* 0x000fc80007ffe1ff */
[----:B------:R-:W-:-:S04]  /*568b0*/  FSETP.NEU.AND P0, PT, |R5|, R4, PT ;  /* 0x000000040500720b */ /* 0x000fc80003f0d200 */
[----:B------:R-:W-:Y:S02]  /*568c0*/  FSEL R6, R6, R13, !P0 ;  /* 0x0000000d06067208 */ /* 0x000fe40004000000 */
[----:B------:R-:W-:-:S03]  /*568d0*/  FSEL R4, R8, R12, !P0 ;  /* 0x0000000c08047208 */ /* 0x000fc60004000000 */
[----:B------:R-:W-:Y:S01]  /*568e0*/  IMAD.MOV.U32 R13, RZ, RZ, R6 ;  /* 0x000000ffff0d7224 */ /* 0x000fe200078e0006 */
[----:B------:R-:W-:Y:S01]  /*568f0*/  MOV R12, R4 ;  /* 0x00000004000c7202 */ /* 0x000fe20000000f00 */
[----:B------:R-:W-:Y:S06]  /*56900*/  BRA `(.L_x_4614) ;  /* 0x0000000000607947 */ /* 0x000fec0003800000 */
.L_x_4613:
        /* <DEDUP_REMOVED lines=14> */
[----:B------:R-:W-:Y:S01]  /*569f0*/  @P0 MOV R12, RZ ;  /* 0x000000ff000c0202 */ /* 0x000fe20000000f00 */
[----:B------:R-:W-:Y:S01]  /*56a00*/  @P0 IMAD.MOV.U32 R13, RZ, RZ, R4 ;  /* 0x000000ffff0d0224 */ /* 0x000fe200078e0004 */
[----:B------:R-:W-:Y:S06]  /*56a10*/  BRA `(.L_x_4614) ;  /* 0x00000000001c7947 */ /* 0x000fec0003800000 */
.L_x_4616:
[----:B------:R-:W-:Y:S02]  /*56a20*/  LOP3.LUT R4, R7, 0x80000, RZ, 0xfc, !PT ;  /* 0x0008000007047812 */ /* 0x000fe400078efcff */
[----:B------:R-:W-:-:S03]  /*56a30*/  MOV R12, R6 ;  /* 0x00000006000c7202 */ /* 0x000fc60000000f00 */
[----:B------:R-:W-:Y:S01]  /*56a40*/  IMAD.MOV.U32 R13, RZ, RZ, R4 ;  /* 0x000000ffff0d7224 */ /* 0x000fe200078e0004 */
[----:B------:R-:W-:Y:S06]  /*56a50*/  BRA `(.L_x_4614) ;  /* 0x00000000000c7947 */ /* 0x000fec0003800000 */
.L_x_4615:
[----:B------:R-:W-:Y:S02]  /*56a60*/  LOP3.LUT R4, R9, 0x80000, RZ, 0xfc, !PT ;  /* 0x0008000009047812 */ /* 0x000fe400078efcff */
[----:B------:R-:W-:-:S03]  /*56a70*/  MOV R12, R8 ;  /* 0x00000008000c7202 */ /* 0x000fc60000000f00 */
[----:B------:R-:W-:-:S07]  /*56a80*/  IMAD.MOV.U32 R13, RZ, RZ, R4 ;  /* 0x000000ffff0d7224 */ /* 0x000fce00078e0004 */
.L_x_4614:
[----:B------:R-:W-:Y:S05]  /*56a90*/  BSYNC B3 ;  /* 0x0000000000037941 */ /* 0x000fea0003800000 */
.L_x_4612:
[----:B------:R-:W-:Y:S01]  /*56aa0*/  MOV R8, R0 ;  /* 0x0000000000087202 */ /* 0x000fe20000000f00 */
[----:B------:R-:W-:Y:S01]  /*56ab0*/  IMAD.MOV.U32 R9, RZ, RZ, 0x0 ;  /* 0x00000000ff097424 */ /* 0x000fe200078e00ff */
[-C--:B------:R-:W-:Y:S01]  /*56ac0*/  MOV R6, R12.reuse ;  /* 0x0000000c00067202 */ /* 0x080fe20000000f00 */
[--C-:B------:R-:W-:Y:S01]  /*56ad0*/  IMAD.MOV.U32 R7, RZ, RZ, R13.reuse ;  /* 0x000000ffff077224 */ /* 0x100fe200078e000d */
[----:B------:R-:W-:Y:S01]  /*56ae0*/  MOV R4, R12 ;  /* 0x0000000c00047202 */ /* 0x000fe20000000f00 */
[----:B------:R-:W-:Y:S01]  /*56af0*/  IMAD.MOV.U32 R5, RZ, RZ, R13 ;  /* 0x000000ffff057224 */ /* 0x000fe200078e000d */
[----:B------:R-:W-:Y:S06]  /*56b00*/  RET.REL.NODEC R8 `(_ZN2at6native27unrolled_elementwise_kernelIN48_GLOBAL__N__08322988_15_IGammaKernel_cu_cb51a28d10CalcIgammaIdEESt5arrayIPcLm3EELi4E23TrivialOffsetCalculatorILi2EjES8_ILi1EjENS0_6memory12LoadWithCastILi2EEENSB_13StoreWithCastILi1EEEEEviT_T0_T2_T3_T4_T5_) ;  /* 0xfffffa94083c7950 */ /* 0x000fec0003c3ffff */
        .weak           $__internal_19_$__cuda_sm20_dsqrt_rn_f64_mediumpath_v1
        .type           $__internal_19_$__cuda_sm20_dsqrt_rn_f64_mediumpath_v1,@function
        .size           $__internal_19_$__cuda_sm20_dsqrt_rn_f64_mediumpath_v1,($_ZN2at6native27unrolled_elementwise_kernelIN48_GLOBAL__N__08322988_15_IGammaKernel_cu_cb51a28d10CalcIgammaIdEESt5arrayIPcLm3EELi4E23TrivialOffsetCalculatorILi2EjES8_ILi1EjENS0_6memory12LoadWithCastILi2EEENSB_13StoreWithCastILi1EEEEEviT_T0_T2_T3_T4_T5_$__internal_accurate_pow - $__internal_19_$__cuda_sm20_dsqrt_rn_f64_mediumpath_v1)
$__internal_19_$__cuda_sm20_dsqrt_rn_f64_mediumpath_v1:
[----:B------:R-:W-:Y:S01]  /*56b10*/  ISETP.GE.U32.AND P0, PT, R4, -0x3400000, PT ;  /* 0xfcc000000400780c */ /* 0x000fe20003f06070 */
[----:B------:R-:W-:Y:S01]  /*56b20*/  BSSY B2, `(.L_x_4617) ;  /* 0x0000027000027945 */ /* 0x000fe20003800000 */
[----:B------:R-:W-:Y:S01]  /*56b30*/  IMAD.MOV.U32 R11, RZ, RZ, R9 ;  /* 0x000000ffff0b7224 */ /* 0x000fe200078e0009 */
[----:B------:R-:W-:Y:S01]  /*56b40*/  MOV R4, R6 ;  /* 0x0000000600047202 */ /* 0x000fe20000000f00 */
[----:B------:R-:W-:Y:S01]  /*56b50*/  IMAD.MOV.U32 R9, RZ, RZ, R7 ;  /* 0x000000ffff097224 */ /* 0x000fe200078e0007 */
[----:B------:R-:W-:-:S08]  /*56b60*/  MOV R16, R0 ;  /* 0x0000000000107202 */ /* 0x000fd00000000f00 */
        /* <DEDUP_REMOVED lines=9> */
.L_x_4618:
        /* <DEDUP_REMOVED lines=24> */
.L_x_4620:
[----:B------:R-:W-:-:S11]  /*56d80*/  DADD R6, R4, R4 ;  /* 0x0000000004067229 */ /* 0x000fd60000000004 */
.L_x_4619:
[----:B------:R-:W-:Y:S05]  /*56d90*/  BSYNC B2 ;  /* 0x0000000000027941 */ /* 0x000fea0003800000 */
.L_x_4617:
[----:B------:R-:W-:Y:S01]  /*56da0*/  HFMA2.MMA R13, -RZ, RZ, 0, 0 ;  /* 0x00000000ff0d7435 */ /* 0x000fe200000001ff */
[----:B------:R-:W-:Y:S01]  /*56db0*/  MOV R8, R6 ;  /* 0x0000000600087202 */ /* 0x000fe20000000f00 */
[----:B------:R-:W-:-:S04]  /*56dc0*/  IMAD.MOV.U32 R9, RZ, RZ, R7 ;  /* 0x000000ffff097224 */ /* 0x000fc800078e0007 */
[----:B------:R-:W-:Y:S05]  /*56dd0*/  RET.REL.NODEC R12 `(_ZN2at6native27unrolled_elementwise_kernelIN48_GLOBAL__N__08322988_15_IGammaKernel_cu_cb51a28d10CalcIgammaIdEESt5arrayIPcLm3EELi4E23TrivialOffsetCalculatorILi2EjES8_ILi1EjENS0_6memory12LoadWithCastILi2EEENSB_13StoreWithCastILi1EEEEEviT_T0_T2_T3_T4_T5_) ;  /* 0xfffffa900c887950 */ /* 0x000fea0003c3ffff */
        .type           $_ZN2at6native27unrolled_elementwise_kernelIN48_GLOBAL__N__08322988_15_IGammaKernel_cu_cb51a28d10CalcIgammaIdEESt5arrayIPcLm3EELi4E23TrivialOffsetCalculatorILi2EjES8_ILi1EjENS0_6memory12LoadWithCastILi2EEENSB_13StoreWithCastILi1EEEEEviT_T0_T2_T3_T4_T5_$__internal_accurate_pow,@function
        .size           $_ZN2at6native27unrolled_elementwise_kernelIN48_GLOBAL__N__08322988_15_IGammaKernel_cu_cb51a28d10CalcIgammaIdEESt5arrayIPcLm3EELi4E23TrivialOffsetCalculatorILi2EjES8_ILi1EjENS0_6memory12LoadWithCastILi2EEENSB_13StoreWithCastILi1EEEEEviT_T0_T2_T3_T4_T5_$__internal_accurate_pow,($_ZN2at6native27unrolled_elementwise_kernelIN48_GLOBAL__N__08322988_15_IGammaKernel_cu_cb51a28d10CalcIgammaIdEESt5arrayIPcLm3EELi4E23TrivialOffsetCalculatorILi2EjES8_ILi1EjENS0_6memory12LoadWithCastILi2EEENSB_13StoreWithCastILi1EEEEEviT_T0_T2_T3_T4_T5_$__internal_lgamma_pos - $_ZN2at6native27unrolled_elementwise_kernelIN48_GLOBAL__N__08322988_15_IGammaKernel_cu_cb51a28d10CalcIgammaIdEESt5arrayIPcLm3EELi4E23TrivialOffsetCalculatorILi2EjES8_ILi1EjENS0_6memory12LoadWithCastILi2EEENSB_13StoreWithCastILi1EEEEEviT_T0_T2_T3_T4_T5_$__internal_accurate_pow)
$_ZN2at6native27unrolled_elementwise_kernelIN48_GLOBAL__N__08322988_15_IGammaKernel_cu_cb51a28d10CalcIgammaIdEESt5arrayIPcLm3EELi4E23TrivialOffsetCalculatorILi2EjES8_ILi1EjENS0_6memory12LoadWithCastILi2EEENSB_13StoreWithCastILi1EEEEEviT_T0_T2_T3_T4_T5_$__internal_accurate_pow:
[----:B------:R-:W-:Y:S01]  /*56de0*/  SHF.R.U32.HI R17, RZ, 0x14, R15 ;  /* 0x00000014ff117819 */ /* 0x000fe2000001160f */
[----:B------:R-:W-:Y:S01]  /*56df0*/  IMAD.MOV.U32 R8, RZ, RZ, R14 ;  /* 0x000000ffff087224 */ /* 0x000fe200078e000e */
[----:B------:R-:W-:Y:S01]  /*56e00*/  MOV R9, R15 ;  /* 0x0000000f00097202 */ /* 0x000fe20000000f00 */
[----:B------:R-:W-:Y:S01]  /*56e10*/  IMAD.MOV.U32 R20, RZ, RZ, 0x41ad3b5a ;  /* 0x41ad3b5aff147424 */ /* 0x000fe200078e00ff */
[----:B------:R-:W-:Y:S01]  /*56e20*/  ISETP.NE.AND P0, PT, R17, RZ, PT ;  /* 0x000000ff1100720c */ /* 0x000fe20003f05270 */
[----:B------:R-:W-:Y:S01]  /*56e30*/  UMOV UR4, 0x7d2cafe2 ;  /* 0x7d2cafe200047882 */ /* 0x000fe20000000000 */
[----:B------:R-:W-:Y:S01]  /*56e40*/  MOV R10, RZ ;  /* 0x000000ff000a7202 */ /* 0x000fe20000000f00 */
[----:B------:R-:W-:Y:S01]  /*56e50*/  UMOV UR5, 0x3eb0f5ff ;  /* 0x3eb0f5ff00057882 */ /* 0x000fe20000000000 */
[----:B------:R-:W-:-:S09]  /*56e60*/  MOV R21, 0x3ed0f5d2 ;  /* 0x3ed0f5d200157802 */ /* 0x000fd20000000f00 */
[----:B------:R-:W-:Y:S01]  /*56e70*/  @!P0 DMUL R36, R8, 1.80143985094819840000e+16 ;  /* 0x4350000008248828 */ /* 0x000fe20000000000 */
[----:B------:R-:W-:-:S09]  /*56e80*/  IMAD.MOV.U32 R8, RZ, RZ, R15 ;  /* 0x000000ffff087224 */ /* 0x000fd200078e000f */
[----:B------:R-:W-:Y:S01]  /*56e90*/  @!P0 MOV R8, R37 ;  /* 0x0000002500088202 */ /* 0x000fe20000000f00 */
[----:B------:R-:W-:Y:S01]  /*56ea0*/  @!P0 IMAD.MOV.U32 R14, RZ, RZ, R36 ;  /* 0x000000ffff0e8224 */ /* 0x000fe200078e0024 */
[----:B------:R-:W-:Y:S02]  /*56eb0*/  @!P0 LEA.HI R17, R37, 0xffffffca, RZ, 0xc ;  /* 0xffffffca25118811 */ /* 0x000fe400078f60ff */
[----:B------:R-:W-:-:S04]  /*56ec0*/  LOP3.LUT R8, R8, 0x800fffff, RZ, 0xc0, !PT ;  /* 0x800fffff08087812 */ /* 0x000fc800078ec0ff */
[----:B------:R-:W-:-:S04]  /*56ed0*/  LOP3.LUT R15, R8, 0x3ff00000, RZ, 0xfc, !PT ;  /* 0x3ff00000080f7812 */ /* 0x000fc800078efcff */
[----:B------:R-:W-:-:S13]  /*56ee0*/  ISETP.GE.U32.AND P1, PT, R15, 0x3ff6a09f, PT ;  /* 0x3ff6a09f0f00780c */ /* 0x000fda0003f26070 */
[----:B------:R-:W-:-:S05]  /*56ef0*/  @P1 IADD3 R9, R15, -0x100000, RZ ;  /* 0xfff000000f091810 */ /* 0x000fca0007ffe0ff */
[----:B------:R-:W-:-:S06]  /*56f00*/  @P1 IMAD.MOV.U32 R15, RZ, RZ, R9 ;  /* 0x000000ffff0f1224 */ /* 0x000fcc00078e0009 */
        /* <DEDUP_REMOVED lines=25> */
[----:B------:R-:W-:Y:S01]  /*570a0*/  VIADD R41, R11, 0x100000 ;  /* 0x001000000b297836 */ /* 0x000fe20000000000 */
[----:B------:R-:W-:Y:S02]  /*570b0*/  MOV R40, R10 ;  /* 0x0000000a00287202 */ /* 0x000fe40000000f00 */
        /* <DEDUP_REMOVED lines=13> */
[----:B------:R-:W-:-:S06]  /*57190*/  DMUL R14, R8, R18 ;  /* 0x00000012080e7228 */ /* 0x000fcc0000000000 */
[----:B------:R-:W-:Y:S01]  /*571a0*/  DADD R32, R38, -UR4 ;  /* 0x8000000426207e29 */ /* 0x000fe20008000000 */
[----:B------:R-:W-:Y:S01]  /*571b0*/  UMOV UR4, 0x80000000 ;  /* 0x8000000000047882 */ /* 0x000fe20000000000 */
[C---:B------:R-:W-:Y:S01]  /*571c0*/  DFMA R42, R8.reuse, R18, -R14 ;  /* 0x00000012082a722b */ /* 0x040fe2000000080e */
[----:B------:R-:W-:Y:S01]  /*571d0*/  UMOV UR5, 0x43300000 ;  /* 0x4330000000057882 */ /* 0x000fe20000000000 */
[----:B------:R-:W-:-:S04]  /*571e0*/  DFMA R38, R8, R8, -R18 ;  /* 0x000000080826722b */ /* 0x000fc80000000812 */
[----:B------:R-:W-:Y:S02]  /*571f0*/  DADD R20, R12, R32 ;  /* 0x000000000c147229 */ /* 0x000fe40000000020 */
[----:B------:R-:W-:Y:S02]  /*57200*/  DFMA R42, R10, R18, R42 ;  /* 0x000000120a2a722b */ /* 0x000fe4000000002a */
[----:B------:R-:W-:-:S04]  /*57210*/  DFMA R38, R8, R40, R38 ;  /* 0x000000280826722b */ /* 0x000fc80000000026 */
[----:B------:R-:W-:Y:S02]  /*57220*/  DMUL R18, R20, R14 ;  /* 0x0000000e14127228 */ /* 0x000fe40000000000 */
[----:B------:R-:W-:Y:S02]  /*57230*/  DADD R12, R12, -R20 ;  /* 0x000000000c0c7229 */ /* 0x000fe40000000814 */
[----:B------:R-:W-:-:S04]  /*57240*/  DFMA R38, R8, R38, R42 ;  /* 0x000000260826722b */ /* 0x000fc8000000002a */
[----:B------:R-:W-:Y:S02]  /*57250*/  DFMA R40, R20, R14, -R18 ;  /* 0x0000000e1428722b */ /* 0x000fe40000000812 */
[----:B------:R-:W-:-:S06]  /*57260*/  DADD R12, R32, R12 ;  /* 0x00000000200c7229 */ /* 0x000fcc000000000c */
[----:B------:R-:W-:-:S08]  /*57270*/  DFMA R38, R20, R38, R40 ;  /* 0x000000261426722b */ /* 0x000fd00000000028 */
[----:B------:R-:W-:-:S08]  /*57280*/  DFMA R38, R12, R14, R38 ;  /* 0x0000000e0c26722b */ /* 0x000fd00000000026 */
[----:B------:R-:W-:-:S08]  /*57290*/  DADD R14, R18, R38 ;  /* 0x00000000120e7229 */ /* 0x000fd00000000026 */
[--C-:B------:R-:W-:Y:S02]  /*572a0*/  DADD R12, R8, R14.reuse ;  /* 0x00000000080c7229 */ /* 0x100fe4000000000e */
[----:B------:R-:W-:-:S06]  /*572b0*/  DADD R18, R18, -R14 ;  /* 0x0000000012127229 */ /* 0x000fcc000000080e */
[----:B------:R-:W-:Y:S02]  /*572c0*/  DADD R8, R8, -R12 ;  /* 0x0000000008087229 */ /* 0x000fe4000000080c */
[----:B------:R-:W-:-:S06]  /*572d0*/  DADD R18, R38, R18 ;  /* 0x0000000026127229 */ /* 0x000fcc0000000012 */
[----:B------:R-:W-:Y:S01]  /*572e0*/  DADD R8, R14, R8 ;  /* 0x000000000e087229 */ /* 0x000fe20000000008 */
[C---:B------:R-:W-:Y:S01]  /*572f0*/  VIADD R14, R17.reuse, 0xfffffc01 ;  /* 0xfffffc01110e7836 */ /* 0x040fe20000000000 */
[----:B------:R-:W-:-:S06]  /*57300*/  @P1 IADD3 R14, R17, -0x3fe, RZ ;  /* 0xfffffc02110e1810 */ /* 0x000fcc0007ffe0ff */
[----:B------:R-:W-:-:S08]  /*57310*/  DADD R8, R18, R8 ;  /* 0x0000000012087229 */ /* 0x000fd00000000008 */
[----:B------:R-:W-:Y:S01]  /*57320*/  DADD R8, R10, R8 ;  /* 0x000000000a087229 */ /* 0x000fe20000000008 */
[----:B------:R-:W-:Y:S01]  /*57330*/  LOP3.LUT R10, R14, 0x80000000, RZ, 0x3c, !PT ;  /* 0x800000000e0a7812 */ /* 0x000fe200078e3cff */
[----:B------:R-:W-:-:S06]  /*57340*/  IMAD.MOV.U32 R11, RZ, RZ, 0x43300000 ;  /* 0x43300000ff0b7424 */ /* 0x000fcc00078e00ff */
[----:B------:R-:W-:Y:S01]  /*57350*/  DADD R14, R10, -UR4 ;  /* 0x800000040a0e7e29 */ /* 0x000fe20008000000 */
[----:B------:R-:W-:Y:S01]  /*57360*/  UMOV UR4, 0xfefa39ef ;  /* 0xfefa39ef00047882 */ /* 0x000fe20000000000 */
[----:B------:R-:W-:Y:S01]  /*57370*/  DADD R10, R12, R8 ;  /* 0x000000000c0a7229 */ /* 0x000fe20000000008 */
[----:B------:R-:W-:-:S07]  /*57380*/  UMOV UR5, 0x3fe62e42 ;  /* 0x3fe62e4200057882 */ /* 0x000fce0000000000 */
[--C-:B------:R-:W-:Y:S02]  /*57390*/  DFMA R18, R14, UR4, R10.reuse ;  /* 0x000000040e127c2b */ /* 0x100fe4000800000a */
[----:B------:R-:W-:-:S06]  /*573a0*/  DADD R12, R12, -R10 ;  /* 0x000000000c0c7229 */ /* 0x000fcc000000080a */
[----:B------:R-:W-:Y:S01]  /*573b0*/  DFMA R20, -R14, UR4, R18 ;  /* 0x000000040e147c2b */ /* 0x000fe20008000112 */
[----:B------:R-:W-:Y:S01]  /*573c0*/  UMOV UR4, 0x3b39803f ;  /* 0x3b39803f00047882 */ /* 0x000fe20000000000 */
[----:B------:R-:W-:Y:S01]  /*573d0*/  DADD R12, R8, R12 ;  /* 0x00000000080c7229 */ /* 0x000fe2000000000c */
[----:B------:R-:W-:Y:S01]  /*573e0*/  UMOV UR5, 0x3c7abc9e ;  /* 0x3c7abc9e00057882 */ /* 0x000fe20000000000 */
[----:B------:R-:W-:-:S04]  /*573f0*/  SHF.L.U32 R8, R5, 0x1, RZ ;  /* 0x0000000105087819 */ /* 0x000fc800000006ff */
[----:B------:R-:W-:Y:S01]  /*57400*/  DADD R20, -R10, R20 ;  /* 0x000000000a147229 */ /* 0x000fe20000000114 */
[----:B------:R-:W-:Y:S01]  /*57410*/  ISETP.GT.U32.AND P0, PT, R8, -0x2000001, PT ;  /* 0xfdffffff0800780c */ /* 0x000fe20003f04070 */
[----:B------:R-:W-:Y:S01]  /*57420*/  IMAD.MOV.U32 R10, RZ, RZ, R4 ;  /* 0x000000ffff0a7224 */ /* 0x000fe200078e0004 */
[----:B------:R-:W-:-:S04]  /*57430*/  LOP3.LUT R11, R5, 0xff0fffff, RZ, 0xc0, !PT ;  /* 0xff0fffff050b7812 */ /* 0x000fc800078ec0ff */
[----:B------:R-:W-:Y:S01]  /*57440*/  SEL R11, R11, R5, P0 ;  /* 0x000000050b0b7207 */ /* 0x000fe20000000000 */
[----:B------:R-:W-:-:S08]  /*57450*/  DADD R12, R12, -R20 ;  /* 0x000000000c0c7229 */ /* 0x000fd00000000814 */
[----:B------:R-:W-:Y:S01]  /*57460*/  DFMA R12, R14, UR4, R12 ;  /* 0x000000040e0c7c2b */ /* 0x000fe2000800000c */
[----:B------:R-:W-:Y:S01]  /*57470*/  UMOV UR4, 0xfefa39ef ;  /* 0xfefa39ef00047882 */ /* 0x000fe20000000000 */
[----:B------:R-:W-:-:S06]  /*57480*/  UMOV UR5, 0x3fe62e42 ;  /* 0x3fe62e4200057882 */ /* 0x000fcc0000000000 */
[----:B------:R-:W-:-:S08]  /*57490*/  DADD R8, R18, R12 ;  /* 0x0000000012087229 */ /* 0x000fd0000000000c */
[----:B------:R-:W-:Y:S02]  /*574a0*/  DADD R18, R18, -R8 ;  /* 0x0000000012127229 */ /* 0x000fe40000000808 */
[----:B------:R-:W-:-:S06]  /*574b0*/  DMUL R4, R8, R10 ;  /* 0x0000000a08047228 */ /* 0x000fcc0000000000 */
[----:B------:R-:W-:Y:S02]  /*574c0*/  DADD R18, R12, R18 ;  /* 0x000000000c127229 */ /* 0x000fe40000000012 */
[----:B------:R-:W-:Y:S01]  /*574d0*/  DFMA R8, R8, R10, -R4 ;  /* 0x0000000a0808722b */ /* 0x000fe20000000804 */
[----:B------:R-:W-:Y:S01]  /*574e0*/  MOV R12, 0x652b82fe ;  /* 0x652b82fe000c7802 */ /* 0x000fe20000000f00 */
[----:B------:R-:W-:-:S06]  /*574f0*/  IMAD.MOV.U32 R13, RZ, RZ, 0x3ff71547 ;  /* 0x3ff71547ff0d7424 */ /* 0x000fcc00078e00ff */
[----:B------:R-:W-:-:S08]  /*57500*/  DFMA R8, R18, R10, R8 ;  /* 0x0000000a1208722b */ /* 0x000fd00000000008 */
        /* <DEDUP_REMOVED lines=56> */
.L_x_4621:
[----:B------:R-:W-:Y:S02]  /*57890*/  DSETP.NEU.AND P0, PT, |R14|, +INF , PT ;  /* 0x7ff000000e00742a */ /* 0x000fe40003f0d200 */
[----:B------:R-:W-:-:S12]  /*578a0*/  DADD R4, R8, R4 ;  /* 0x0000000008047229 */ /* 0x000fd80000000004 */
[----:B------:R-:W-:Y:S01]  /*578b0*/  @P0 DFMA R14, R4, R14, R14 ;  /* 0x0000000e040e022b */ /* 0x000fe2000000000e */
[----:B------:R-:W-:Y:S01]  /*578c0*/  MOV R4, R0 ;  /* 0x0000000000047202 */ /* 0x000fe20000000f00 */
[----:B------:R-:W-:-:S04]  /*578d0*/  IMAD.MOV.U32 R5, RZ, RZ, 0x0 ;  /* 0x00000000ff057424 */ /* 0x000fc800078e00ff */
[----:B------:R-:W-:Y:S05]  /*578e0*/  RET.REL.NODEC R4 `(_ZN2at6native27unrolled_elementwise_kernelIN48_GLOBAL__N__08322988_15_IGammaKernel_cu_cb51a28d10CalcIgammaIdEESt5arrayIPcLm3EELi4E23TrivialOffsetCalculatorILi2EjES8_ILi1EjENS0_6memory12LoadWithCastILi2EEENSB_13StoreWithCastILi1EEEEEviT_T0_T2_T3_T4_T5_) ;  /* 0xfffffa8404c47950 */ /* 0x000fea0003c3ffff */
        .type           $_ZN2at6native27unrolled_elementwise_kernelIN48_GLOBAL__N__08322988_15_IGammaKernel_cu_cb51a28d10CalcIgammaIdEESt5arrayIPcLm3EELi4E23TrivialOffsetCalculatorILi2EjES8_ILi1EjENS0_6memory12LoadWithCastILi2EEENSB_13StoreWithCastILi1EEEEEviT_T0_T2_T3_T4_T5_$__internal_lgamma_pos,@function
        .size           $_ZN2at6native27unrolled_elementwise_kernelIN48_GLOBAL__N__08322988_15_IGammaKernel_cu_cb51a28d10CalcIgammaIdEESt5arrayIPcLm3EELi4E23TrivialOffsetCalculatorILi2EjES8_ILi1EjENS0_6memory12LoadWithCastILi2EEENSB_13StoreWithCastILi1EEEEEviT_T0_T2_T3_T4_T5_$__internal_lgamma_pos,(.L_x_7614 - $_ZN2at6native27unrolled_elementwise_kernelIN48_GLOBAL__N__08322988_15_IGammaKernel_cu_cb51a28d10CalcIgammaIdEESt5arrayIPcLm3EELi4E23TrivialOffsetCalculatorILi2EjES8_ILi1EjENS0_6memory12LoadWithCastILi2EEENSB_13StoreWithCastILi1EEEEEviT_T0_T2_T3_T4_T5_$__internal_lgamma_pos)
$_ZN2at6native27unrolled_elementwise_kernelIN48_GLOBAL__N__08322988_15_IGammaKernel_cu_cb51a28d10CalcIgammaIdEESt5arrayIPcLm3EELi4E23TrivialOffsetCalculatorILi2EjES8_ILi1EjENS0_6memory12LoadWithCastILi2EEENSB_13StoreWithCastILi1EEEEEviT_T0_T2_T3_T4_T5_$__internal_lgamma_pos:
        /* <DEDUP_REMOVED lines=125> */
.L_x_4626:
        /* <DEDUP_REMOVED lines=8> */
.L_x_4625:
        /* <DEDUP_REMOVED lines=68> */
.L_x_4624:
        /* <DEDUP_REMOVED lines=62> */
.L_x_4623:
        /* <DEDUP_REMOVED lines=68> */
.L_x_4630:
[----:B------:R-:W-:Y:S05]  /*58da0*/  BSYNC B8 ;  /* 0x0000000000087941 */ /* 0x000fea0003800000 */
.L_x_4629:
[----:B------:R-:W-:Y:S01]  /*58db0*/  DADD R4, R26, R4 ;  /* 0x000000001a047229 */ /* 0x000fe20000000004 */
[----:B------:R-:W-:Y:S10]  /*58dc0*/  BRA `(.L_x_4627) ;  /* 0x0000000400ac7947 */ /* 0x000ff40003800000 */
.L_x_4628:
        /* <DEDUP_REMOVED lines=80> */
.L_x_4632:
[----:B------:R-:W-:Y:S05]  /*592d0*/  BSYNC B3 ;  /* 0x0000000000037941 */ /* 0x000fea0003800000 */
.L_x_4631:
        /* <DEDUP_REMOVED lines=26> */
.L_x_4627:
[----:B------:R-:W-:Y:S05]  /*59480*/  BSYNC B2 ;  /* 0x0000000000027941 */ /* 0x000fea0003800000 */
.L_x_4622:
[----:B------:R-:W-:Y:S01]  /*59490*/  HFMA2.MMA R35, -RZ, RZ, 0, 0 ;  /* 0x00000000ff237435 */ /* 0x000fe200000001ff */
[----:B------:R-:W-:Y:S01]  /*594a0*/  MOV R26, R4 ;  /* 0x00000004001a7202 */ /* 0x000fe20000000f00 */
[----:B------:R-:W-:-:S04]  /*594b0*/  IMAD.MOV.U32 R27, RZ, RZ, R5 ;  /* 0x000000ffff1b7224 */ /* 0x000fc800078e0005 */
[----:B------:R-:W-:Y:S05]  /*594c0*/  RET.REL.NODEC R34 `(_ZN2at6native27unrolled_elementwise_kernelIN48_GLOBAL__N__08322988_15_IGammaKernel_cu_cb51a28d10CalcIgammaIdEESt5arrayIPcLm3EELi4E23TrivialOffsetCalculatorILi2EjES8_ILi1EjENS0_6memory12LoadWithCastILi2EEENSB_13StoreWithCastILi1EEEEEviT_T0_T2_T3_T4_T5_) ;  /* 0xfffffa6822cc7950 */ /* 0x000fea0003c3ffff */
.L_x_4633:
        /* <DEDUP_REMOVED lines=11> */
.L_x_7614:


//--------------------- .text._ZN2at6native18elementwise_kernelILi128ELi2EZNS0_22gpu_kernel_impl_nocastIN48_GLOBAL__N__08322988_15_IGammaKernel_cu_cb51a28d10CalcIgammaIdEEEEvRNS_18TensorIteratorBaseERKT_EUliE_EEviT1_ --------------------------
	.section	.text._ZN2at6native18elementwise_kernelILi128ELi2EZNS0_22gpu_kernel_impl_nocastIN48_GLOBAL__N__08322988_15_IGammaKernel_cu_cb51a28d10CalcIgammaIdEEEEvRNS_18TensorIteratorBaseERKT_EUliE_EEviT1_,"ax",@progbits
	.align	128
        .global         _ZN2at6native18elementwise_kernelILi128ELi2EZNS0_22gpu_kernel_impl_nocastIN48_GLOBAL__N__08322988_15_IGammaKernel_cu_cb51a28d10CalcIgammaIdEEEEvRNS_18TensorIteratorBaseERKT_EUliE_EEviT1_
        .type           _ZN2at6native18elementwise_kernelILi128ELi2EZNS0_22gpu_kernel_impl_nocastIN48_GLOBAL__N__08322988_15_IGammaKernel_cu_cb51a28d10CalcIgammaIdEEEEvRNS_18TensorIteratorBaseERKT_EUliE_EEviT1_,@function
        .size           _ZN2at6native18elementwise_kernelILi128ELi2EZNS0_22gpu_kernel_impl_nocastIN48_GLOBAL__N__08322988_15_IGammaKernel_cu_cb51a28d10CalcIgammaIdEEEEvRNS_18TensorIteratorBaseERKT_EUliE_EEviT1_,(.L_x_7628 - _ZN2at6native18elementwise_kernelILi128ELi2EZNS0_22gpu_kernel_impl_nocastIN48_GLOBAL__N__08322988_15_IGammaKernel_cu_cb51a28d10CalcIgammaIdEEEEvRNS_18TensorIteratorBaseERKT_EUliE_EEviT1_)
        .other          _ZN2at6native18elementwise_kernelILi128ELi2EZNS0_22gpu_kernel_impl_nocastIN48_GLOBAL__N__08322988_15_IGammaKernel_cu_cb51a28d10CalcIgammaIdEEEEvRNS_18TensorIteratorBaseERKT_EUliE_EEviT1_,@"STO_CUDA_ENTRY STV_DEFAULT"
_ZN2at6native18elementwise_kernelILi128ELi2EZNS0_22gpu_kernel_impl_nocastIN48_GLOBAL__N__08322988_15_IGammaKernel_cu_cb51a28d10CalcIgammaIdEEEEvRNS_18TensorIteratorBaseERKT_EUliE_EEviT1_:
.text._ZN2at6native18elementwise_kernelILi128ELi2EZNS0_22gpu_kernel_impl_nocastIN48_GLOBAL__N__08322988_15_IGammaKernel_cu_cb51a28d10CalcIgammaIdEEEEvRNS_18TensorIteratorBaseERKT_EUliE_EEviT1_:
[----:B------:R-:W0:Y:S01]  /*0000*/  LDC R1, c[0x0][0x28] ;  /* 0x00000a00ff017b82 */ /* 0x000e220000000800 */
[----:B------:R-:W1:Y:S01]  /*0010*/  S2R R9, SR_CTAID.X ;  /* 0x0000000000097919 */ /* 0x000e620000002500 */
[----:B------:R-:W-:Y:S01]  /*0020*/  ULDC UR4, c[0x0][0x210] ;  /* 0x0000840000047ab9 */ /* 0x000fe20000000800 */
[----:B------:R-:W-:Y:S01]  /*0030*/  ULDC.U8 UR6, c[0x0][0x490] ;  /* 0x0001240000067ab9 */ /* 0x000fe20000000000 */
[----:B------:R-:W-:Y:S01]  /*0040*/  BSSY B1, `(.L_x_4634) ;  /* 0x0000182000017945 */ /* 0x000fe20003800000 */
[----:B------:R-:W1:Y:S01]  /*0050*/  S2R R84, SR_TID.X ;  /* 0x0000000000547919 */ /* 0x000e620000002100 */
[----:B0-----:R-:W-:Y:S02]  /*0060*/  VIADD R1, R1, 0xffffd820 ;  /* 0xffffd82001017836 */ /* 0x001fe40000000000 */
[----:B-1----:R-:W-:-:S05]  /*0070*/  IMAD R3, R9, 0x100, R84 ;  /* 0x0000010009037824 */ /* 0x002fca00078e0254 */
[----:B------:R-:W-:Y:S01]  /*0080*/  ISETP.GE.AND P0, PT, R3, UR4, PT ;  /* 0x0000000403007c0c */ /* 0x000fe2000bf06270 */
[----:B------:R-:W-:-:S12]  /*0090*/  ULDC.64 UR4, c[0x0][0x208] ;  /* 0x0000820000047ab9 */ /* 0x000fd80000000a00 */
        /* <DEDUP_REMOVED lines=337> */
[----:B------:R-:W-:Y:S01]  /*15b0*/  @P0 IMAD.MOV.U32 R6, RZ, RZ, RZ ;  /* 0x000000ffff060224 */ /* 0x000fe200078e00ff */
[----:B------:R-:W-:-:S05]  /*15c0*/  IADD3 R3, -R7, RZ, RZ ;  /* 0x000000ff07037210 */ /* 0x000fca0007ffe1ff */
[----:B------:R-:W-:Y:S01]  /*15d0*/  IMAD R5, R3, UR8, R5 ;  /* 0x0000000803057c24 */ /* 0x000fe2000f8e0205 */
[----:B------:R-:W1:Y:S01]  /*15e0*/  @P0 LDC R13, c[0x0][0x33c] ;  /* 0x0000cf00ff0d0b82 */ /* 0x000e620000000800 */
[----:B------:R-:W-:Y:S02]  /*15f0*/  ULDC.64 UR8, c[0x0][0x460] ;  /* 0x0001180000087ab9 */ /* 0x000fe40000000a00 */
[C---:B------:R-:W-:Y:S02]  /*1600*/  IMAD R83, R5.reuse, UR7, R83 ;  /* 0x0000000705537c24 */ /* 0x040fe4000f8e0253 */
[C---:B------:R-:W-:Y:S02]  /*1610*/  IMAD R2, R5.reuse, UR8, R2 ;  /* 0x0000000805027c24 */ /* 0x040fe4000f8e0202 */
[----:B------:R-:W-:Y:S01]  /*1620*/  IMAD R0, R5, UR9, R0 ;  /* 0x0000000905007c24 */ /* 0x000fe2000f8e0200 */
[----:B------:R-:W2:Y:S08]  /*1630*/  @P0 LDC.64 R14, c[0x0][0x468] ;  /* 0x00011a00ff0e0b82 */ /* 0x000eb00000000a00 */
        /* <DEDUP_REMOVED lines=8> */
.L_x_4636:
[----:B------:R-:W-:Y:S01]  /*16c0*/  ULDC.64 UR8, c[0x0][0x480] ;  /* 0x0001200000087ab9 */ /* 0x000fe20000000a00 */
[----:B------:R-:W-:Y:S01]  /*16d0*/  ULDC.64 UR10, c[0x0][0x488] ;  /* 0x00012200000a7ab9 */ /* 0x000fe20000000a00 */
[----:B------:R-:W-:Y:S02]  /*16e0*/  IADD3 R2, P0, R2, UR8, RZ ;  /* 0x0000000802027c10 */ /* 0x000fe4000ff1e0ff */
[----:B------:R-:W-:-:S03]  /*16f0*/  IADD3 R4, P1, R0, UR10, RZ ;  /* 0x0000000a00047c10 */ /* 0x000fc6000ff3e0ff */
[----:B------:R-:W-:Y:S01]  /*1700*/  IMAD.X R3, RZ, RZ, UR9, P0 ;  /* 0x00000009ff037e24 */ /* 0x000fe200080e06ff */
[----:B------:R-:W-:Y:S01]  /*1710*/  IADD3.X R5, RZ, UR11, RZ, P1, !PT ;  /* 0x0000000bff057c10 */ /* 0x000fe20008ffe4ff */
[----:B------:R-:W-:-:S04]  /*1720*/  ULDC.64 UR8, c[0x0][0x478] ;  /* 0x00011e0000087ab9 */ /* 0x000fc80000000a00 */
[----:B------:R-:W5:Y:S04]  /*1730*/  LDG.E.64 R2, desc[UR4][R2.64] ;  /* 0x0000000402027981 */ /* 0x000f68000c1e1b00 */
[----:B------:R-:W5:Y:S01]  /*1740*/  LDG.E.64 R4, desc[UR4][R4.64] ;  /* 0x0000000404047981 */ /* 0x000f62000c1e1b00 */
[----:B------:R-:W-:Y:S02]  /*1750*/  ISETP.NE.AND P0, PT, RZ, UR6, PT ;  /* 0x00000006ff007c0c */ /* 0x000fe4000bf05270 */
[----:B------:R-:W-:-:S05]  /*1760*/  IADD3 R82, P1, R83, UR8, RZ ;  /* 0x0000000853527c10 */ /* 0x000fca000ff3e0ff */
[----:B------:R-:W-:-:S06]  /*1770*/  IMAD.X R83, RZ, RZ, UR9, P1 ;  /* 0x00000009ff537e24 */ /* 0x000fcc00088e06ff */
[----:B------:R-:W-:Y:S05]  /*1780*/  @!P0 BRA `(.L_x_4637) ;  /* 0x00000000001c8947 */ /* 0x000fea0003800000 */
[----:B-----5:R-:W-:Y:S01]  /*1790*/  IMAD.MOV.U32 R10, RZ, RZ, R2 ;  /* 0x000000ffff0a7224 */ /* 0x020fe200078e0002 */
[----:B------:R-:W-:Y:S02]  /*17a0*/  MOV R14, R4 ;  /* 0x00000004000e7202 */ /* 0x000fe40000000f00 */
[----:B------:R-:W-:-:S07]  /*17b0*/  MOV R2, 0x17d0 ;  /* 0x000017d000027802 */ /* 0x000fce0000000f00 */
[----:B------:R-:W-:Y:S05]  /*17c0*/  CALL.REL.NOINC `($_ZN2at6native18elementwise_kernelILi128ELi2EZNS0_22gpu_kernel_impl_nocastIN48_GLOBAL__N__08322988_15_IGammaKernel_cu_cb51a28d10CalcIgammaIdEEEEvRNS_18TensorIteratorBaseERKT_EUliE_EEviT1_$_ZN46_INTERNAL_08322988_15_IGammaKernel_cu_cb51a28d48_GLOBAL__N__08322988_15_IGammaKernel_cu_cb51a28d12calc_igammacIdEET_S2_S2_) ;  /* 0x000001d000e47944 */ /* 0x000fea0003c00000 */
[----:B------:R-:W-:Y:S02]  /*17d0*/  IMAD.MOV.U32 R2, RZ, RZ, R6 ;  /* 0x000000ffff027224 */ /* 0x000fe400078e0006 */
[----:B------:R-:W-:Y:S01]  /*17e0*/  IMAD.MOV.U32 R3, RZ, RZ, R7 ;  /* 0x000000ffff037224 */ /* 0x000fe200078e0007 */
[----:B------:R-:W-:Y:S06]  /*17f0*/  BRA `(.L_x_4638) ;  /* 0x00000000000c7947 */ /* 0x000fec0003800000 */
.L_x_4637:
[----:B-----5:R-:W-:Y:S02]  /*1800*/  MOV R10, R4 ;  /* 0x00000004000a7202 */ /* 0x020fe40000000f00 */
[----:B------:R-:W-:-:S07]  /*1810*/  MOV R4, 0x1830 ;  /* 0x0000183000047802 */ /* 0x000fce0000000f00 */
[----:B------:R-:W-:Y:S05]  /*1820*/  CALL.REL.NOINC `($_ZN2at6native18elementwise_kernelILi128ELi2EZNS0_22gpu_kernel_impl_nocastIN48_GLOBAL__N__08322988_15_IGammaKernel_cu_cb51a28d10CalcIgammaIdEEEEvRNS_18TensorIteratorBaseERKT_EUliE_EEviT1_$_ZN46_INTERNAL_08322988_15_IGammaKernel_cu_cb51a28d48_GLOBAL__N__08322988_15_IGammaKernel_cu_cb51a28d11calc_igammaIdEET_S2_S2_) ;  /* 0x0000001800047944 */ /* 0x000fea0003c00000 */
.L_x_4638:
[----:B------:R-:W-:Y:S01]  /*1830*/  IMAD R9, R9, 0x100, R84 ;  /* 0x0000010009097824 */ /* 0x000fe200078e0254 */
[----:B------:R0:W-:Y:S03]  /*1840*/  STG.E.64 desc[UR4][R82.64], R2 ;  /* 0x0000000252007986 */ /* 0x0001e6000c101b04 */
[----:B0-----:R-:W-:-:S07]  /*1850*/  VIADD R3, R9, 0x80 ;  /* 0x0000008009037836 */ /* 0x001fce0000000000 */
.L_x_4635:
[----:B------:R-:W-:Y:S05]  /*1860*/  BSYNC B1 ;  /* 0x0000000000017941 */ /* 0x000fea0003800000 */
.L_x_4634:
[----:B------:R-:W-:Y:S02]  /*1870*/  ULDC UR7, c[0x0][0x210] ;  /* 0x0000840000077ab9 */ /* 0x000fe40000000800 */
[----:B------:R-:W-:-:S13]  /*1880*/  ISETP.GE.AND P0, PT, R3, UR7, PT ;  /* 0x0000000703007c0c */ /* 0x000fda000bf06270 */
[----:B------:R-:W-:Y:S05]  /*1890*/  @P0 EXIT ;  /* 0x000000000000094d */ /* 0x000fea0003800000 */
        /* <DEDUP_REMOVED lines=353> */
.L_x_4639:
        /* <DEDUP_REMOVED lines=20> */
.L_x_4640:
[----:B-----5:R-:W-:Y:S02]  /*2ff0*/  MOV R10, R4 ;  /* 0x00000004000a7202 */ /* 0x020fe40000000f00 */
[----:B------:R-:W-:-:S07]  /*3000*/  MOV R4, 0x3020 ;  /* 0x0000302000047802 */ /* 0x000fce0000000f00 */
[----:B------:R-:W-:Y:S05]  /*3010*/  CALL.REL.NOINC `($_ZN2at6native18elementwise_kernelILi128ELi2EZNS0_22gpu_kernel_impl_nocastIN48_GLOBAL__N__08322988_15_IGammaKernel_cu_cb51a28d10CalcIgammaIdEEEEvRNS_18TensorIteratorBaseERKT_EUliE_EEviT1_$_ZN46_INTERNAL_08322988_15_IGammaKernel_cu_cb51a28d48_GLOBAL__N__08322988_15_IGammaKernel_cu_cb51a28d11calc_igammaIdEET_S2_S2_) ;  /* 0x0000000000087944 */ /* 0x000fea0003c00000 */
.L_x_4641:
[----:B------:R-:W-:Y:S01]  /*3020*/  STG.E.64 desc[UR4][R82.64], R2 ;  /* 0x0000000252007986 */ /* 0x000fe2000c101b04 */
[----:B------:R-:W-:Y:S05]  /*3030*/  EXIT ;  /* 0x000000000000794d */ /* 0x000fea0003800000 */
        .type           $_ZN2at6native18elementwise_kernelILi128ELi2EZNS0_22gpu_kernel_impl_nocastIN48_GLOBAL__N__08322988_15_IGammaKernel_cu_cb51a28d10CalcIgammaIdEEEEvRNS_18TensorIteratorBaseERKT_EUliE_EEviT1_$_ZN46_INTERNAL_08322988_15_IGammaKernel_cu_cb51a28d48_GLOBAL__N__08322988_15_IGammaKernel_cu_cb51a28d11calc_igammaIdEET_S2_S2_,@function
        .size           $_ZN2at6native18elementwise_kernelILi128ELi2EZNS0_22gpu_kernel_impl_nocastIN48_GLOBAL__N__08322988_15_IGammaKernel_cu_cb51a28d10CalcIgammaIdEEEEvRNS_18TensorIteratorBaseERKT_EUliE_EEviT1_$_ZN46_INTERNAL_08322988_15_IGammaKernel_cu_cb51a28d48_GLOBAL__N__08322988_15_IGammaKernel_cu_cb51a28d11calc_igammaIdEET_S2_S2_,($_ZN2at6native18elementwise_kernelILi128ELi2EZNS0_22gpu_kernel_impl_nocastIN48_GLOBAL__N__08322988_15_IGammaKernel_cu_cb51a28d10CalcIgammaIdEEEEvRNS_18TensorIteratorBaseERKT_EUliE_EEviT1_$_ZN46_INTERNAL_08322988_15_IGammaKernel_cu_cb51a28d48_GLOBAL__N__08322988_15_IGammaKernel_cu_cb51a28d12calc_igammacIdEET_S2_S2_ - $_ZN2at6native18elementwise_kernelILi128ELi2EZNS0_22gpu_kernel_impl_nocastIN48_GLOBAL__N__08322988_15_IGammaKernel_cu_cb51a28d10CalcIgammaIdEEEEvRNS_18TensorIteratorBaseERKT_EUliE_EEviT1_$_ZN46_INTERNAL_08322988_15_IGammaKernel_cu_cb51a28d48_GLOBAL__N__08322988_15_IGammaKernel_cu_cb51a28d11calc_igammaIdEET_S2_S2_)
$_ZN2at6native18elementwise_kernelILi128ELi2EZNS0_22gpu_kernel_impl_nocastIN48_GLOBAL__N__08322988_15_IGammaKernel_cu_cb51a28d10CalcIgammaIdEEEEvRNS_18TensorIteratorBaseERKT_EUliE_EEviT1_$_ZN46_INTERNAL_08322988_15_IGammaKernel_cu_cb51a28d48_GLOBAL__N__08322988_15_IGammaKernel_cu_cb51a28d11calc_igammaIdEET_S2_S2_:
[----:B------:R-:W-:Y:S01]  /*3040*/  IMAD.MOV.U32 R11, RZ, RZ, R5 ;  /* 0x000000ffff0b7224 */ /* 0x000fe200078e0005 */
[----:B------:R-:W-:Y:S01]  /*3050*/  BSSY B0, `(.L_x_4642) ;  /* 0x0001bac000007945 */ /* 0x000fe20003800000 */
[----:B------:R-:W-:Y:S01]  /*3060*/  IMAD.MOV.U32 R6, RZ, RZ, 0x0 ;  /* 0x00000000ff067424 */ /* 0x000fe200078e00ff */
[----:B------:R-:W-:-:S03]  /*3070*/  MOV R7, 0x7ff80000 ;  /* 0x7ff8000000077802 */ /* 0x000fc60000000f00 */
[----:B------:R-:W-:-:S06]  /*3080*/  DSETP.GEU.AND P0, PT, R10, RZ, PT ;  /* 0x000000ff0a00722a */ /* 0x000fcc0003f0e000 */
        /* <DEDUP_REMOVED lines=9> */
[----:B------:R-:W-:-:S05]  /*3120*/  @!P1 IMAD.MOV.U32 R6, RZ, RZ, RZ ;  /* 0x000000ffff069224 */ /* 0x000fca00078e00ff */
[----:B------:R-:W-:Y:S01]  /*3130*/  @!P1 FSEL R7, RZ, +QNAN , P0 ;  /* 0x7ff80000ff079808 */ /* 0x000fe20000000000 */
[----:B------:R-:W-:Y:S07]  /*3140*/  @!P1 BRA `(.L_x_4643) ;  /* 0x000001b800709947 */ /* 0x000fee0003800000 */
[----:B------:R-:W-:Y:S01]  /*3150*/  DSETP.NEU.AND P0, PT, |R10|, +INF , PT ;  /* 0x7ff000000a00742a */ /* 0x000fe20003f0d200 */
[----:B------:R-:W-:Y:S01]  /*3160*/  IMAD.MOV.U32 R6, RZ, RZ, 0x0 ;  /* 0x00000000ff067424 */ /* 0x000fe200078e00ff */
[----:B------:R-:W-:-:S12]  /*3170*/  MOV R7, 0x3ff00000 ;  /* 0x3ff0000000077802 */ /* 0x000fd80000000f00 */
[----:B------:R-:W-:Y:S05]  /*3180*/  @!P0 BRA `(.L_x_4643) ;  /* 0x000001b800608947 */ /* 0x000fea0003800000 */
[----:B------:R-:W0:Y:S01]  /*3190*/  MUFU.RCP64H R7, R3 ;  /* 0x0000000300077308 */ /* 0x000e220000001800 */
[----:B------:R-:W-:Y:S01]  /*31a0*/  IMAD.MOV.U32 R6, RZ, RZ, 0x1 ;  /* 0x00000001ff067424 */ /* 0x000fe200078e00ff */
[----:B------:R-:W-:Y:S05]  /*31b0*/  BSSY B2, `(.L_x_4645) ;  /* 0x0000016000027945 */ /* 0x000fea0003800000 */
[----:B0-----:R-:W-:-:S08]  /*31c0*/  DFMA R12, -R2, R6, 1 ;  /* 0x3ff00000020c742b */ /* 0x001fd00000000106 */
[----:B------:R-:W-:-:S08]  /*31d0*/  DFMA R12, R12, R12, R12 ;  /* 0x0000000c0c0c722b */ /* 0x000fd0000000000c */
[----:B------:R-:W-:Y:S02]  /*31e0*/  DFMA R6, R6, R12, R6 ;  /* 0x0000000c0606722b */ /* 0x000fe40000000006 */
[----:B------:R-:W-:-:S06]  /*31f0*/  DADD R12, -R2, R10 ;  /* 0x00000000020c7229 */ /* 0x000fcc000000010a */
[----:B------:R-:W-:Y:S02]  /*3200*/  DFMA R14, -R2, R6, 1 ;  /* 0x3ff00000020e742b */ /* 0x000fe40000000106 */
[----:B------:R-:W-:-:S06]  /*3210*/  DADD R72, -RZ, |R12| ;  /* 0x00000000ff487229 */ /* 0x000fcc000000050c */
[----:B------:R-:W-:-:S04]  /*3220*/  DFMA R14, R6, R14, R6 ;  /* 0x0000000e060e722b */ /* 0x000fc80000000006 */
[----:B------:R-:W-:-:S04]  /*3230*/  FSETP.GEU.AND P1, PT, |R73|, 6.5827683646048100446e-37, PT ;  /* 0x036000004900780b */ /* 0x000fc80003f2e200 */
[----:B------:R-:W-:-:S08]  /*3240*/  DMUL R16, |R12|, R14 ;  /* 0x0000000e0c107228 */ /* 0x000fd00000000200 */
[----:B------:R-:W-:-:S08]  /*3250*/  DFMA R6, -R2, R16, |R12| ;  /* 0x000000100206722b */ /* 0x000fd0000000050c */
[----:B------:R-:W-:Y:S02]  /*3260*/  DFMA R16, R14, R6, R16 ;  /* 0x000000060e10722b */ /* 0x000fe40000000010 */
[----:B------:R-:W-:-:S08]  /*3270*/  DADD R14, -RZ, |R2| ;  /* 0x00000000ff0e7229 */ /* 0x000fd00000000502 */
[----:B------:R-:W-:-:S05]  /*3280*/  FFMA R0, RZ, R3, R17 ;  /* 0x00000003ff007223 */ /* 0x000fca0000000011 */
[----:B------:R-:W-:-:S13]  /*3290*/  FSETP.GT.AND P0, PT, |R0|, 1.469367938527859385e-39, PT ;  /* 0x001000000000780b */ /* 0x000fda0003f04200 */
[----:B------:R-:W-:Y:S05]  /*32a0*/  @P0 BRA P1, `(.L_x_4646) ;  /* 0x0000000000180947 */ /* 0x000fea0000800000 */
[----:B------:R-:W-:Y:S01]  /*32b0*/  IMAD.MOV.U32 R70, RZ, RZ, R2 ;  /* 0x000000ffff467224 */ /* 0x000fe200078e0002 */
[----:B------:R-:W-:Y:S02]  /*32c0*/  MOV R71, R3 ;  /* 0x0000000300477202 */ /* 0x000fe40000000f00 */
[----:B------:R-:W-:-:S07]  /*32d0*/  MOV R0, 0x32f0 ;  /* 0x000032f000007802 */ /* 0x000fce0000000f00 */
[----:B------:R-:W-:Y:S05]  /*32e0*/  CALL.REL.NOINC `($__internal_21_$__cuda_sm20_div_rn_f64_full) ;  /* 0x0000049000c47944 */ /* 0x000fea0003c00000 */
[----:B------:R-:W-:Y:S02]  /*32f0*/  IMAD.MOV.U32 R16, RZ, RZ, R8 ;  /* 0x000000ffff107224 */ /* 0x000fe400078e0008 */
[----:B------:R-:W-:-:S07]  /*3300*/  IMAD.MOV.U32 R17, RZ, RZ, R7 ;  /* 0x000000ffff117224 */ /* 0x000fce00078e0007 */
.L_x_4646:
[----:B------:R-:W-:Y:S05]  /*3310*/  BSYNC B2 ;  /* 0x0000000000027941 */ /* 0x000fea0003800000 */
.L_x_4645:
        /* <DEDUP_REMOVED lines=10> */
[----:B------:R-:W-:Y:S01]  /*33c0*/  IADD3 R30, R3, -0x3500000, RZ ;  /* 0xfcb00000031e7810 */ /* 0x000fe20007ffe0ff */
[----:B------:R-:W-:Y:S01]  /*33d0*/  IMAD.MOV.U32 R18, RZ, RZ, 0x0 ;  /* 0x00000000ff127424 */ /* 0x000fe200078e00ff */
[----:B------:R-:W-:Y:S01]  /*33e0*/  BSSY B4, `(.L_x_4650) ;  /* 0x0000015000047945 */ /* 0x000fe20003800000 */
[----:B------:R-:W-:Y:S01]  /*33f0*/  IMAD.MOV.U32 R19, RZ, RZ, 0x3fd80000 ;  /* 0x3fd80000ff137424 */ /* 0x000fe200078e00ff */
        /* <DEDUP_REMOVED lines=15> */
[----:B------:R-:W-:-:S07]  /*34f0*/  MOV R0, 0x3510 ;  /* 0x0000351000007802 */ /* 0x000fce0000000f00 */
[----:B------:R-:W-:Y:S05]  /*3500*/  CALL.REL.NOINC `($__internal_22_$__cuda_sm20_dsqrt_rn_f64_mediumpath_v1) ;  /* 0x0000049400b07944 */ /* 0x000fea0003c00000 */
[----:B------:R-:W-:Y:S01]  /*3510*/  IMAD.MOV.U32 R70, RZ, RZ, R8 ;  /* 0x000000ffff467224 */ /* 0x000fe200078e0008 */
[----:B------:R-:W-:-:S07]  /*3520*/  MOV R71, R5 ;  /* 0x0000000500477202 */ /* 0x000fce0000000f00 */
.L_x_4651:
[----:B------:R-:W-:Y:S05]  /*3530*/  BSYNC B4 ;  /* 0x0000000000047941 */ /* 0x000fea0003800000 */
.L_x_4650:
        /* <DEDUP_REMOVED lines=14> */
[----:B------:R-:W-:Y:S01]  /*3620*/  IMAD.MOV.U32 R72, RZ, RZ, RZ ;  /* 0x000000ffff487224 */ /* 0x000fe200078e00ff */
[----:B------:R-:W-:Y:S02]  /*3630*/  MOV R73, 0x40120000 ;  /* 0x4012000000497802 */ /* 0x000fe40000000f00 */
[----:B------:R-:W-:-:S07]  /*3640*/  MOV R0, 0x3660 ;  /* 0x0000366000007802 */ /* 0x000fce0000000f00 */
[----:B------:R-:W-:Y:S05]  /*3650*/  CALL.REL.NOINC `($__internal_21_$__cuda_sm20_div_rn_f64_full) ;  /* 0x0000048c00e87944 */ /* 0x000fea0003c00000 */
[----:B------:R-:W-:-:S07]  /*3660*/  IMAD.MOV.U32 R6, RZ, RZ, R8 ;  /* 0x000000ffff067224 */ /* 0x000fce00078e0008 */
.L_x_4653:
[----:B------:R-:W-:Y:S05]  /*3670*/  BSYNC B4 ;  /* 0x0000000000047941 */ /* 0x000fea0003800000 */
.L_x_4652:
[----:B------:R-:W-:-:S14]  /*3680*/  DSETP.GEU.AND P0, PT, R16, R6, PT ;  /* 0x000000061000722a */ /* 0x000fdc0003f0e000 */
[----:B------:R-:W-:Y:S05]  /*3690*/  @!P0 BREAK B2 ;  /* 0x0000000000028942 */ /* 0x000fea0003800000 */
[----:B------:R-:W-:Y:S05]  /*36a0*/  @!P0 BRA `(.L_x_4654) ;  /* 0x0000004000f88947 */ /* 0x000fea0003800000 */
.L_x_4649:
[----:B------:R-:W-:Y:S05]  /*36b0*/  BSYNC B2 ;  /* 0x0000000000027941 */ /* 0x000fea0003800000 */
.L_x_4648:
        /* <DEDUP_REMOVED lines=31> */
[----:B------:R-:W-:Y:S01]  /*38b0*/  IMAD.MOV.U32 R20, RZ, RZ, -0x30b135d2 ;  /* 0xcf4eca2eff147424 */ /* 0x000fe200078e00ff */
        /* <DEDUP_REMOVED lines=16> */
[----:B------:R-:W-:Y:S01]  /*39c0*/  BSSY B4, `(.L_x_4658) ;  /* 0x0000047000047945 */ /* 0x000fe20003800000 */
[----:B------:R-:W-:Y:S01]  /*39d0*/  IMAD.MOV.U32 R29, RZ, RZ, 0x40dfe780 ;  /* 0x40dfe780ff1d7424 */ /* 0x000fe200078e00ff */
[----:B------:R1:W-:Y:S01]  /*39e0*/  STL.64 [R1+0x60], R20 ;  /* 0x0000601401007387 */ /* 0x0003e20000100a00 */
[----:B--2---:R-:W-:Y:S01]  /*39f0*/  MOV R30, 0x0 ;  /* 0x00000000001e7802 */ /* 0x004fe20000000f00 */
[----:B------:R-:W-:Y:S01]  /*3a00*/  IMAD.MOV.U32 R31, RZ, RZ, 0x4115d0bc ;  /* 0x4115d0bcff1f7424 */ /* 0x000fe200078e00ff */
[----:B------:R-:W-:Y:S01]  /*3a10*/  MOV R5, 0x1 ;  /* 0x0000000100057802 */ /* 0x000fe20000000f00 */
[----:B------:R2:W-:Y:S01]  /*3a20*/  STL.64 [R1+0x1388], R22 ;  /* 0x0013881601007387 */ /* 0x0005e20000100a00 */
[----:B---3--:R-:W-:Y:S01]  /*3a30*/  IMAD.MOV.U32 R32, RZ, RZ, 0x0 ;  /* 0x00000000ff207424 */ /* 0x008fe200078e00ff */
[----:B------:R-:W-:Y:S01]  /*3a40*/  MOV R33, 0x41441f7b ;  /* 0x41441f7b00217802 */ /* 0x000fe20000000f00 */
[----:B------:R-:W-:Y:S01]  /*3a50*/  IMAD.MOV.U32 R16, RZ, RZ, 0x77f7c44b ;  /* 0x77f7c44bff107424 */ /* 0x000fe200078e00ff */
[----:B------:R3:W-:Y:S01]  /*3a60*/  STL.64 [R1+0x1390], R24 ;  /* 0x0013901801007387 */ /* 0x0007e20000100a00 */
[----:B0-----:R-:W-:-:S02]  /*3a70*/  IMAD.MOV.U32 R34, RZ, RZ, -0x20000000 ;  /* 0xe0000000ff227424 */ /* 0x001fc400078e00ff */
[----:B------:R-:W-:Y:S01]  /*3a80*/  IMAD.MOV.U32 R35, RZ, RZ, 0x41697171 ;  /* 0x41697171ff237424 */ /* 0x000fe200078e00ff */
[----:B-1----:R-:W-:Y:S01]  /*3a90*/  MOV R21, 0x41991871 ;  /* 0x4199187100157802 */ /* 0x002fe20000000f00 */
[----:B------:R-:W-:Y:S01]  /*3aa0*/  IMAD.MOV.U32 R20, RZ, RZ, 0x70000000 ;  /* 0x70000000ff147424 */ /* 0x000fe200078e00ff */
[----:B------:R-:W-:Y:S01]  /*3ab0*/  STL.64 [R1+0x1398], R26 ;  /* 0x0013981a01007387 */ /* 0x000fe20000100a00 */
[----:B------:R-:W-:Y:S02]  /*3ac0*/  IMAD.MOV.U32 R17, RZ, RZ, 0x3fe0509f ;  /* 0x3fe0509fff117424 */ /* 0x000fe400078e00ff */
[----:B--2---:R-:W-:Y:S01]  /*3ad0*/  IMAD.MOV.U32 R22, RZ, RZ, -0x50000000 ;  /* 0xb0000000ff167424 */ /* 0x004fe200078e00ff */
[----:B------:R-:W-:Y:S01]  /*3ae0*/  STL.64 [R1+0x13a0], R28 ;  /* 0x0013a01c01007387 */ /* 0x000fe20000100a00 */
[----:B------:R-:W-:Y:S01]  /*3af0*/  IMAD.MOV.U32 R23, RZ, RZ, 0x41a1fda6 ;  /* 0x41a1fda6ff177424 */ /* 0x000fe200078e00ff */
[----:B---3--:R-:W-:Y:S01]  /*3b00*/  MOV R24, 0x80000000 ;  /* 0x8000000000187802 */ /* 0x008fe20000000f00 */
[----:B------:R-:W-:Y:S01]  /*3b10*/  IMAD.MOV.U32 R25, RZ, RZ, 0x419cbd69 ;  /* 0x419cbd69ff197424 */ /* 0x000fe200078e00ff */
[----:B------:R-:W-:Y:S01]  /*3b20*/  STL.64 [R1+0x13a8], R30 ;  /* 0x0013a81e01007387 */ /* 0x000fe20000100a00 */
[----:B------:R-:W-:-:S02]  /*3b30*/  VIADD R0, R1, 0x1388 ;  /* 0x0000138801007836 */ /* 0x000fc40000000000 */
[----:B------:R-:W-:Y:S01]  /*3b40*/  IMAD.MOV.U32 R8, RZ, RZ, RZ ;  /* 0x000000ffff087224 */ /* 0x000fe200078e00ff */
        /* <DEDUP_REMOVED lines=8> */
[----:B------:R1:W-:Y:S01]  /*3bd0*/  STL.64 [R1+0x8], R16 ;  /* 0x0000081001007387 */ /* 0x0003e20000100a00 */
[----:B0-----:R-:W-:-:S02]  /*3be0*/  IMAD.MOV.U32 R6, RZ, RZ, -0x12d8f232 ;  /* 0xed270dceff067424 */ /* 0x001fc400078e00ff */
[----:B------:R-:W-:Y:S01]  /*3bf0*/  IMAD.MOV.U32 R7, RZ, RZ, 0x4194972f ;  /* 0x4194972fff077424 */ /* 0x000fe200078e00ff */
[----:B-1----:R-:W-:Y:S01]  /*3c00*/  MOV R16, 0xec772306 ;  /* 0xec77230600107802 */ /* 0x002fe20000000f00 */
[----:B------:R-:W-:-:S03]  /*3c10*/  IMAD.MOV.U32 R17, RZ, RZ, 0x4198bf15 ;  /* 0x4198bf15ff117424 */ /* 0x000fc600078e00ff */
[----:B------:R0:W-:Y:S04]  /*3c20*/  STL.64 [R1+0x50], R6 ;  /* 0x0000500601007387 */ /* 0x0001e80000100a00 */
[----:B------:R1:W-:Y:S01]  /*3c30*/  STL.64 [R1+0x58], R16 ;  /* 0x0000581001007387 */ /* 0x0003e20000100a00 */
[----:B0-----:R-:W-:Y:S01]  /*3c40*/  MOV R6, 0x90000000 ;  /* 0x9000000000067802 */ /* 0x001fe20000000f00 */
[----:B------:R-:W-:Y:S02]  /*3c50*/  IMAD.MOV.U32 R7, RZ, RZ, 0x4185eeb6 ;  /* 0x4185eeb6ff077424 */ /* 0x000fe400078e00ff */
[----:B-1----:R-:W-:-:S03]  /*3c60*/  IMAD.MOV.U32 R16, RZ, RZ, 0x6a172145 ;  /* 0x6a172145ff107424 */ /* 0x002fc600078e00ff */
[----:B------:R0:W-:Y:S01]  /*3c70*/  STL.64 [R1+0x13c0], R6 ;  /* 0x0013c00601007387 */ /* 0x0001e20000100a00 */
[----:B------:R-:W-:Y:S01]  /*3c80*/  IMAD.MOV.U32 R17, RZ, RZ, 0x3f78d44d ;  /* 0x3f78d44dff117424 */ /* 0x000fe200078e00ff */
        /* <DEDUP_REMOVED lines=18> */
[----:B------:R-:W-:Y:S05]  /*3db0*/  CALL.REL.NOINC `($__internal_20_$__cuda_sm20_dblrcp_rn_slowpath_v3) ;  /* 0x0000048400647944 */ /* 0x000fea0003c00000 */
[----:B------:R-:W-:Y:S01]  /*3dc0*/  MOV R6, R5 ;  /* 0x0000000500067202 */ /* 0x000fe20000000f00 */
[----:B------:R-:W-:-:S07]  /*3dd0*/  IMAD.MOV.U32 R7, RZ, RZ, R8 ;  /* 0x000000ffff077224 */ /* 0x000fce00078e0008 */
.L_x_4661:
[----:B------:R-:W-:Y:S05]  /*3de0*/  BSYNC B5 ;  /* 0x0000000000057941 */ /* 0x000fea0003800000 */
.L_x_4660:
[----:B------:R-:W-:Y:S01]  /*3df0*/  IMAD.MOV.U32 R8, RZ, RZ, 0xc ;  /* 0x0000000cff087424 */ /* 0x000fe200078e00ff */
[----:B------:R-:W-:Y:S01]  /*3e00*/  MOV R5, 0xffffffff ;  /* 0xffffffff00057802 */ /* 0x000fe20000000f00 */
[----:B------:R-:W-:Y:S02]  /*3e10*/  IMAD.MOV.U32 R16, RZ, RZ, -0x30b135d2 ;  /* 0xcf4eca2eff107424 */ /* 0x000fe400078e00ff */
[----:B------:R-:W-:-:S07]  /*3e20*/  IMAD.MOV.U32 R17, RZ, RZ, 0x418b2298 ;  /* 0x418b2298ff117424 */ /* 0x000fce00078e00ff */
.L_x_4659:
[----:B------:R-:W-:Y:S05]  /*3e30*/  BSYNC B4 ;  /* 0x0000000000047941 */ /* 0x000fea0003800000 */
.L_x_4658:
        /* <DEDUP_REMOVED lines=10> */
[----:B------:R-:W5:Y:S01]  /*3ee0*/  LDL.64 R60, [R28] ;  /* 0x000000001c3c7983 */ /* 0x000f620000100a00 */
[----:B------:R-:W-:-:S05]  /*3ef0*/  IADD3 R20, R28, R23, RZ ;  /* 0x000000171c147210 */ /* 0x000fca0007ffe0ff */
[----:B------:R1:W5:Y:S01]  /*3f00*/  LDL.64 R54, [R20] ;  /* 0x0000000014367983 */ /* 0x0003620000100a00 */
[----:B------:R-:W-:-:S05]  /*3f10*/  IMAD.IADD R26, R20, 0x1, R23 ;  /* 0x00000001141a7824 */ /* 0x000fca00078e0217 */
[----:B------:R1:W5:Y:S01]  /*3f20*/  LDL.64 R50, [R26] ;  /* 0x000000001a327983 */ /* 0x0003620000100a00 */
[----:B------:R-:W-:Y:S01]  /*3f30*/  IADD3 R24, R26, R23, RZ ;  /* 0x000000171a187210 */ /* 0x000fe20007ffe0ff */
[----:B0-----:R-:W-:-:S04]  /*3f40*/  IMAD.IADD R0, R8, 0x1, R5 ;  /* 0x0000000108007824 */ /* 0x001fc800078e0205 */
[----:B------:R-:W-:Y:S01]  /*3f50*/  IMAD.U32 R0, R0, 0x8, R1 ;  /* 0x0000000800007824 */ /* 0x000fe200078e0001 */
[----:B------:R-:W5:Y:S01]  /*3f60*/  LDL.64 R58, [R24] ;  /* 0x00000000183a7983 */ /* 0x000f620000100a00 */
[----:B-1----:R-:W-:-:S03]  /*3f70*/  IMAD.IADD R22, R24, 0x1, R23 ;  /* 0x0000000118167824 */ /* 0x002fc600078e0217 */
[----:B------:R0:W5:Y:S01]  /*3f80*/  LDL.64 R56, [R0] ;  /* 0x0000000000387983 */ /* 0x0001620000100a00 */
[----:B------:R-:W-:-:S03]  /*3f90*/  IADD3 R30, R23, R0, RZ ;  /* 0x00000000171e7210 */ /* 0x000fc60007ffe0ff */
[----:B------:R1:W5:Y:S01]  /*3fa0*/  LDL.64 R52, [R22] ;  /* 0x0000000016347983 */ /* 0x0003620000100a00 */
[----:B------:R-:W-:-:S03]  /*3fb0*/  IMAD.IADD R20, R22, 0x1, R23 ;  /* 0x0000000116147824 */ /* 0x000fc600078e0217 */
[----:B------:R-:W5:Y:S01]  /*3fc0*/  LDL.64 R48, [R30] ;  /* 0x000000001e307983 */ /* 0x000f620000100a00 */
[----:B------:R-:W-:-:S03]  /*3fd0*/  IMAD.IADD R28, R30, 0x1, R23 ;  /* 0x000000011e1c7824 */ /* 0x000fc600078e0217 */
[----:B------:R-:W5:Y:S01]  /*3fe0*/  LDL.64 R46, [R20] ;  /* 0x00000000142e7983 */ /* 0x000f620000100a00 */
[----:B------:R-:W-:-:S03]  /*3ff0*/  IADD3 R8, R20, R23, RZ ;  /* 0x0000001714087210 */ /* 0x000fc60007ffe0ff */
[----:B------:R-:W5:Y:S01]  /*4000*/  LDL.64 R44, [R28] ;  /* 0x000000001c2c7983 */ /* 0x000f620000100a00 */
[----:B------:R-:W-:-:S03]  /*4010*/  IMAD.IADD R26, R28, 0x1, R23 ;  /* 0x000000011c1a7824 */ /* 0x000fc600078e0217 */
[----:B------:R1:W5:Y:S01]  /*4020*/  LDL.64 R42, [R8] ;  /* 0x00000000082a7983 */ /* 0x0003620000100a00 */
[----:B0-----:R-:W-:-:S03]  /*4030*/  IMAD.IADD R0, R8, 0x1, R23 ;  /* 0x0000000108007824 */ /* 0x001fc600078e0217 */
[----:B------:R-:W5:Y:S01]  /*4040*/  LDL.64 R40, [R26] ;  /* 0x000000001a287983 */ /* 0x000f620000100a00 */
[----:B------:R-:W-:Y:S01]  /*4050*/  IADD3 R24, R26, R23, RZ ;  /* 0x000000171a187210 */ /* 0x000fe20007ffe0ff */
        /* <DEDUP_REMOVED lines=11> */
[----:B------:R5:W5:Y:S01]  /*4110*/  LDL.64 R26, [R70] ;  /* 0x00000000461a7983 */ /* 0x000b620000100a00 */
        /* <DEDUP_REMOVED lines=40> */
[----:B------:R-:W-:Y:S02]  /*43a0*/  DADD R16, R2, UR8 ;  /* 0x0000000802107e29 */ /* 0x000fe40008000000 */
[----:B------:R-:W-:-:S06]  /*43b0*/  DFMA R20, -R70, R28, 1 ;  /* 0x3ff000004614742b */ /* 0x000fcc000000011c */
[----:B------:R-:W-:Y:S01]  /*43c0*/  FSETP.GEU.AND P1, PT, |R73|, 6.5827683646048100446e-37, PT ;  /* 0x036000004900780b */ /* 0x000fe20003f2e200 */
[----:B------:R-:W-:Y:S02]  /*43d0*/  DADD R16, R16, -0.5 ;  /* 0xbfe0000010107429 */ /* 0x000fe40000000000 */
[----:B------:R-:W-:-:S08]  /*43e0*/  DFMA R20, R28, R20, R28 ;  /* 0x000000141c14722b */ /* 0x000fd0000000001c */
[----:B------:R-:W-:-:S08]  /*43f0*/  DMUL R22, R72, R20 ;  /* 0x0000001448167228 */ /* 0x000fd00000000000 */
[----:B------:R-:W-:-:S08]  /*4400*/  DFMA R6, -R70, R22, R72 ;  /* 0x000000164606722b */ /* 0x000fd00000000148 */
[----:B------:R-:W-:-:S10]  /*4410*/  DFMA R22, R20, R6, R22 ;  /* 0x000000061416722b */ /* 0x000fd40000000016 */
[----:B------:R-:W-:-:S05]  /*4420*/  FFMA R0, RZ, R71, R23 ;  /* 0x00000047ff007223 */ /* 0x000fca0000000017 */
[----:B------:R-:W-:-:S13]  /*4430*/  FSETP.GT.AND P0, PT, |R0|, 1.469367938527859385e-39, PT ;  /* 0x001000000000780b */ /* 0x000fda0003f04200 */
[----:B------:R-:W-:Y:S05]  /*4440*/  @P0 BRA P1, `(.L_x_4663) ;  /* 0x0000000000100947 */ /* 0x000fea0000800000 */
[----:B------:R-:W-:-:S07]  /*4450*/  MOV R0, 0x4470 ;  /* 0x0000447000007802 */ /* 0x000fce0000000f00 */
[----:B------:R-:W-:Y:S05]  /*4460*/  CALL.REL.NOINC `($__internal_21_$__cuda_sm20_div_rn_f64_full) ;  /* 0x0000048000647944 */ /* 0x000fea0003c00000 */
[----:B------:R-:W-:Y:S01]  /*4470*/  IMAD.MOV.U32 R22, RZ, RZ, R8 ;  /* 0x000000ffff167224 */ /* 0x000fe200078e0008 */
[----:B------:R-:W-:-:S07]  /*4480*/  MOV R23, R7 ;  /* 0x0000000700177202 */ /* 0x000fce0000000f00 */
.L_x_4663:
[----:B------:R-:W-:Y:S05]  /*4490*/  BSYNC B4 ;  /* 0x0000000000047941 */ /* 0x000fea0003800000 */
.L_x_4662:
        /* <DEDUP_REMOVED lines=22> */
[----:B------:R-:W-:Y:S05]  /*4600*/  CALL.REL.NOINC `($__internal_21_$__cuda_sm20_div_rn_f64_full) ;  /* 0x0000047c00fc7944 */ /* 0x000fea0003c00000 */
[----:B------:R-:W-:-:S07]  /*4610*/  IMAD.MOV.U32 R6, RZ, RZ, R8 ;  /* 0x000000ffff067224 */ /* 0x000fce00078e0008 */
.L_x_4665:
[----:B------:R-:W-:Y:S05]  /*4620*/  BSYNC B4 ;  /* 0x0000000000047941 */ /* 0x000fea0003800000 */
.L_x_4664:
        /* <DEDUP_REMOVED lines=19> */
[----:B------:R-:W-:Y:S01]  /*4760*/  MOV R0, 0x4790 ;  /* 0x0000479000007802 */ /* 0x000fe20000000f00 */
[----:B------:R-:W-:-:S07]  /*4770*/  IMAD.MOV.U32 R7, RZ, RZ, R21 ;  /* 0x000000ffff077224 */ /* 0x000fce00078e0015 */
[----:B------:R-:W-:Y:S05]  /*4780*/  CALL.REL.NOINC `($__internal_22_$__cuda_sm20_dsqrt_rn_f64_mediumpath_v1) ;  /* 0x0000048400107944 */ /* 0x000fea0003c00000 */
[----:B------:R-:W-:Y:S01]  /*4790*/  IMAD.MOV.U32 R72, RZ, RZ, R8 ;  /* 0x000000ffff487224 */ /* 0x000fe200078e0008 */
[----:B------:R-:W-:-:S07]  /*47a0*/  MOV R73, R5 ;  /* 0x0000000500497202 */ /* 0x000fce0000000f00 */
.L_x_4667:
[----:B------:R-:W-:Y:S05]  /*47b0*/  BSYNC B4 ;  /* 0x0000000000047941 */ /* 0x000fea0003800000 */
.L_x_4666:
        /* <DEDUP_REMOVED lines=21> */
.L_x_4669:
[----:B------:R-:W-:Y:S05]  /*4910*/  BSYNC B4 ;  /* 0x0000000000047941 */ /* 0x000fea0003800000 */
.L_x_4668:
        /* <DEDUP_REMOVED lines=24> */
[----:B------:R-:W-:Y:S05]  /*4aa0*/  CALL.REL.NOINC `($__internal_21_$__cuda_sm20_div_rn_f64_full) ;  /* 0x0000047800d47944 */ /* 0x000fea0003c00000 */
[----:B------:R-:W-:Y:S01]  /*4ab0*/  MOV R12, R8 ;  /* 0x00000008000c7202 */ /* 0x000fe20000000f00 */
[----:B------:R-:W-:-:S07]  /*4ac0*/  IMAD.MOV.U32 R13, RZ, RZ, R7 ;  /* 0x000000ffff0d7224 */ /* 0x000fce00078e0007 */
.L_x_4672:
[----:B------:R-:W-:Y:S05]  /*4ad0*/  BSYNC B4 ;  /* 0x0000000000047941 */ /* 0x000fea0003800000 */
.L_x_4671:
[C---:B------:R-:W-:Y:S01]  /*4ae0*/  FSETP.GEU.FTZ.AND P1, PT, R13.reuse, 1.7916666269302368164, PT ;  /* 0x3fe555550d00780b */ /* 0x040fe20003f3e000 */
[----:B------:R-:W-:Y:S01]  /*4af0*/  BSSY B4, `(.L_x_4673) ;  /* 0x0000087000047945 */ /* 0x000fe20003800000 */
[----:B------:R-:W-:-:S13]  /*4b00*/  FSETP.GT.FTZ.AND P0, PT, R13, -1.6999999284744262695, PT ;  /* 0xbfd999990d00780b */ /* 0x000fda0003f14000 */
[----:B------:R-:W-:Y:S05]  /*4b10*/  @P0 BRA !P1, `(.L_x_4674) ;  /* 0x0000000400440947 */ /* 0x000fea0004800000 */
[----:B------:R-:W-:-:S10]  /*4b20*/  DADD R6, R12, 1 ;  /* 0x3ff000000c067429 */ /* 0x000fd40000000000 */
[----:B------:R-:W-:Y:S01]  /*4b30*/  ISETP.GT.AND P0, PT, R7, 0xfffff, PT ;  /* 0x000fffff0700780c */ /* 0x000fe20003f04270 */
[----:B------:R-:W-:Y:S01]  /*4b40*/  IMAD.MOV.U32 R14, RZ, RZ, R6 ;  /* 0x000000ffff0e7224 */ /* 0x000fe200078e0006 */
[----:B------:R-:W-:Y:S01]  /*4b50*/  MOV R15, R7 ;  /* 0x00000007000f7202 */ /* 0x000fe20000000f00 */
[----:B------:R-:W-:-:S10]  /*4b60*/  IMAD.MOV.U32 R0, RZ, RZ, R7 ;  /* 0x000000ffff007224 */ /* 0x000fd400078e0007 */
[----:B------:R-:W-:-:S10]  /*4b70*/  @!P0 DMUL R14, R14, 1.80143985094819840000e+16 ;  /* 0x435000000e0e8828 */ /* 0x000fd40000000000 */
[----:B------:R-:W-:Y:S02]  /*4b80*/  @!P0 IMAD.MOV.U32 R0, RZ, RZ, R15 ;  /* 0x000000ffff008224 */ /* 0x000fe400078e000f */
        /* <DEDUP_REMOVED lines=22> */
[----:B------:R-:W-:Y:S01]  /*4cf0*/  UMOV UR11, 0x43300000 ;  /* 0x43300000000b7882 */ /* 0x000fe20000000000 */
[----:B------:R-:W-:-:S11]  /*4d00*/  MOV R29, 0x43300000 ;  /* 0x43300000001d7802 */ /* 0x000fd60000000f00 */
[----:B------:R-:W-:Y:S01]  /*4d10*/  @P0 IADD3 R15, R7, -0x100000, RZ ;  /* 0xfff00000070f0810 */ /* 0x000fe20007ffe0ff */
[----:B------:R-:W-:-:S04]  /*4d20*/  @P0 VIADD R0, R0, 0x1 ;  /* 0x0000000100000836 */ /* 0x000fc80000000000 */
        /* <DEDUP_REMOVED lines=48> */
.L_x_4674:
        /* <DEDUP_REMOVED lines=20> */
[----:B------:R-:W-:-:S07]  /*5170*/  IMAD.MOV.U32 R6, RZ, RZ, R8 ;  /* 0x000000ffff067224 */ /* 0x000fce00078e0008 */
.L_x_4677:
[----:B------:R-:W-:Y:S05]  /*5180*/  BSYNC B5 ;  /* 0x0000000000057941 */ /* 0x000fea0003800000 */
.L_x_4676:
        /* <DEDUP_REMOVED lines=29> */
.L_x_4675:
[----:B------:R-:W-:Y:S05]  /*5360*/  BSYNC B4 ;  /* 0x0000000000047941 */ /* 0x000fea0003800000 */
.L_x_4673:
        /* <DEDUP_REMOVED lines=24> */
.L_x_4679:
[----:B------:R-:W-:Y:S05]  /*54f0*/  BSYNC B4 ;  /* 0x0000000000047941 */ /* 0x000fea0003800000 */
.L_x_4678:
[----:B------:R-:W-:Y:S01]  /*5500*/  DFMA R14, R2, R12, R6 ;  /* 0x0000000c020e722b */ /* 0x000fe20000000006 */
        /* <DEDUP_REMOVED lines=58> */
.L_x_4681:
[----:B------:R-:W-:Y:S05]  /*58b0*/  BSYNC B3 ;  /* 0x0000000000037941 */ /* 0x000fea0003800000 */
.L_x_4680:
[----:B------:R-:W-:Y:S01]  /*58c0*/  DMUL R20, R6, R20 ;  /* 0x0000001406147228 */ /* 0x000fe20000000000 */
[----:B------:R-:W-:Y:S10]  /*58d0*/  BRA `(.L_x_4682) ;  /* 0x0000001c00447947 */ /* 0x000ff40003800000 */
.L_x_4670:
        /* <DEDUP_REMOVED lines=25> */
[----:B------:R-:W-:-:S05]  /*5a70*/  DFMA R22, R24, -R16, 1 ;  /* 0x3ff000001816742b */ /* 0x000fca0000000810 */
        /* <DEDUP_REMOVED lines=11> */
[----:B------:R-:W-:-:S05]  /*5b30*/  DFMA R26, R24, -R16, R10 ;  /* 0x80000010181a722b */ /* 0x000fca000000000a */
        /* <DEDUP_REMOVED lines=25> */
[C---:B------:R-:W-:Y:S01]  /*5cd0*/  @!P0 LEA.HI R0, R28.reuse, R28, RZ, 0x1 ;  /* 0x0000001c1c008211 */ /* 0x040fe200078f08ff */
[----:B------:R-:W-:Y:S01]  /*5ce0*/  @!P0 IMAD.MOV.U32 R18, RZ, RZ, R22 ;  /* 0x000000ffff128224 */ /* 0x000fe200078e0016 */
[----:B------:R-:W-:Y:S02]  /*5cf0*/  @!P0 MOV R22, RZ ;  /* 0x000000ff00168202 */ /* 0x000fe40000000f00 */
[----:B------:R-:W-:Y:S02]  /*5d00*/  @!P0 SHF.R.S32.HI R19, RZ, 0x1, R0 ;  /* 0x00000001ff138819 */ /* 0x000fe40000011400 */
[----:B------:R-:W-:Y:S02]  /*5d10*/  FSEL R13, R13, RZ, P1 ;  /* 0x000000ff0d0d7208 */ /* 0x000fe40000800000 */
[----:B------:R-:W-:Y:S01]  /*5d20*/  @!P0 IADD3 R28, R28, -R19, RZ ;  /* 0x800000131c1c8210 */ /* 0x000fe20007ffe0ff */
[----:B------:R-:W-:-:S03]  /*5d30*/  @!P0 IMAD R19, R19, 0x100000, R23 ;  /* 0x0010000013138824 */ /* 0x000fc600078e0217 */
[----:B------:R-:W-:-:S06]  /*5d40*/  @!P0 LEA R23, R28, 0x3ff00000, 0x14 ;  /* 0x3ff000001c178811 */ /* 0x000fcc00078ea0ff */
[----:B------:R-:W-:-:S11]  /*5d50*/  @!P0 DMUL R12, R18, R22 ;  /* 0x00000016120c8228 */ /* 0x000fd60000000000 */
.L_x_4684:
[----:B------:R-:W-:Y:S05]  /*5d60*/  BSYNC B3 ;  /* 0x0000000000037941 */ /* 0x000fea0003800000 */
.L_x_4683:
[----:B------:R-:W-:Y:S04]  /*5d70*/  BSSY B4, `(.L_x_4685) ;  /* 0x0000009000047945 */ /* 0x000fe80003800000 */
[----:B------:R-:W-:Y:S05]  /*5d80*/  @P2 BRA P3, `(.L_x_4686) ;  /* 0x00000000001c2947 */ /* 0x000fea0001800000 */
[----:B------:R-:W-:Y:S01]  /*5d90*/  IMAD.MOV.U32 R70, RZ, RZ, R16 ;  /* 0x000000ffff467224 */ /* 0x000fe200078e0010 */
[----:B------:R-:W-:Y:S01]  /*5da0*/  MOV R72, R10 ;  /* 0x0000000a00487202 */ /* 0x000fe20000000f00 */
[----:B------:R-:W-:Y:S01]  /*5db0*/  IMAD.MOV.U32 R71, RZ, RZ, R17 ;  /* 0x000000ffff477224 */ /* 0x000fe200078e0011 */
[----:B------:R-:W-:Y:S01]  /*5dc0*/  MOV R0, 0x5df0 ;  /* 0x00005df000007802 */ /* 0x000fe20000000f00 */
[----:B------:R-:W-:-:S07]  /*5dd0*/  IMAD.MOV.U32 R73, RZ, RZ, R11 ;  /* 0x000000ffff497224 */ /* 0x000fce00078e000b */
[----:B------:R-:W-:Y:S05]  /*5de0*/  CALL.REL.NOINC `($__internal_21_$__cuda_sm20_div_rn_f64_full) ;  /* 0x0000046800047944 */ /* 0x000fea0003c00000 */
[----:B------:R-:W-:-:S07]  /*5df0*/  IMAD.MOV.U32 R6, RZ, RZ, R8 ;  /* 0x000000ffff067224 */ /* 0x000fce00078e0008 */
.L_x_4686:
[----:B------:R-:W-:Y:S05]  /*5e00*/  BSYNC B4 ;  /* 0x0000000000047941 */ /* 0x000fea0003800000 */
.L_x_4685:
[----:B------:R-:W-:Y:S01]  /*5e10*/  DADD R16, -RZ, |R6| ;  /* 0x00000000ff107229 */ /* 0x000fe20000000506 */
[----:B------:R-:W-:Y:S01]  /*5e20*/  BSSY B3, `(.L_x_4687) ;  /* 0x0000006000037945 */ /* 0x000fe20003800000 */
[----:B------:R-:W-:Y:S01]  /*5e30*/  MOV R8, R2 ;  /* 0x0000000200087202 */ /* 0x000fe20000000f00 */
[----:B------:R-:W-:Y:S01]  /*5e40*/  IMAD.MOV.U32 R5, RZ, RZ, R3 ;  /* 0x000000ffff057224 */ /* 0x000fe200078e0003 */
[----:B------:R-:W-:-:S06]  /*5e50*/  MOV R0, 0x5e80 ;  /* 0x00005e8000007802 */ /* 0x000fcc0000000f00 */
[----:B------:R-:W-:-:S07]  /*5e60*/  IMAD.MOV.U32 R26, RZ, RZ, R16 ;  /* 0x000000ffff1a7224 */ /* 0x000fce00078e0010 */
[----:B------:R-:W-:Y:S05]  /*5e70*/  CALL.REL.NOINC `($_ZN2at6native18elementwise_kernelILi128ELi2EZNS0_22gpu_kernel_impl_nocastIN48_GLOBAL__N__08322988_15_IGammaKernel_cu_cb51a28d10CalcIgammaIdEEEEvRNS_18TensorIteratorBaseERKT_EUliE_EEviT1_$__internal_accurate_pow) ;  /* 0x0000047000047944 */ /* 0x000fea0003c00000 */
[----:B------:R-:W-:Y:S05]  /*5e80*/  BSYNC B3 ;  /* 0x0000000000037941 */ /* 0x000fea0003800000 */
.L_x_4687:
[----:B------:R-:W-:Y:S01]  /*5e90*/  DSETP.NEU.AND P0, PT, R6, RZ, PT ;  /* 0x000000ff0600722a */ /* 0x000fe20003f0d000 */
[----:B------:R-:W-:Y:S01]  /*5ea0*/  LOP3.LUT R0, R3, 0x7ff00000, RZ, 0xc0, !PT ;  /* 0x7ff0000003007812 */ /* 0x000fe200078ec0ff */
[----:B------:R-:W-:Y:S01]  /*5eb0*/  BSSY B3, `(.L_x_4688) ;  /* 0x000001f000037945 */ /* 0x000fe20003800000 */
[----:B------:R-:W-:Y:S01]  /*5ec0*/  MOV R16, R8 ;  /* 0x0000000800107202 */ /* 0x000fe20000000f00 */
[----:B------:R-:W-:Y:S01]  /*5ed0*/  IMAD.MOV.U32 R17, RZ, RZ, R25 ;  /* 0x000000ffff117224 */ /* 0x000fe200078e0019 */
[----:B------:R-:W-:-:S04]  /*5ee0*/  LEA.HI R5, R0, 0xfffffc0c, RZ, 0xc ;  /* 0xfffffc0c00057811 */ /* 0x000fc800078f60ff */
[CC--:B------:R-:W-:Y:S02]  /*5ef0*/  SHF.L.U64.HI R0, R2.reuse, R5.reuse, R3 ;  /* 0x0000000502007219 */ /* 0x0c0fe40000010203 */
[----:B------:R-:W-:-:S03]  /*5f00*/  SHF.L.U32 R5, R2, R5, RZ ;  /* 0x0000000502057219 */ /* 0x000fc600000006ff */
        /* <DEDUP_REMOVED lines=18> */
.L_x_4689:
[----:B------:R-:W-:Y:S01]  /*6030*/  DSETP.NEU.AND P0, PT, R14, 0.5, PT ;  /* 0x3fe000000e00742a */ /* 0x000fe20003f0d000 */
[----:B------:R-:W-:Y:S02]  /*6040*/  ISETP.GE.AND P2, PT, R3, RZ, PT ;  /* 0x000000ff0300720c */ /* 0x000fe40003f46270 */
[----:B------:R-:W-:Y:S02]  /*6050*/  ISETP.EQ.U32.AND P1, PT, R5, RZ, PT ;  /* 0x000000ff0500720c */ /* 0x000fe40003f22070 */
[----:B------:R-:W-:Y:S02]  /*6060*/  MOV R16, RZ ;  /* 0x000000ff00107202 */ /* 0x000fe40000000f00 */
[----:B------:R-:W-:-:S04]  /*6070*/  ISETP.EQ.AND.EX P0, PT, R0, -0x80000000, P0, P1 ;  /* 0x800000000000780c */ /* 0x000fc80000702310 */
[----:B------:R-:W-:-:S04]  /*6080*/  SEL R17, R7, RZ, P0 ;  /* 0x000000ff07117207 */ /* 0x000fc80000000000 */
[----:B------:R-:W-:-:S07]  /*6090*/  @!P2 LOP3.LUT R17, R17, 0x7ff00000, RZ, 0xfc, !PT ;  /* 0x7ff000001111a812 */ /* 0x000fce00078efcff */
.L_x_4690:
[----:B------:R-:W-:Y:S05]  /*60a0*/  BSYNC B3 ;  /* 0x0000000000037941 */ /* 0x000fea0003800000 */
.L_x_4688:
        /* <DEDUP_REMOVED lines=18> */
.L_x_4693:
[----:B------:R-:W-:-:S11]  /*61d0*/  DADD R16, R2, R6 ;  /* 0x0000000002107229 */ /* 0x000fd60000000006 */
.L_x_4692:
[----:B------:R-:W-:Y:S05]  /*61e0*/  BSYNC B3 ;  /* 0x0000000000037941 */ /* 0x000fea0003800000 */
.L_x_4691:
[----:B------:R-:W-:-:S06]  /*61f0*/  DSETP.NEU.AND P0, PT, R6, 1, PT ;  /* 0x3ff000000600742a */ /* 0x000fcc0003f0d000 */
[----:B------:R-:W-:Y:S02]  /*6200*/  FSEL R6, R16, RZ, P0 ;  /* 0x000000ff10067208 */ /* 0x000fe40000000000 */
[----:B------:R-:W-:-:S06]  /*6210*/  FSEL R7, R17, 1.875, P0 ;  /* 0x3ff0000011077808 */ /* 0x000fcc0000000000 */
[----:B------:R-:W-:-:S08]  /*6220*/  DMUL R12, R12, R6 ;  /* 0x000000060c0c7228 */ /* 0x000fd00000000000 */
[----:B------:R-:W-:Y:S01]  /*6230*/  DMUL R20, R12, R20 ;  /* 0x000000140c147228 */ /* 0x000fe20000000000 */
[----:B------:R-:W-:Y:S10]  /*6240*/  BRA `(.L_x_4682) ;  /* 0x0000001000e87947 */ /* 0x000ff40003800000 */
.L_x_4657:
        /* <DEDUP_REMOVED lines=11> */
[----:B------:R-:W-:Y:S01]  /*6300*/  ISETP.GE.U32.AND P1, PT, R5, 0x7fefffff, PT ;  /* 0x7fefffff0500780c */ /* 0x000fe20003f26070 */
[----:B------:R-:W-:Y:S01]  /*6310*/  IMAD.MOV.U32 R5, RZ, RZ, R10 ;  /* 0x000000ffff057224 */ /* 0x000fe200078e000a */
[----:B------:R-:W-:-:S11]  /*6320*/  @!P0 MOV R5, R6 ;  /* 0x0000000600058202 */ /* 0x000fd60000000f00 */
        /* <DEDUP_REMOVED lines=69> */
.L_x_4695:
[----:B------:R-:W-:Y:S05]  /*6780*/  BSYNC B3 ;  /* 0x0000000000037941 */ /* 0x000fea0003800000 */
.L_x_4694:
[----:B------:R-:W-:Y:S04]  /*6790*/  BSSY B6, `(.L_x_4696) ;  /* 0x00000a5000067945 */ /* 0x000fe80003800000 */
[----:B------:R-:W-:Y:S05]  /*67a0*/  @P3 BRA `(.L_x_4697) ;  /* 0x0000000800883947 */ /* 0x000fea0003800000 */
[----:B------:R-:W-:Y:S01]  /*67b0*/  IMAD.MOV.U32 R12, RZ, RZ, R14 ;  /* 0x000000ffff0c7224 */ /* 0x000fe200078e000e */
[----:B------:R-:W-:Y:S01]  /*67c0*/  MOV R6, 0x67f0 ;  /* 0x000067f000067802 */ /* 0x000fe20000000f00 */
[----:B------:R-:W-:-:S07]  /*67d0*/  IMAD.MOV.U32 R13, RZ, RZ, R15 ;  /* 0x000000ffff0d7224 */ /* 0x000fce00078e000f */
[----:B------:R-:W-:Y:S05]  /*67e0*/  CALL.REL.NOINC `($_ZN2at6native18elementwise_kernelILi128ELi2EZNS0_22gpu_kernel_impl_nocastIN48_GLOBAL__N__08322988_15_IGammaKernel_cu_cb51a28d10CalcIgammaIdEEEEvRNS_18TensorIteratorBaseERKT_EUliE_EEviT1_$__internal_lgamma_pos) ;  /* 0x0000047000707944 */ /* 0x000fea0003c00000 */
        /* <DEDUP_REMOVED lines=24> */
[----:B------:R0:W1:Y:S01]  /*6970*/  FRND.F64 R18, R6 ;  /* 0x0000000600127313 */ /* 0x0000620000301800 */
[----:B------:R-:W-:Y:S01]  /*6980*/  UMOV UR8, 0x33145c07 ;  /* 0x33145c0700087882 */ /* 0x000fe20000000000 */
[----:B------:R-:W-:Y:S01]  /*6990*/  UMOV UR9, 0x3ca1a626 ;  /* 0x3ca1a62600097882 */ /* 0x000fe20000000000 */
[----:B------:R-:W-:Y:S01]  /*69a0*/  LOP3.LUT P0, RZ, R38, 0x1, RZ, 0xc0, !PT ;  /* 0x0000000126ff7812 */ /* 0x000fe2000780c0ff */
[----:B------:R-:W-:Y:S01]  /*69b0*/  BSSY B5, `(.L_x_4701) ;  /* 0x0000028000057945 */ /* 0x000fe20003800000 */
[----:B------:R-:W-:-:S02]  /*69c0*/  MOV R0, 0x3de5db65 ;  /* 0x3de5db6500007802 */ /* 0x000fc40000000f00 */
[----:B------:R-:W-:Y:S01]  /*69d0*/  LOP3.LUT P1, RZ, R38, 0x2, RZ, 0xc0, !PT ;  /* 0x0000000226ff7812 */ /* 0x000fe2000782c0ff */
[----:B0-----:R-:W-:Y:S01]  /*69e0*/  IMAD.MOV.U32 R6, RZ, RZ, 0x1 ;  /* 0x00000001ff067424 */ /* 0x001fe200078e00ff */
[----:B-1----:R-:W-:-:S08]  /*69f0*/  DFMA R18, -R18, 0.5, R14 ;  /* 0x3fe000001212782b */ /* 0x002fd0000000010e */
        /* <DEDUP_REMOVED lines=15> */
[----:B------:R-:W-:-:S08]  /*6af0*/  @P0 DFMA R32, R36, R20, 1 ;  /* 0x3ff000002420042b */ /* 0x000fd00000000014 */
        /* <DEDUP_REMOVED lines=14> */
[----:B------:R-:W-:Y:S01]  /*6be0*/  IMAD.MOV.U32 R72, RZ, RZ, 0x54442d18 ;  /* 0x54442d18ff487424 */ /* 0x000fe200078e00ff */
[----:B------:R-:W-:Y:S02]  /*6bf0*/  MOV R73, 0x400921fb ;  /* 0x400921fb00497802 */ /* 0x000fe40000000f00 */
[----:B------:R-:W-:-:S07]  /*6c00*/  MOV R0, 0x6c20 ;  /* 0x00006c2000007802 */ /* 0x000fce0000000f00 */
[----:B------:R-:W-:Y:S05]  /*6c10*/  CALL.REL.NOINC `($__internal_21_$__cuda_sm20_div_rn_f64_full) ;  /* 0x0000045800787944 */ /* 0x000fea0003c00000 */
[----:B------:R-:W-:-:S07]  /*6c20*/  IMAD.MOV.U32 R6, RZ, RZ, R8 ;  /* 0x000000ffff067224 */ /* 0x000fce00078e0008 */
.L_x_4702:
[----:B------:R-:W-:Y:S05]  /*6c30*/  BSYNC B5 ;  /* 0x0000000000057941 */ /* 0x000fea0003800000 */
.L_x_4701:
[--C-:B------:R-:W-:Y:S01]  /*6c40*/  IMAD.MOV.U32 R0, RZ, RZ, R7.reuse ;  /* 0x000000ffff007224 */ /* 0x100fe200078e0007 */
[----:B------:R-:W-:Y:S01]  /*6c50*/  MOV R14, R6 ;  /* 0x00000006000e7202 */ /* 0x000fe20000000f00 */
[----:B------:R-:W-:-:S07]  /*6c60*/  IMAD.MOV.U32 R15, RZ, RZ, R7 ;  /* 0x000000ffff0f7224 */ /* 0x000fce00078e0007 */
.L_x_4700:
[----:B------:R-:W-:Y:S05]  /*6c70*/  BSYNC B4 ;  /* 0x0000000000047941 */ /* 0x000fea0003800000 */
.L_x_4699:
        /* <DEDUP_REMOVED lines=79> */
.L_x_4704:
[----:B------:R-:W-:Y:S05]  /*7170*/  BSYNC B3 ;  /* 0x0000000000037941 */ /* 0x000fea0003800000 */
.L_x_4703:
[--C-:B------:R-:W-:Y:S02]  /*7180*/  DADD R12, -R12, R6.reuse ;  /* 0x000000000c0c7229 */ /* 0x100fe40000000106 */
[----:B------:R-:W-:-:S10]  /*7190*/  DADD R6, -RZ, -R6 ;  /* 0x00000000ff067229 */ /* 0x000fd40000000906 */
[----:B------:R-:W-:Y:S02]  /*71a0*/  FSEL R6, R6, R12, !P4 ;  /* 0x0000000c06067208 */ /* 0x000fe40006000000 */
[----:B------:R-:W-:Y:S01]  /*71b0*/  FSEL R7, R7, R13, !P4 ;  /* 0x0000000d07077208 */ /* 0x000fe20006000000 */
[----:B------:R-:W-:Y:S06]  /*71c0*/  BRA `(.L_x_4698) ;  /* 0x0000000000047947 */ /* 0x000fec0003800000 */
.L_x_4697:
[----:B------:R-:W-:-:S11]  /*71d0*/  DADD R6, R2, R2 ;  /* 0x0000000002067229 */ /* 0x000fd60000000002 */
.L_x_4698:
[----:B------:R-:W-:Y:S05]  /*71e0*/  BSYNC B6 ;  /* 0x0000000000067941 */ /* 0x000fea0003800000 */
.L_x_4696:
        /* <DEDUP_REMOVED lines=64> */
.L_x_4682:
[----:B------:R-:W-:Y:S05]  /*75f0*/  BSYNC B2 ;  /* 0x0000000000027941 */ /* 0x000fea0003800000 */
.L_x_4656:
        /* <DEDUP_REMOVED lines=11> */
.L_x_4708:
        /* <DEDUP_REMOVED lines=12> */
[----:B------:R-:W-:Y:S01]  /*7770*/  DFMA R6, R6, R18, R14 ;  /* 0x000000120606722b */ /* 0x000fe2000000000e */
[----:B------:R-:W-:Y:S01]  /*7780*/  IMAD.MOV.U32 R14, RZ, RZ, R70 ;  /* 0x000000ffff0e7224 */ /* 0x000fe200078e0046 */
[----:B------:R-:W-:-:S08]  /*7790*/  MOV R15, R71 ;  /* 0x00000047000f7202 */ /* 0x000fd00000000f00 */
[----:B------:R-:W-:-:S05]  /*77a0*/  FFMA R0, RZ, R71, R7 ;  /* 0x00000047ff007223 */ /* 0x000fca0000000007 */
[----:B------:R-:W-:-:S13]  /*77b0*/  FSETP.GT.AND P0, PT, |R0|, 1.469367938527859385e-39, PT ;  /* 0x001000000000780b */ /* 0x000fda0003f04200 */
[----:B------:R-:W-:Y:S05]  /*77c0*/  @P0 BRA P1, `(.L_x_4707) ;  /* 0x0000000000140947 */ /* 0x000fea0000800000 */
[----:B------:R-:W-:Y:S01]  /*77d0*/  IMAD.MOV.U32 R72, RZ, RZ, R10 ;  /* 0x000000ffff487224 */ /* 0x000fe200078e000a */
[----:B------:R-:W-:Y:S01]  /*77e0*/  MOV R0, 0x7810 ;  /* 0x0000781000007802 */ /* 0x000fe20000000f00 */
[----:B------:R-:W-:-:S07]  /*77f0*/  IMAD.MOV.U32 R73, RZ, RZ, R11 ;  /* 0x000000ffff497224 */ /* 0x000fce00078e000b */
[----:B------:R-:W-:Y:S05]  /*7800*/  CALL.REL.NOINC `($__internal_21_$__cuda_sm20_div_rn_f64_full) ;  /* 0x0000044c007c7944 */ /* 0x000fea0003c00000 */
[----:B------:R-:W-:-:S07]  /*7810*/  MOV R6, R8 ;  /* 0x0000000800067202 */ /* 0x000fce0000000f00 */
.L_x_4707:
[----:B------:R-:W-:Y:S05]  /*7820*/  BSYNC B4 ;  /* 0x0000000000047941 */ /* 0x000fea0003800000 */
.L_x_4706:
        /* <DEDUP_REMOVED lines=8> */
.L_x_4705:
        /* <DEDUP_REMOVED lines=19> */
[----:B------:R-:W-:Y:S05]  /*79e0*/  CALL.REL.NOINC `($__internal_21_$__cuda_sm20_div_rn_f64_full) ;  /* 0x0000044c00047944 */ /* 0x000fea0003c00000 */
[----:B------:R-:W-:-:S07]  /*79f0*/  IMAD.MOV.U32 R6, RZ, RZ, R8 ;  /* 0x000000ffff067224 */ /* 0x000fce00078e0008 */
.L_x_4710:
[----:B------:R-:W-:Y:S05]  /*7a00*/  BSYNC B2 ;  /* 0x0000000000027941 */ /* 0x000fea0003800000 */
.L_x_4709:
[----:B------:R-:W-:Y:S05]  /*7a10*/  BRA `(.L_x_4643) ;  /* 0x00000170003c7947 */ /* 0x000fea0003800000 */
.L_x_4655:
[----:B------:R-:W-:Y:S01]  /*7a20*/  MOV R14, R10 ;  /* 0x0000000a000e7202 */ /* 0x000fe20000000f00 */
[----:B------:R-:W-:Y:S01]  /*7a30*/  IMAD.MOV.U32 R10, RZ, RZ, R2 ;  /* 0x000000ffff0a7224 */ /* 0x000fe200078e0002 */
[----:B------:R-:W-:Y:S01]  /*7a40*/  MOV R2, 0x7a70 ;  /* 0x00007a7000027802 */ /* 0x000fe20000000f00 */
[----:B------:R-:W-:-:S07]  /*7a50*/  IMAD.MOV.U32 R5, RZ, RZ, R11 ;  /* 0x000000ffff057224 */ /* 0x000fce00078e000b */
[----:B------:R-:W-:Y:S05]  /*7a60*/  CALL.REL.NOINC `($_ZN2at6native18elementwise_kernelILi128ELi2EZNS0_22gpu_kernel_impl_nocastIN48_GLOBAL__N__08322988_15_IGammaKernel_cu_cb51a28d10CalcIgammaIdEEEEvRNS_18TensorIteratorBaseERKT_EUliE_EEviT1_$_ZN46_INTERNAL_08322988_15_IGammaKernel_cu_cb51a28d48_GLOBAL__N__08322988_15_IGammaKernel_cu_cb51a28d12calc_igammacIdEET_S2_S2_) ;  /* 0x00000170003c7944 */ /* 0x000fea0003c00000 */
[----:B------:R-:W-:Y:S01]  /*7a70*/  DADD R6, -R6, 1 ;  /* 0x3ff0000006067429 */ /* 0x000fe20000000100 */
[----:B------:R-:W-:Y:S10]  /*7a80*/  BRA `(.L_x_4643) ;  /* 0x0000017000207947 */ /* 0x000ff40003800000 */
.L_x_4654:
        /* <DEDUP_REMOVED lines=11> */
[----:B------:R-:W-:Y:S01]  /*7b40*/  IMAD.MOV.U32 R20, RZ, RZ, -0x5aa938cc ;  /* 0xa556c734ff147424 */ /* 0x000fe200078e00ff */
[----:B------:R-:W-:Y:S01]  /*7b50*/  MOV R24, 0x92f7cd83 ;  /* 0x92f7cd8300187802 */ /* 0x000fe20000000f00 */
[----:B------:R-:W-:Y:S01]  /*7b60*/  IMAD.MOV.U32 R22, RZ, RZ, -0x138d8c5 ;  /* 0xfec7273bff167424 */ /* 0x000fe200078e00ff */
[----:B------:R2:W-:Y:S01]  /*7b70*/  STL.64 [R1+0x10], R16 ;  /* 0x0000101001007387 */ /* 0x0005e20000100a00 */
[----:B------:R-:W-:Y:S01]  /*7b80*/  IMAD.MOV.U32 R23, RZ, RZ, -0x40d891fa ;  /* 0xbf276e06ff177424 */ /* 0x000fe200078e00ff */
[----:B------:R-:W-:Y:S01]  /*7b90*/  MOV R27, 0xbec25537 ;  /* 0xbec25537001b7802 */ /* 0x000fe20000000f00 */
[----:B------:R-:W-:Y:S01]  /*7ba0*/  IMAD.MOV.U32 R25, RZ, RZ, 0x3f048c58 ;  /* 0x3f048c58ff197424 */ /* 0x000fe200078e00ff */
[----:B------:R3:W-:Y:S01]  /*7bb0*/  STL.64 [R1+0x18], R18 ;  /* 0x0000181201007387 */ /* 0x0007e20000100a00 */
[----:B0-----:R-:W-:Y:S01]  /*7bc0*/  IMAD.MOV.U32 R6, RZ, RZ, -0xa6b394b ;  /* 0xf594c6b5ff067424 */ /* 0x001fe200078e00ff */
[----:B------:R-:W-:Y:S01]  /*7bd0*/  MOV R28, 0x55c37c1c ;  /* 0x55c37c1c001c7802 */ /* 0x000fe20000000f00 */
[----:B------:R-:W-:Y:S01]  /*7be0*/  IMAD.MOV.U32 R7, RZ, RZ, -0x4140e4de ;  /* 0xbebf1b22ff077424 */ /* 0x000fe200078e00ff */
[----:B-1----:R-:W-:Y:S01]  /*7bf0*/  MOV R14, 0x1e4b4109 ;  /* 0x1e4b4109000e7802 */ /* 0x002fe20000000f00 */
[----:B------:R-:W-:Y:S01]  /*7c00*/  IMAD.MOV.U32 R15, RZ, RZ, 0x3eabd6d2 ;  /* 0x3eabd6d2ff0f7424 */ /* 0x000fe200078e00ff */
[----:B------:R0:W-:Y:S01]  /*7c10*/  STL.64 [R1+0x20], R20 ;  /* 0x0000201401007387 */ /* 0x0001e20000100a00 */
[----:B------:R-:W-:Y:S01]  /*7c20*/  IMAD.MOV.U32 R26, RZ, RZ, 0x652afc2 ;  /* 0x0652afc2ff1a7424 */ /* 0x000fe200078e00ff */
[----:B--2---:R-:W-:Y:S01]  /*7c30*/  MOV R17, 0xbe87b5f9 ;  /* 0xbe87b5f900117802 */ /* 0x004fe20000000f00 */
[----:B------:R-:W-:Y:S01]  /*7c40*/  IMAD.MOV.U32 R16, RZ, RZ, -0x5d2fb9a4 ;  /* 0xa2d0465cff107424 */ /* 0x000fe200078e00ff */
[----:B------:R1:W-:Y:S01]  /*7c50*/  STL.64 [R1+0x40], R6 ;  /* 0x0000400601007387 */ /* 0x0003e20000100a00 */
[----:B------:R-:W-:Y:S01]  /*7c60*/  IMAD.MOV.U32 R29, RZ, RZ, 0x3e46097d ;  /* 0x3e46097dff1d7424 */ /* 0x000fe200078e00ff */
[----:B------:R-:W2:Y:S01]  /*7c70*/  MUFU.RCP64H R31, R3 ;  /* 0x00000003001f7308 */ /* 0x000ea20000001800 */
[----:B---3--:R-:W-:Y:S01]  /*7c80*/  IMAD.MOV.U32 R18, RZ, RZ, -0x1480f261 ;  /* 0xeb7f0d9fff127424 */ /* 0x008fe200078e00ff */
[----:B------:R3:W-:Y:S01]  /*7c90*/  STL.64 [R1+0x48], R14 ;  /* 0x0000480e01007387 */ /* 0x0007e20000100a00 */
[----:B------:R-:W-:Y:S01]  /*7ca0*/  IMAD.MOV.U32 R19, RZ, RZ, 0x3e3ccf5c ;  /* 0x3e3ccf5cff137424 */ /* 0x000fe200078e00ff */
[----:B------:R-:W-:Y:S01]  /*7cb0*/  FSETP.GEU.AND P1, PT, |R13|, 6.5827683646048100446e-37, PT ;  /* 0x036000000d00780b */ /* 0x000fe20003f2e200 */
        /* <DEDUP_REMOVED lines=8> */
[----:B---3--:R-:W-:Y:S01]  /*7d40*/  MOV R14, 0x1fd754a ;  /* 0x01fd754a000e7802 */ /* 0x008fe20000000f00 */
[----:B------:R-:W-:-:S02]  /*7d50*/  IMAD.MOV.U32 R15, RZ, RZ, -0x4269e359 ;  /* 0xbd961ca7ff0f7424 */ /* 0x000fc400078e00ff */
[----:B------:R3:W-:Y:S01]  /*7d60*/  STL.64 [R1+0x68], R20 ;  /* 0x0000681401007387 */ /* 0x0007e20000100a00 */
[----:B--2---:R-:W-:-:S03]  /*7d70*/  DFMA R32, -R2, R30, 1 ;  /* 0x3ff000000220742b */ /* 0x004fc6000000011e */
[----:B------:R2:W-:Y:S01]  /*7d80*/  STL.64 [R1+0x80], R6 ;  /* 0x0000800601007387 */ /* 0x0005e20000100a00 */
[----:B0-----:R-:W-:Y:S01]  /*7d90*/  IMAD.MOV.U32 R16, RZ, RZ, 0x8f5eec2 ;  /* 0x08f5eec2ff107424 */ /* 0x001fe200078e00ff */
[----:B------:R-:W-:Y:S01]  /*7da0*/  MOV R17, 0x3d3ef980 ;  /* 0x3d3ef98000117802 */ /* 0x000fe20000000f00 */
[----:B-1----:R-:W-:Y:S01]  /*7db0*/  IMAD.MOV.U32 R18, RZ, RZ, 0x59769d7d ;  /* 0x59769d7dff127424 */ /* 0x002fe200078e00ff */
[----:B------:R0:W-:Y:S01]  /*7dc0*/  STL.64 [R1+0x90], R14 ;  /* 0x0000900e01007387 */ /* 0x0001e20000100a00 */
[----:B------:R-:W-:Y:S01]  /*7dd0*/  IMAD.MOV.U32 R19, RZ, RZ, 0x3d57ba07 ;  /* 0x3d57ba07ff137424 */ /* 0x000fe200078e00ff */
[----:B---3--:R-:W-:Y:S01]  /*7de0*/  MOV R20, 0xebb193c0 ;  /* 0xebb193c000147802 */ /* 0x008fe20000000f00 */
[----:B------:R-:W-:Y:S01]  /*7df0*/  IMAD.MOV.U32 R21, RZ, RZ, -0x42bc6765 ;  /* 0xbd43989bff157424 */ /* 0x000fe200078e00ff */
[----:B------:R1:W-:Y:S01]  /*7e00*/  STL.64 [R1+0x98], R16 ;  /* 0x0000981001007387 */ /* 0x0003e20000100a00 */
[----:B--2---:R-:W-:Y:S01]  /*7e10*/  MOV R6, 0x4d71a27c ;  /* 0x4d71a27c00067802 */ /* 0x004fe20000000f00 */
[----:B------:R-:W-:-:S02]  /*7e20*/  IMAD.MOV.U32 R7, RZ, RZ, -0x431e356f ;  /* 0xbce1ca91ff077424 */ /* 0x000fc400078e00ff */
[----:B------:R2:W-:Y:S01]  /*7e30*/  STL.64 [R1+0xa0], R18 ;  /* 0x0000a01201007387 */ /* 0x0005e20000100a00 */
[----:B0-----:R-:W-:-:S03]  /*7e40*/  IMAD.MOV.U32 R14, RZ, RZ, 0x1c71c71c ;  /* 0x1c71c71cff0e7424 */ /* 0x001fc600078e00ff */
[----:B------:R0:W-:Y:S01]  /*7e50*/  STL.64 [R1+0xa8], R20 ;  /* 0x0000a81401007387 */ /* 0x0001e20000100a00 */
[----:B------:R-:W-:-:S03]  /*7e60*/  IMAD.MOV.U32 R15, RZ, RZ, -0x40938e39 ;  /* 0xbf6c71c7ff0f7424 */ /* 0x000fc600078e00ff */
[----:B------:R3:W-:Y:S01]  /*7e70*/  STL.64 [R1+0xc0], R6 ;  /* 0x0000c00601007387 */ /* 0x0007e20000100a00 */
[----:B-1----:R-:W-:Y:S01]  /*7e80*/  IMAD.MOV.U32 R16, RZ, RZ, 0x6f09e723 ;  /* 0x6f09e723ff107424 */ /* 0x002fe200078e00ff */
[----:B------:R-:W-:Y:S01]  /*7e90*/  MOV R17, 0xbf50394f ;  /* 0xbf50394f00117802 */ /* 0x000fe20000000f00 */
[----:B--2---:R-:W-:Y:S01]  /*7ea0*/  IMAD.MOV.U32 R18, RZ, RZ, 0x40e53dbc ;  /* 0x40e53dbcff127424 */ /* 0x004fe200078e00ff */
[----:B------:R1:W-:Y:S01]  /*7eb0*/  STL.64 [R1+0xd0], R14 ;  /* 0x0000d00e01007387 */ /* 0x0003e20000100a00 */
[----:B------:R-:W-:Y:S01]  /*7ec0*/  IMAD.MOV.U32 R19, RZ, RZ, 0x3f2af834 ;  /* 0x3f2af834ff137424 */ /* 0x000fe200078e00ff */
[----:B0-----:R-:W-:Y:S01]  /*7ed0*/  MOV R20, 0x40e53dbc ;  /* 0x40e53dbc00147802 */ /* 0x001fe20000000f00 */
[----:B------:R-:W-:Y:S01]  /*7ee0*/  IMAD.MOV.U32 R21, RZ, RZ, -0x416507cc ;  /* 0xbe9af834ff157424 */ /* 0x000fe200078e00ff */
[----:B------:R0:W-:Y:S01]  /*7ef0*/  STL.64 [R1+0xe0], R16 ;  /* 0x0000e01001007387 */ /* 0x0001e20000100a00 */
[----:B---3--:R-:W-:Y:S01]  /*7f00*/  MOV R6, 0xcc629cba ;  /* 0xcc629cba00067802 */ /* 0x008fe20000000f00 */
[----:B------:R-:W-:-:S02]  /*7f10*/  IMAD.MOV.U32 R7, RZ, RZ, -0x4144f421 ;  /* 0xbebb0bdfff077424 */ /* 0x000fc400078e00ff */
[----:B------:R2:W-:Y:S01]  /*7f20*/  STL.64 [R1+0xe8], R18 ;  /* 0x0000e81201007387 */ /* 0x0005e20000100a00 */
[----:B-1----:R-:W-:Y:S01]  /*7f30*/  IMAD.MOV.U32 R14, RZ, RZ, 0x30a8357c ;  /* 0x30a8357cff0e7424 */ /* 0x002fe200078e00ff */
[----:B------:R-:W-:Y:S02]  /*7f40*/  MOV R15, 0x3e33f592 ;  /* 0x3e33f592000f7802 */ /* 0x000fe40000000f00 */
[----:B------:R1:W-:Y:S01]  /*7f50*/  STL.64 [R1+0xf0], R20 ;  /* 0x0000f01401007387 */ /* 0x0003e20000100a00 */
[----:B0-----:R-:W-:-:S03]  /*7f60*/  MOV R16, 0xcba8aee ;  /* 0x0cba8aee00107802 */ /* 0x001fc60000000f00 */
[----:B------:R0:W-:Y:S01]  /*7f70*/  STL.64 [R1+0x108], R6 ;  /* 0x0001080601007387 */ /* 0x0001e20000100a00 */
[----:B------:R-:W-:Y:S02]  /*7f80*/  IMAD.MOV.U32 R17, RZ, RZ, -0x41911dc3 ;  /* 0xbe6ee23dff117424 */ /* 0x000fe400078e00ff */
[----:B--2---:R-:W-:Y:S01]  /*7f90*/  IMAD.MOV.U32 R18, RZ, RZ, -0x35c5c885 ;  /* 0xca3a377bff127424 */ /* 0x004fe200078e00ff */
[----:B------:R2:W-:Y:S01]  /*7fa0*/  STL.64 [R1+0x28], R22 ;  /* 0x0000281601007387 */ /* 0x0005e20000100a00 */
[----:B------:R-:W-:Y:S01]  /*7fb0*/  IMAD.MOV.U32 R19, RZ, RZ, -0x424cb605 ;  /* 0xbdb349fbff137424 */ /* 0x000fe200078e00ff */
[----:B-1----:R-:W-:Y:S01]  /*7fc0*/  MOV R20, 0xcff73d58 ;  /* 0xcff73d5800147802 */ /* 0x002fe20000000f00 */
[----:B------:R-:W-:Y:S01]  /*7fd0*/  IMAD.MOV.U32 R21, RZ, RZ, -0x41eea9b2 ;  /* 0xbe11564eff157424 */ /* 0x000fe200078e00ff */
[----:B------:R1:W-:Y:S01]  /*7fe0*/  STL.64 [R1+0x110], R14 ;  /* 0x0001100e01007387 */ /* 0x0003e20000100a00 */
[----:B0-----:R-:W-:Y:S02]  /*7ff0*/  IMAD.MOV.U32 R6, RZ, RZ, 0x56f8ce45 ;  /* 0x56f8ce45ff067424 */ /* 0x001fe400078e00ff */
[----:B------:R-:W-:Y:S01]  /*8000*/  IMAD.MOV.U32 R7, RZ, RZ, -0x422875b0 ;  /* 0xbdd78a50ff077424 */ /* 0x000fe200078e00ff */
[----:B------:R0:W-:Y:S01]  /*8010*/  STL.64 [R1+0x30], R24 ;  /* 0x0000301801007387 */ /* 0x0001e20000100a00 */
[----:B--2---:R-:W-:-:S02]  /*8020*/  IMAD.MOV.U32 R22, RZ, RZ, -0x2db2a376 ;  /* 0xd24d5c8aff167424 */ /* 0x004fc400078e00ff */
[----:B------:R-:W-:Y:S01]  /*8030*/  IMAD.MOV.U32 R23, RZ, RZ, 0x3e0f6e66 ;  /* 0x3e0f6e66ff177424 */ /* 0x000fe200078e00ff */
[----:B------:R2:W-:Y:S01]  /*8040*/  STL.64 [R1+0x38], R26 ;  /* 0x0000381a01007387 */ /* 0x0005e20000100a00 */
[----:B-1----:R-:W-:Y:S01]  /*8050*/  IMAD.MOV.U32 R14, RZ, RZ, -0x3aabf15e ;  /* 0xc5540ea2ff0e7424 */ /* 0x002fe200078e00ff */
[----:B------:R-:W-:Y:S02]  /*8060*/  MOV R15, 0x3d9f8041 ;  /* 0x3d9f8041000f7802 */ /* 0x000fe40000000f00 */
[----:B------:R1:W-:Y:S01]  /*8070*/  STL.64 [R1+0x120], R16 ;  /* 0x0001201001007387 */ /* 0x0003e20000100a00 */
[----:B0-----:R-:W-:-:S03]  /*8080*/  MOV R24, 0x6edf2b0c ;  /* 0x6edf2b0c00187802 */ /* 0x001fc60000000f00 */
[----:B------:R0:W-:Y:S01]  /*8090*/  STL.64 [R1+0x130], R18 ;  /* 0x0001301201007387 */ /* 0x0001e20000100a00 */
[----:B------:R-:W-:Y:S02]  /*80a0*/  IMAD.MOV.U32 R25, RZ, RZ, -0x4243f265 ;  /* 0xbdbc0d9bff197424 */ /* 0x000fe400078e00ff */
[----:B--2---:R-:W-:Y:S01]  /*80b0*/  IMAD.MOV.U32 R26, RZ, RZ, 0x5c463659 ;  /* 0x5c463659ff1a7424 */ /* 0x004fe200078e00ff */
[----:B------:R2:W-:Y:S01]  /*80c0*/  STL.64 [R1+0x138], R20 ;  /* 0x0001381401007387 */ /* 0x0005e20000100a00 */
[----:B------:R-:W-:-:S03]  /*80d0*/  IMAD.MOV.U32 R27, RZ, RZ, 0x3dbac947 ;  /* 0x3dbac947ff1b7424 */ /* 0x000fc600078e00ff */
[----:B------:R3:W-:Y:S01]  /*80e0*/  STL.64 [R1+0x148], R6 ;  /* 0x0001480601007387 */ /* 0x0007e20000100a00 */
[----:B-1----:R-:W-:Y:S02]  /*80f0*/  IMAD.MOV.U32 R16, RZ, RZ, -0x54b9f75 ;  /* 0xfab4608bff107424 */ /* 0x002fe400078e00ff */
[----:B------:R-:W-:Y:S01]  /*8100*/  IMAD.MOV.U32 R17, RZ, RZ, -0x4276330e ;  /* 0xbd89ccf2ff117424 */ /* 0x000fe200078e00ff */
[----:B------:R1:W-:Y:S01]  /*8110*/  STL.64 [R1+0x70], R22 ;  /* 0x0000701601007387 */ /* 0x0003e20000100a00 */
[----:B0-----:R-:W-:Y:S01]  /*8120*/  IMAD.MOV.U32 R18, RZ, RZ, 0x5dcd1851 ;  /* 0x5dcd1851ff127424 */ /* 0x001fe200078e00ff */
[----:B------:R-:W-:Y:S02]  /*8130*/  MOV R19, 0xbcaf3b7a ;  /* 0xbcaf3b7a00137802 */ /* 0x000fe40000000f00 */
[----:B--2---:R-:W-:Y:S01]  /*8140*/  MOV R20, 0xef5c1827 ;  /* 0xef5c182700147802 */ /* 0x004fe20000000f00 */
[----:B------:R-:W-:Y:S01]  /*8150*/  IMAD.MOV.U32 R21, RZ, RZ, 0x3d16d8a9 ;  /* 0x3d16d8a9ff157424 */ /* 0x000fe200078e00ff */
[----:B------:R0:W-:Y:S01]  /*8160*/  STL.64 [R1+0x158], R14 ;  /* 0x0001580e01007387 */ /* 0x0001e20000100a00 */
[----:B---3--:R-:W-:Y:S01]  /*8170*/  IMAD.MOV.U32 R6, RZ, RZ, 0x783db2a2 ;  /* 0x783db2a2ff067424 */ /* 0x008fe200078e00ff */
[----:B------:R-:W-:-:S02]  /*8180*/  MOV R7, 0xbcf29b03 ;  /* 0xbcf29b0300077802 */ /* 0x000fc40000000f00 */
        /* <DEDUP_REMOVED lines=10> */
[----:B-1----:R-:W-:-:S03]  /*8230*/  IMAD.MOV.U32 R24, RZ, RZ, -0x36fe1a8c ;  /* 0xc901e574ff187424 */ /* 0x002fc600078e00ff */
[----:B------:R1:W-:Y:S01]  /*8240*/  STL.64 [R1+0x170], R18 ;  /* 0x0001701201007387 */ /* 0x0003e20000100a00 */
[----:B------:R-:W-:-:S03]  /*8250*/  MOV R25, 0xbf5e573a ;  /* 0xbf5e573a00197802 */ /* 0x000fc60000000f00 */
[----:B------:R3:W-:Y:S01]  /*8260*/  STL.64 [R1+0x180], R20 ;  /* 0x0001801401007387 */ /* 0x0007e20000100a00 */
[----:B0-----:R-:W-:Y:S01]  /*8270*/  MOV R26, 0x6b015ac0 ;  /* 0x6b015ac0001a7802 */ /* 0x001fe20000000f00 */
[----:B------:R-:W-:Y:S02]  /*8280*/  IMAD.MOV.U32 R27, RZ, RZ, 0x3f65ac05 ;  /* 0x3f65ac05ff1b7424 */ /* 0x000fe400078e00ff */
[----:B------:R0:W-:Y:S01]  /*8290*/  STL.64 [R1+0x188], R6 ;  /* 0x0001880601007387 */ /* 0x0001e20000100a00 */
[----:B--2---:R-:W-:Y:S02]  /*82a0*/  IMAD.MOV.U32 R16, RZ, RZ, -0x5770b96a ;  /* 0xa88f4696ff107424 */ /* 0x004fe400078e00ff */
[----:B------:R-:W-:Y:S01]  /*82b0*/  IMAD.MOV.U32 R17, RZ, RZ, 0x3ec0db20 ;  /* 0x3ec0db20ff117424 */ /* 0x000fe200078e00ff */
[----:B------:R2:W-:Y:S01]  /*82c0*/  STL.64 [R1+0xb8], R22 ;  /* 0x0000b81601007387 */ /* 0x0005e20000100a00 */
[----:B-1----:R-:W-:Y:S01]  /*82d0*/  MOV R18, 0xfaa1a933 ;  /* 0xfaa1a93300127802 */ /* 0x002fe20000000f00 */
[----:B------:R-:W-:-:S02]  /*82e0*/  IMAD.MOV.U32 R19, RZ, RZ, -0x40e3dac2 ;  /* 0xbf1c253eff137424 */ /* 0x000fc400078e00ff */
[----:B---3--:R-:W-:Y:S01]  /*82f0*/  IMAD.MOV.U32 R20, RZ, RZ, 0x5890f2c3 ;  /* 0x5890f2c3ff147424 */ /* 0x008fe200078e00ff */
[----:B------:R1:W-:Y:S01]  /*8300*/  STL.64 [R1+0x198], R14 ;  /* 0x0001980e01007387 */ /* 0x0003e20000100a00 */
[----:B------:R-:W-:Y:S02]  /*8310*/  IMAD.MOV.U32 R21, RZ, RZ, -0x41153d30 ;  /* 0xbeeac2d0ff157424 */ /* 0x000fe400078e00ff */
[----:B0-----:R-:W-:Y:S01]  /*8320*/  IMAD.MOV.U32 R6, RZ, RZ, 0x29663936 ;  /* 0x29663936ff067424 */ /* 0x001fe200078e00ff */
[----:B------:R-:W-:Y:S01]  /*8330*/  MOV R7, 0x3eb70589 ;  /* 0x3eb7058900077802 */ /* 0x000fe20000000f00 */
[----:B------:R0:W-:Y:S01]  /*8340*/  STL.64 [R1+0xb0], R28 ;  /* 0x0000b01c01007387 */ /* 0x0001e20000100a00 */
[----:B--2---:R-:W-:Y:S01]  /*8350*/  IMAD.MOV.U32 R22, RZ, RZ, -0x1761a510 ;  /* 0xe89e5af0ff167424 */ /* 0x004fe200078e00ff */
[----:B------:R-:W-:Y:S02]  /*8360*/  MOV R23, 0xbef2fa4a ;  /* 0xbef2fa4a00177802 */ /* 0x000fe40000000f00 */
[----:B------:R2:W-:Y:S01]  /*8370*/  STL.64 [R1+0xc8], R24 ;  /* 0x0000c81801007387 */ /* 0x0005e20000100a00 */
[----:B-1----:R-:W-:-:S03]  /*8380*/  IMAD.MOV.U32 R14, RZ, RZ, 0x5171911 ;  /* 0x05171911ff0e7424 */ /* 0x002fc600078e00ff */
[----:B------:R1:W-:Y:S01]  /*8390*/  STL.64 [R1+0xd8], R26 ;  /* 0x0000d81a01007387 */ /* 0x0003e20000100a00 */
[----:B------:R-:W-:-:S03]  /*83a0*/  IMAD.MOV.U32 R15, RZ, RZ, -0x415add35 ;  /* 0xbea522cbff0f7424 */ /* 0x000fc600078e00ff */
[----:B------:R3:W-:Y:S01]  /*83b0*/  STL.64 [R1+0x1a8], R16 ;  /* 0x0001a81001007387 */ /* 0x0007e20000100a00 */
[----:B0-----:R-:W-:Y:S02]  /*83c0*/  IMAD.MOV.U32 R28, RZ, RZ, -0x542947c2 ;  /* 0xabd6b83eff1c7424 */ /* 0x001fe400078e00ff */
[----:B------:R-:W-:Y:S01]  /*83d0*/  IMAD.MOV.U32 R29, RZ, RZ, 0x3ee00a9c ;  /* 0x3ee00a9cff1d7424 */ /* 0x000fe200078e00ff */
[----:B------:R0:W-:Y:S01]  /*83e0*/  STL.64 [R1+0x1b0], R18 ;  /* 0x0001b01201007387 */ /* 0x0001e20000100a00 */
[----:B--2---:R-:W-:Y:S02]  /*83f0*/  IMAD.MOV.U32 R24, RZ, RZ, -0x321c07b9 ;  /* 0xcde3f847ff187424 */ /* 0x004fe400078e00ff */
[----:B------:R-:W-:Y:S01]  /*8400*/  IMAD.MOV.U32 R25, RZ, RZ, 0x3e8280f2 ;  /* 0x3e8280f2ff197424 */ /* 0x000fe200078e00ff */
[----:B------:R2:W-:Y:S01]  /*8410*/  STL.64 [R1+0x1c0], R20 ;  /* 0x0001c01401007387 */ /* 0x0005e20000100a00 */
[----:B-1----:R-:W-:Y:S01]  /*8420*/  IMAD.MOV.U32 R26, RZ, RZ, 0x30de114c ;  /* 0x30de114cff1a7424 */ /* 0x002fe200078e00ff */
[----:B------:R-:W-:-:S02]  /*8430*/  MOV R27, 0x3e49aa7a ;  /* 0x3e49aa7a001b7802 */ /* 0x000fc40000000f00 */
[----:B------:R1:W-:Y:S01]  /*8440*/  STL.64 [R1+0x1d0], R6 ;  /* 0x0001d00601007387 */ /* 0x0003e20000100a00 */
[----:B---3--:R-:W-:Y:S01]  /*8450*/  IMAD.MOV.U32 R16, RZ, RZ, 0xe740a6c ;  /* 0x0e740a6cff107424 */ /* 0x008fe200078e00ff */
[----:B------:R-:W-:Y:S02]  /*8460*/  MOV R17, 0xbdec24bd ;  /* 0xbdec24bd00117802 */ /* 0x000fe40000000f00 */
[----:B------:R3:W-:Y:S01]  /*8470*/  STL.64 [R1+0xf8], R22 ;  /* 0x0000f81601007387 */ /* 0x0007e20000100a00 */
[----:B0-----:R-:W-:Y:S01]  /*8480*/  MOV R18, 0x55e25360 ;  /* 0x55e2536000127802 */ /* 0x001fe20000000f00 */
[----:B------:R-:W-:Y:S02]  /*8490*/  IMAD.MOV.U32 R19, RZ, RZ, 0x3e3ac0d4 ;  /* 0x3e3ac0d4ff137424 */ /* 0x000fe400078e00ff */
[----:B--2---:R-:W-:Y:S01]  /*84a0*/  IMAD.MOV.U32 R20, RZ, RZ, 0x29460138 ;  /* 0x29460138ff147424 */ /* 0x004fe200078e00ff */
[----:B------:R-:W-:Y:S01]  /*84b0*/  MOV R21, 0xbe177c58 ;  /* 0xbe177c5800157802 */ /* 0x000fe20000000f00 */
[----:B------:R0:W-:Y:S01]  /*84c0*/  STL.64 [R1+0x1d8], R14 ;  /* 0x0001d80e01007387 */ /* 0x0001e20000100a00 */
[----:B-1----:R-:W-:Y:S01]  /*84d0*/  MOV R6, 0x6c188672 ;  /* 0x6c18867200067802 */ /* 0x002fe20000000f00 */
[----:B------:R-:W-:-:S02]  /*84e0*/  IMAD.MOV.U32 R7, RZ, RZ, 0x3de1b105 ;  /* 0x3de1b105ff077424 */ /* 0x000fc400078e00ff */
[----:B------:R1:W-:Y:S01]  /*84f0*/  STL.64 [R1+0x100], R28 ;  /* 0x0001001c01007387 */ /* 0x0003e20000100a00 */
[----:B---3--:R-:W-:Y:S01]  /*8500*/  IMAD.MOV.U32 R22, RZ, RZ, 0x4bf3c34e ;  /* 0x4bf3c34eff167424 */ /* 0x008fe200078e00ff */
[----:B------:R-:W-:Y:S02]  /*8510*/  MOV R23, 0x3dfc9b43 ;  /* 0x3dfc9b4300177802 */ /* 0x000fe40000000f00 */
[----:B------:R2:W-:Y:S01]  /*8520*/  STL.64 [R1+0x118], R24 ;  /* 0x0001181801007387 */ /* 0x0005e20000100a00 */
[----:B0-----:R-:W-:-:S03]  /*8530*/  IMAD.MOV.U32 R14, RZ, RZ, 0x34225759 ;  /* 0x34225759ff0e7424 */ /* 0x001fc600078e00ff */
[----:B------:R0:W-:Y:S01]  /*8540*/  STL.64 [R1+0x128], R26 ;  /* 0x0001281a01007387 */ /* 0x0001e20000100a00 */
[----:B------:R-:W-:Y:S01]  /*8550*/  IMAD.MOV.U32 R15, RZ, RZ, 0x3daa55da ;  /* 0x3daa55daff0f7424 */ /* 0x000fe200078e00ff */
[----:B-1----:R-:W-:Y:S02]  /*8560*/  MOV R28, 0xa466db9e ;  /* 0xa466db9e001c7802 */ /* 0x002fe40000000f00 */
[----:B------:R1:W-:Y:S01]  /*8570*/  STL.64 [R1+0x1e8], R16 ;  /* 0x0001e81001007387 */ /* 0x0003e20000100a00 */
[----:B------:R-:W-:Y:S01]  /*8580*/  IMAD.MOV.U32 R29, RZ, RZ, 0x3d3113e3 ;  /* 0x3d3113e3ff1d7424 */ /* 0x000fe200078e00ff */
[----:B--2---:R-:W-:Y:S02]  /*8590*/  MOV R24, 0xa10cd82 ;  /* 0x0a10cd8200187802 */ /* 0x004fe40000000f00 */
[----:B------:R2:W-:Y:S01]  /*85a0*/  STL.64 [R1+0x1f8], R18 ;  /* 0x0001f81201007387 */ /* 0x0005e20000100a00 */
[----:B------:R-:W-:-:S03]  /*85b0*/  IMAD.MOV.U32 R25, RZ, RZ, 0x3d651958 ;  /* 0x3d651958ff197424 */ /* 0x000fc600078e00ff */
[----:B------:R3:W-:Y:S01]  /*85c0*/  STL.64 [R1+0x200], R20 ;  /* 0x0002001401007387 */ /* 0x0007e20000100a00 */
[----:B0-----:R-:W-:Y:S02]  /*85d0*/  IMAD.MOV.U32 R26, RZ, RZ, 0x448455ea ;  /* 0x448455eaff1a7424 */ /* 0x001fe400078e00ff */
[----:B------:R-:W-:Y:S01]  /*85e0*/  IMAD.MOV.U32 R27, RZ, RZ, -0x42d3f975 ;  /* 0xbd2c068bff1b7424 */ /* 0x000fe200078e00ff */
[----:B------:R0:W-:Y:S01]  /*85f0*/  STL.64 [R1+0x210], R6 ;  /* 0x0002100601007387 */ /* 0x0001e20000100a00 */
[----:B-1----:R-:W-:Y:S01]  /*8600*/  MOV R16, 0x309d6007 ;  /* 0x309d600700107802 */ /* 0x002fe20000000f00 */
[----:B------:R-:W-:Y:S02]  /*8610*/  IMAD.MOV.U32 R17, RZ, RZ, -0x430d397f ;  /* 0xbcf2c681ff117424 */ /* 0x000fe400078e00ff */
        /* <DEDUP_REMOVED lines=15> */
[----:B0-----:R-:W-:-:S03]  /*8710*/  IMAD.MOV.U32 R28, RZ, RZ, -0x3291620 ;  /* 0xfcd6e9e0ff1c7424 */ /* 0x001fc600078e00ff */
[----:B------:R0:W-:Y:S01]  /*8720*/  STL.64 [R1+0x228], R16 ;  /* 0x0002281001007387 */ /* 0x0001e20000100a00 */
[----:B------:R-:W-:Y:S01]  /*8730*/  MOV R29, 0x3f4948b0 ;  /* 0x3f4948b0001d7802 */ /* 0x000fe20000000f00 */
[----:B-1----:R-:W-:Y:S02]  /*8740*/  IMAD.MOV.U32 R24, RZ, RZ, -0x250b01ad ;  /* 0xdaf4fe53ff187424 */ /* 0x002fe400078e00ff */
[----:B------:R1:W-:Y:S01]  /*8750*/  STL.64 [R1+0x238], R18 ;  /* 0x0002381201007387 */ /* 0x0003e20000100a00 */
[----:B------:R-:W-:-:S03]  /*8760*/  MOV R25, 0x3f0bbf43 ;  /* 0x3f0bbf4300197802 */ /* 0x000fc60000000f00 */
[----:B------:R3:W-:Y:S01]  /*8770*/  STL.64 [R1+0x248], R20 ;  /* 0x0002481401007387 */ /* 0x0007e20000100a00 */
[----:B--2---:R-:W-:Y:S01]  /*8780*/  MOV R26, 0xae39151d ;  /* 0xae39151d001a7802 */ /* 0x004fe20000000f00 */
[----:B------:R-:W-:Y:S02]  /*8790*/  IMAD.MOV.U32 R27, RZ, RZ, 0x3e626154 ;  /* 0x3e626154ff1b7424 */ /* 0x000fe400078e00ff */
[----:B------:R2:W-:Y:S01]  /*87a0*/  STL.64 [R1+0x250], R6 ;  /* 0x0002500601007387 */ /* 0x0005e20000100a00 */
[----:B0-----:R-:W-:Y:S01]  /*87b0*/  MOV R16, 0x5bf2d984 ;  /* 0x5bf2d98400107802 */ /* 0x001fe20000000f00 */
[----:B------:R-:W-:Y:S02]  /*87c0*/  IMAD.MOV.U32 R17, RZ, RZ, 0x3f318b9b ;  /* 0x3f318b9bff117424 */ /* 0x000fe400078e00ff */
[----:B------:R0:W-:Y:S01]  /*87d0*/  STL.64 [R1+0x190], R22 ;  /* 0x0001901601007387 */ /* 0x0001e20000100a00 */
[----:B-1----:R-:W-:Y:S01]  /*87e0*/  IMAD.MOV.U32 R18, RZ, RZ, -0x5d64a263 ;  /* 0xa29b5d9dff127424 */ /* 0x002fe200078e00ff */
[----:B------:R-:W-:-:S02]  /*87f0*/  MOV R19, 0xbf13d2a3 ;  /* 0xbf13d2a300137802 */ /* 0x000fc40000000f00 */
[----:B---3--:R-:W-:Y:S01]  /*8800*/  MOV R20, 0x62204ef4 ;  /* 0x62204ef400147802 */ /* 0x008fe20000000f00 */
[----:B------:R-:W-:Y:S01]  /*8810*/  IMAD.MOV.U32 R21, RZ, RZ, 0x3ee73df4 ;  /* 0x3ee73df4ff157424 */ /* 0x000fe200078e00ff */
[----:B------:R1:W-:Y:S01]  /*8820*/  STL.64 [R1+0x260], R14 ;  /* 0x0002600e01007387 */ /* 0x0003e20000100a00 */
[----:B--2---:R-:W-:Y:S02]  /*8830*/  IMAD.MOV.U32 R6, RZ, RZ, 0x1539310e ;  /* 0x1539310eff067424 */ /* 0x004fe400078e00ff */
        /* <DEDUP_REMOVED lines=8> */
[----:B--2---:R-:W-:-:S03]  /*88c0*/  IMAD.MOV.U32 R28, RZ, RZ, 0x43a46f5d ;  /* 0x43a46f5dff1c7424 */ /* 0x004fc600078e00ff */
[----:B------:R2:W-:Y:S01]  /*88d0*/  STL.64 [R1+0x270], R16 ;  /* 0x0002701001007387 */ /* 0x0005e20000100a00 */
[----:B------:R-:W-:Y:S02]  /*88e0*/  IMAD.MOV.U32 R29, RZ, RZ, -0x41b1bc8d ;  /* 0xbe4e4373ff1d7424 */ /* 0x000fe400078e00ff */
[----:B0-----:R-:W-:Y:S01]  /*88f0*/  IMAD.MOV.U32 R24, RZ, RZ, 0x74f638bb ;  /* 0x74f638bbff187424 */ /* 0x001fe200078e00ff */
[----:B------:R0:W-:Y:S01]  /*8900*/  STL.64 [R1+0x278], R18 ;  /* 0x0002781201007387 */ /* 0x0001e20000100a00 */
[----:B------:R-:W-:-:S03]  /*8910*/  IMAD.MOV.U32 R25, RZ, RZ, 0x3d709627 ;  /* 0x3d709627ff197424 */ /* 0x000fc600078e00ff */
[----:B------:R3:W-:Y:S01]  /*8920*/  STL.64 [R1+0x288], R20 ;  /* 0x0002881401007387 */ /* 0x0007e20000100a00 */
[----:B-1----:R-:W-:Y:S01]  /*8930*/  IMAD.MOV.U32 R26, RZ, RZ, -0x2439ec8f ;  /* 0xdbc61371ff1a7424 */ /* 0x002fe200078e00ff */
[----:B------:R-:W-:Y:S02]  /*8940*/  MOV R27, 0xbdce9778 ;  /* 0xbdce9778001b7802 */ /* 0x000fe40000000f00 */
[----:B------:R1:W-:Y:S01]  /*8950*/  STL.64 [R1+0x298], R6 ;  /* 0x0002980601007387 */ /* 0x0003e20000100a00 */
[----:B--2---:R-:W-:Y:S02]  /*8960*/  IMAD.MOV.U32 R16, RZ, RZ, -0x10b3b239 ;  /* 0xef4c4dc7ff107424 */ /* 0x004fe400078e00ff */
[----:B------:R-:W-:Y:S01]  /*8970*/  IMAD.MOV.U32 R17, RZ, RZ, 0x3e75bde8 ;  /* 0x3e75bde8ff117424 */ /* 0x000fe200078e00ff */
[----:B------:R2:W-:Y:S01]  /*8980*/  STL.64 [R1+0x1e0], R22 ;  /* 0x0001e01601007387 */ /* 0x0005e20000100a00 */
[----:B0-----:R-:W-:Y:S01]  /*8990*/  IMAD.MOV.U32 R18, RZ, RZ, 0xdd501eb ;  /* 0x0dd501ebff127424 */ /* 0x001fe200078e00ff */
[----:B------:R-:W-:Y:S01]  /*89a0*/  MOV R19, 0x3d850c3f ;  /* 0x3d850c3f00137802 */ /* 0x000fe20000000f00 */
[----:B---3--:R-:W-:Y:S01]  /*89b0*/  IMAD.MOV.U32 R20, RZ, RZ, 0x39794ba9 ;  /* 0x39794ba9ff147424 */ /* 0x008fe200078e00ff */
[----:B------:R0:W-:Y:S01]  /*89c0*/  STL.64 [R1+0x2a0], R14 ;  /* 0x0002a00e01007387 */ /* 0x0001e20000100a00 */
[----:B------:R-:W-:-:S02]  /*89d0*/  IMAD.MOV.U32 R21, RZ, RZ, 0x3e21b66a ;  /* 0x3e21b66aff157424 */ /* 0x000fc400078e00ff */
[----:B-1----:R-:W-:Y:S01]  /*89e0*/  IMAD.MOV.U32 R6, RZ, RZ, 0x465daec1 ;  /* 0x465daec1ff067424 */ /* 0x002fe200078e00ff */
[----:B------:R-:W-:Y:S01]  /*89f0*/  MOV R7, 0x3ded9b15 ;  /* 0x3ded9b1500077802 */ /* 0x000fe20000000f00 */
[----:B------:R1:W-:Y:S01]  /*8a00*/  STL.64 [R1+0x1f0], R28 ;  /* 0x0001f01c01007387 */ /* 0x0003e20000100a00 */
[----:B--2---:R-:W-:Y:S01]  /*8a10*/  IMAD.MOV.U32 R22, RZ, RZ, -0x9a39112 ;  /* 0xf65c6eeeff167424 */ /* 0x004fe200078e00ff */
[----:B------:R-:W-:Y:S02]  /*8a20*/  MOV R23, 0xbd733f39 ;  /* 0xbd733f3900177802 */ /* 0x000fe40000000f00 */
[----:B------:R2:W-:Y:S01]  /*8a30*/  STL.64 [R1+0x208], R24 ;  /* 0x0002081801007387 */ /* 0x0005e20000100a00 */
[----:B0-----:R-:W-:Y:S01]  /*8a40*/  MOV R14, 0xd94d533b ;  /* 0xd94d533b000e7802 */ /* 0x001fe20000000f00 */
[----:B------:R-:W-:Y:S02]  /*8a50*/  IMAD.MOV.U32 R15, RZ, RZ, -0x4247ed2d ;  /* 0xbdb812d3ff0f7424 */ /* 0x000fe400078e00ff */
[----:B------:R0:W-:Y:S01]  /*8a60*/  STL.64 [R1+0x218], R26 ;  /* 0x0002181a01007387 */ /* 0x0001e20000100a00 */
[----:B-1----:R-:W-:-:S03]  /*8a70*/  MOV R28, 0x82b001e8 ;  /* 0x82b001e8001c7802 */ /* 0x002fc60000000f00 */
[----:B------:R1:W-:Y:S01]  /*8a80*/  STL.64 [R1+0x2b0], R16 ;  /* 0x0002b01001007387 */ /* 0x0003e20000100a00 */
[----:B------:R-:W-:Y:S01]  /*8a90*/  IMAD.MOV.U32 R29, RZ, RZ, -0x42c41e9f ;  /* 0xbd3be161ff1d7424 */ /* 0x000fe200078e00ff */
[----:B--2---:R-:W-:Y:S02]  /*8aa0*/  MOV R24, 0x3b34e2b6 ;  /* 0x3b34e2b600187802 */ /* 0x004fe40000000f00 */
[----:B------:R2:W-:Y:S01]  /*8ab0*/  STL.64 [R1+0x2c0], R18 ;  /* 0x0002c01201007387 */ /* 0x0005e20000100a00 */
[----:B------:R-:W-:-:S03]  /*8ac0*/  IMAD.MOV.U32 R25, RZ, RZ, 0x3f4547d9 ;  /* 0x3f4547d9ff197424 */ /* 0x000fc600078e00ff */
[----:B------:R3:W-:Y:S01]  /*8ad0*/  STL.64 [R1+0x2c8], R20 ;  /* 0x0002c81401007387 */ /* 0x0007e20000100a00 */
[----:B0-----:R-:W-:Y:S02]  /*8ae0*/  IMAD.MOV.U32 R26, RZ, RZ, -0x77483600 ;  /* 0x88b7ca00ff1a7424 */ /* 0x001fe400078e00ff */
[----:B------:R-:W-:Y:S01]  /*8af0*/  IMAD.MOV.U32 R27, RZ, RZ, -0x40c1404f ;  /* 0xbf3ebfb1ff1b7424 */ /* 0x000fe200078e00ff */
[----:B------:R0:W-:Y:S01]  /*8b00*/  STL.64 [R1+0x2d8], R6 ;  /* 0x0002d80601007387 */ /* 0x0001e20000100a00 */
[----:B-1----:R-:W-:Y:S01]  /*8b10*/  IMAD.MOV.U32 R16, RZ, RZ, -0x583e5998 ;  /* 0xa7c1a668ff107424 */ /* 0x002fe200078e00ff */
[----:B------:R-:W-:Y:S02]  /*8b20*/  MOV R17, 0x3da587d7 ;  /* 0x3da587d700117802 */ /* 0x000fe40000000f00 */
[----:B------:R1:W-:Y:S01]  /*8b30*/  STL.64 [R1+0x230], R22 ;  /* 0x0002301601007387 */ /* 0x0003e20000100a00 */
[----:B--2---:R-:W-:Y:S01]  /*8b40*/  MOV R18, 0xdbaa3443 ;  /* 0xdbaa344300127802 */ /* 0x004fe20000000f00 */
[----:B------:R-:W-:-:S02]  /*8b50*/  IMAD.MOV.U32 R19, RZ, RZ, 0x3c91e54c ;  /* 0x3c91e54cff137424 */ /* 0x000fc400078e00ff */
[----:B---3--:R-:W-:Y:S01]  /*8b60*/  IMAD.MOV.U32 R20, RZ, RZ, -0x2c94b624 ;  /* 0xd36b49dcff147424 */ /* 0x008fe200078e00ff */
[----:B------:R2:W-:Y:S01]  /*8b70*/  STL.64 [R1+0x2e8], R14 ;  /* 0x0002e80e01007387 */ /* 0x0005e20000100a00 */
[----:B------:R-:W-:Y:S01]  /*8b80*/  IMAD.MOV.U32 R21, RZ, RZ, -0x42c5b272 ;  /* 0xbd3a4d8eff157424 */ /* 0x000fe200078e00ff */
[----:B0-----:R-:W-:Y:S01]  /*8b90*/  MOV R6, 0x8dcfddd0 ;  /* 0x8dcfddd000067802 */ /* 0x001fe20000000f00 */
[----:B------:R-:W-:Y:S01]  /*8ba0*/  IMAD.MOV.U32 R7, RZ, RZ, 0x3d17075e ;  /* 0x3d17075eff077424 */ /* 0x000fe200078e00ff */
[----:B------:R0:W-:Y:S01]  /*8bb0*/  STL.64 [R1+0x240], R28 ;  /* 0x0002401c01007387 */ /* 0x0001e20000100a00 */
[----:B-1----:R-:W-:Y:S02]  /*8bc0*/  IMAD.MOV.U32 R22, RZ, RZ, 0x1871f27a ;  /* 0x1871f27aff167424 */ /* 0x002fe400078e00ff */
[----:B------:R-:W-:Y:S01]  /*8bd0*/  IMAD.MOV.U32 R23, RZ, RZ, -0x416fead6 ;  /* 0xbe90152aff177424 */ /* 0x000fe200078e00ff */
[----:B------:R1:W-:Y:S01]  /*8be0*/  STL.64 [R1+0x258], R24 ;  /* 0x0002581801007387 */ /* 0x0003e20000100a00 */
[----:B--2---:R-:W-:-:S02]  /*8bf0*/  IMAD.MOV.U32 R14, RZ, RZ, 0x6874f2c4 ;  /* 0x6874f2c4ff0e7424 */ /* 0x004fc400078e00ff */
[----:B------:R-:W-:Y:S01]  /*8c00*/  IMAD.MOV.U32 R15, RZ, RZ, 0x3f49b0ff ;  /* 0x3f49b0ffff0f7424 */ /* 0x000fe200078e00ff */
[----:B------:R2:W-:Y:S01]  /*8c10*/  STL.64 [R1+0x268], R26 ;  /* 0x0002681a01007387 */ /* 0x0005e20000100a00 */
[----:B0-----:R-:W-:Y:S01]  /*8c20*/  IMAD.MOV.U32 R28, RZ, RZ, 0x27b3f020 ;  /* 0x27b3f020ff1c7424 */ /* 0x001fe200078e00ff */
[----:B------:R-:W-:Y:S02]  /*8c30*/  MOV R29, 0xbed7cd6f ;  /* 0xbed7cd6f001d7802 */ /* 0x000fe40000000f00 */
[----:B------:R0:W-:Y:S01]  /*8c40*/  STL.64 [R1+0x2f0], R16 ;  /* 0x0002f01001007387 */ /* 0x0001e20000100a00 */
[----:B-1----:R-:W-:-:S03]  /*8c50*/  IMAD.MOV.U32 R24, RZ, RZ, -0x410111 ;  /* 0xffbefeefff187424 */ /* 0x002fc600078e00ff */
[----:B------:R1:W-:Y:S01]  /*8c60*/  STL.64 [R1+0x300], R18 ;  /* 0x0003001201007387 */ /* 0x0003e20000100a00 */
[----:B------:R-:W-:-:S03]  /*8c70*/  MOV R25, 0xbe86c2dc ;  /* 0xbe86c2dc00197802 */ /* 0x000fc60000000f00 */
[----:B------:R3:W-:Y:S01]  /*8c80*/  STL.64 [R1+0x310], R20 ;  /* 0x0003101401007387 */ /* 0x0007e20000100a00 */
[----:B--2---:R-:W-:Y:S01]  /*8c90*/  MOV R26, 0xed169327 ;  /* 0xed169327001a7802 */ /* 0x004fe20000000f00 */
[----:B------:R-:W-:Y:S02]  /*8ca0*/  IMAD.MOV.U32 R27, RZ, RZ, -0x41ab7ac4 ;  /* 0xbe54853cff1b7424 */ /* 0x000fe400078e00ff */
        /* <DEDUP_REMOVED lines=18> */
[----:B--2---:R-:W-:-:S03]  /*8dd0*/  IMAD.MOV.U32 R28, RZ, RZ, 0x7e1c9d1f ;  /* 0x7e1c9d1fff1c7424 */ /* 0x004fc600078e00ff */
        /* <DEDUP_REMOVED lines=12> */
[----:B0-----:R-:W-:Y:S02]  /*8ea0*/  IMAD.MOV.U32 R18, RZ, RZ, 0x49f4e3be ;  /* 0x49f4e3beff127424 */ /* 0x001fe400078e00ff */
[----:B------:R-:W-:Y:S01]  /*8eb0*/  IMAD.MOV.U32 R19, RZ, RZ, -0x41b1871c ;  /* 0xbe4e78e4ff137424 */ /* 0x000fe200078e00ff */
[----:B---3--:R-:W-:Y:S01]  /*8ec0*/  MOV R20, 0x1a8b7696 ;  /* 0x1a8b769600147802 */ /* 0x008fe20000000f00 */
[----:B------:R-:W-:Y:S01]  /*8ed0*/  IMAD.MOV.U32 R21, RZ, RZ, 0x3e2d9a9f ;  /* 0x3e2d9a9fff157424 */ /* 0x000fe200078e00ff */
[----:B------:R0:W-:Y:S01]  /*8ee0*/  STL.64 [R1+0x368], R14 ;  /* 0x0003680e01007387 */ /* 0x0001e20000100a00 */
[----:B-1----:R-:W-:-:S02]  /*8ef0*/  IMAD.MOV.U32 R6, RZ, RZ, 0x12618752 ;  /* 0x12618752ff067424 */ /* 0x002fc400078e00ff */
[----:B------:R-:W-:Y:S01]  /*8f00*/  IMAD.MOV.U32 R7, RZ, RZ, -0x4204eb0e ;  /* 0xbdfb14f2ff077424 */ /* 0x000fe200078e00ff */
[----:B------:R1:W-:Y:S01]  /*8f10*/  STL.64 [R1+0x2e0], R28 ;  /* 0x0002e01c01007387 */ /* 0x0003e20000100a00 */
[----:B--2---:R-:W-:Y:S01]  /*8f20*/  IMAD.MOV.U32 R22, RZ, RZ, 0x2da7bf9 ;  /* 0x02da7bf9ff167424 */ /* 0x004fe200078e00ff */
[----:B------:R-:W-:Y:S02]  /*8f30*/  MOV R23, 0xbf4c3e0b ;  /* 0xbf4c3e0b00177802 */ /* 0x000fe40000000f00 */
[----:B------:R2:W-:Y:S01]  /*8f40*/  STL.64 [R1+0x2f8], R24 ;  /* 0x0002f81801007387 */ /* 0x0005e20000100a00 */
[----:B0-----:R-:W-:Y:S01]  /*8f50*/  IMAD.MOV.U32 R14, RZ, RZ, -0x3a1dd552 ;  /* 0xc5e22aaeff0e7424 */ /* 0x001fe200078e00ff */
[----:B------:R-:W-:Y:S02]  /*8f60*/  MOV R15, 0xbdc7f2fa ;  /* 0xbdc7f2fa000f7802 */ /* 0x000fe40000000f00 */
[----:B------:R0:W-:Y:S01]  /*8f70*/  STL.64 [R1+0x308], R26 ;  /* 0x0003081a01007387 */ /* 0x0001e20000100a00 */
[----:B-1----:R-:W-:-:S03]  /*8f80*/  MOV R28, 0x85a4237a ;  /* 0x85a4237a001c7802 */ /* 0x002fc60000000f00 */
[----:B------:R1:W-:Y:S01]  /*8f90*/  STL.64 [R1+0x378], R16 ;  /* 0x0003781001007387 */ /* 0x0003e20000100a00 */
[----:B------:R-:W-:Y:S01]  /*8fa0*/  IMAD.MOV.U32 R29, RZ, RZ, -0x40cc6666 ;  /* 0xbf33999aff1d7424 */ /* 0x000fe200078e00ff */
[----:B--2---:R-:W-:Y:S02]  /*8fb0*/  MOV R24, 0xd902bcad ;  /* 0xd902bcad00187802 */ /* 0x004fe40000000f00 */
[----:B------:R2:W-:Y:S01]  /*8fc0*/  STL.64 [R1+0x388], R18 ;  /* 0x0003881201007387 */ /* 0x0005e20000100a00 */
[----:B------:R-:W-:-:S03]  /*8fd0*/  IMAD.MOV.U32 R25, RZ, RZ, -0x40fb31c1 ;  /* 0xbf04ce3fff197424 */ /* 0x000fc600078e00ff */
[----:B------:R3:W-:Y:S01]  /*8fe0*/  STL.64 [R1+0x390], R20 ;  /* 0x0003901401007387 */ /* 0x0007e20000100a00 */
[----:B0-----:R-:W-:Y:S02]  /*8ff0*/  IMAD.MOV.U32 R26, RZ, RZ, 0x5b7cb45e ;  /* 0x5b7cb45eff1a7424 */ /* 0x001fe400078e00ff */
[----:B------:R-:W-:Y:S01]  /*9000*/  IMAD.MOV.U32 R27, RZ, RZ, 0x3df13b3c ;  /* 0x3df13b3cff1b7424 */ /* 0x000fe200078e00ff */
[----:B------:R0:W-:Y:S01]  /*9010*/  STL.64 [R1+0x3a0], R6 ;  /* 0x0003a00601007387 */ /* 0x0001e20000100a00 */
[----:B-1----:R-:W-:Y:S02]  /*9020*/  IMAD.MOV.U32 R16, RZ, RZ, -0x6f0b6555 ;  /* 0x90f49aabff107424 */ /* 0x002fe400078e00ff */
[----:B------:R-:W-:Y:S01]  /*9030*/  IMAD.MOV.U32 R17, RZ, RZ, 0x3cd70880 ;  /* 0x3cd70880ff117424 */ /* 0x000fe200078e00ff */
[----:B------:R1:W-:Y:S01]  /*9040*/  STL.64 [R1+0x320], R22 ;  /* 0x0003201601007387 */ /* 0x0003e20000100a00 */
[----:B--2---:R-:W-:Y:S01]  /*9050*/  IMAD.MOV.U32 R18, RZ, RZ, 0x3cc20208 ;  /* 0x3cc20208ff127424 */ /* 0x004fe200078e00ff */
[----:B------:R-:W-:-:S02]  /*9060*/  MOV R19, 0xbd82e7ac ;  /* 0xbd82e7ac00137802 */ /* 0x000fc40000000f00 */
[----:B---3--:R-:W-:Y:S01]  /*9070*/  MOV R20, 0xb9fd2152 ;  /* 0xb9fd215200147802 */ /* 0x008fe20000000f00 */
[----:B------:R-:W-:Y:S01]  /*9080*/  IMAD.MOV.U32 R21, RZ, RZ, -0x43a2c4b7 ;  /* 0xbc5d3b49ff157424 */ /* 0x000fe200078e00ff */
[----:B------:R2:W-:Y:S01]  /*9090*/  STL.64 [R1+0x3b0], R14 ;  /* 0x0003b00e01007387 */ /* 0x0005e20000100a00 */
[----:B0-----:R-:W-:Y:S01]  /*90a0*/  IMAD.MOV.U32 R6, RZ, RZ, -0x2d72fff ;  /* 0xfd28d001ff067424 */ /* 0x001fe200078e00ff */
[----:B------:R-:W-:Y:S02]  /*90b0*/  MOV R7, 0xbd2c6716 ;  /* 0xbd2c671600077802 */ /* 0x000fe40000000f00 */
[----:B------:R0:W-:Y:S01]  /*90c0*/  STL.64 [R1+0x330], R28 ;  /* 0x0003301c01007387 */ /* 0x0001e20000100a00 */
[----:B-1----:R-:W-:Y:S02]  /*90d0*/  IMAD.MOV.U32 R22, RZ, RZ, -0x30cceac4 ;  /* 0xcf33153cff167424 */ /* 0x002fe400078e00ff */
[----:B------:R-:W-:Y:S01]  /*90e0*/  IMAD.MOV.U32 R23, RZ, RZ, -0x4171398a ;  /* 0xbe8ec676ff177424 */ /* 0x000fe200078e00ff */
[----:B------:R1:W-:Y:S01]  /*90f0*/  STL.64 [R1+0x348], R24 ;  /* 0x0003481801007387 */ /* 0x0003e20000100a00 */
[----:B--2---:R-:W-:Y:S01]  /*9100*/  MOV R14, 0x4839c039 ;  /* 0x4839c039000e7802 */ /* 0x004fe20000000f00 */
[----:B------:R-:W-:-:S02]  /*9110*/  IMAD.MOV.U32 R15, RZ, RZ, -0x40edb8a0 ;  /* 0xbf124760ff0f7424 */ /* 0x000fc400078e00ff */
[----:B------:R2:W-:Y:S01]  /*9120*/  STL.64 [R1+0x358], R26 ;  /* 0x0003581a01007387 */ /* 0x0005e20000100a00 */
[----:B0-----:R-:W-:Y:S01]  /*9130*/  IMAD.MOV.U32 R28, RZ, RZ, 0x304ac16b ;  /* 0x304ac16bff1c7424 */ /* 0x001fe200078e00ff */
[----:B------:R-:W-:Y:S02]  /*9140*/  MOV R29, 0x3e5efe94 ;  /* 0x3e5efe94001d7802 */ /* 0x000fe40000000f00 */
[----:B------:R0:W-:Y:S01]  /*9150*/  STL.64 [R1+0x3b8], R16 ;  /* 0x0003b81001007387 */ /* 0x0001e20000100a00 */
[----:B-1----:R-:W-:-:S03]  /*9160*/  IMAD.MOV.U32 R24, RZ, RZ, 0x70791e5e ;  /* 0x70791e5eff187424 */ /* 0x002fc600078e00ff */
[----:B------:R1:W-:Y:S01]  /*9170*/  STL.64 [R1+0x3c8], R18 ;  /* 0x0003c81201007387 */ /* 0x0003e20000100a00 */
[----:B------:R-:W-:-:S03]  /*9180*/  MOV R25, 0xbd5033ba ;  /* 0xbd5033ba00197802 */ /* 0x000fc60000000f00 */
[----:B------:R3:W-:Y:S01]  /*9190*/  STL.64 [R1+0x3d8], R20 ;  /* 0x0003d81401007387 */ /* 0x0007e20000100a00 */
[----:B--2---:R-:W-:Y:S01]  /*91a0*/  MOV R26, 0xbca7ce93 ;  /* 0xbca7ce93001a7802 */ /* 0x004fe20000000f00 */
[----:B------:R-:W-:Y:S02]  /*91b0*/  IMAD.MOV.U32 R27, RZ, RZ, 0x3de9911d ;  /* 0x3de9911dff1b7424 */ /* 0x000fe400078e00ff */
[----:B------:R2:W-:Y:S01]  /*91c0*/  STL.64 [R1+0x3e0], R6 ;  /* 0x0003e00601007387 */ /* 0x0005e20000100a00 */
[----:B0-----:R-:W-:Y:S02]  /*91d0*/  IMAD.MOV.U32 R16, RZ, RZ, -0x3aeb71d9 ;  /* 0xc5148e27ff107424 */ /* 0x001fe400078e00ff */
[----:B------:R-:W-:Y:S01]  /*91e0*/  IMAD.MOV.U32 R17, RZ, RZ, -0x40d5dfbe ;  /* 0xbf2a2042ff117424 */ /* 0x000fe200078e00ff */
[----:B------:R0:W-:Y:S01]  /*91f0*/  STL.64 [R1+0x370], R22 ;  /* 0x0003701601007387 */ /* 0x0001e20000100a00 */
[----:B-1----:R-:W-:Y:S01]  /*9200*/  MOV R18, 0xcb24760b ;  /* 0xcb24760b00127802 */ /* 0x002fe20000000f00 */
[----:B------:R-:W-:-:S02]  /*9210*/  IMAD.MOV.U32 R19, RZ, RZ, 0x3f11d1e9 ;  /* 0x3f11d1e9ff137424 */ /* 0x000fc400078e00ff */
[----:B---3--:R-:W-:Y:S01]  /*9220*/  IMAD.MOV.U32 R20, RZ, RZ, -0x3e4c33ca ;  /* 0xc1b3cc36ff147424 */ /* 0x008fe200078e00ff */
        /* <DEDUP_REMOVED lines=8> */
[----:B-1----:R-:W-:-:S03]  /*92b0*/  IMAD.MOV.U32 R14, RZ, RZ, -0x21f44d15 ;  /* 0xde0bb2ebff0e7424 */ /* 0x002fc600078e00ff */
[----:B------:R1:W-:Y:S01]  /*92c0*/  STL.64 [R1+0x3a8], R26 ;  /* 0x0003a81a01007387 */ /* 0x0003e20000100a00 */
[----:B------:R-:W-:-:S03]  /*92d0*/  IMAD.MOV.U32 R15, RZ, RZ, -0x4209a631 ;  /* 0xbdf659cfff0f7424 */ /* 0x000fc600078e00ff */
[----:B------:R3:W-:Y:S01]  /*92e0*/  STL.64 [R1+0x400], R16 ;  /* 0x0004001001007387 */ /* 0x0007e20000100a00 */
[----:B--2---:R-:W-:Y:S02]  /*92f0*/  IMAD.MOV.U32 R28, RZ, RZ, -0x2ee01d49 ;  /* 0xd11fe2b7ff1c7424 */ /* 0x004fe400078e00ff */
        /* <DEDUP_REMOVED lines=8> */
[----:B---3--:R-:W-:Y:S01]  /*9380*/  IMAD.MOV.U32 R16, RZ, RZ, -0x4132f3f1 ;  /* 0xbecd0c0fff107424 */ /* 0x008fe200078e00ff */
[----:B------:R-:W-:Y:S02]  /*9390*/  MOV R17, 0xbe88c267 ;  /* 0xbe88c26700117802 */ /* 0x000fe40000000f00 */
[----:B------:R3:W-:Y:S01]  /*93a0*/  STL.64 [R1+0x3c0], R22 ;  /* 0x0003c01601007387 */ /* 0x0007e20000100a00 */
[----:B--2---:R-:W-:Y:S01]  /*93b0*/  MOV R18, 0x5ac40e35 ;  /* 0x5ac40e3500127802 */ /* 0x004fe20000000f00 */
[----:B------:R-:W-:Y:S02]  /*93c0*/  IMAD.MOV.U32 R19, RZ, RZ, -0x42ebbee4 ;  /* 0xbd14411cff137424 */ /* 0x000fe400078e00ff */
[----:B0-----:R-:W-:Y:S01]  /*93d0*/  IMAD.MOV.U32 R20, RZ, RZ, -0xccb373d ;  /* 0xf334c8c3ff147424 */ /* 0x001fe200078e00ff */
[----:B------:R-:W-:Y:S01]  /*93e0*/  MOV R21, 0xbe3b15bb ;  /* 0xbe3b15bb00157802 */ /* 0x000fe20000000f00 */
[----:B------:R0:W-:Y:S01]  /*93f0*/  STL.64 [R1+0x430], R14 ;  /* 0x0004300e01007387 */ /* 0x0001e20000100a00 */
[----:B-1----:R-:W-:Y:S01]  /*9400*/  MOV R6, 0x2d677057 ;  /* 0x2d67705700067802 */ /* 0x002fe20000000f00 */
[----:B------:R-:W-:-:S02]  /*9410*/  IMAD.MOV.U32 R7, RZ, RZ, -0x41f50f0d ;  /* 0xbe0af0f3ff077424 */ /* 0x000fc400078e00ff */
[----:B------:R1:W-:Y:S01]  /*9420*/  STL.64 [R1+0x3d0], R28 ;  /* 0x0003d01c01007387 */ /* 0x0003e20000100a00 */
[----:B---3--:R-:W-:Y:S01]  /*9430*/  IMAD.MOV.U32 R22, RZ, RZ, -0xdf7f7f2 ;  /* 0xf208080eff167424 */ /* 0x008fe200078e00ff */
[----:B------:R-:W-:Y:S02]  /*9440*/  MOV R23, 0x3e830bdc ;  /* 0x3e830bdc00177802 */ /* 0x000fe40000000f00 */
[----:B------:R2:W-:Y:S01]  /*9450*/  STL.64 [R1+0x3e8], R24 ;  /* 0x0003e81801007387 */ /* 0x0005e20000100a00 */
[----:B0-----:R-:W-:-:S03]  /*9460*/  IMAD.MOV.U32 R14, RZ, RZ, -0x7ce7b624 ;  /* 0x831849dcff0e7424 */ /* 0x001fc600078e00ff */
        /* <DEDUP_REMOVED lines=10> */
[----:B------:R-:W-:Y:S01]  /*9510*/  IMAD.MOV.U32 R27, RZ, RZ, 0x3e69e630 ;  /* 0x3e69e630ff1b7424 */ /* 0x000fe200078e00ff */
[----:B------:R0:W-:Y:S01]  /*9520*/  STL.64 [R1+0x468], R6 ;  /* 0x0004680601007387 */ /* 0x0001e20000100a00 */
[----:B-1----:R-:W-:Y:S01]  /*9530*/  MOV R16, 0x2b8692ba ;  /* 0x2b8692ba00107802 */ /* 0x002fe20000000f00 */
[----:B------:R-:W-:Y:S02]  /*9540*/  IMAD.MOV.U32 R17, RZ, RZ, -0x42372feb ;  /* 0xbdc8d015ff117424 */ /* 0x000fe400078e00ff */
[----:B------:R1:W-:Y:S01]  /*9550*/  STL.64 [R1+0x410], R22 ;  /* 0x0004101601007387 */ /* 0x0003e20000100a00 */
[----:B--2---:R-:W-:Y:S02]  /*9560*/  IMAD.MOV.U32 R18, RZ, RZ, -0x505ccbd0 ;  /* 0xafa33430ff127424 */ /* 0x004fe400078e00ff */
[----:B------:R-:W-:Y:S01]  /*9570*/  IMAD.MOV.U32 R19, RZ, RZ, -0x437ae403 ;  /* 0xbc851bfdff137424 */ /* 0x000fe200078e00ff */
[----:B---3--:R-:W-:Y:S01]  /*9580*/  MOV R21, 0x3d63fcc2 ;  /* 0x3d63fcc200157802 */ /* 0x008fe20000000f00 */
[----:B------:R-:W-:Y:S01]  /*9590*/  IMAD.MOV.U32 R20, RZ, RZ, 0x49cb50d9 ;  /* 0x49cb50d9ff147424 */ /* 0x000fe200078e00ff */
[----:B------:R2:W-:Y:S01]  /*95a0*/  STL.64 [R1+0x478], R14 ;  /* 0x0004780e01007387 */ /* 0x0005e20000100a00 */
[----:B0-----:R-:W-:-:S02]  /*95b0*/  IMAD.MOV.U32 R6, RZ, RZ, 0x6d7de31e ;  /* 0x6d7de31eff067424 */ /* 0x001fc400078e00ff */
[----:B------:R-:W-:Y:S01]  /*95c0*/  IMAD.MOV.U32 R7, RZ, RZ, -0x42bd5a4f ;  /* 0xbd42a5b1ff077424 */ /* 0x000fe200078e00ff */
[----:B------:R0:W-:Y:S01]  /*95d0*/  STL.64 [R1+0x420], R28 ;  /* 0x0004201c01007387 */ /* 0x0001e20000100a00 */
[----:B-1----:R-:W-:Y:S02]  /*95e0*/  IMAD.MOV.U32 R22, RZ, RZ, -0x24a79dc3 ;  /* 0xdb58623dff167424 */ /* 0x002fe400078e00ff */
[----:B------:R-:W-:Y:S01]  /*95f0*/  IMAD.MOV.U32 R23, RZ, RZ, 0x3e2b2a3a ;  /* 0x3e2b2a3aff177424 */ /* 0x000fe200078e00ff */
[----:B------:R1:W-:Y:S01]  /*9600*/  STL.64 [R1+0x438], R24 ;  /* 0x0004381801007387 */ /* 0x0003e20000100a00 */
[----:B--2---:R-:W-:Y:S01]  /*9610*/  IMAD.MOV.U32 R14, RZ, RZ, -0x424684b8 ;  /* 0xbdb97b48ff0e7424 */ /* 0x004fe200078e00ff */
[----:B------:R-:W-:Y:S02]  /*9620*/  MOV R15, 0xbf436773 ;  /* 0xbf436773000f7802 */ /* 0x000fe40000000f00 */
[----:B------:R2:W-:Y:S01]  /*9630*/  STL.64 [R1+0x448], R26 ;  /* 0x0004481a01007387 */ /* 0x0005e20000100a00 */
[----:B0-----:R-:W-:-:S03]  /*9640*/  IMAD.MOV.U32 R28, RZ, RZ, 0x60bd9bda ;  /* 0x60bd9bdaff1c7424 */ /* 0x001fc600078e00ff */
[----:B------:R0:W-:Y:S01]  /*9650*/  STL.64 [R1+0x480], R16 ;  /* 0x0004801001007387 */ /* 0x0001e20000100a00 */
[----:B------:R-:W-:Y:S01]  /*9660*/  MOV R29, 0x3cf762c0 ;  /* 0x3cf762c0001d7802 */ /* 0x000fe20000000f00 */
[----:B-1----:R-:W-:Y:S02]  /*9670*/  IMAD.MOV.U32 R24, RZ, RZ, -0x5998b4a1 ;  /* 0xa6674b5fff187424 */ /* 0x002fe400078e00ff */
[----:B------:R1:W-:Y:S01]  /*9680*/  STL.64 [R1+0x490], R18 ;  /* 0x0004901201007387 */ /* 0x0003e20000100a00 */
[----:B------:R-:W-:-:S03]  /*9690*/  MOV R25, 0x3da7bf5e ;  /* 0x3da7bf5e00197802 */ /* 0x000fc60000000f00 */
[----:B------:R3:W-:Y:S01]  /*96a0*/  STL.64 [R1+0x4a0], R20 ;  /* 0x0004a01401007387 */ /* 0x0007e20000100a00 */
[----:B--2---:R-:W-:Y:S01]  /*96b0*/  MOV R26, 0x90f18db ;  /* 0x090f18db001a7802 */ /* 0x004fe20000000f00 */
[----:B------:R-:W-:Y:S02]  /*96c0*/  IMAD.MOV.U32 R27, RZ, RZ, -0x428ab295 ;  /* 0xbd754d6bff1b7424 */ /* 0x000fe400078e00ff */
[----:B------:R2:W-:Y:S01]  /*96d0*/  STL.64 [R1+0x4a8], R6 ;  /* 0x0004a80601007387 */ /* 0x0005e20000100a00 */
[----:B0-----:R-:W-:Y:S01]  /*96e0*/  MOV R16, 0xda6cab49 ;  /* 0xda6cab4900107802 */ /* 0x001fe20000000f00 */
[----:B------:R-:W-:Y:S02]  /*96f0*/  IMAD.MOV.U32 R17, RZ, RZ, 0x3eaa8411 ;  /* 0x3eaa8411ff117424 */ /* 0x000fe400078e00ff */
[----:B------:R0:W-:Y:S01]  /*9700*/  STL.64 [R1+0x460], R22 ;  /* 0x0004601601007387 */ /* 0x0001e20000100a00 */
[----:B-1----:R-:W-:Y:S01]  /*9710*/  IMAD.MOV.U32 R18, RZ, RZ, 0x45495b37 ;  /* 0x45495b37ff127424 */ /* 0x002fe200078e00ff */
[----:B------:R-:W-:-:S02]  /*9720*/  MOV R19, 0xbf156009 ;  /* 0xbf15600900137802 */ /* 0x000fc40000000f00 */
[----:B---3--:R-:W-:Y:S01]  /*9730*/  MOV R20, 0x4cf48618 ;  /* 0x4cf4861800147802 */ /* 0x008fe20000000f00 */
[----:B------:R-:W-:Y:S01]  /*9740*/  IMAD.MOV.U32 R21, RZ, RZ, -0x410cc7d1 ;  /* 0xbef3382fff157424 */ /* 0x000fe200078e00ff */
        /* <DEDUP_REMOVED lines=12> */
[----:B------:R-:W-:Y:S02]  /*9810*/  IMAD.MOV.U32 R29, RZ, RZ, 0x3f31c095 ;  /* 0x3f31c095ff1d7424 */ /* 0x000fe400078e00ff */
[----:B0-----:R-:W-:Y:S01]  /*9820*/  IMAD.MOV.U32 R24, RZ, RZ, -0x7cecf23f ;  /* 0x83130dc1ff187424 */ /* 0x001fe200078e00ff */
[----:B------:R0:W-:Y:S01]  /*9830*/  STL.64 [R1+0x4d0], R18 ;  /* 0x0004d01201007387 */ /* 0x0001e20000100a00 */
[----:B------:R-:W-:-:S03]  /*9840*/  IMAD.MOV.U32 R25, RZ, RZ, 0x3f0d6bdf ;  /* 0x3f0d6bdfff197424 */ /* 0x000fc600078e00ff */
[----:B------:R3:W-:Y:S01]  /*9850*/  STL.64 [R1+0x4e0], R20 ;  /* 0x0004e01401007387 */ /* 0x0007e20000100a00 */
[----:B-1----:R-:W-:Y:S01]  /*9860*/  IMAD.MOV.U32 R26, RZ, RZ, 0x3fa27729 ;  /* 0x3fa27729ff1a7424 */ /* 0x002fe200078e00ff */
[----:B------:R-:W-:Y:S02]  /*9870*/  MOV R27, 0xbe2a7424 ;  /* 0xbe2a7424001b7802 */ /* 0x000fe40000000f00 */
[----:B------:R1:W-:Y:S01]  /*9880*/  STL.64 [R1+0x4f0], R6 ;  /* 0x0004f00601007387 */ /* 0x0003e20000100a00 */
[----:B--2---:R-:W-:Y:S02]  /*9890*/  IMAD.MOV.U32 R16, RZ, RZ, 0x9bf4b8b ;  /* 0x09bf4b8bff107424 */ /* 0x004fe400078e00ff */
[----:B------:R-:W-:Y:S01]  /*98a0*/  IMAD.MOV.U32 R17, RZ, RZ, 0x3d5074e7 ;  /* 0x3d5074e7ff117424 */ /* 0x000fe200078e00ff */
[----:B------:R2:W-:Y:S01]  /*98b0*/  STL.64 [R1+0x4b0], R22 ;  /* 0x0004b01601007387 */ /* 0x0005e20000100a00 */
[----:B0-----:R-:W-:Y:S01]  /*98c0*/  IMAD.MOV.U32 R18, RZ, RZ, 0x6d79bcc1 ;  /* 0x6d79bcc1ff127424 */ /* 0x001fe200078e00ff */
[----:B------:R-:W-:Y:S01]  /*98d0*/  MOV R19, 0x3e69778c ;  /* 0x3e69778c00137802 */ /* 0x000fe20000000f00 */
[----:B---3--:R-:W-:Y:S01]  /*98e0*/  IMAD.MOV.U32 R20, RZ, RZ, 0x334cc20d ;  /* 0x334cc20dff147424 */ /* 0x008fe200078e00ff */
[----:B------:R0:W-:Y:S01]  /*98f0*/  STL.64 [R1+0x4f8], R14 ;  /* 0x0004f80e01007387 */ /* 0x0001e20000100a00 */
[----:B------:R-:W-:-:S02]  /*9900*/  IMAD.MOV.U32 R21, RZ, RZ, -0x41b50f16 ;  /* 0xbe4af0eaff157424 */ /* 0x000fc400078e00ff */
[----:B-1----:R-:W-:Y:S01]  /*9910*/  IMAD.MOV.U32 R6, RZ, RZ, -0x605f8f44 ;  /* 0x9fa070bcff067424 */ /* 0x002fe200078e00ff */
[----:B------:R-:W-:Y:S01]  /*9920*/  MOV R7, 0x3e1cf0f9 ;  /* 0x3e1cf0f900077802 */ /* 0x000fe20000000f00 */
[----:B------:R1:W-:Y:S01]  /*9930*/  STL.64 [R1+0x4c0], R28 ;  /* 0x0004c01c01007387 */ /* 0x0003e20000100a00 */
[----:B--2---:R-:W-:Y:S01]  /*9940*/  IMAD.MOV.U32 R22, RZ, RZ, 0x3447d35 ;  /* 0x03447d35ff167424 */ /* 0x004fe200078e00ff */
[----:B------:R-:W-:Y:S02]  /*9950*/  MOV R23, 0x3ea36c89 ;  /* 0x3ea36c8900177802 */ /* 0x000fe40000000f00 */
[----:B------:R2:W-:Y:S01]  /*9960*/  STL.64 [R1+0x4d8], R24 ;  /* 0x0004d81801007387 */ /* 0x0005e20000100a00 */
[----:B0-----:R-:W-:Y:S01]  /*9970*/  MOV R14, 0x27a51b54 ;  /* 0x27a51b54000e7802 */ /* 0x001fe20000000f00 */
[----:B------:R-:W-:Y:S02]  /*9980*/  IMAD.MOV.U32 R15, RZ, RZ, 0x3dedaf33 ;  /* 0x3dedaf33ff0f7424 */ /* 0x000fe400078e00ff */
        /* <DEDUP_REMOVED lines=16> */
[----:B---3--:R-:W-:Y:S01]  /*9a90*/  IMAD.MOV.U32 R20, RZ, RZ, 0x2acc211f ;  /* 0x2acc211fff147424 */ /* 0x008fe200078e00ff */
[----:B------:R2:W-:Y:S01]  /*9aa0*/  STL.64 [R1+0x540], R14 ;  /* 0x0005400e01007387 */ /* 0x0005e20000100a00 */
[----:B------:R-:W-:Y:S01]  /*9ab0*/  IMAD.MOV.U32 R21, RZ, RZ, 0x3c55b9bd ;  /* 0x3c55b9bdff157424 */ /* 0x000fe200078e00ff */
[----:B0-----:R-:W-:Y:S01]  /*9ac0*/  MOV R6, 0x4e8f487b ;  /* 0x4e8f487b00067802 */ /* 0x001fe20000000f00 */
[----:B------:R-:W-:Y:S01]  /*9ad0*/  IMAD.MOV.U32 R7, RZ, RZ, 0x3d59f7d1 ;  /* 0x3d59f7d1ff077424 */ /* 0x000fe200078e00ff */
[----:B------:R0:W-:Y:S01]  /*9ae0*/  STL.64 [R1+0x510], R28 ;  /* 0x0005101c01007387 */ /* 0x0001e20000100a00 */
[----:B-1----:R-:W-:Y:S02]  /*9af0*/  IMAD.MOV.U32 R22, RZ, RZ, 0x7ac2b965 ;  /* 0x7ac2b965ff167424 */ /* 0x002fe400078e00ff */
[----:B------:R-:W-:Y:S01]  /*9b00*/  IMAD.MOV.U32 R23, RZ, RZ, -0x4242b58f ;  /* 0xbdbd4a71ff177424 */ /* 0x000fe200078e00ff */
[----:B------:R1:W-:Y:S01]  /*9b10*/  STL.64 [R1+0x528], R24 ;  /* 0x0005281801007387 */ /* 0x0003e20000100a00 */
[----:B--2---:R-:W-:-:S02]  /*9b20*/  IMAD.MOV.U32 R14, RZ, RZ, -0x2ccb98ef ;  /* 0xd3346711ff0e7424 */ /* 0x004fc400078e00ff */
[----:B------:R-:W-:Y:S01]  /*9b30*/  IMAD.MOV.U32 R15, RZ, RZ, 0x3f0b1d75 ;  /* 0x3f0b1d75ff0f7424 */ /* 0x000fe200078e00ff */
[----:B------:R2:W-:Y:S01]  /*9b40*/  STL.64 [R1+0x538], R26 ;  /* 0x0005381a01007387 */ /* 0x0005e20000100a00 */
[----:B0-----:R-:W-:Y:S01]  /*9b50*/  IMAD.MOV.U32 R28, RZ, RZ, -0x16357e4 ;  /* 0xfe9ca81cff1c7424 */ /* 0x001fe200078e00ff */
        /* <DEDUP_REMOVED lines=9> */
[----:B0-----:R-:W-:Y:S01]  /*9bf0*/  IMAD.MOV.U32 R16, RZ, RZ, 0x5ece1d9f ;  /* 0x5ece1d9fff107424 */ /* 0x001fe200078e00ff */
[----:B------:R-:W-:Y:S02]  /*9c00*/  MOV R17, 0x3f326eeb ;  /* 0x3f326eeb00117802 */ /* 0x000fe40000000f00 */
[----:B------:R0:W-:Y:S01]  /*9c10*/  STL.64 [R1+0x550], R22 ;  /* 0x0005501601007387 */ /* 0x0001e20000100a00 */
[----:B-1----:R-:W-:Y:S02]  /*9c20*/  IMAD.MOV.U32 R18, RZ, RZ, 0x787368ce ;  /* 0x787368ceff127424 */ /* 0x002fe400078e00ff */
[----:B------:R-:W-:Y:S01]  /*9c30*/  IMAD.MOV.U32 R19, RZ, RZ, -0x40e339be ;  /* 0xbf1cc642ff137424 */ /* 0x000fe200078e00ff */
[----:B---3--:R-:W-:Y:S01]  /*9c40*/  MOV R21, 0x3efd1798 ;  /* 0x3efd179800157802 */ /* 0x008fe20000000f00 */
[----:B------:R-:W-:Y:S01]  /*9c50*/  IMAD.MOV.U32 R20, RZ, RZ, 0x30b113ab ;  /* 0x30b113abff147424 */ /* 0x000fe200078e00ff */
[----:B------:R1:W-:Y:S01]  /*9c60*/  STL.64 [R1+0x580], R14 ;  /* 0x0005800e01007387 */ /* 0x0003e20000100a00 */
[----:B--2---:R-:W-:Y:S01]  /*9c70*/  MOV R6, 0x794bd7f2 ;  /* 0x794bd7f200067802 */ /* 0x004fe20000000f00 */
[----:B------:R-:W-:-:S02]  /*9c80*/  IMAD.MOV.U32 R7, RZ, RZ, 0x3ed8467d ;  /* 0x3ed8467dff077424 */ /* 0x000fc400078e00ff */
        /* <DEDUP_REMOVED lines=20> */
[----:B0-----:R-:W-:Y:S02]  /*9dd0*/  IMAD.MOV.U32 R18, RZ, RZ, -0x12da6acc ;  /* 0xed259534ff127424 */ /* 0x001fe400078e00ff */
[----:B------:R-:W-:Y:S01]  /*9de0*/  IMAD.MOV.U32 R19, RZ, RZ, -0x42892cd2 ;  /* 0xbd76d32eff137424 */ /* 0x000fe200078e00ff */
[----:B---3--:R-:W-:Y:S01]  /*9df0*/  MOV R20, 0xbdf49e99 ;  /* 0xbdf49e9900147802 */ /* 0x008fe20000000f00 */
[----:B------:R-:W-:Y:S01]  /*9e00*/  IMAD.MOV.U32 R21, RZ, RZ, 0x3e5cf11f ;  /* 0x3e5cf11fff157424 */ /* 0x000fe200078e00ff */
[----:B------:R0:W-:Y:S01]  /*9e10*/  STL.64 [R1+0x5c0], R14 ;  /* 0x0005c00e01007387 */ /* 0x0001e20000100a00 */
[----:B-1----:R-:W-:-:S02]  /*9e20*/  IMAD.MOV.U32 R6, RZ, RZ, 0xe4dfce1 ;  /* 0x0e4dfce1ff067424 */ /* 0x002fc400078e00ff */
[----:B------:R-:W-:Y:S01]  /*9e30*/  IMAD.MOV.U32 R7, RZ, RZ, 0x3e30b283 ;  /* 0x3e30b283ff077424 */ /* 0x000fe200078e00ff */
[----:B------:R1:W-:Y:S01]  /*9e40*/  STL.64 [R1+0x5b0], R28 ;  /* 0x0005b01c01007387 */ /* 0x0003e20000100a00 */
[----:B--2---:R-:W-:Y:S01]  /*9e50*/  IMAD.MOV.U32 R22, RZ, RZ, -0x3a2e351f ;  /* 0xc5d1cae1ff167424 */ /* 0x004fe200078e00ff */
        /* <DEDUP_REMOVED lines=12> */
[----:B0-----:R-:W-:Y:S02]  /*9f20*/  IMAD.MOV.U32 R16, RZ, RZ, -0x57522d55 ;  /* 0xa8add2abff107424 */ /* 0x001fe400078e00ff */
[----:B------:R-:W-:Y:S01]  /*9f30*/  IMAD.MOV.U32 R17, RZ, RZ, 0x3df2daf0 ;  /* 0x3df2daf0ff117424 */ /* 0x000fe200078e00ff */
[----:B------:R0:W-:Y:S01]  /*9f40*/  STL.64 [R1+0x5f8], R6 ;  /* 0x0005f80601007387 */ /* 0x0001e20000100a00 */
[----:B-1----:R-:W-:Y:S02]  /*9f50*/  IMAD.MOV.U32 R26, RZ, RZ, 0x6a52f424 ;  /* 0x6a52f424ff1a7424 */ /* 0x002fe400078e00ff */
[----:B------:R-:W-:Y:S01]  /*9f60*/  IMAD.MOV.U32 R27, RZ, RZ, 0x3da379df ;  /* 0x3da379dfff1b7424 */ /* 0x000fe200078e00ff */
[----:B------:R1:W-:Y:S01]  /*9f70*/  STL.64 [R1+0x5f0], R22 ;  /* 0x0005f01601007387 */ /* 0x0003e20000100a00 */
[----:B--2---:R-:W-:Y:S01]  /*9f80*/  IMAD.MOV.U32 R18, RZ, RZ, 0x629af677 ;  /* 0x629af677ff127424 */ /* 0x004fe200078e00ff */
[----:B------:R-:W-:-:S02]  /*9f90*/  MOV R19, 0x3c7ddc4a ;  /* 0x3c7ddc4a00137802 */ /* 0x000fc40000000f00 */
[----:B---3--:R-:W-:Y:S01]  /*9fa0*/  MOV R20, 0x109f334 ;  /* 0x0109f33400147802 */ /* 0x008fe20000000f00 */
[----:B------:R-:W-:Y:S01]  /*9fb0*/  IMAD.MOV.U32 R21, RZ, RZ, -0x426ca279 ;  /* 0xbd935d87ff157424 */ /* 0x000fe200078e00ff */
[----:B------:R2:W-:Y:S01]  /*9fc0*/  STL.64 [R1+0x608], R14 ;  /* 0x0006080e01007387 */ /* 0x0005e20000100a00 */
[----:B0-----:R-:W-:Y:S01]  /*9fd0*/  IMAD.MOV.U32 R6, RZ, RZ, 0xba6216 ;  /* 0x00ba6216ff067424 */ /* 0x001fe200078e00ff */
[----:B------:R-:W-:Y:S02]  /*9fe0*/  MOV R7, 0x3d731d6a ;  /* 0x3d731d6a00077802 */ /* 0x000fe40000000f00 */
        /* <DEDUP_REMOVED lines=10> */
[----:B-1----:R-:W-:-:S03]  /*a090*/  IMAD.MOV.U32 R16, RZ, RZ, 0x6b30cfd6 ;  /* 0x6b30cfd6ff107424 */ /* 0x002fc600078e00ff */
        /* <DEDUP_REMOVED lines=8> */
[----:B------:R0:W-:Y:S01]  /*a120*/  STL.64 [R1+0x640], R22 ;  /* 0x0006401601007387 */ /* 0x0001e20000100a00 */
[----:B-1----:R-:W-:Y:S02]  /*a130*/  IMAD.MOV.U32 R26, RZ, RZ, -0x2c0a7c33 ;  /* 0xd3f583cdff1a7424 */ /* 0x002fe400078e00ff */
[----:B------:R-:W-:Y:S01]  /*a140*/  IMAD.MOV.U32 R27, RZ, RZ, 0x3f084637 ;  /* 0x3f084637ff1b7424 */ /* 0x000fe200078e00ff */
[----:B------:R1:W-:Y:S01]  /*a150*/  STL.64 [R1+0x648], R14 ;  /* 0x0006480e01007387 */ /* 0x0003e20000100a00 */
[----:B---3--:R-:W-:Y:S01]  /*a160*/  MOV R20, 0x92ec9b02 ;  /* 0x92ec9b0200147802 */ /* 0x008fe20000000f00 */
[----:B------:R-:W-:-:S02]  /*a170*/  IMAD.MOV.U32 R21, RZ, RZ, 0x3e339379 ;  /* 0x3e339379ff157424 */ /* 0x000fc400078e00ff */
[----:B------:R3:W-:Y:S01]  /*a180*/  STL.64 [R1+0x658], R16 ;  /* 0x0006581001007387 */ /* 0x0007e20000100a00 */
[----:B--2---:R-:W-:Y:S01]  /*a190*/  IMAD.MOV.U32 R6, RZ, RZ, -0x653de63 ;  /* 0xf9ac219dff067424 */ /* 0x004fe200078e00ff */
        /* <DEDUP_REMOVED lines=8> */
[----:B------:R1:W-:Y:S01]  /*a220*/  STL.64 [R1+0x680], R6 ;  /* 0x0006800601007387 */ /* 0x0003e20000100a00 */
[----:B------:R-:W-:Y:S01]  /*a230*/  IMAD.MOV.U32 R17, RZ, RZ, 0x3e9952f9 ;  /* 0x3e9952f9ff117424 */ /* 0x000fe200078e00ff */
[----:B--2---:R-:W-:Y:S02]  /*a240*/  MOV R18, 0x3b2187a2 ;  /* 0x3b2187a200127802 */ /* 0x004fe40000000f00 */
        /* <DEDUP_REMOVED lines=8> */
[----:B--2---:R-:W-:Y:S02]  /*a2d0*/  IMAD.MOV.U32 R14, RZ, RZ, -0xf204d96 ;  /* 0xf0dfb26aff0e7424 */ /* 0x004fe400078e00ff */
[----:B------:R-:W-:Y:S01]  /*a2e0*/  IMAD.MOV.U32 R15, RZ, RZ, -0x41e7f670 ;  /* 0xbe180990ff0f7424 */ /* 0x000fe200078e00ff */
[----:B------:R2:W-:Y:S01]  /*a2f0*/  STL.64 [R1+0x6b0], R20 ;  /* 0x0006b01401007387 */ /* 0x0005e20000100a00 */
[----:B0-----:R-:W-:Y:S01]  /*a300*/  MOV R16, 0xc0552a81 ;  /* 0xc0552a8100107802 */ /* 0x001fe20000000f00 */
[----:B------:R-:W-:Y:S02]  /*a310*/  IMAD.MOV.U32 R17, RZ, RZ, 0x3cc36412 ;  /* 0x3cc36412ff117424 */ /* 0x000fe400078e00ff */
[----:B------:R0:W-:Y:S01]  /*a320*/  STL.64 [R1+0x6d0], R14 ;  /* 0x0006d00e01007387 */ /* 0x0001e20000100a00 */
[----:B-1----:R-:W-:Y:S01]  /*a330*/  MOV R18, 0xe5de78aa ;  /* 0xe5de78aa00127802 */ /* 0x002fe20000000f00 */
[----:B------:R-:W-:-:S02]  /*a340*/  IMAD.MOV.U32 R19, RZ, RZ, 0x3dbcac1e ;  /* 0x3dbcac1eff137424 */ /* 0x000fc400078e00ff */
[----:B------:R1:W-:Y:S01]  /*a350*/  STL.64 [R1+0x6c8], R6 ;  /* 0x0006c80601007387 */ /* 0x0003e20000100a00 */
[----:B--2---:R-:W-:Y:S01]  /*a360*/  IMAD.MOV.U32 R20, RZ, RZ, -0x59a8d1f7 ;  /* 0xa6572e09ff147424 */ /* 0x004fe200078e00ff */
[----:B------:R-:W-:Y:S02]  /*a370*/  MOV R21, 0xbc5779b4 ;  /* 0xbc5779b400157802 */ /* 0x000fe40000000f00 */
[----:B------:R2:W-:Y:S01]  /*a380*/  STL.64 [R1+0x6d8], R16 ;  /* 0x0006d81001007387 */ /* 0x0005e20000100a00 */
[----:B0-----:R-:W-:-:S03]  /*a390*/  IMAD.MOV.U32 R14, RZ, RZ, -0x447da7d7 ;  /* 0xbb825829ff0e7424 */ /* 0x001fc600078e00ff */
[----:B------:R0:W-:Y:S01]  /*a3a0*/  STL.64 [R1+0x6f0], R18 ;  /* 0x0006f01201007387 */ /* 0x0001e20000100a00 */
[----:B------:R-:W-:Y:S02]  /*a3b0*/  IMAD.MOV.U32 R15, RZ, RZ, 0x3f463969 ;  /* 0x3f463969ff0f7424 */ /* 0x000fe400078e00ff */
[----:B-1----:R-:W-:Y:S01]  /*a3c0*/  IMAD.MOV.U32 R6, RZ, RZ, 0x13f7775a ;  /* 0x13f7775aff067424 */ /* 0x002fe200078e00ff */
[----:B------:R1:W-:Y:S01]  /*a3d0*/  STL.64 [R1+0x6f8], R20 ;  /* 0x0006f81401007387 */ /* 0x0003e20000100a00 */
[----:B------:R-:W-:Y:S01]  /*a3e0*/  IMAD.MOV.U32 R7, RZ, RZ, -0x4272569a ;  /* 0xbd8da966ff077424 */ /* 0x000fe200078e00ff */
[----:B--2---:R-:W-:Y:S01]  /*a3f0*/  MOV R16, 0x582dd0a5 ;  /* 0x582dd0a500107802 */ /* 0x004fe20000000f00 */
[----:B------:R-:W-:Y:S01]  /*a400*/  IMAD.MOV.U32 R17, RZ, RZ, -0x40bb060e ;  /* 0xbf44f9f2ff117424 */ /* 0x000fe200078e00ff */
[----:B------:R2:W-:Y:S01]  /*a410*/  STL.64 [R1+0x718], R14 ;  /* 0x0007180e01007387 */ /* 0x0005e20000100a00 */
[----:B0-----:R-:W-:Y:S01]  /*a420*/  IMAD.MOV.U32 R18, RZ, RZ, 0xc28e8a0 ;  /* 0x0c28e8a0ff127424 */ /* 0x001fe200078e00ff */
[----:B------:R-:W-:-:S02]  /*a430*/  MOV R19, 0x3f322fb2 ;  /* 0x3f322fb200137802 */ /* 0x000fc40000000f00 */
[----:B------:R0:W-:Y:S01]  /*a440*/  STL.64 [R1+0x650], R28 ;  /* 0x0006501c01007387 */ /* 0x0001e20000100a00 */
[----:B-1----:R-:W-:Y:S01]  /*a450*/  IMAD.MOV.U32 R20, RZ, RZ, 0x36172b0 ;  /* 0x036172b0ff147424 */ /* 0x002fe200078e00ff */
[----:B------:R-:W-:Y:S02]  /*a460*/  MOV R21, 0x3f100120 ;  /* 0x3f10012000157802 */ /* 0x000fe40000000f00 */
[----:B------:R1:W-:Y:S01]  /*a470*/  STL.64 [R1+0x700], R6 ;  /* 0x0007000601007387 */ /* 0x0003e20000100a00 */
[----:B--2---:R-:W-:Y:S01]  /*a480*/  MOV R14, 0xe8be3330 ;  /* 0xe8be3330000e7802 */ /* 0x004fe20000000f00 */
[----:B------:R-:W-:Y:S02]  /*a490*/  IMAD.MOV.U32 R15, RZ, RZ, -0x41f18fe8 ;  /* 0xbe0e7018ff0f7424 */ /* 0x000fe400078e00ff */
[----:B------:R2:W-:Y:S01]  /*a4a0*/  STL.64 [R1+0x720], R16 ;  /* 0x0007201001007387 */ /* 0x0005e20000100a00 */
[----:B0-----:R-:W-:Y:S01]  /*a4b0*/  IMAD.MOV.U32 R28, RZ, RZ, 0x124b7492 ;  /* 0x124b7492ff1c7424 */ /* 0x001fe200078e00ff */
[----:B------:R-:W-:-:S02]  /*a4c0*/  MOV R29, 0xbdb2ed3c ;  /* 0xbdb2ed3c001d7802 */ /* 0x000fc40000000f00 */
[----:B------:R0:W-:Y:S01]  /*a4d0*/  STL.64 [R1+0x728], R18 ;  /* 0x0007281201007387 */ /* 0x0001e20000100a00 */
[----:B-1----:R-:W-:-:S03]  /*a4e0*/  IMAD.MOV.U32 R6, RZ, RZ, -0x3b72c844 ;  /* 0xc48d37bcff067424 */ /* 0x002fc600078e00ff */
[----:B------:R1:W-:Y:S01]  /*a4f0*/  STL.64 [R1+0x740], R20 ;  /* 0x0007401401007387 */ /* 0x0003e20000100a00 */
[----:B------:R-:W-:Y:S01]  /*a500*/  IMAD.MOV.U32 R7, RZ, RZ, -0x4109e704 ;  /* 0xbef618fcff077424 */ /* 0x000fe200078e00ff */
[----:B--2---:R-:W-:Y:S01]  /*a510*/  MOV R16, 0xf27b27e8 ;  /* 0xf27b27e800107802 */ /* 0x004fe20000000f00 */
[----:B------:R-:W-:Y:S01]  /*a520*/  IMAD.MOV.U32 R17, RZ, RZ, 0x3ead3850 ;  /* 0x3ead3850ff117424 */ /* 0x000fe200078e00ff */
        /* <DEDUP_REMOVED lines=17> */
[----:B--2---:R-:W-:Y:S01]  /*a640*/  IMAD.MOV.U32 R22, RZ, RZ, 0x9fc7363 ;  /* 0x09fc7363ff167424 */ /* 0x004fe200078e00ff */
[----:B------:R-:W-:Y:S02]  /*a650*/  MOV R23, 0x3deac793 ;  /* 0x3deac79300177802 */ /* 0x000fe40000000f00 */
[----:B------:R2:W-:Y:S01]  /*a660*/  STL.64 [R1+0x770], R18 ;  /* 0x0007701201007387 */ /* 0x0005e20000100a00 */
[----:B0-----:R-:W-:Y:S02]  /*a670*/  IMAD.MOV.U32 R28, RZ, RZ, -0xfb74e6c ;  /* 0xf048b194ff1c7424 */ /* 0x001fe400078e00ff */
[----:B------:R-:W-:Y:S01]  /*a680*/  IMAD.MOV.U32 R29, RZ, RZ, -0x4224298f ;  /* 0xbddbd671ff1d7424 */ /* 0x000fe200078e00ff */
[----:B------:R0:W-:Y:S01]  /*a690*/  STL.64 [R1+0x778], R20 ;  /* 0x0007781401007387 */ /* 0x0001e20000100a00 */
[----:B-1----:R-:W-:Y:S02]  /*a6a0*/  IMAD.MOV.U32 R6, RZ, RZ, 0x44652279 ;  /* 0x44652279ff067424 */ /* 0x002fe400078e00ff */
[----:B------:R-:W-:Y:S01]  /*a6b0*/  IMAD.MOV.U32 R7, RZ, RZ, -0x42f8f92a ;  /* 0xbd0706d6ff077424 */ /* 0x000fe200078e00ff */
[----:B---3--:R-:W-:Y:S01]  /*a6c0*/  MOV R17, 0xbe2244ba ;  /* 0xbe2244ba00117802 */ /* 0x008fe20000000f00 */
[----:B------:R-:W-:Y:S01]  /*a6d0*/  IMAD.MOV.U32 R16, RZ, RZ, -0x2d0002b1 ;  /* 0xd2fffd4fff107424 */ /* 0x000fe200078e00ff */
[----:B------:R1:W-:Y:S01]  /*a6e0*/  STL.64 [R1+0x798], R14 ;  /* 0x0007980e01007387 */ /* 0x0003e20000100a00 */
[----:B--2---:R-:W-:Y:S01]  /*a6f0*/  IMAD.MOV.U32 R18, RZ, RZ, -0x28d51ea ;  /* 0xfd72ae16ff127424 */ /* 0x004fe200078e00ff */
[----:B------:R-:W-:-:S02]  /*a700*/  MOV R19, 0xbdd63f0c ;  /* 0xbdd63f0c00137802 */ /* 0x000fc40000000f00 */
[----:B------:R2:W-:Y:S01]  /*a710*/  STL.64 [R1+0x6b8], R24 ;  /* 0x0006b81801007387 */ /* 0x0005e20000100a00 */
[----:B0-----:R-:W-:Y:S02]  /*a720*/  IMAD.MOV.U32 R20, RZ, RZ, -0x7738c013 ;  /* 0x88c73fedff147424 */ /* 0x001fe400078e00ff */
        /* <DEDUP_REMOVED lines=8> */
[----:B0-----:R-:W-:-:S03]  /*a7b0*/  IMAD.MOV.U32 R26, RZ, RZ, -0x6486ec16 ;  /* 0x9b7913eaff1a7424 */ /* 0x001fc600078e00ff */
        /* <DEDUP_REMOVED lines=9> */
[----:B0-----:R-:W-:Y:S01]  /*a850*/  MOV R6, 0xa872b284 ;  /* 0xa872b28400067802 */ /* 0x001fe20000000f00 */
[----:B------:R-:W-:-:S02]  /*a860*/  IMAD.MOV.U32 R7, RZ, RZ, -0x4257ce4d ;  /* 0xbda831b3ff077424 */ /* 0x000fc400078e00ff */
[----:B---3--:R-:W-:Y:S01]  /*a870*/  IMAD.MOV.U32 R16, RZ, RZ, 0x61e90004 ;  /* 0x61e90004ff107424 */ /* 0x008fe200078e00ff */
[----:B------:R-:W-:Y:S01]  /*a880*/  MOV R17, 0x3eb0a9ef ;  /* 0x3eb0a9ef00117802 */ /* 0x000fe20000000f00 */
[----:B------:R0:W-:Y:S01]  /*a890*/  STL.64 [R1+0x7e0], R14 ;  /* 0x0007e00e01007387 */ /* 0x0001e20000100a00 */
[----:B-1----:R-:W-:Y:S02]  /*a8a0*/  IMAD.MOV.U32 R18, RZ, RZ, -0x675acd41 ;  /* 0x98a532bfff127424 */ /* 0x002fe400078e00ff */
[----:B------:R-:W-:Y:S01]  /*a8b0*/  IMAD.MOV.U32 R19, RZ, RZ, -0x40bf5457 ;  /* 0xbf40aba9ff137424 */ /* 0x000fe200078e00ff */
[----:B------:R1:W-:Y:S01]  /*a8c0*/  STL.64 [R1+0x708], R24 ;  /* 0x0007081801007387 */ /* 0x0003e20000100a00 */
[----:B--2---:R-:W-:Y:S02]  /*a8d0*/  IMAD.MOV.U32 R20, RZ, RZ, 0x6f571329 ;  /* 0x6f571329ff147424 */ /* 0x004fe400078e00ff */
[----:B------:R-:W-:Y:S01]  /*a8e0*/  IMAD.MOV.U32 R21, RZ, RZ, -0x41be8a62 ;  /* 0xbe41759eff157424 */ /* 0x000fe200078e00ff */
[----:B------:R2:W-:Y:S01]  /*a8f0*/  STL.64 [R1+0x710], R26 ;  /* 0x0007101a01007387 */ /* 0x0005e20000100a00 */
[----:B0-----:R-:W-:Y:S01]  /*a900*/  IMAD.MOV.U32 R14, RZ, RZ, 0x761692a2 ;  /* 0x761692a2ff0e7424 */ /* 0x001fe200078e00ff */
[----:B------:R-:W-:-:S02]  /*a910*/  MOV R15, 0xbf00650f ;  /* 0xbf00650f000f7802 */ /* 0x000fc40000000f00 */
[----:B------:R0:W-:Y:S01]  /*a920*/  STL.64 [R1+0x730], R22 ;  /* 0x0007301601007387 */ /* 0x0001e20000100a00 */
[----:B-1----:R-:W-:-:S03]  /*a930*/  IMAD.MOV.U32 R24, RZ, RZ, -0x276d1e57 ;  /* 0xd892e1a9ff187424 */ /* 0x002fc600078e00ff */
[----:B------:R1:W-:Y:S01]  /*a940*/  STL.64 [R1+0x738], R28 ;  /* 0x0007381c01007387 */ /* 0x0003e20000100a00 */
[----:B------:R-:W-:Y:S01]  /*a950*/  MOV R25, 0x3ed2fe63 ;  /* 0x3ed2fe6300197802 */ /* 0x000fe20000000f00 */
[----:B--2---:R-:W-:Y:S02]  /*a960*/  IMAD.MOV.U32 R26, RZ, RZ, -0x576e2746 ;  /* 0xa891d8baff1a7424 */ /* 0x004fe400078e00ff */
[----:B------:R2:W-:Y:S01]  /*a970*/  STL.64 [R1+0x7c8], R6 ;  /* 0x0007c80601007387 */ /* 0x0005e20000100a00 */
[----:B------:R-:W-:-:S03]  /*a980*/  IMAD.MOV.U32 R27, RZ, RZ, -0x4138272d ;  /* 0xbec7d8d3ff1b7424 */ /* 0x000fc600078e00ff */
[----:B------:R3:W-:Y:S01]  /*a990*/  STL.64 [R1+0x7e8], R16 ;  /* 0x0007e81001007387 */ /* 0x0007e20000100a00 */
[----:B0-----:R-:W-:Y:S01]  /*a9a0*/  MOV R22, 0xa4d350ce ;  /* 0xa4d350ce00167802 */ /* 0x001fe20000000f00 */
[----:B------:R-:W-:Y:S02]  /*a9b0*/  IMAD.MOV.U32 R23, RZ, RZ, 0x3e77ca3d ;  /* 0x3e77ca3dff177424 */ /* 0x000fe400078e00ff */
[----:B------:R0:W-:Y:S01]  /*a9c0*/  STL.64 [R1+0x7f0], R18 ;  /* 0x0007f01201007387 */ /* 0x0001e20000100a00 */
[----:B-1----:R-:W-:Y:S01]  /*a9d0*/  IMAD.MOV.U32 R28, RZ, RZ, -0x62cef27b ;  /* 0x9d310d85ff1c7424 */ /* 0x002fe200078e00ff */
[----:B------:R-:W-:Y:S02]  /*a9e0*/  MOV R29, 0xbe5b0abf ;  /* 0xbe5b0abf001d7802 */ /* 0x000fe40000000f00 */
[----:B------:R1:W-:Y:S01]  /*a9f0*/  STL.64 [R1+0x808], R20 ;  /* 0x0008081401007387 */ /* 0x0003e20000100a00 */
[----:B--2---:R-:W-:Y:S01]  /*aa00*/  MOV R6, 0x37b4e130 ;  /* 0x37b4e13000067802 */ /* 0x004fe20000000f00 */
[----:B------:R-:W-:-:S02]  /*aa10*/  IMAD.MOV.U32 R7, RZ, RZ, 0x3f07bdf8 ;  /* 0x3f07bdf8ff077424 */ /* 0x000fc400078e00ff */
[----:B---3--:R-:W-:Y:S01]  /*aa20*/  IMAD.MOV.U32 R16, RZ, RZ, -0x738ddf49 ;  /* 0x8c7220b7ff107424 */ /* 0x008fe200078e00ff */
[----:B------:R-:W-:Y:S01]  /*aa30*/  MOV R17, 0xbec20558 ;  /* 0xbec2055800117802 */ /* 0x000fe20000000f00 */
[----:B------:R2:W-:Y:S01]  /*aa40*/  STL.64 [R1+0x818], R14 ;  /* 0x0008180e01007387 */ /* 0x0005e20000100a00 */
[----:B0-----:R-:W-:Y:S02]  /*aa50*/  IMAD.MOV.U32 R18, RZ, RZ, 0x71a80133 ;  /* 0x71a80133ff127424 */ /* 0x001fe400078e00ff */
[----:B------:R-:W-:Y:S01]  /*aa60*/  IMAD.MOV.U32 R19, RZ, RZ, 0x3eb64d99 ;  /* 0x3eb64d99ff137424 */ /* 0x000fe200078e00ff */
[----:B------:R0:W-:Y:S01]  /*aa70*/  STL.64 [R1+0x758], R24 ;  /* 0x0007581801007387 */ /* 0x0001e20000100a00 */
[----:B-1----:R-:W-:Y:S01]  /*aa80*/  MOV R20, 0x52fc4d58 ;  /* 0x52fc4d5800147802 */ /* 0x002fe20000000f00 */
[----:B------:R-:W-:Y:S02]  /*aa90*/  IMAD.MOV.U32 R21, RZ, RZ, -0x4164f541 ;  /* 0xbe9b0abfff157424 */ /* 0x000fe400078e00ff */
[----:B------:R1:W-:Y:S01]  /*aaa0*/  STL.64 [R1+0x760], R26 ;  /* 0x0007601a01007387 */ /* 0x0003e20000100a00 */
[----:B--2---:R-:W-:Y:S01]  /*aab0*/  IMAD.MOV.U32 R14, RZ, RZ, -0x4b790f26 ;  /* 0xb486f0daff0e7424 */ /* 0x004fe200078e00ff */
[----:B------:R-:W-:-:S02]  /*aac0*/  MOV R15, 0x3e48a3e9 ;  /* 0x3e48a3e9000f7802 */ /* 0x000fc40000000f00 */
        /* <DEDUP_REMOVED lines=14> */
[----:B-1----:R-:W-:Y:S01]  /*abb0*/  MOV R6, 0xcac0a663 ;  /* 0xcac0a66300067802 */ /* 0x002fe20000000f00 */
[----:B------:R-:W-:-:S02]  /*abc0*/  IMAD.MOV.U32 R7, RZ, RZ, -0x419a4e63 ;  /* 0xbe65b19dff077424 */ /* 0x000fc400078e00ff */
[----:B---3--:R-:W-:Y:S01]  /*abd0*/  IMAD.MOV.U32 R16, RZ, RZ, -0x7e8459e1 ;  /* 0x817ba61fff107424 */ /* 0x008fe200078e00ff */
[----:B------:R1:W-:Y:S01]  /*abe0*/  STL.64 [R1+0x860], R14 ;  /* 0x0008600e01007387 */ /* 0x0003e20000100a00 */
[----:B------:R-:W-:Y:S02]  /*abf0*/  IMAD.MOV.U32 R17, RZ, RZ, 0x3c524830 ;  /* 0x3c524830ff117424 */ /* 0x000fe400078e00ff */
[----:B--2---:R-:W-:Y:S01]  /*ac00*/  IMAD.MOV.U32 R18, RZ, RZ, -0x4408c63a ;  /* 0xbbf739c6ff127424 */ /* 0x004fe200078e00ff */
[----:B------:R2:W-:Y:S01]  /*ac10*/  STL.64 [R1+0x7a8], R24 ;  /* 0x0007a81801007387 */ /* 0x0005e20000100a00 */
[----:B------:R-:W-:Y:S01]  /*ac20*/  IMAD.MOV.U32 R19, RZ, RZ, -0x420ddaba ;  /* 0xbdf22546ff137424 */ /* 0x000fe200078e00ff */
[----:B0-----:R-:W-:Y:S01]  /*ac30*/  MOV R20, 0x8d3701a6 ;  /* 0x8d3701a600147802 */ /* 0x001fe20000000f00 */
[----:B------:R-:W-:Y:S01]  /*ac40*/  IMAD.MOV.U32 R21, RZ, RZ, 0x3c5ab961 ;  /* 0x3c5ab961ff157424 */ /* 0x000fe200078e00ff */
[----:B------:R0:W-:Y:S01]  /*ac50*/  STL.64 [R1+0x7b0], R26 ;  /* 0x0007b01a01007387 */ /* 0x0001e20000100a00 */
[----:B-1----:R-:W-:Y:S01]  /*ac60*/  IMAD.MOV.U32 R14, RZ, RZ, 0x5b5e0240 ;  /* 0x5b5e0240ff0e7424 */ /* 0x002fe200078e00ff */
[----:B------:R-:W-:-:S02]  /*ac70*/  MOV R15, 0xbf60e724 ;  /* 0xbf60e724000f7802 */ /* 0x000fc40000000f00 */
[----:B------:R1:W-:Y:S01]  /*ac80*/  STL.64 [R1+0x7d0], R22 ;  /* 0x0007d01601007387 */ /* 0x0003e20000100a00 */
[----:B--2---:R-:W-:Y:S01]  /*ac90*/  MOV R24, 0xb52c3345 ;  /* 0xb52c334500187802 */ /* 0x004fe20000000f00 */
[----:B------:R-:W-:Y:S02]  /*aca0*/  IMAD.MOV.U32 R25, RZ, RZ, 0x3f3c01c0 ;  /* 0x3f3c01c0ff197424 */ /* 0x000fe400078e00ff */
        /* <DEDUP_REMOVED lines=9> */
[----:B------:R-:W-:Y:S02]  /*ad40*/  IMAD.MOV.U32 R29, RZ, RZ, 0x3dcaa0a6 ;  /* 0x3dcaa0a6ff1d7424 */ /* 0x000fe400078e00ff */
[----:B------:R2:W-:Y:S01]  /*ad50*/  STL.64 [R1+0x888], R20 ;  /* 0x0008881401007387 */ /* 0x0005e20000100a00 */
[----:B0-----:R-:W-:Y:S01]  /*ad60*/  IMAD.MOV.U32 R6, RZ, RZ, 0x207b9023 ;  /* 0x207b9023ff067424 */ /* 0x001fe200078e00ff */
[----:B------:R-:W-:Y:S01]  /*ad70*/  MOV R7, 0x3dc4b273 ;  /* 0x3dc4b27300077802 */ /* 0x000fe20000000f00 */
[----:B---3--:R-:W-:Y:S01]  /*ad80*/  IMAD.MOV.U32 R16, RZ, RZ, 0x8721041 ;  /* 0x08721041ff107424 */ /* 0x008fe200078e00ff */
        /* <DEDUP_REMOVED lines=19> */
[----:B------:R-:W-:-:S02]  /*aec0*/  IMAD.MOV.U32 R23, RZ, RZ, -0x41e1694f ;  /* 0xbe1e96b1ff177424 */ /* 0x000fc400078e00ff */
[----:B------:R0:W-:Y:S01]  /*aed0*/  STL.64 [R1+0x8b8], R18 ;  /* 0x0008b81201007387 */ /* 0x0001e20000100a00 */
[----:B---3--:R-:W-:Y:S01]  /*aee0*/  IMAD.MOV.U32 R28, RZ, RZ, 0x2f6afa8a ;  /* 0x2f6afa8aff1c7424 */ /* 0x008fe200078e00ff */
[----:B------:R-:W-:Y:S02]  /*aef0*/  MOV R29, 0x3e10bf3a ;  /* 0x3e10bf3a001d7802 */ /* 0x000fe40000000f00 */
[----:B------:R3:W-:Y:S01]  /*af00*/  STL.64 [R1+0x8d0], R20 ;  /* 0x0008d01401007387 */ /* 0x0007e20000100a00 */
[----:B-1----:R-:W-:Y:S01]  /*af10*/  IMAD.MOV.U32 R6, RZ, RZ, -0x4746e29f ;  /* 0xb8b91d61ff067424 */ /* 0x002fe200078e00ff */
[----:B------:R-:W-:Y:S01]  /*af20*/  MOV R7, 0x3f1b648c ;  /* 0x3f1b648c00077802 */ /* 0x000fe20000000f00 */
[----:B--2---:R-:W-:Y:S01]  /*af30*/  IMAD.MOV.U32 R16, RZ, RZ, 0x22d07b2 ;  /* 0x022d07b2ff107424 */ /* 0x004fe200078e00ff */
[----:B------:R1:W-:Y:S01]  /*af40*/  STL.64 [R1+0x8e0], R14 ;  /* 0x0008e00e01007387 */ /* 0x0003e20000100a00 */
[----:B------:R-:W-:Y:S01]  /*af50*/  IMAD.MOV.U32 R17, RZ, RZ, -0x4128569e ;  /* 0xbed7a962ff117424 */ /* 0x000fe200078e00ff */
[----:B0-----:R-:W-:Y:S01]  /*af60*/  MOV R18, 0xf727e2fe ;  /* 0xf727e2fe00127802 */ /* 0x001fe20000000f00 */
[----:B------:R-:W-:Y:S01]  /*af70*/  IMAD.MOV.U32 R19, RZ, RZ, -0x4257c1dd ;  /* 0xbda83e23ff137424 */ /* 0x000fe200078e00ff */
[----:B------:R0:W-:Y:S01]  /*af80*/  STL.64 [R1+0x848], R24 ;  /* 0x0008481801007387 */ /* 0x0001e20000100a00 */
[----:B---3--:R-:W-:Y:S01]  /*af90*/  IMAD.MOV.U32 R20, RZ, RZ, -0x6cceab4f ;  /* 0x933154b1ff147424 */ /* 0x008fe200078e00ff */
[----:B------:R-:W-:-:S02]  /*afa0*/  MOV R21, 0x3eb2d456 ;  /* 0x3eb2d45600157802 */ /* 0x000fc40000000f00 */
        /* <DEDUP_REMOVED lines=8> */
[----:B--2---:R-:W-:Y:S01]  /*b030*/  MOV R26, 0x1144693f ;  /* 0x1144693f001a7802 */ /* 0x004fe20000000f00 */
[----:B------:R-:W-:Y:S02]  /*b040*/  IMAD.MOV.U32 R27, RZ, RZ, 0x3f254d24 ;  /* 0x3f254d24ff1b7424 */ /* 0x000fe400078e00ff */
[----:B------:R2:W-:Y:S01]  /*b050*/  STL.64 [R1+0x8f8], R16 ;  /* 0x0008f81001007387 */ /* 0x0005e20000100a00 */
[----:B-1----:R-:W-:Y:S01]  /*b060*/  IMAD.MOV.U32 R22, RZ, RZ, 0x5a61360f ;  /* 0x5a61360fff167424 */ /* 0x002fe200078e00ff */
[----:B------:R-:W-:-:S02]  /*b070*/  MOV R23, 0xbe9ac8f3 ;  /* 0xbe9ac8f300177802 */ /* 0x000fc40000000f00 */
[----:B------:R1:W-:Y:S01]  /*b080*/  STL.64 [R1+0x900], R18 ;  /* 0x0009001201007387 */ /* 0x0003e20000100a00 */
[----:B---3--:R-:W-:Y:S02]  /*b090*/  IMAD.MOV.U32 R28, RZ, RZ, 0x7a227118 ;  /* 0x7a227118ff1c7424 */ /* 0x008fe400078e00ff */
[----:B------:R-:W-:Y:S01]  /*b0a0*/  IMAD.MOV.U32 R29, RZ, RZ, 0x3f37bf3a ;  /* 0x3f37bf3aff1d7424 */ /* 0x000fe200078e00ff */
[----:B------:R3:W-:Y:S01]  /*b0b0*/  STL.64 [R1+0x908], R20 ;  /* 0x0009081401007387 */ /* 0x0007e20000100a00 */
[----:B0-----:R-:W-:Y:S01]  /*b0c0*/  IMAD.MOV.U32 R6, RZ, RZ, -0x1908a676 ;  /* 0xe6f7598aff067424 */ /* 0x001fe200078e00ff */
[----:B------:R-:W-:Y:S02]  /*b0d0*/  MOV R7, 0x3d2a4c4e ;  /* 0x3d2a4c4e00077802 */ /* 0x000fe40000000f00 */
[----:B--2---:R-:W-:Y:S01]  /*b0e0*/  MOV R16, 0x6207f6ce ;  /* 0x6207f6ce00107802 */ /* 0x004fe20000000f00 */
[----:B------:R-:W-:Y:S01]  /*b0f0*/  IMAD.MOV.U32 R17, RZ, RZ, 0x3e55fafc ;  /* 0x3e55fafcff117424 */ /* 0x000fe200078e00ff */
        /* <DEDUP_REMOVED lines=9> */
[----:B------:R-:W-:Y:S01]  /*b190*/  IMAD.MOV.U32 R15, RZ, RZ, -0x408f72b0 ;  /* 0xbf708d50ff0f7424 */ /* 0x000fe200078e00ff */
[----:B-1----:R-:W-:Y:S02]  /*b1a0*/  MOV R24, 0x1069b36a ;  /* 0x1069b36a00187802 */ /* 0x002fe40000000f00 */
[----:B------:R1:W-:Y:S01]  /*b1b0*/  STL.64 [R1+0x8c8], R28 ;  /* 0x0008c81c01007387 */ /* 0x0003e20000100a00 */
[----:B------:R-:W-:Y:S02]  /*b1c0*/  IMAD.MOV.U32 R25, RZ, RZ, -0x4104f7e4 ;  /* 0xbefb081cff197424 */ /* 0x000fe400078e00ff */
[----:B--2---:R-:W-:Y:S01]  /*b1d0*/  IMAD.MOV.U32 R26, RZ, RZ, -0x71bd4ab3 ;  /* 0x8e42b54dff1a7424 */ /* 0x004fe200078e00ff */
[----:B------:R2:W-:Y:S01]  /*b1e0*/  STL.64 [R1+0x920], R6 ;  /* 0x0009200601007387 */ /* 0x0005e20000100a00 */
[----:B------:R-:W-:-:S03]  /*b1f0*/  MOV R27, 0x3ef21f0d ;  /* 0x3ef21f0d001b7802 */ /* 0x000fc60000000f00 */
[----:B------:R3:W-:Y:S01]  /*b200*/  STL.64 [R1+0x930], R16 ;  /* 0x0009301001007387 */ /* 0x0007e20000100a00 */
[----:B0-----:R-:W-:Y:S02]  /*b210*/  IMAD.MOV.U32 R22, RZ, RZ, -0x3d13f3ae ;  /* 0xc2ec0c52ff167424 */ /* 0x001fe400078e00ff */
[----:B------:R-:W-:Y:S01]  /*b220*/  IMAD.MOV.U32 R23, RZ, RZ, -0x4158f349 ;  /* 0xbea70cb7ff177424 */ /* 0x000fe200078e00ff */
[----:B------:R0:W-:Y:S01]  /*b230*/  STL.64 [R1+0x948], R18 ;  /* 0x0009481201007387 */ /* 0x0001e20000100a00 */
[----:B-1----:R-:W-:Y:S01]  /*b240*/  MOV R28, 0xefbb7c49 ;  /* 0xefbb7c49001c7802 */ /* 0x002fe20000000f00 */
[----:B------:R-:W-:Y:S02]  /*b250*/  IMAD.MOV.U32 R29, RZ, RZ, 0x3e8bb865 ;  /* 0x3e8bb865ff1d7424 */ /* 0x000fe400078e00ff */
[----:B------:R1:W-:Y:S01]  /*b260*/  STL.64 [R1+0x950], R20 ;  /* 0x0009501401007387 */ /* 0x0003e20000100a00 */
[----:B--2---:R-:W-:Y:S02]  /*b270*/  IMAD.MOV.U32 R6, RZ, RZ, 0x3785de06 ;  /* 0x3785de06ff067424 */ /* 0x004fe400078e00ff */
[----:B------:R-:W-:Y:S01]  /*b280*/  IMAD.MOV.U32 R7, RZ, RZ, 0x3de2876b ;  /* 0x3de2876bff077424 */ /* 0x000fe200078e00ff */
[----:B---3--:R-:W-:Y:S01]  /*b290*/  MOV R16, 0xcdea1eeb ;  /* 0xcdea1eeb00107802 */ /* 0x008fe20000000f00 */
[----:B------:R-:W-:Y:S01]  /*b2a0*/  IMAD.MOV.U32 R17, RZ, RZ, -0x413dae79 ;  /* 0xbec25187ff117424 */ /* 0x000fe200078e00ff */
[----:B------:R2:W-:Y:S01]  /*b2b0*/  STL.64 [R1+0x970], R14 ;  /* 0x0009700e01007387 */ /* 0x0005e20000100a00 */
[----:B0-----:R-:W-:Y:S01]  /*b2c0*/  IMAD.MOV.U32 R18, RZ, RZ, 0x14eb1812 ;  /* 0x14eb1812ff127424 */ /* 0x001fe200078e00ff */
[----:B------:R-:W-:-:S02]  /*b2d0*/  MOV R19, 0x3f61cf4d ;  /* 0x3f61cf4d00137802 */ /* 0x000fc40000000f00 */
[----:B------:R0:W-:Y:S01]  /*b2e0*/  STL.64 [R1+0x8e8], R24 ;  /* 0x0008e81801007387 */ /* 0x0001e20000100a00 */
[----:B-1----:R-:W-:Y:S01]  /*b2f0*/  IMAD.MOV.U32 R20, RZ, RZ, -0x4654b292 ;  /* 0xb9ab4d6eff147424 */ /* 0x002fe200078e00ff */
[----:B------:R-:W-:Y:S02]  /*b300*/  MOV R21, 0x3e54e11f ;  /* 0x3e54e11f00157802 */ /* 0x000fe40000000f00 */
[----:B------:R1:W-:Y:S01]  /*b310*/  STL.64 [R1+0x8f0], R26 ;  /* 0x0008f01a01007387 */ /* 0x0003e20000100a00 */
[----:B--2---:R-:W-:Y:S01]  /*b320*/  MOV R14, 0x7b1a5667 ;  /* 0x7b1a5667000e7802 */ /* 0x004fe20000000f00 */
[----:B------:R-:W-:Y:S02]  /*b330*/  IMAD.MOV.U32 R15, RZ, RZ, 0x3f28eab1 ;  /* 0x3f28eab1ff0f7424 */ /* 0x000fe400078e00ff */
[----:B------:R2:W-:Y:S01]  /*b340*/  STL.64 [R1+0x910], R22 ;  /* 0x0009101601007387 */ /* 0x0005e20000100a00 */
[----:B0-----:R-:W-:Y:S01]  /*b350*/  IMAD.MOV.U32 R24, RZ, RZ, 0x13f0801a ;  /* 0x13f0801aff187424 */ /* 0x001fe200078e00ff */
[----:B------:R-:W-:-:S02]  /*b360*/  MOV R25, 0xbe38f341 ;  /* 0xbe38f34100197802 */ /* 0x000fc40000000f00 */
[----:B------:R0:W-:Y:S01]  /*b370*/  STL.64 [R1+0x918], R28 ;  /* 0x0009181c01007387 */ /* 0x0001e20000100a00 */
[----:B-1----:R-:W-:-:S03]  /*b380*/  IMAD.MOV.U32 R26, RZ, RZ, 0x1d7f8951 ;  /* 0x1d7f8951ff1a7424 */ /* 0x002fc600078e00ff */
[----:B------:R1:W-:Y:S01]  /*b390*/  STL.64 [R1+0x958], R6 ;  /* 0x0009580601007387 */ /* 0x0003e20000100a00 */
[----:B------:R-:W-:-:S03]  /*b3a0*/  IMAD.MOV.U32 R27, RZ, RZ, -0x435ccac2 ;  /* 0xbca3353eff1b7424 */ /* 0x000fc600078e00ff */
[----:B------:R3:W-:Y:S01]  /*b3b0*/  STL.64 [R1+0x978], R16 ;  /* 0x0009781001007387 */ /* 0x0007e20000100a00 */
[----:B--2---:R-:W-:Y:S01]  /*b3c0*/  MOV R22, 0xa5daa127 ;  /* 0xa5daa12700167802 */ /* 0x004fe20000000f00 */
[----:B------:R-:W-:Y:S02]  /*b3d0*/  IMAD.MOV.U32 R23, RZ, RZ, -0x408f51aa ;  /* 0xbf70ae56ff177424 */ /* 0x000fe400078e00ff */
[----:B------:R2:W-:Y:S01]  /*b3e0*/  STL.64 [R1+0x980], R18 ;  /* 0x0009801201007387 */ /* 0x0005e20000100a00 */
[----:B0-----:R-:W-:Y:S01]  /*b3f0*/  IMAD.MOV.U32 R28, RZ, RZ, -0x60b5bfe5 ;  /* 0x9f4a401bff1c7424 */ /* 0x001fe200078e00ff */
[----:B------:R-:W-:Y:S02]  /*b400*/  MOV R29, 0x3f7a3a69 ;  /* 0x3f7a3a69001d7802 */ /* 0x000fe40000000f00 */
[----:B------:R0:W-:Y:S01]  /*b410*/  STL.64 [R1+0x998], R20 ;  /* 0x0009981401007387 */ /* 0x0001e20000100a00 */
[----:B-1----:R-:W-:Y:S02]  /*b420*/  IMAD.MOV.U32 R6, RZ, RZ, 0x3ef55b59 ;  /* 0x3ef55b59ff067424 */ /* 0x002fe400078e00ff */
[----:B------:R-:W-:Y:S01]  /*b430*/  IMAD.MOV.U32 R7, RZ, RZ, -0x40cf1af0 ;  /* 0xbf30e510ff077424 */ /* 0x000fe200078e00ff */
[----:B---3--:R-:W-:Y:S01]  /*b440*/  MOV R16, 0xa3747641 ;  /* 0xa374764100107802 */ /* 0x008fe20000000f00 */
[----:B------:R-:W-:Y:S01]  /*b450*/  IMAD.MOV.U32 R17, RZ, RZ, 0x3ef079cb ;  /* 0x3ef079cbff117424 */ /* 0x000fe200078e00ff */
[----:B------:R1:W-:Y:S01]  /*b460*/  STL.64 [R1+0x9a8], R14 ;  /* 0x0009a80e01007387 */ /* 0x0003e20000100a00 */
[----:B--2---:R-:W-:Y:S01]  /*b470*/  IMAD.MOV.U32 R18, RZ, RZ, 0x2daecc91 ;  /* 0x2daecc91ff127424 */ /* 0x004fe200078e00ff */
[----:B------:R-:W-:-:S02]  /*b480*/  MOV R19, 0xbee59bec ;  /* 0xbee59bec00137802 */ /* 0x000fc40000000f00 */
[----:B------:R2:W-:Y:S01]  /*b490*/  STL.64 [R1+0x938], R24 ;  /* 0x0009381801007387 */ /* 0x0005e20000100a00 */
[----:B0-----:R-:W-:Y:S02]  /*b4a0*/  IMAD.MOV.U32 R20, RZ, RZ, -0x2530bc46 ;  /* 0xdacf43baff147424 */ /* 0x001fe400078e00ff */
[----:B------:R-:W-:Y:S01]  /*b4b0*/  IMAD.MOV.U32 R21, RZ, RZ, 0x3ecbb865 ;  /* 0x3ecbb865ff157424 */ /* 0x000fe200078e00ff */
[----:B------:R0:W-:Y:S01]  /*b4c0*/  STL.64 [R1+0x940], R26 ;  /* 0x0009401a01007387 */ /* 0x0001e20000100a00 */
[----:B-1----:R-:W-:Y:S01]  /*b4d0*/  MOV R14, 0x553e9943 ;  /* 0x553e9943000e7802 */ /* 0x002fe20000000f00 */
[----:B------:R-:W-:Y:S02]  /*b4e0*/  IMAD.MOV.U32 R15, RZ, RZ, -0x4180cfef ;  /* 0xbe7f3011ff0f7424 */ /* 0x000fe400078e00ff */
[----:B------:R1:W-:Y:S01]  /*b4f0*/  STL.64 [R1+0x960], R22 ;  /* 0x0009601601007387 */ /* 0x0003e20000100a00 */
[----:B--2---:R-:W-:-:S03]  /*b500*/  IMAD.MOV.U32 R24, RZ, RZ, 0x58c76530 ;  /* 0x58c76530ff187424 */ /* 0x004fc600078e00ff */
[----:B------:R2:W-:Y:S01]  /*b510*/  STL.64 [R1+0x968], R28 ;  /* 0x0009681c01007387 */ /* 0x0005e20000100a00 */
[----:B------:R-:W-:Y:S01]  /*b520*/  IMAD.MOV.U32 R25, RZ, RZ, -0x409fdc85 ;  /* 0xbf60237bff197424 */ /* 0x000fe200078e00ff */
[----:B0-----:R-:W-:Y:S02]  /*b530*/  MOV R26, 0xb161ed3 ;  /* 0x0b161ed3001a7802 */ /* 0x001fe40000000f00 */
[----:B------:R0:W-:Y:S01]  /*b540*/  STL.64 [R1+0x9a0], R6 ;  /* 0x0009a00601007387 */ /* 0x0001e20000100a00 */
[----:B------:R-:W-:-:S03]  /*b550*/  IMAD.MOV.U32 R27, RZ, RZ, 0x3f4b647f ;  /* 0x3f4b647fff1b7424 */ /* 0x000fc600078e00ff */
[----:B------:R3:W-:Y:S01]  /*b560*/  STL.64 [R1+0x9c0], R16 ;  /* 0x0009c01001007387 */ /* 0x0007e20000100a00 */
[----:B-1----:R-:W-:Y:S01]  /*b570*/  IMAD.MOV.U32 R22, RZ, RZ, 0x35d225d ;  /* 0x035d225dff167424 */ /* 0x002fe200078e00ff */
[----:B------:R-:W-:Y:S02]  /*b580*/  MOV R23, 0xbf11bf09 ;  /* 0xbf11bf0900177802 */ /* 0x000fe40000000f00 */
[----:B------:R1:W-:Y:S01]  /*b590*/  STL.64 [R1+0x9c8], R18 ;  /* 0x0009c81201007387 */ /* 0x0003e20000100a00 */
[----:B--2---:R-:W-:Y:S02]  /*b5a0*/  IMAD.MOV.U32 R28, RZ, RZ, 0x49a65517 ;  /* 0x49a65517ff1c7424 */ /* 0x004fe400078e00ff */
[----:B------:R-:W-:Y:S01]  /*b5b0*/  IMAD.MOV.U32 R29, RZ, RZ, -0x421c2728 ;  /* 0xbde3d8d8ff1d7424 */ /* 0x000fe200078e00ff */
[----:B------:R2:W-:Y:S01]  /*b5c0*/  STL.64 [R1+0x9d0], R20 ;  /* 0x0009d01401007387 */ /* 0x0005e20000100a00 */
[----:B0-----:R-:W-:Y:S02]  /*b5d0*/  IMAD.MOV.U32 R6, RZ, RZ, -0x500bb542 ;  /* 0xaff44abeff067424 */ /* 0x001fe400078e00ff */
[----:B------:R-:W-:Y:S01]  /*b5e0*/  IMAD.MOV.U32 R7, RZ, RZ, 0x3e9a1a0b ;  /* 0x3e9a1a0bff077424 */ /* 0x000fe200078e00ff */
[----:B---3--:R-:W-:Y:S01]  /*b5f0*/  MOV R17, 0xbce95f1e ;  /* 0xbce95f1e00117802 */ /* 0x008fe20000000f00 */
[----:B------:R-:W-:Y:S01]  /*b600*/  IMAD.MOV.U32 R16, RZ, RZ, 0x554e1fc0 ;  /* 0x554e1fc0ff107424 */ /* 0x000fe200078e00ff */
[----:B------:R0:W-:Y:S01]  /*b610*/  STL.64 [R1+0x9f0], R14 ;  /* 0x0009f00e01007387 */ /* 0x0001e20000100a00 */
[----:B-1----:R-:W-:Y:S01]  /*b620*/  IMAD.MOV.U32 R18, RZ, RZ, -0x2d6249d2 ;  /* 0xd29db62eff127424 */ /* 0x002fe200078e00ff */
[----:B------:R-:W-:-:S02]  /*b630*/  MOV R19, 0x3e2bcb20 ;  /* 0x3e2bcb2000137802 */ /* 0x000fc40000000f00 */
        /* <DEDUP_REMOVED lines=8> */
[----:B------:R-:W-:-:S02]  /*b6c0*/  IMAD.MOV.U32 R25, RZ, RZ, 0x3d6c166c ;  /* 0x3d6c166cff197424 */ /* 0x000fc400078e00ff */
[----:B------:R1:W-:Y:S01]  /*b6d0*/  STL.64 [R1+0x9b8], R28 ;  /* 0x0009b81c01007387 */ /* 0x0003e20000100a00 */
[----:B--2---:R-:W-:-:S03]  /*b6e0*/  IMAD.MOV.U32 R26, RZ, RZ, 0x664ec1e3 ;  /* 0x664ec1e3ff1a7424 */ /* 0x004fc600078e00ff */
        /* <DEDUP_REMOVED lines=11> */
[----:B---3--:R-:W-:Y:S01]  /*b7a0*/  IMAD.MOV.U32 R16, RZ, RZ, -0x16b644bd ;  /* 0xe949bb43ff107424 */ /* 0x008fe200078e00ff */
[----:B------:R-:W-:Y:S01]  /*b7b0*/  MOV R17, 0xbf84303c ;  /* 0xbf84303c00117802 */ /* 0x000fe20000000f00 */
[----:B------:R2:W-:Y:S01]  /*b7c0*/  STL.64 [R1+0xa38], R14 ;  /* 0x000a380e01007387 */ /* 0x0005e20000100a00 */
[----:B0-----:R-:W-:Y:S02]  /*b7d0*/  IMAD.MOV.U32 R18, RZ, RZ, -0x71d6bcb ;  /* 0xf8e29435ff127424 */ /* 0x001fe400078e00ff */
[----:B------:R-:W-:Y:S01]  /*b7e0*/  IMAD.MOV.U32 R19, RZ, RZ, 0x3f748900 ;  /* 0x3f748900ff137424 */ /* 0x000fe200078e00ff */
[----:B------:R0:W-:Y:S01]  /*b7f0*/  STL.64 [R1+0x9d8], R24 ;  /* 0x0009d81801007387 */ /* 0x0001e20000100a00 */
[----:B-1----:R-:W-:Y:S02]  /*b800*/  IMAD.MOV.U32 R20, RZ, RZ, -0x4eceb30f ;  /* 0xb1314cf1ff147424 */ /* 0x002fe400078e00ff */
[----:B------:R-:W-:Y:S01]  /*b810*/  IMAD.MOV.U32 R21, RZ, RZ, 0x3f5c0816 ;  /* 0x3f5c0816ff157424 */ /* 0x000fe200078e00ff */
[----:B------:R1:W-:Y:S01]  /*b820*/  STL.64 [R1+0x9e0], R26 ;  /* 0x0009e01a01007387 */ /* 0x0003e20000100a00 */
[----:B--2---:R-:W-:Y:S01]  /*b830*/  IMAD.MOV.U32 R14, RZ, RZ, 0x523aaa76 ;  /* 0x523aaa76ff0e7424 */ /* 0x004fe200078e00ff */
[----:B------:R-:W-:-:S02]  /*b840*/  MOV R15, 0xbe3da3e6 ;  /* 0xbe3da3e6000f7802 */ /* 0x000fc40000000f00 */
[----:B------:R2:W-:Y:S01]  /*b850*/  STL.64 [R1+0xa00], R22 ;  /* 0x000a001601007387 */ /* 0x0005e20000100a00 */
[----:B0-----:R-:W-:-:S03]  /*b860*/  IMAD.MOV.U32 R24, RZ, RZ, -0x343a03ee ;  /* 0xcbc5fc12ff187424 */ /* 0x001fc600078e00ff */
        /* <DEDUP_REMOVED lines=12> */
[----:B-1----:R-:W-:Y:S01]  /*b930*/  MOV R6, 0xc560282d ;  /* 0xc560282d00067802 */ /* 0x002fe20000000f00 */
[----:B------:R-:W-:-:S02]  /*b940*/  IMAD.MOV.U32 R7, RZ, RZ, -0x40b9d14f ;  /* 0xbf462eb1ff077424 */ /* 0x000fc400078e00ff */
[----:B---3--:R-:W-:Y:S01]  /*b950*/  IMAD.MOV.U32 R16, RZ, RZ, -0x22889d73 ;  /* 0xdd77628dff107424 */ /* 0x008fe200078e00ff */
[----:B------:R-:W-:Y:S01]  /*b960*/  MOV R17, 0x3f084156 ;  /* 0x3f08415600117802 */ /* 0x000fe20000000f00 */
[----:B------:R1:W-:Y:S01]  /*b970*/  STL.64 [R1+0xa70], R14 ;  /* 0x000a700e01007387 */ /* 0x0003e20000100a00 */
[----:B--2---:R-:W-:Y:S02]  /*b980*/  IMAD.MOV.U32 R18, RZ, RZ, 0x2b27e94c ;  /* 0x2b27e94cff127424 */ /* 0x004fe400078e00ff */
[----:B------:R-:W-:Y:S01]  /*b990*/  IMAD.MOV.U32 R19, RZ, RZ, 0x3dc60251 ;  /* 0x3dc60251ff137424 */ /* 0x000fe200078e00ff */
[----:B------:R2:W-:Y:S01]  /*b9a0*/  STL.64 [R1+0xa28], R24 ;  /* 0x000a281801007387 */ /* 0x0005e20000100a00 */
[----:B0-----:R-:W-:Y:S01]  /*b9b0*/  MOV R20, 0x34675d03 ;  /* 0x34675d0300147802 */ /* 0x001fe20000000f00 */
[----:B------:R-:W-:Y:S02]  /*b9c0*/  IMAD.MOV.U32 R21, RZ, RZ, -0x411a7e0a ;  /* 0xbee581f6ff157424 */ /* 0x000fe400078e00ff */
[----:B------:R0:W-:Y:S01]  /*b9d0*/  STL.64 [R1+0xa30], R26 ;  /* 0x000a301a01007387 */ /* 0x0001e20000100a00 */
[----:B-1----:R-:W-:Y:S01]  /*b9e0*/  IMAD.MOV.U32 R14, RZ, RZ, -0x5a0d4773 ;  /* 0xa5f2b88dff0e7424 */ /* 0x002fe200078e00ff */
[----:B------:R-:W-:-:S02]  /*b9f0*/  MOV R15, 0x3e9aae08 ;  /* 0x3e9aae08000f7802 */ /* 0x000fc40000000f00 */
[----:B------:R1:W-:Y:S01]  /*ba00*/  STL.64 [R1+0xa50], R22 ;  /* 0x000a501601007387 */ /* 0x0003e20000100a00 */
[----:B--2---:R-:W-:-:S03]  /*ba10*/  IMAD.MOV.U32 R24, RZ, RZ, 0x2cc02754 ;  /* 0x2cc02754ff187424 */ /* 0x004fc600078e00ff */
        /* <DEDUP_REMOVED lines=13> */
[----:B------:R-:W-:-:S02]  /*baf0*/  IMAD.MOV.U32 R7, RZ, RZ, -0x42b28354 ;  /* 0xbd4d7cacff077424 */ /* 0x000fc400078e00ff */
[----:B---3--:R-:W-:Y:S01]  /*bb00*/  IMAD.MOV.U32 R16, RZ, RZ, 0x585a3e12 ;  /* 0x585a3e12ff107424 */ /* 0x008fe200078e00ff */
[----:B------:R0:W-:Y:S01]  /*bb10*/  STL.64 [R1+0xab8], R14 ;  /* 0x000ab80e01007387 */ /* 0x0001e20000100a00 */
[----:B------:R-:W-:Y:S02]  /*bb20*/  IMAD.MOV.U32 R17, RZ, RZ, -0x416fec5b ;  /* 0xbe9013a5ff117424 */ /* 0x000fe400078e00ff */
[----:B-1----:R-:W-:Y:S01]  /*bb30*/  IMAD.MOV.U32 R18, RZ, RZ, 0x5cf292a0 ;  /* 0x5cf292a0ff127424 */ /* 0x002fe200078e00ff */
[----:B------:R1:W-:Y:S01]  /*bb40*/  STL.64 [R1+0xa78], R24 ;  /* 0x000a781801007387 */ /* 0x0003e20000100a00 */
[----:B------:R-:W-:Y:S01]  /*bb50*/  IMAD.MOV.U32 R19, RZ, RZ, -0x41b6031b ;  /* 0xbe49fce5ff137424 */ /* 0x000fe200078e00ff */
[----:B--2---:R-:W-:Y:S01]  /*bb60*/  MOV R20, 0x5d9a0e3b ;  /* 0x5d9a0e3b00147802 */ /* 0x004fe20000000f00 */
[----:B------:R-:W-:Y:S01]  /*bb70*/  IMAD.MOV.U32 R21, RZ, RZ, 0x3e3dc92e ;  /* 0x3e3dc92eff157424 */ /* 0x000fe200078e00ff */
[----:B------:R2:W-:Y:S01]  /*bb80*/  STL.64 [R1+0xa80], R26 ;  /* 0x000a801a01007387 */ /* 0x0005e20000100a00 */
[----:B0-----:R-:W-:Y:S01]  /*bb90*/  IMAD.MOV.U32 R14, RZ, RZ, -0x10012ac2 ;  /* 0xeffed53eff0e7424 */ /* 0x001fe200078e00ff */
[----:B------:R-:W-:-:S02]  /*bba0*/  MOV R15, 0x3f9486e7 ;  /* 0x3f9486e7000f7802 */ /* 0x000fc40000000f00 */
[----:B------:R0:W-:Y:S01]  /*bbb0*/  STL.64 [R1+0xaa0], R22 ;  /* 0x000aa01601007387 */ /* 0x0001e20000100a00 */
[----:B-1----:R-:W-:Y:S01]  /*bbc0*/  MOV R24, 0x87133284 ;  /* 0x8713328400187802 */ /* 0x002fe20000000f00 */
[----:B------:R-:W-:Y:S02]  /*bbd0*/  IMAD.MOV.U32 R25, RZ, RZ, 0x3e731ba6 ;  /* 0x3e731ba6ff197424 */ /* 0x000fe400078e00ff */
[----:B------:R1:W-:Y:S01]  /*bbe0*/  STL.64 [R1+0xaa8], R28 ;  /* 0x000aa81c01007387 */ /* 0x0003e20000100a00 */
[----:B--2---:R-:W-:-:S03]  /*bbf0*/  IMAD.MOV.U32 R26, RZ, RZ, -0x1c06cc2a ;  /* 0xe3f933d6ff1a7424 */ /* 0x004fc600078e00ff */
        /* <DEDUP_REMOVED lines=10> */
[----:B------:R-:W-:Y:S01]  /*bca0*/  MOV R7, 0xbe20e39a ;  /* 0xbe20e39a00077802 */ /* 0x000fe20000000f00 */
[----:B---3--:R-:W-:Y:S01]  /*bcb0*/  IMAD.MOV.U32 R16, RZ, RZ, -0x7f415c4b ;  /* 0x80bea3b5ff107424 */ /* 0x008fe200078e00ff */
[----:B------:R2:W-:Y:S01]  /*bcc0*/  STL.64 [R1+0xb00], R14 ;  /* 0x000b000e01007387 */ /* 0x0005e20000100a00 */
[----:B------:R-:W-:Y:S01]  /*bcd0*/  IMAD.MOV.U32 R17, RZ, RZ, 0x3edd7b47 ;  /* 0x3edd7b47ff117424 */ /* 0x000fe200078e00ff */
[----:B0-----:R-:W-:Y:S01]  /*bce0*/  MOV R18, 0xe63486fe ;  /* 0xe63486fe00127802 */ /* 0x001fe20000000f00 */
[----:B------:R-:W-:Y:S01]  /*bcf0*/  IMAD.MOV.U32 R19, RZ, RZ, -0x4076a7b8 ;  /* 0xbf895848ff137424 */ /* 0x000fe200078e00ff */
[----:B------:R0:W-:Y:S01]  /*bd00*/  STL.64 [R1+0xac8], R24 ;  /* 0x000ac81801007387 */ /* 0x0001e20000100a00 */
[----:B-1----:R-:W-:Y:S01]  /*bd10*/  MOV R20, 0x2bea82b1 ;  /* 0x2bea82b100147802 */ /* 0x002fe20000000f00 */
[----:B------:R-:W-:-:S02]  /*bd20*/  IMAD.MOV.U32 R21, RZ, RZ, -0x418f02af ;  /* 0xbe70fd51ff157424 */ /* 0x000fc400078e00ff */
[----:B------:R1:W-:Y:S01]  /*bd30*/  STL.64 [R1+0xad0], R26 ;  /* 0x000ad01a01007387 */ /* 0x0003e20000100a00 */
[----:B--2---:R-:W-:-:S03]  /*bd40*/  IMAD.MOV.U32 R14, RZ, RZ, -0x1e4736f7 ;  /* 0xe1b8c909ff0e7424 */ /* 0x004fc600078e00ff */
[----:B------:R2:W-:Y:S01]  /*bd50*/  STL.64 [R1+0xae8], R6 ;  /* 0x000ae80601007387 */ /* 0x0005e20000100a00 */
[----:B------:R-:W-:-:S03]  /*bd60*/  IMAD.MOV.U32 R15, RZ, RZ, -0x40a7dbcf ;  /* 0xbf582431ff0f7424 */ /* 0x000fc600078e00ff */
[----:B------:R3:W-:Y:S01]  /*bd70*/  STL.64 [R1+0xaf0], R22 ;  /* 0x000af01601007387 */ /* 0x0007e20000100a00 */
[----:B0-----:R-:W-:Y:S01]  /*bd80*/  IMAD.MOV.U32 R24, RZ, RZ, -0x1aa33f33 ;  /* 0xe55cc0cdff187424 */ /* 0x001fe200078e00ff */
[----:B------:R-:W-:Y:S02]  /*bd90*/  MOV R25, 0x3f888706 ;  /* 0x3f88870600197802 */ /* 0x000fe40000000f00 */
[----:B------:R0:W-:Y:S01]  /*bda0*/  STL.64 [R1+0xaf8], R28 ;  /* 0x000af81c01007387 */ /* 0x0001e20000100a00 */
[----:B-1----:R-:W-:Y:S02]  /*bdb0*/  IMAD.MOV.U32 R26, RZ, RZ, 0x168d2782 ;  /* 0x168d2782ff1a7424 */ /* 0x002fe400078e00ff */
[----:B------:R-:W-:Y:S01]  /*bdc0*/  IMAD.MOV.U32 R27, RZ, RZ, -0x4089d154 ;  /* 0xbf762eacff1b7424 */ /* 0x000fe200078e00ff */
[----:B------:R1:W-:Y:S01]  /*bdd0*/  STL.64 [R1+0xb08], R16 ;  /* 0x000b081001007387 */ /* 0x0003e20000100a00 */
[----:B--2---:R-:W-:Y:S01]  /*bde0*/  IMAD.MOV.U32 R6, RZ, RZ, -0x1b5a0a71 ;  /* 0xe4a5f58fff067424 */ /* 0x004fe200078e00ff */
[----:B------:R-:W-:-:S02]  /*bdf0*/  MOV R7, 0x3f5ee468 ;  /* 0x3f5ee46800077802 */ /* 0x000fc40000000f00 */
[----:B------:R2:W-:Y:S01]  /*be00*/  STL.64 [R1+0xb10], R18 ;  /* 0x000b101201007387 */ /* 0x0005e20000100a00 */
[----:B---3--:R-:W-:Y:S01]  /*be10*/  MOV R22, 0xf1a3a0db ;  /* 0xf1a3a0db00167802 */ /* 0x008fe20000000f00 */
[----:B------:R-:W-:Y:S02]  /*be20*/  IMAD.MOV.U32 R23, RZ, RZ, 0x3f423100 ;  /* 0x3f423100ff177424 */ /* 0x000fe400078e00ff */
[----:B------:R3:W-:Y:S01]  /*be30*/  STL.64 [R1+0xb28], R20 ;  /* 0x000b281401007387 */ /* 0x0007e20000100a00 */
[----:B0-----:R-:W-:Y:S01]  /*be40*/  IMAD.MOV.U32 R28, RZ, RZ, -0x1645b3 ;  /* 0xffe9ba4dff1c7424 */ /* 0x001fe200078e00ff */
[----:B------:R-:W-:Y:S01]  /*be50*/  MOV R29, 0x3e0201c0 ;  /* 0x3e0201c0001d7802 */ /* 0x000fe20000000f00 */
[----:B-1----:R-:W-:Y:S01]  /*be60*/  IMAD.MOV.U32 R16, RZ, RZ, 0x61a9f916 ;  /* 0x61a9f916ff107424 */ /* 0x002fe200078e00ff */
[----:B------:R0:W-:Y:S01]  /*be70*/  STL.64 [R1+0xb38], R14 ;  /* 0x000b380e01007387 */ /* 0x0001e20000100a00 */
[----:B------:R-:W-:Y:S01]  /*be80*/  IMAD.MOV.U32 R17, RZ, RZ, -0x40dd2e49 ;  /* 0xbf22d1b7ff117424 */ /* 0x000fe200078e00ff */
[----:B--2---:R-:W-:Y:S01]  /*be90*/  MOV R18, 0xa4a27ea0 ;  /* 0xa4a27ea000127802 */ /* 0x004fe20000000f00 */
[----:B------:R-:W-:Y:S01]  /*bea0*/  IMAD.MOV.U32 R19, RZ, RZ, 0x3f19fff1 ;  /* 0x3f19fff1ff137424 */ /* 0x000fe200078e00ff */
[----:B------:R1:W-:Y:S01]  /*beb0*/  STL.64 [R1+0xb18], R24 ;  /* 0x000b181801007387 */ /* 0x0003e20000100a00 */
[----:B---3--:R-:W-:Y:S01]  /*bec0*/  IMAD.MOV.U32 R20, RZ, RZ, -0x78f15f33 ;  /* 0x870ea0cdff147424 */ /* 0x008fe200078e00ff */
[----:B------:R-:W-:-:S02]  /*bed0*/  MOV R21, 0xbf018b09 ;  /* 0xbf018b0900157802 */ /* 0x000fc40000000f00 */
[----:B------:R2:W-:Y:S01]  /*bee0*/  STL.64 [R1+0xb20], R26 ;  /* 0x000b201a01007387 */ /* 0x0005e20000100a00 */
[----:B0-----:R-:W-:-:S03]  /*bef0*/  IMAD.MOV.U32 R14, RZ, RZ, 0x28144e09 ;  /* 0x28144e09ff0e7424 */ /* 0x001fc600078e00ff */
[----:B------:R0:W-:Y:S01]  /*bf00*/  STL.64 [R1+0xb30], R6 ;  /* 0x000b300601007387 */ /* 0x0001e20000100a00 */
[----:B------:R-:W-:-:S03]  /*bf10*/  IMAD.MOV.U32 R15, RZ, RZ, 0x3eb7e290 ;  /* 0x3eb7e290ff0f7424 */ /* 0x000fc600078e00ff */
[----:B------:R3:W-:Y:S01]  /*bf20*/  STL.64 [R1+0xb40], R22 ;  /* 0x000b401601007387 */ /* 0x0007e20000100a00 */
[----:B-1----:R-:W-:Y:S02]  /*bf30*/  IMAD.MOV.U32 R24, RZ, RZ, -0x5047a8aa ;  /* 0xafb85756ff187424 */ /* 0x002fe400078e00ff */
        /* <DEDUP_REMOVED lines=14> */
[----:B------:R-:W-:Y:S01]  /*c020*/  IMAD.MOV.U32 R17, RZ, RZ, 0x3d152ba3 ;  /* 0x3d152ba3ff117424 */ /* 0x000fe200078e00ff */
[----:B------:R1:W-:Y:S01]  /*c030*/  STL.64 [R1+0xb80], R14 ;  /* 0x000b800e01007387 */ /* 0x0003e20000100a00 */
[----:B0-----:R-:W-:Y:S01]  /*c040*/  MOV R18, 0x1300d859 ;  /* 0x1300d85900127802 */ /* 0x001fe20000000f00 */
[----:B------:R-:W-:-:S02]  /*c050*/  IMAD.MOV.U32 R19, RZ, RZ, -0x4196aa99 ;  /* 0xbe695567ff137424 */ /* 0x000fc400078e00ff */
[----:B------:R0:W-:Y:S01]  /*c060*/  STL.64 [R1+0xb68], R24 ;  /* 0x000b681801007387 */ /* 0x0001e20000100a00 */
[----:B---3--:R-:W-:Y:S01]  /*c070*/  IMAD.MOV.U32 R20, RZ, RZ, -0xd47a6ac ;  /* 0xf2b85954ff147424 */ /* 0x008fe200078e00ff */
[----:B------:R-:W-:Y:S02]  /*c080*/  MOV R21, 0xbc92c41c ;  /* 0xbc92c41c00157802 */ /* 0x000fe40000000f00 */
[----:B------:R2:W-:Y:S01]  /*c090*/  STL.64 [R1+0xb70], R26 ;  /* 0x000b701a01007387 */ /* 0x0005e20000100a00 */
[----:B-1----:R-:W-:-:S03]  /*c0a0*/  IMAD.MOV.U32 R14, RZ, RZ, 0x49d95e46 ;  /* 0x49d95e46ff0e7424 */ /* 0x002fc600078e00ff */
[----:B------:R1:W-:Y:S01]  /*c0b0*/  STL.64 [R1+0xb78], R6 ;  /* 0x000b780601007387 */ /* 0x0003e20000100a00 */
[----:B------:R-:W-:Y:S01]  /*c0c0*/  IMAD.MOV.U32 R15, RZ, RZ, -0x40566e61 ;  /* 0xbfa9919fff0f7424 */ /* 0x000fe200078e00ff */
[----:B0-----:R-:W-:Y:S02]  /*c0d0*/  MOV R24, 0x5c03d2e9 ;  /* 0x5c03d2e900187802 */ /* 0x001fe40000000f00 */
[----:B------:R0:W-:Y:S01]  /*c0e0*/  STL.64 [R1+0xb88], R16 ;  /* 0x000b881001007387 */ /* 0x0001e20000100a00 */
[----:B------:R-:W-:Y:S02]  /*c0f0*/  IMAD.MOV.U32 R25, RZ, RZ, 0x3f9ef9a0 ;  /* 0x3f9ef9a0ff197424 */ /* 0x000fe400078e00ff */
[----:B--2---:R-:W-:Y:S01]  /*c100*/  IMAD.MOV.U32 R26, RZ, RZ, -0xccb32e3 ;  /* 0xf334cd1dff1a7424 */ /* 0x004fe200078e00ff */
[----:B------:R2:W-:Y:S01]  /*c110*/  STL.64 [R1+0xb90], R22 ;  /* 0x000b901601007387 */ /* 0x0005e20000100a00 */
[----:B------:R-:W-:-:S03]  /*c120*/  MOV R27, 0x3f645497 ;  /* 0x3f645497001b7802 */ /* 0x000fc60000000f00 */
[----:B------:R3:W-:Y:S01]  /*c130*/  STL.64 [R1+0xb98], R28 ;  /* 0x000b981c01007387 */ /* 0x0007e20000100a00 */
[----:B-1----:R-:W-:Y:S02]  /*c140*/  IMAD.MOV.U32 R6, RZ, RZ, 0x11c56ff1 ;  /* 0x11c56ff1ff067424 */ /* 0x002fe400078e00ff */
[----:B------:R-:W-:Y:S01]  /*c150*/  IMAD.MOV.U32 R7, RZ, RZ, 0x3e4122c8 ;  /* 0x3e4122c8ff077424 */ /* 0x000fe200078e00ff */
[----:B------:R1:W-:Y:S01]  /*c160*/  STL.64 [R1+0xba0], R18 ;  /* 0x000ba01201007387 */ /* 0x0003e20000100a00 */
[----:B0-----:R-:W-:Y:S01]  /*c170*/  MOV R16, 0x5e7cd1d3 ;  /* 0x5e7cd1d300107802 */ /* 0x001fe20000000f00 */
[----:B------:R-:W-:Y:S02]  /*c180*/  IMAD.MOV.U32 R17, RZ, RZ, 0x3faead43 ;  /* 0x3faead43ff117424 */ /* 0x000fe400078e00ff */
[----:B------:R0:W-:Y:S01]  /*c190*/  STL.64 [R1+0xba8], R20 ;  /* 0x000ba81401007387 */ /* 0x0001e20000100a00 */
[----:B--2---:R-:W-:Y:S02]  /*c1a0*/  IMAD.MOV.U32 R22, RZ, RZ, 0x1b78f2fd ;  /* 0x1b78f2fdff167424 */ /* 0x004fe400078e00ff */
[----:B------:R-:W-:Y:S01]  /*c1b0*/  IMAD.MOV.U32 R23, RZ, RZ, -0x412800ce ;  /* 0xbed7ff32ff177424 */ /* 0x000fe200078e00ff */
[----:B------:R2:W-:Y:S01]  /*c1c0*/  STL.64 [R1+0xbc8], R14 ;  /* 0x000bc80e01007387 */ /* 0x0005e20000100a00 */
[----:B---3--:R-:W-:Y:S01]  /*c1d0*/  MOV R28, 0x3853b987 ;  /* 0x3853b987001c7802 */ /* 0x008fe20000000f00 */
[----:B------:R-:W-:-:S02]  /*c1e0*/  IMAD.MOV.U32 R29, RZ, RZ, 0x3f8ee504 ;  /* 0x3f8ee504ff1d7424 */ /* 0x000fc400078e00ff */
[----:B-1----:R-:W-:Y:S01]  /*c1f0*/  IMAD.MOV.U32 R18, RZ, RZ, -0x6b5d1b4e ;  /* 0x94a2e4b2ff127424 */ /* 0x002fe200078e00ff */
[----:B------:R-:W-:Y:S01]  /*c200*/  MOV R19, 0xbfa0a1a3 ;  /* 0xbfa0a1a300137802 */ /* 0x000fe20000000f00 */
[----:B------:R1:W-:Y:S01]  /*c210*/  STL.64 [R1+0xbb0], R6 ;  /* 0x000bb00601007387 */ /* 0x0003e20000100a00 */
[----:B0-----:R-:W-:Y:S01]  /*c220*/  IMAD.MOV.U32 R20, RZ, RZ, -0x38c59a22 ;  /* 0xc73a65deff147424 */ /* 0x001fe200078e00ff */
[----:B------:R-:W-:Y:S02]  /*c230*/  MOV R21, 0xbf8b28c0 ;  /* 0xbf8b28c000157802 */ /* 0x000fe40000000f00 */
[----:B------:R0:W-:Y:S01]  /*c240*/  STL.64 [R1+0xbb8], R24 ;  /* 0x000bb81801007387 */ /* 0x0001e20000100a00 */
[----:B--2---:R-:W-:Y:S01]  /*c250*/  MOV R14, 0x10abeebc ;  /* 0x10abeebc000e7802 */ /* 0x004fe20000000f00 */
[----:B------:R-:W-:Y:S02]  /*c260*/  IMAD.MOV.U32 R15, RZ, RZ, 0x3e603f57 ;  /* 0x3e603f57ff0f7424 */ /* 0x000fe400078e00ff */
[----:B------:R2:W-:Y:S04]  /*c270*/  STL.64 [R1+0xbc0], R26 ;  /* 0x000bc01a01007387 */ /* 0x0005e80000100a00 */
[----:B------:R3:W-:Y:S01]  /*c280*/  STL.64 [R1+0xbd0], R16 ;  /* 0x000bd01001007387 */ /* 0x0007e20000100a00 */
[----:B-1----:R-:W-:-:S02]  /*c290*/  IMAD.MOV.U32 R6, RZ, RZ, 0x7be56cf6 ;  /* 0x7be56cf6ff067424 */ /* 0x002fc400078e00ff */
[----:B------:R-:W-:Y:S01]  /*c2a0*/  IMAD.MOV.U32 R7, RZ, RZ, 0x3f76bd32 ;  /* 0x3f76bd32ff077424 */ /* 0x000fe200078e00ff */
        /* <DEDUP_REMOVED lines=10> */
[----:B-1----:R-:W-:Y:S01]  /*c350*/  IMAD.MOV.U32 R18, RZ, RZ, -0x67b76f61 ;  /* 0x9848909fff127424 */ /* 0x002fe200078e00ff */
[----:B------:R-:W-:Y:S02]  /*c360*/  MOV R19, 0xbde927a7 ;  /* 0xbde927a700137802 */ /* 0x000fe40000000f00 */
[----:B------:R1:W-:Y:S01]  /*c370*/  STL.64 [R1+0xc00], R14 ;  /* 0x000c000e01007387 */ /* 0x0003e20000100a00 */
[----:B0-----:R-:W-:Y:S01]  /*c380*/  MOV R22, 0xa0ce370e ;  /* 0xa0ce370e00167802 */ /* 0x001fe20000000f00 */
[----:B------:R-:W-:Y:S02]  /*c390*/  IMAD.MOV.U32 R23, RZ, RZ, -0x40ebb737 ;  /* 0xbf1448c9ff177424 */ /* 0x000fe400078e00ff */
[----:B--2---:R-:W-:Y:S01]  /*c3a0*/  IMAD.MOV.U32 R28, RZ, RZ, 0xeccfadb ;  /* 0x0eccfadbff1c7424 */ /* 0x004fe200078e00ff */
        /* <DEDUP_REMOVED lines=8> */
[----:B0-----:R-:W-:-:S03]  /*c430*/  IMAD.MOV.U32 R6, RZ, RZ, 0x5a7d9ac5 ;  /* 0x5a7d9ac5ff067424 */ /* 0x001fc600078e00ff */
[----:B------:R0:W-:Y:S01]  /*c440*/  STL.64 [R1+0xc18], R16 ;  /* 0x000c181001007387 */ /* 0x0001e20000100a00 */
[----:B------:R-:W-:-:S03]  /*c450*/  IMAD.MOV.U32 R7, RZ, RZ, 0x3d72f0a6 ;  /* 0x3d72f0a6ff077424 */ /* 0x000fc600078e00ff */
[----:B------:R3:W-:Y:S01]  /*c460*/  STL.64 [R1+0xc20], R18 ;  /* 0x000c201201007387 */ /* 0x0007e20000100a00 */
[----:B--2---:R-:W-:Y:S02]  /*c470*/  IMAD.MOV.U32 R24, RZ, RZ, -0x25bcd4ef ;  /* 0xda432b11ff187424 */ /* 0x004fe400078e00ff */
[----:B------:R-:W-:Y:S01]  /*c480*/  IMAD.MOV.U32 R25, RZ, RZ, -0x414e954a ;  /* 0xbeb16ab6ff197424 */ /* 0x000fe200078e00ff */
[----:B------:R2:W-:Y:S01]  /*c490*/  STL.64 [R1+0xc28], R20 ;  /* 0x000c281401007387 */ /* 0x0005e20000100a00 */
[----:B-1----:R-:W-:Y:S01]  /*c4a0*/  MOV R26, 0x36ee783 ;  /* 0x036ee783001a7802 */ /* 0x002fe20000000f00 */
[----:B------:R-:W-:Y:S02]  /*c4b0*/  IMAD.MOV.U32 R27, RZ, RZ, -0x4306bd5e ;  /* 0xbcf942a2ff1b7424 */ /* 0x000fe400078e00ff */
[----:B------:R1:W-:Y:S01]  /*c4c0*/  STL.64 [R1+0xc30], R22 ;  /* 0x000c301601007387 */ /* 0x0003e20000100a00 */
[----:B0-----:R-:W-:Y:S01]  /*c4d0*/  IMAD.MOV.U32 R16, RZ, RZ, 0x3d88fea7 ;  /* 0x3d88fea7ff107424 */ /* 0x001fe200078e00ff */
[----:B------:R-:W-:-:S02]  /*c4e0*/  MOV R17, 0x3ecc1949 ;  /* 0x3ecc194900117802 */ /* 0x000fc40000000f00 */
[----:B------:R0:W-:Y:S01]  /*c4f0*/  STL.64 [R1+0xc38], R28 ;  /* 0x000c381c01007387 */ /* 0x0001e20000100a00 */
[----:B---3--:R-:W-:Y:S01]  /*c500*/  MOV R18, 0x1c8dde07 ;  /* 0x1c8dde0700127802 */ /* 0x008fe20000000f00 */
[----:B------:R-:W-:Y:S02]  /*c510*/  IMAD.MOV.U32 R19, RZ, RZ, 0x3e89b42c ;  /* 0x3e89b42cff137424 */ /* 0x000fe400078e00ff */
[----:B------:R3:W-:Y:S01]  /*c520*/  STL.64 [R1+0xc48], R14 ;  /* 0x000c480e01007387 */ /* 0x0007e20000100a00 */
[----:B--2---:R-:W-:Y:S01]  /*c530*/  IMAD.MOV.U32 R20, RZ, RZ, 0x27a1383d ;  /* 0x27a1383dff147424 */ /* 0x004fe200078e00ff */
[----:B------:R-:W-:Y:S01]  /*c540*/  MOV R21, 0xbe7ea6a4 ;  /* 0xbe7ea6a400157802 */ /* 0x000fe20000000f00 */
[----:B-1----:R-:W-:Y:S01]  /*c550*/  IMAD.MOV.U32 R22, RZ, RZ, -0x2e56537d ;  /* 0xd1a9ac83ff167424 */ /* 0x002fe200078e00ff */
[----:B------:R1:W-:Y:S01]  /*c560*/  STL.64 [R1+0xc40], R6 ;  /* 0x000c400601007387 */ /* 0x0003e20000100a00 */
[----:B------:R-:W-:Y:S01]  /*c570*/  IMAD.MOV.U32 R23, RZ, RZ, 0x3e62116d ;  /* 0x3e62116dff177424 */ /* 0x000fe200078e00ff */
[----:B0-----:R-:W-:Y:S01]  /*c580*/  MOV R28, 0x5f50d178 ;  /* 0x5f50d178001c7802 */ /* 0x001fe20000000f00 */
[----:B------:R-:W-:Y:S01]  /*c590*/  IMAD.MOV.U32 R29, RZ, RZ, -0x4046a498 ;  /* 0xbfb95b68ff1d7424 */ /* 0x000fe200078e00ff */
[----:B------:R0:W-:Y:S01]  /*c5a0*/  STL.64 [R1+0xc50], R16 ;  /* 0x000c501001007387 */ /* 0x0001e20000100a00 */
[----:B---3--:R-:W-:Y:S01]  /*c5b0*/  IMAD.MOV.U32 R14, RZ, RZ, -0x5673743c ;  /* 0xa98c8bc4ff0e7424 */ /* 0x008fe200078e00ff */
[----:B------:R-:W-:-:S02]  /*c5c0*/  MOV R15, 0x3fc6fb2b ;  /* 0x3fc6fb2b000f7802 */ /* 0x000fc40000000f00 */
[----:B------:R2:W-:Y:S01]  /*c5d0*/  STL.64 [R1+0xc58], R24 ;  /* 0x000c581801007387 */ /* 0x0005e20000100a00 */
[----:B-1----:R-:W-:-:S03]  /*c5e0*/  DFMA R6, R32, R32, R32 ;  /* 0x000000202006722b */ /* 0x002fc60000000020 */
[----:B------:R1:W-:Y:S04]  /*c5f0*/  STL.64 [R1+0xc60], R26 ;  /* 0x000c601a01007387 */ /* 0x0003e80000100a00 */
[----:B------:R3:W-:Y:S01]  /*c600*/  STL.64 [R1+0xc68], R18 ;  /* 0x000c681201007387 */ /* 0x0007e20000100a00 */
[----:B0-----:R-:W-:Y:S02]  /*c610*/  IMAD.MOV.U32 R16, RZ, RZ, 0x29064247 ;  /* 0x29064247ff107424 */ /* 0x001fe400078e00ff */
[----:B------:R-:W-:Y:S01]  /*c620*/  IMAD.MOV.U32 R17, RZ, RZ, -0x403f5f91 ;  /* 0xbfc0a06fff117424 */ /* 0x000fe200078e00ff */
[----:B------:R0:W-:Y:S01]  /*c630*/  STL.64 [R1+0xc70], R20 ;  /* 0x000c701401007387 */ /* 0x0001e20000100a00 */
[----:B--2---:R-:W-:Y:S01]  /*c640*/  MOV R24, 0xd4f69d94 ;  /* 0xd4f69d9400187802 */ /* 0x004fe20000000f00 */
[----:B------:R-:W-:Y:S01]  /*c650*/  IMAD.MOV.U32 R25, RZ, RZ, -0x40ff7efb ;  /* 0xbf008105ff197424 */ /* 0x000fe200078e00ff */
[----:B------:R-:W-:Y:S01]  /*c660*/  DFMA R6, R30, R6, R30 ;  /* 0x000000061e06722b */ /* 0x000fe2000000001e */
[----:B------:R2:W-:Y:S01]  /*c670*/  STL.64 [R1+0xc78], R22 ;  /* 0x000c781601007387 */ /* 0x0005e20000100a00 */
[----:B-1----:R-:W-:-:S02]  /*c680*/  IMAD.MOV.U32 R26, RZ, RZ, 0x3cf8dfb4 ;  /* 0x3cf8dfb4ff1a7424 */ /* 0x002fc400078e00ff */
[----:B------:R-:W-:Y:S01]  /*c690*/  IMAD.MOV.U32 R27, RZ, RZ, -0x40483c5f ;  /* 0xbfb7c3a1ff1b7424 */ /* 0x000fe200078e00ff */
[----:B------:R1:W-:Y:S01]  /*c6a0*/  STL.64 [R1+0xc80], R28 ;  /* 0x000c801c01007387 */ /* 0x0003e20000100a00 */
[----:B---3--:R-:W-:Y:S01]  /*c6b0*/  IMAD.MOV.U32 R18, RZ, RZ, 0x7a744982 ;  /* 0x7a744982ff127424 */ /* 0x008fe200078e00ff */
[----:B------:R-:W-:Y:S01]  /*c6c0*/  MOV R19, 0x3fb72bb4 ;  /* 0x3fb72bb400137802 */ /* 0x000fe20000000f00 */
[----:B------:R-:W-:Y:S01]  /*c6d0*/  IMAD.MOV.U32 R30, RZ, RZ, -0x4ddbedfe ;  /* 0xb2241202ff1e7424 */ /* 0x000fe200078e00ff */
[----:B------:R3:W-:Y:S01]  /*c6e0*/  STL.64 [R1+0xc88], R14 ;  /* 0x000c880e01007387 */ /* 0x0007e20000100a00 */
[----:B0-----:R-:W-:Y:S01]  /*c6f0*/  MOV R20, 0x38631744 ;  /* 0x3863174400147802 */ /* 0x001fe20000000f00 */
[----:B------:R-:W-:Y:S01]  /*c700*/  IMAD.MOV.U32 R21, RZ, RZ, 0x3fa6bd2f ;  /* 0x3fa6bd2fff157424 */ /* 0x000fe200078e00ff */
[----:B------:R-:W-:Y:S01]  /*c710*/  DFMA R32, -R2, R6, 1 ;  /* 0x3ff000000220742b */ /* 0x000fe20000000106 */
[----:B------:R0:W-:Y:S01]  /*c720*/  STL.64 [R1+0xc90], R16 ;  /* 0x000c901001007387 */ /* 0x0001e20000100a00 */
[----:B--2---:R-:W-:Y:S01]  /*c730*/  IMAD.MOV.U32 R22, RZ, RZ, -0x442fe938 ;  /* 0xbbd016c8ff167424 */ /* 0x004fe200078e00ff */
[----:B------:R-:W-:Y:S01]  /*c740*/  MOV R23, 0x3e92a46f ;  /* 0x3e92a46f00177802 */ /* 0x000fe20000000f00 */
[----:B------:R-:W-:Y:S01]  /*c750*/  IMAD.MOV.U32 R31, RZ, RZ, -0x41db6b2d ;  /* 0xbe2494d3ff1f7424 */ /* 0x000fe200078e00ff */
[----:B------:R2:W-:Y:S01]  /*c760*/  STL.64 [R1+0xca0], R18 ;  /* 0x000ca01201007387 */ /* 0x0005e20000100a00 */
[----:B-1----:R-:W-:Y:S01]  /*c770*/  IMAD.MOV.U32 R28, RZ, RZ, 0x69432cef ;  /* 0x69432cefff1c7424 */ /* 0x002fe200078e00ff */
[----:B------:R-:W-:Y:S01]  /*c780*/  MOV R29, 0xbf77067b ;  /* 0xbf77067b001d7802 */ /* 0x000fe20000000f00 */
[----:B------:R-:W-:Y:S01]  /*c790*/  DFMA R34, R6, R32, R6 ;  /* 0x000000200622722b */ /* 0x000fe20000000006 */
[----:B---3--:R-:W-:Y:S01]  /*c7a0*/  IMAD.MOV.U32 R14, RZ, RZ, 0x1cad78b9 ;  /* 0x1cad78b9ff0e7424 */ /* 0x008fe200078e00ff */
[----:B------:R1:W-:Y:S01]  /*c7b0*/  STL.64 [R1+0xcb0], R20 ;  /* 0x000cb01401007387 */ /* 0x0003e20000100a00 */
[----:B------:R-:W-:Y:S01]  /*c7c0*/  IMAD.MOV.U32 R15, RZ, RZ, -0x406e5b61 ;  /* 0xbf91a49fff0f7424 */ /* 0x000fe200078e00ff */
[----:B------:R-:W-:Y:S01]  /*c7d0*/  MOV R32, 0x1fd5f699 ;  /* 0x1fd5f69900207802 */ /* 0x000fe20000000f00 */
[----:B0-----:R-:W-:Y:S01]  /*c7e0*/  IMAD.MOV.U32 R17, RZ, RZ, 0x3f8d0bef ;  /* 0x3f8d0befff117424 */ /* 0x001fe200078e00ff */
[----:B------:R-:W-:Y:S01]  /*c7f0*/  MOV R16, 0xfa0aa57b ;  /* 0xfa0aa57b00107802 */ /* 0x000fe20000000f00 */
[----:B------:R0:W-:Y:S01]  /*c800*/  STL.64 [R1+0xcb8], R22 ;  /* 0x000cb81601007387 */ /* 0x0001e20000100a00 */
[----:B------:R-:W-:Y:S01]  /*c810*/  IMAD.MOV.U32 R6, RZ, RZ, -0x3e818735 ;  /* 0xc17e78cbff067424 */ /* 0x000fe200078e00ff */
[----:B--2---:R-:W-:Y:S01]  /*c820*/  MOV R19, 0xbf53043d ;  /* 0xbf53043d00137802 */ /* 0x004fe20000000f00 */
[----:B------:R-:W-:Y:S01]  /*c830*/  IMAD.MOV.U32 R18, RZ, RZ, 0x3c40f6a ;  /* 0x03c40f6aff127424 */ /* 0x000fe200078e00ff */
[----:B------:R2:W-:Y:S01]  /*c840*/  STL.64 [R1+0xcc0], R14 ;  /* 0x000cc00e01007387 */ /* 0x0005e20000100a00 */
[----:B------:R-:W-:-:S02]  /*c850*/  IMAD.MOV.U32 R7, RZ, RZ, 0x40957e75 ;  /* 0x40957e75ff077424 */ /* 0x000fc400078e00ff */
[----:B-1----:R-:W-:Y:S01]  /*c860*/  IMAD.MOV.U32 R20, RZ, RZ, 0xc4df7f1 ;  /* 0x0c4df7f1ff147424 */ /* 0x002fe200078e00ff */
[----:B------:R1:W-:Y:S01]  /*c870*/  STL.64 [R1+0xcc8], R16 ;  /* 0x000cc81001007387 */ /* 0x0003e20000100a00 */
[----:B------:R-:W-:Y:S02]  /*c880*/  IMAD.MOV.U32 R21, RZ, RZ, 0x3f3adee2 ;  /* 0x3f3adee2ff157424 */ /* 0x000fe400078e00ff */
[----:B------:R-:W-:Y:S01]  /*c890*/  IMAD.MOV.U32 R33, RZ, RZ, 0x3f6966e5 ;  /* 0x3f6966e5ff217424 */ /* 0x000fe200078e00ff */
[----:B------:R3:W-:Y:S01]  /*c8a0*/  STL.64 [R1+0xce8], R18 ;  /* 0x000ce81201007387 */ /* 0x0007e20000100a00 */
[----:B0-----:R-:W-:Y:S01]  /*c8b0*/  MOV R22, 0x6a382e07 ;  /* 0x6a382e0700167802 */ /* 0x001fe20000000f00 */
[----:B------:R-:W-:Y:S02]  /*c8c0*/  IMAD.MOV.U32 R23, RZ, RZ, 0x3db43183 ;  /* 0x3db43183ff177424 */ /* 0x000fe400078e00ff */
[----:B--2---:R-:W-:Y:S01]  /*c8d0*/  IMAD.MOV.U32 R14, RZ, RZ, 0x7c4544c3 ;  /* 0x7c4544c3ff0e7424 */ /* 0x004fe200078e00ff */
[----:B------:R0:W-:Y:S01]  /*c8e0*/  STL.64 [R1+0xcf0], R20 ;  /* 0x000cf01401007387 */ /* 0x0001e20000100a00 */
[----:B------:R-:W-:Y:S01]  /*c8f0*/  IMAD.MOV.U32 R15, RZ, RZ, 0x3f10af03 ;  /* 0x3f10af03ff0f7424 */ /* 0x000fe200078e00ff */
[----:B-1----:R-:W-:Y:S01]  /*c900*/  MOV R16, 0x909bc462 ;  /* 0x909bc46200107802 */ /* 0x002fe20000000f00 */
[----:B------:R-:W-:Y:S01]  /*c910*/  IMAD.MOV.U32 R17, RZ, RZ, -0x410a3a9c ;  /* 0xbef5c564ff117424 */ /* 0x000fe200078e00ff */
[----:B------:R1:W-:Y:S01]  /*c920*/  STL.64 [R1+0xcf8], R22 ;  /* 0x000cf81601007387 */ /* 0x0003e20000100a00 */
[----:B---3--:R-:W-:Y:S01]  /*c930*/  IMAD.MOV.U32 R18, RZ, RZ, -0x458bb1e4 ;  /* 0xba744e1cff127424 */ /* 0x008fe200078e00ff */
[----:B------:R-:W-:-:S02]  /*c940*/  MOV R19, 0x3eab1a24 ;  /* 0x3eab1a2400137802 */ /* 0x000fc40000000f00 */
[----:B------:R2:W-:Y:S01]  /*c950*/  STL.64 [R1+0xd08], R14 ;  /* 0x000d080e01007387 */ /* 0x0005e20000100a00 */
[----:B0-----:R-:W-:-:S03]  /*c960*/  IMAD.MOV.U32 R20, RZ, RZ, -0xa078040 ;  /* 0xf5f87fc0ff147424 */ /* 0x001fc600078e00ff */
[----:B------:R0:W-:Y:S01]  /*c970*/  STL.64 [R1+0xd10], R16 ;  /* 0x000d101001007387 */ /* 0x0001e20000100a00 */
[----:B------:R-:W-:-:S03]  /*c980*/  IMAD.MOV.U32 R21, RZ, RZ, 0x3cc5a9a2 ;  /* 0x3cc5a9a2ff157424 */ /* 0x000fc600078e00ff */
[----:B------:R3:W-:Y:S01]  /*c990*/  STL.64 [R1+0xd30], R18 ;  /* 0x000d301201007387 */ /* 0x0007e20000100a00 */
[----:B-1----:R-:W-:Y:S01]  /*c9a0*/  IMAD.MOV.U32 R22, RZ, RZ, -0x3bccff5e ;  /* 0xc43300a2ff167424 */ /* 0x002fe200078e00ff */
[----:B------:R-:W-:Y:S02]  /*c9b0*/  MOV R23, 0xbfc997cf ;  /* 0xbfc997cf00177802 */ /* 0x000fe40000000f00 */
[----:B--2---:R-:W-:Y:S01]  /*c9c0*/  MOV R14, 0x66be9669 ;  /* 0x66be9669000e7802 */ /* 0x004fe20000000f00 */
[----:B------:R-:W-:Y:S01]  /*c9d0*/  IMAD.MOV.U32 R15, RZ, RZ, -0x417c3ae7 ;  /* 0xbe83c519ff0f7424 */ /* 0x000fe200078e00ff */
[----:B------:R1:W-:Y:S01]  /*c9e0*/  STL.64 [R1+0xd38], R20 ;  /* 0x000d381401007387 */ /* 0x0003e20000100a00 */
[----:B0-----:R-:W-:Y:S01]  /*c9f0*/  MOV R16, 0xb67ecf48 ;  /* 0xb67ecf4800107802 */ /* 0x001fe20000000f00 */
[----:B------:R-:W-:Y:S02]  /*ca00*/  IMAD.MOV.U32 R17, RZ, RZ, 0x3fd75748 ;  /* 0x3fd75748ff117424 */ /* 0x000fe400078e00ff */
[----:B------:R0:W-:Y:S01]  /*ca10*/  STL.64 [R1+0xd40], R14 ;  /* 0x000d400e01007387 */ /* 0x0001e20000100a00 */
[----:B---3--:R-:W-:-:S03]  /*ca20*/  IMAD.MOV.U32 R18, RZ, RZ, -0x359d8d2a ;  /* 0xca6272d6ff127424 */ /* 0x008fc600078e00ff */
[----:B------:R2:W-:Y:S01]  /*ca30*/  STL.64 [R1+0xd58], R16 ;  /* 0x000d581001007387 */ /* 0x0005e20000100a00 */
[----:B------:R-:W-:Y:S02]  /*ca40*/  IMAD.MOV.U32 R19, RZ, RZ, 0x3fd10cd9 ;  /* 0x3fd10cd9ff137424 */ /* 0x000fe400078e00ff */
[----:B-1----:R-:W-:Y:S01]  /*ca50*/  IMAD.MOV.U32 R20, RZ, RZ, 0x4744ccfb ;  /* 0x4744ccfbff147424 */ /* 0x002fe200078e00ff */
[----:B------:R1:W-:Y:S01]  /*ca60*/  STL.64 [R1+0xc98], R24 ;  /* 0x000c981801007387 */ /* 0x0003e20000100a00 */
[----:B------:R-:W-:Y:S01]  /*ca70*/  IMAD.MOV.U32 R21, RZ, RZ, 0x3fc056ba ;  /* 0x3fc056baff157424 */ /* 0x000fe200078e00ff */
[----:B0-----:R-:W-:Y:S01]  /*ca80*/  MOV R14, 0x182c4e01 ;  /* 0x182c4e01000e7802 */ /* 0x001fe20000000f00 */
[----:B------:R-:W-:Y:S01]  /*ca90*/  IMAD.MOV.U32 R15, RZ, RZ, -0x405337f1 ;  /* 0xbfacc80fff0f7424 */ /* 0x000fe200078e00ff */
[----:B------:R0:W-:Y:S01]  /*caa0*/  STL.64 [R1+0xd48], R22 ;  /* 0x000d481601007387 */ /* 0x0001e20000100a00 */
[----:B--2---:R-:W-:Y:S01]  /*cab0*/  IMAD.MOV.U32 R16, RZ, RZ, -0x2c454e17 ;  /* 0xd3bab1e9ff107424 */ /* 0x004fe200078e00ff */
[----:B------:R-:W-:-:S02]  /*cac0*/  MOV R17, 0xbe8787c7 ;  /* 0xbe8787c700117802 */ /* 0x000fc40000000f00 */
[----:B------:R2:W-:Y:S01]  /*cad0*/  STL.64 [R1+0xd88], R14 ;  /* 0x000d880e01007387 */ /* 0x0005e20000100a00 */
[----:B-1----:R-:W-:-:S03]  /*cae0*/  MOV R24, 0xe25cd11c ;  /* 0xe25cd11c00187802 */ /* 0x002fc60000000f00 */
[----:B------:R1:W-:Y:S01]  /*caf0*/  STL.64 [R1+0xd68], R18 ;  /* 0x000d681201007387 */ /* 0x0003e20000100a00 */
[----:B------:R-:W-:-:S03]  /*cb00*/  IMAD.MOV.U32 R25, RZ, RZ, 0x3f5a4350 ;  /* 0x3f5a4350ff197424 */ /* 0x000fc600078e00ff */
[----:B------:R3:W-:Y:S01]  /*cb10*/  STL.64 [R1+0xd80], R20 ;  /* 0x000d801401007387 */ /* 0x0007e20000100a00 */
[----:B0-----:R-:W-:Y:S02]  /*cb20*/  IMAD.MOV.U32 R22, RZ, RZ, -0x35537826 ;  /* 0xcaac87daff167424 */ /* 0x001fe400078e00ff */
[----:B------:R-:W-:Y:S01]  /*cb30*/  IMAD.MOV.U32 R23, RZ, RZ, 0x3f93b27e ;  /* 0x3f93b27eff177424 */ /* 0x000fe200078e00ff */
[----:B--2---:R-:W-:Y:S01]  /*cb40*/  MOV R14, 0x9ec22641 ;  /* 0x9ec22641000e7802 */ /* 0x004fe20000000f00 */
[----:B------:R-:W-:Y:S01]  /*cb50*/  IMAD.MOV.U32 R15, RZ, RZ, -0x4262e5d2 ;  /* 0xbd9d1a2eff0f7424 */ /* 0x000fe200078e00ff */
[----:B------:R0:W-:Y:S01]  /*cb60*/  STL.64 [R1+0xd90], R16 ;  /* 0x000d901001007387 */ /* 0x0001e20000100a00 */
[----:B-1----:R-:W-:-:S03]  /*cb70*/  IMAD.MOV.U32 R18, RZ, RZ, -0x793f6ca ;  /* 0xf86c0936ff127424 */ /* 0x002fc600078e00ff */
[----:B------:R1:W-:Y:S01]  /*cb80*/  STL.64 [R1+0xdd0], R14 ;  /* 0x000dd00e01007387 */ /* 0x0003e20000100a00 */
[----:B------:R-:W-:Y:S01]  /*cb90*/  IMAD.MOV.U32 R19, RZ, RZ, 0x3e123fc5 ;  /* 0x3e123fc5ff137424 */ /* 0x000fe200078e00ff */
[----:B---3--:R-:W-:Y:S01]  /*cba0*/  MOV R20, 0xf755a2c9 ;  /* 0xf755a2c900147802 */ /* 0x008fe20000000f00 */
[----:B------:R-:W-:Y:S01]  /*cbb0*/  IMAD.MOV.U32 R21, RZ, RZ, -0x40a6e001 ;  /* 0xbf591fffff157424 */ /* 0x000fe200078e00ff */
        /* <DEDUP_REMOVED lines=11> */
[----:B0-----:R-:W-:Y:S02]  /*cc70*/  IMAD.MOV.U32 R28, RZ, RZ, 0x539275a7 ;  /* 0x539275a7ff1c7424 */ /* 0x001fe400078e00ff */
        /* <DEDUP_REMOVED lines=8> */
[----:B---3--:R-:W-:Y:S02]  /*cd00*/  IMAD.MOV.U32 R22, RZ, RZ, -0x24814352 ;  /* 0xdb7ebcaeff167424 */ /* 0x008fe400078e00ff */
[----:B------:R-:W-:Y:S01]  /*cd10*/  IMAD.MOV.U32 R23, RZ, RZ, -0x40f315cd ;  /* 0xbf0cea33ff177424 */ /* 0x000fe200078e00ff */
[----:B------:R3:W-:Y:S01]  /*cd20*/  STL.64 [R1+0xdd8], R16 ;  /* 0x000dd81001007387 */ /* 0x0007e20000100a00 */
[----:B0-----:R-:W-:Y:S02]  /*cd30*/  IMAD.MOV.U32 R18, RZ, RZ, 0x1ad67669 ;  /* 0x1ad67669ff127424 */ /* 0x001fe400078e00ff */
[----:B------:R-:W-:Y:S01]  /*cd40*/  IMAD.MOV.U32 R19, RZ, RZ, -0x4132585a ;  /* 0xbecda7a6ff137424 */ /* 0x000fe200078e00ff */
[----:B-1----:R-:W-:Y:S01]  /*cd50*/  MOV R20, 0xd57a6a06 ;  /* 0xd57a6a0600147802 */ /* 0x002fe20000000f00 */
[----:B------:R-:W-:Y:S01]  /*cd60*/  IMAD.MOV.U32 R21, RZ, RZ, 0x3ec257a6 ;  /* 0x3ec257a6ff157424 */ /* 0x000fe200078e00ff */
[----:B------:R0:W-:Y:S01]  /*cd70*/  STL.64 [R1+0xd00], R26 ;  /* 0x000d001a01007387 */ /* 0x0001e20000100a00 */
[----:B--2---:R-:W-:Y:S01]  /*cd80*/  IMAD.MOV.U32 R14, RZ, RZ, 0x41653f05 ;  /* 0x41653f05ff0e7424 */ /* 0x004fe200078e00ff */
[----:B------:R-:W-:-:S02]  /*cd90*/  MOV R15, 0x3fc89f1e ;  /* 0x3fc89f1e000f7802 */ /* 0x000fc40000000f00 */
[----:B------:R1:W-:Y:S01]  /*cda0*/  STL.64 [R1+0xd18], R24 ;  /* 0x000d181801007387 */ /* 0x0003e20000100a00 */
[----:B---3--:R-:W-:Y:S01]  /*cdb0*/  IMAD.MOV.U32 R16, RZ, RZ, -0x19172d8d ;  /* 0xe6e8d273ff107424 */ /* 0x008fe200078e00ff */
[----:B------:R-:W-:Y:S02]  /*cdc0*/  MOV R17, 0x3ff10bef ;  /* 0x3ff10bef00117802 */ /* 0x000fe40000000f00 */
[----:B------:R2:W-:Y:S04]  /*cdd0*/  STL.64 [R1+0xd20], R28 ;  /* 0x000d201c01007387 */ /* 0x0005e80000100a00 */
[----:B------:R3:W-:Y:S01]  /*cde0*/  STL.64 [R1+0xd28], R30 ;  /* 0x000d281e01007387 */ /* 0x0007e20000100a00 */
[----:B0-----:R-:W-:Y:S02]  /*cdf0*/  IMAD.MOV.U32 R26, RZ, RZ, 0x48e4f389 ;  /* 0x48e4f389ff1a7424 */ /* 0x001fe400078e00ff */
[----:B------:R-:W-:Y:S01]  /*ce00*/  IMAD.MOV.U32 R27, RZ, RZ, -0x40712a43 ;  /* 0xbf8ed5bdff1b7424 */ /* 0x000fe200078e00ff */
[----:B------:R0:W-:Y:S01]  /*ce10*/  STL.64 [R1+0xde0], R22 ;  /* 0x000de01601007387 */ /* 0x0001e20000100a00 */
[----:B-1----:R-:W-:Y:S01]  /*ce20*/  IMAD.MOV.U32 R24, RZ, RZ, 0x20e7ea15 ;  /* 0x20e7ea15ff187424 */ /* 0x002fe200078e00ff */
[----:B------:R-:W-:-:S02]  /*ce30*/  MOV R25, 0xbfddb7f1 ;  /* 0xbfddb7f100197802 */ /* 0x000fc40000000f00 */
[----:B------:R1:W-:Y:S01]  /*ce40*/  STL.64 [R1+0xdf8], R18 ;  /* 0x000df81201007387 */ /* 0x0003e20000100a00 */
[----:B--2---:R-:W-:Y:S01]  /*ce50*/  MOV R28, 0xea4a1955 ;  /* 0xea4a1955001c7802 */ /* 0x004fe20000000f00 */
[----:B------:R-:W-:Y:S02]  /*ce60*/  IMAD.MOV.U32 R29, RZ, RZ, 0x3f01d889 ;  /* 0x3f01d889ff1d7424 */ /* 0x000fe400078e00ff */
[----:B------:R2:W-:Y:S01]  /*ce70*/  STL.64 [R1+0xe00], R20 ;  /* 0x000e001401007387 */ /* 0x0005e20000100a00 */
[----:B---3--:R-:W-:Y:S01]  /*ce80*/  IMAD.MOV.U32 R30, RZ, RZ, 0x23c48dc0 ;  /* 0x23c48dc0ff1e7424 */ /* 0x008fe200078e00ff */
[----:B------:R-:W-:Y:S02]  /*ce90*/  MOV R31, 0xbfc1a4da ;  /* 0xbfc1a4da001f7802 */ /* 0x000fe40000000f00 */
[----:B------:R3:W-:Y:S01]  /*cea0*/  STL.64 [R1+0xe50], R14 ;  /* 0x000e500e01007387 */ /* 0x0007e20000100a00 */
[----:B0-----:R-:W-:Y:S02]  /*ceb0*/  IMAD.MOV.U32 R22, RZ, RZ, 0x14ed9543 ;  /* 0x14ed9543ff167424 */ /* 0x001fe400078e00ff */
[----:B------:R-:W-:Y:S01]  /*cec0*/  IMAD.MOV.U32 R23, RZ, RZ, 0x3f289765 ;  /* 0x3f289765ff177424 */ /* 0x000fe200078e00ff */
[----:B------:R0:W-:Y:S01]  /*ced0*/  STL.64 [R1+0xe20], R16 ;  /* 0x000e201001007387 */ /* 0x0001e20000100a00 */
[----:B-1----:R-:W-:Y:S01]  /*cee0*/  MOV R18, 0x127046e4 ;  /* 0x127046e400127802 */ /* 0x002fe20000000f00 */
[----:B------:R-:W-:Y:S01]  /*cef0*/  IMAD.MOV.U32 R19, RZ, RZ, -0x401588c4 ;  /* 0xbfea773cff137424 */ /* 0x000fe200078e00ff */
[----:B--2---:R-:W-:Y:S01]  /*cf00*/  MOV R20, 0x881c041d ;  /* 0x881c041d00147802 */ /* 0x004fe20000000f00 */
[----:B------:R-:W-:Y:S01]  /*cf10*/  IMAD.MOV.U32 R21, RZ, RZ, -0x4144f9ed ;  /* 0xbebb0613ff157424 */ /* 0x000fe200078e00ff */
[----:B------:R1:W-:Y:S01]  /*cf20*/  STL.64 [R1+0xd50], R26 ;  /* 0x000d501a01007387 */ /* 0x0003e20000100a00 */
[----:B---3--:R-:W-:Y:S01]  /*cf30*/  IMAD.MOV.U32 R14, RZ, RZ, -0x35c68f95 ;  /* 0xca39706bff0e7424 */ /* 0x008fe200078e00ff */
[----:B------:R-:W-:-:S02]  /*cf40*/  MOV R15, 0xbf512b0e ;  /* 0xbf512b0e000f7802 */ /* 0x000fc40000000f00 */
[----:B------:R2:W-:Y:S01]  /*cf50*/  STL.64 [R1+0xd60], R24 ;  /* 0x000d601801007387 */ /* 0x0005e20000100a00 */
[----:B0-----:R-:W-:Y:S02]  /*cf60*/  IMAD.MOV.U32 R16, RZ, RZ, 0x2bd4a5fe ;  /* 0x2bd4a5feff107424 */ /* 0x001fe400078e00ff */
[----:B------:R-:W-:Y:S01]  /*cf70*/  IMAD.MOV.U32 R17, RZ, RZ, -0x403ac144 ;  /* 0xbfc53ebcff117424 */ /* 0x000fe200078e00ff */
[----:B------:R0:W-:Y:S01]  /*cf80*/  STL.64 [R1+0xd70], R28 ;  /* 0x000d701c01007387 */ /* 0x0001e20000100a00 */
[----:B-1----:R-:W-:-:S03]  /*cf90*/  MOV R26, 0x4f7ffc6f ;  /* 0x4f7ffc6f001a7802 */ /* 0x002fc60000000f00 */
[----:B------:R1:W-:Y:S01]  /*cfa0*/  STL.64 [R1+0xd78], R30 ;  /* 0x000d781e01007387 */ /* 0x0003e20000100a00 */
[----:B------:R-:W-:Y:S02]  /*cfb0*/  IMAD.MOV.U32 R27, RZ, RZ, -0x4071191d ;  /* 0xbf8ee6e3ff1b7424 */ /* 0x000fe400078e00ff */
[----:B--2---:R-:W-:Y:S01]  /*cfc0*/  IMAD.MOV.U32 R24, RZ, RZ, 0x4c284396 ;  /* 0x4c284396ff187424 */ /* 0x004fe200078e00ff */
[----:B------:R2:W-:Y:S01]  /*cfd0*/  STL.64 [R1+0xe28], R22 ;  /* 0x000e281601007387 */ /* 0x0005e20000100a00 */
[----:B------:R-:W-:-:S03]  /*cfe0*/  MOV R25, 0x3f778305 ;  /* 0x3f77830500197802 */ /* 0x000fc60000000f00 */
[----:B------:R3:W-:Y:S01]  /*cff0*/  STL.64 [R1+0xe30], R18 ;  /* 0x000e301201007387 */ /* 0x0007e20000100a00 */
[----:B0-----:R-:W-:Y:S01]  /*d000*/  IMAD.MOV.U32 R28, RZ, RZ, -0x4ab40e33 ;  /* 0xb54bf1cdff1c7424 */ /* 0x001fe200078e00ff */
[----:B------:R-:W-:Y:S02]  /*d010*/  MOV R29, 0x3f51b9f3 ;  /* 0x3f51b9f3001d7802 */ /* 0x000fe40000000f00 */
[----:B------:R0:W-:Y:S01]  /*d020*/  STL.64 [R1+0xe48], R20 ;  /* 0x000e481401007387 */ /* 0x0001e20000100a00 */
[----:B-1----:R-:W-:Y:S02]  /*d030*/  IMAD.MOV.U32 R30, RZ, RZ, 0x172c9899 ;  /* 0x172c9899ff1e7424 */ /* 0x002fe400078e00ff */
[----:B------:R-:W-:Y:S01]  /*d040*/  IMAD.MOV.U32 R31, RZ, RZ, -0x40c781ef ;  /* 0xbf387e11ff1f7424 */ /* 0x000fe200078e00ff */
[----:B------:R1:W-:Y:S01]  /*d050*/  STL.64 [R1+0xe98], R14 ;  /* 0x000e980e01007387 */ /* 0x0003e20000100a00 */
[----:B--2---:R-:W-:Y:S02]  /*d060*/  IMAD.MOV.U32 R22, RZ, RZ, -0xa3c9470 ;  /* 0xf5c36b90ff167424 */ /* 0x004fe400078e00ff */
[----:B------:R-:W-:Y:S01]  /*d070*/  IMAD.MOV.U32 R23, RZ, RZ, -0x406a0401 ;  /* 0xbf95fbffff177424 */ /* 0x000fe200078e00ff */
[----:B------:R2:W-:Y:S01]  /*d080*/  STL.64 [R1+0xe58], R16 ;  /* 0x000e581001007387 */ /* 0x0005e20000100a00 */
[----:B---3--:R-:W-:Y:S01]  /*d090*/  MOV R18, 0x78d507d5 ;  /* 0x78d507d500127802 */ /* 0x008fe20000000f00 */
[----:B------:R-:W-:-:S02]  /*d0a0*/  IMAD.MOV.U32 R19, RZ, RZ, 0x3f909e54 ;  /* 0x3f909e54ff137424 */ /* 0x000fc400078e00ff */
[----:B0-----:R-:W-:Y:S01]  /*d0b0*/  IMAD.MOV.U32 R20, RZ, RZ, 0x163a4d10 ;  /* 0x163a4d10ff147424 */ /* 0x001fe200078e00ff */
[----:B------:R-:W-:Y:S01]  /*d0c0*/  MOV R21, 0xbf787e11 ;  /* 0xbf787e1100157802 */ /* 0x000fe20000000f00 */
[----:B------:R0:W-:Y:S01]  /*d0d0*/  STL.64 [R1+0xda0], R26 ;  /* 0x000da01a01007387 */ /* 0x0001e20000100a00 */
[----:B-1----:R-:W-:Y:S02]  /*d0e0*/  IMAD.MOV.U32 R14, RZ, RZ, -0x2584fef8 ;  /* 0xda7b0108ff0e7424 */ /* 0x002fe400078e00ff */
[----:B------:R-:W-:Y:S01]  /*d0f0*/  IMAD.MOV.U32 R15, RZ, RZ, 0x3eca5076 ;  /* 0x3eca5076ff0f7424 */ /* 0x000fe200078e00ff */
[----:B------:R1:W-:Y:S01]  /*d100*/  STL.64 [R1+0xda8], R24 ;  /* 0x000da81801007387 */ /* 0x0003e20000100a00 */
[----:B--2---:R-:W-:Y:S02]  /*d110*/  IMAD.MOV.U32 R16, RZ, RZ, -0x712e25fa ;  /* 0x8ed1da06ff107424 */ /* 0x004fe400078e00ff */
[----:B------:R-:W-:Y:S01]  /*d120*/  IMAD.MOV.U32 R17, RZ, RZ, 0x3f374a77 ;  /* 0x3f374a77ff117424 */ /* 0x000fe200078e00ff */
[----:B------:R2:W-:Y:S01]  /*d130*/  STL.64 [R1+0xdc0], R28 ;  /* 0x000dc01c01007387 */ /* 0x0005e20000100a00 */
[----:B0-----:R-:W-:-:S03]  /*d140*/  IMAD.MOV.U32 R26, RZ, RZ, -0x79aa5638 ;  /* 0x8655a9c8ff1a7424 */ /* 0x001fc600078e00ff */
[----:B------:R0:W-:Y:S01]  /*d150*/  STL.64 [R1+0xdc8], R30 ;  /* 0x000dc81e01007387 */ /* 0x0001e20000100a00 */
[----:B------:R-:W-:-:S03]  /*d160*/  MOV R27, 0x3d25dbb1 ;  /* 0x3d25dbb1001b7802 */ /* 0x000fc60000000f00 */
[----:B------:R3:W-:Y:S01]  /*d170*/  STL.64 [R1+0xe70], R22 ;  /* 0x000e701601007387 */ /* 0x0007e20000100a00 */
[----:B-1----:R-:W-:Y:S01]  /*d180*/  MOV R24, 0x3f1f53aa ;  /* 0x3f1f53aa00187802 */ /* 0x002fe20000000f00 */
[----:B------:R-:W-:Y:S02]  /*d190*/  IMAD.MOV.U32 R25, RZ, RZ, 0x3ef2a1f9 ;  /* 0x3ef2a1f9ff197424 */ /* 0x000fe400078e00ff */
[----:B------:R1:W-:Y:S01]  /*d1a0*/  STL.64 [R1+0xe78], R18 ;  /* 0x000e781201007387 */ /* 0x0003e20000100a00 */
[----:B--2---:R-:W-:Y:S02]  /*d1b0*/  IMAD.MOV.U32 R28, RZ, RZ, -0x45e261fc ;  /* 0xba1d9e04ff1c7424 */ /* 0x004fe400078e00ff */
[----:B------:R-:W-:Y:S01]  /*d1c0*/  IMAD.MOV.U32 R29, RZ, RZ, 0x3fe72e2b ;  /* 0x3fe72e2bff1d7424 */ /* 0x000fe200078e00ff */
[----:B------:R2:W-:Y:S01]  /*d1d0*/  STL.64 [R1+0xe80], R20 ;  /* 0x000e801401007387 */ /* 0x0005e20000100a00 */
[----:B0-----:R-:W-:Y:S01]  /*d1e0*/  MOV R30, 0x3921c967 ;  /* 0x3921c967001e7802 */ /* 0x001fe20000000f00 */
[----:B------:R-:W-:-:S02]  /*d1f0*/  IMAD.MOV.U32 R31, RZ, RZ, -0x4009bb2f ;  /* 0xbff644d1ff1f7424 */ /* 0x000fc400078e00ff */
[----:B------:R0:W-:Y:S01]  /*d200*/  STL.64 [R1+0xed0], R14 ;  /* 0x000ed00e01007387 */ /* 0x0001e20000100a00 */
[----:B---3--:R-:W-:Y:S01]  /*d210*/  MOV R22, 0x664ed58b ;  /* 0x664ed58b00167802 */ /* 0x008fe20000000f00 */
[----:B------:R-:W-:Y:S02]  /*d220*/  IMAD.MOV.U32 R23, RZ, RZ, 0x3d6cbf45 ;  /* 0x3d6cbf45ff177424 */ /* 0x000fe400078e00ff */
[----:B------:R3:W-:Y:S01]  /*d230*/  STL.64 [R1+0xea0], R16 ;  /* 0x000ea01001007387 */ /* 0x0007e20000100a00 */
[----:B-1----:R-:W-:Y:S01]  /*d240*/  MOV R18, 0x92a04737 ;  /* 0x92a0473700127802 */ /* 0x002fe20000000f00 */
[----:B------:R-:W-:Y:S02]  /*d250*/  IMAD.MOV.U32 R19, RZ, RZ, -0x410f2f9e ;  /* 0xbef0d062ff137424 */ /* 0x000fe400078e00ff */
[----:B--2---:R-:W-:Y:S01]  /*d260*/  IMAD.MOV.U32 R20, RZ, RZ, -0x18f0abe5 ;  /* 0xe70f541bff147424 */ /* 0x004fe200078e00ff */
[----:B------:R-:W-:Y:S01]  /*d270*/  MOV R21, 0x3d0c1417 ;  /* 0x3d0c141700157802 */ /* 0x000fe20000000f00 */
[----:B------:R1:W-:Y:S01]  /*d280*/  STL.64 [R1+0xde8], R24 ;  /* 0x000de81801007387 */ /* 0x0003e20000100a00 */
[----:B0-----:R-:W-:-:S02]  /*d290*/  IMAD.MOV.U32 R14, RZ, RZ, 0x7fbade6a ;  /* 0x7fbade6aff0e7424 */ /* 0x001fc400078e00ff */
[----:B------:R-:W-:Y:S01]  /*d2a0*/  IMAD.MOV.U32 R15, RZ, RZ, 0x3fe60acf ;  /* 0x3fe60acfff0f7424 */ /* 0x000fe200078e00ff */
[----:B------:R0:W-:Y:S01]  /*d2b0*/  STL.64 [R1+0xdf0], R26 ;  /* 0x000df01a01007387 */ /* 0x0001e20000100a00 */
[----:B---3--:R-:W-:Y:S02]  /*d2c0*/  IMAD.MOV.U32 R16, RZ, RZ, -0x7d41b984 ;  /* 0x82be467cff107424 */ /* 0x008fe400078e00ff */
[----:B------:R-:W-:Y:S01]  /*d2d0*/  IMAD.MOV.U32 R17, RZ, RZ, -0x3ff55e8a ;  /* 0xc00aa176ff117424 */ /* 0x000fe200078e00ff */
[----:B------:R2:W-:Y:S01]  /*d2e0*/  STL.64 [R1+0xe10], R28 ;  /* 0x000e101c01007387 */ /* 0x0005e20000100a00 */
[----:B-1----:R-:W-:-:S03]  /*d2f0*/  IMAD.MOV.U32 R24, RZ, RZ, 0x57cf058f ;  /* 0x57cf058fff187424 */ /* 0x002fc600078e00ff */
        /* <DEDUP_REMOVED lines=20> */
[----:B-1----:R-:W-:-:S02]  /*d440*/  IMAD.MOV.U32 R14, RZ, RZ, -0x7c1f5c1b ;  /* 0x83e0a3e5ff0e7424 */ /* 0x002fc400078e00ff */
[----:B------:R-:W-:Y:S01]  /*d450*/  IMAD.MOV.U32 R15, RZ, RZ, 0x3dcb2cc4 ;  /* 0x3dcb2cc4ff0f7424 */ /* 0x000fe200078e00ff */
[----:B------:R1:W-:Y:S01]  /*d460*/  STL.64 [R1+0xe40], R26 ;  /* 0x000e401a01007387 */ /* 0x0003e20000100a00 */
[----:B---3--:R-:W-:Y:S01]  /*d470*/  MOV R16, 0x5a443c00 ;  /* 0x5a443c0000107802 */ /* 0x008fe20000000f00 */
[----:B------:R-:W-:Y:S02]  /*d480*/  IMAD.MOV.U32 R17, RZ, RZ, 0x3eb5f0bc ;  /* 0x3eb5f0bcff117424 */ /* 0x000fe400078e00ff */
        /* <DEDUP_REMOVED lines=8> */
[----:B--2---:R-:W-:Y:S01]  /*d510*/  IMAD.MOV.U32 R28, RZ, RZ, 0x326dba30 ;  /* 0x326dba30ff1c7424 */ /* 0x004fe200078e00ff */
[----:B------:R-:W-:Y:S02]  /*d520*/  MOV R29, 0xbf146342 ;  /* 0xbf146342001d7802 */ /* 0x000fe40000000f00 */
[----:B------:R2:W-:Y:S01]  /*d530*/  STL.64 [R1+0xf10], R20 ;  /* 0x000f101401007387 */ /* 0x0005e20000100a00 */
[----:B0-----:R-:W-:Y:S02]  /*d540*/  IMAD.MOV.U32 R30, RZ, RZ, -0x2d24c015 ;  /* 0xd2db3febff1e7424 */ /* 0x001fe400078e00ff */
[----:B------:R-:W-:Y:S01]  /*d550*/  IMAD.MOV.U32 R31, RZ, RZ, 0x3f0a5dff ;  /* 0x3f0a5dffff1f7424 */ /* 0x000fe200078e00ff */
[----:B------:R0:W-:Y:S01]  /*d560*/  STL.64 [R1+0xf60], R14 ;  /* 0x000f600e01007387 */ /* 0x0001e20000100a00 */
[----:B---3--:R-:W-:Y:S01]  /*d570*/  MOV R22, 0xb61b59c3 ;  /* 0xb61b59c300167802 */ /* 0x008fe20000000f00 */
[----:B------:R-:W-:-:S02]  /*d580*/  IMAD.MOV.U32 R23, RZ, RZ, -0x404a91b2 ;  /* 0xbfb56e4eff177424 */ /* 0x000fc400078e00ff */
[----:B------:R3:W-:Y:S01]  /*d590*/  STL.64 [R1+0xf20], R16 ;  /* 0x000f201001007387 */ /* 0x0007e20000100a00 */
[----:B-1----:R-:W-:Y:S01]  /*d5a0*/  IMAD.MOV.U32 R18, RZ, RZ, -0x746b991f ;  /* 0x8b9466e1ff127424 */ /* 0x002fe200078e00ff */
[----:B------:R-:W-:Y:S01]  /*d5b0*/  MOV R19, 0xbe40bbb8 ;  /* 0xbe40bbb800137802 */ /* 0x000fe20000000f00 */
[----:B--2---:R-:W-:Y:S01]  /*d5c0*/  IMAD.MOV.U32 R20, RZ, RZ, -0x4060f7e2 ;  /* 0xbf9f081eff147424 */ /* 0x004fe200078e00ff */
[----:B------:R1:W-:Y:S01]  /*d5d0*/  STL.64 [R1+0xe88], R24 ;  /* 0x000e881801007387 */ /* 0x0003e20000100a00 */
[----:B------:R-:W-:Y:S01]  /*d5e0*/  IMAD.MOV.U32 R21, RZ, RZ, 0x3f98d9b0 ;  /* 0x3f98d9b0ff157424 */ /* 0x000fe200078e00ff */
[----:B0-----:R-:W-:Y:S01]  /*d5f0*/  MOV R14, 0x428cf51e ;  /* 0x428cf51e000e7802 */ /* 0x001fe20000000f00 */
[----:B------:R-:W-:Y:S01]  /*d600*/  IMAD.MOV.U32 R15, RZ, RZ, 0x3eefef14 ;  /* 0x3eefef14ff0f7424 */ /* 0x000fe200078e00ff */
[----:B------:R0:W-:Y:S01]  /*d610*/  STL.64 [R1+0xe90], R26 ;  /* 0x000e901a01007387 */ /* 0x0001e20000100a00 */
[----:B---3--:R-:W-:Y:S01]  /*d620*/  MOV R16, 0xc0f590c5 ;  /* 0xc0f590c500107802 */ /* 0x008fe20000000f00 */
[----:B------:R-:W-:-:S02]  /*d630*/  IMAD.MOV.U32 R17, RZ, RZ, -0x40a683ee ;  /* 0xbf597c12ff117424 */ /* 0x000fc400078e00ff */
[----:B------:R2:W-:Y:S01]  /*d640*/  STL.64 [R1+0xeb0], R28 ;  /* 0x000eb01c01007387 */ /* 0x0005e20000100a00 */
[----:B-1----:R-:W-:-:S03]  /*d650*/  MOV R24, 0x101bb71a ;  /* 0x101bb71a00187802 */ /* 0x002fc60000000f00 */
[----:B------:R1:W-:Y:S01]  /*d660*/  STL.64 [R1+0xeb8], R30 ;  /* 0x000eb81e01007387 */ /* 0x0003e20000100a00 */
[----:B------:R-:W-:-:S03]  /*d670*/  IMAD.MOV.U32 R25, RZ, RZ, 0x3ffaab9a ;  /* 0x3ffaab9aff197424 */ /* 0x000fc600078e00ff */
        /* <DEDUP_REMOVED lines=13> */
[----:B0-----:R-:W-:Y:S01]  /*d750*/  IMAD.MOV.U32 R18, RZ, RZ, 0x2408f7d0 ;  /* 0x2408f7d0ff127424 */ /* 0x001fe200078e00ff */
[----:B------:R-:W-:Y:S01]  /*d760*/  MOV R19, 0x3f13bc59 ;  /* 0x3f13bc5900137802 */ /* 0x000fe20000000f00 */
[----:B--2---:R-:W-:Y:S01]  /*d770*/  IMAD.MOV.U32 R20, RZ, RZ, 0x115cc480 ;  /* 0x115cc480ff147424 */ /* 0x004fe200078e00ff */
[----:B------:R0:W-:Y:S01]  /*d780*/  STL.64 [R1+0xed8], R24 ;  /* 0x000ed81801007387 */ /* 0x0001e20000100a00 */
[----:B------:R-:W-:Y:S01]  /*d790*/  IMAD.MOV.U32 R21, RZ, RZ, -0x40f6bc84 ;  /* 0xbf09437cff157424 */ /* 0x000fe200078e00ff */
[----:B-1----:R-:W-:Y:S01]  /*d7a0*/  MOV R14, 0x2368986f ;  /* 0x2368986f000e7802 */ /* 0x002fe20000000f00 */
[----:B------:R-:W-:Y:S01]  /*d7b0*/  IMAD.MOV.U32 R15, RZ, RZ, -0x3ffb63bf ;  /* 0xc0049c41ff0f7424 */ /* 0x000fe200078e00ff */
[----:B------:R1:W-:Y:S01]  /*d7c0*/  STL.64 [R1+0xee0], R26 ;  /* 0x000ee01a01007387 */ /* 0x0003e20000100a00 */
[----:B---3--:R-:W-:Y:S01]  /*d7d0*/  MOV R16, 0xc342f48f ;  /* 0xc342f48f00107802 */ /* 0x008fe20000000f00 */
[----:B------:R-:W-:-:S02]  /*d7e0*/  IMAD.MOV.U32 R17, RZ, RZ, -0x3fda6bdb ;  /* 0xc0259425ff117424 */ /* 0x000fc400078e00ff */
        /* <DEDUP_REMOVED lines=19> */
[----:B------:R1:W-:Y:S01]  /*d920*/  STL.64 [R1+0xf28], R24 ;  /* 0x000f281801007387 */ /* 0x0003e20000100a00 */
[----:B--2---:R-:W-:Y:S02]  /*d930*/  IMAD.MOV.U32 R20, RZ, RZ, 0x683ce6df ;  /* 0x683ce6dfff147424 */ /* 0x004fe400078e00ff */
[----:B------:R-:W-:Y:S01]  /*d940*/  IMAD.MOV.U32 R21, RZ, RZ, 0x3ee93792 ;  /* 0x3ee93792ff157424 */ /* 0x000fe200078e00ff */
[----:B0-----:R-:W-:Y:S01]  /*d950*/  MOV R14, 0xdcd22bf3 ;  /* 0xdcd22bf3000e7802 */ /* 0x001fe20000000f00 */
[----:B------:R-:W-:Y:S01]  /*d960*/  IMAD.MOV.U32 R15, RZ, RZ, 0x3f948c40 ;  /* 0x3f948c40ff0f7424 */ /* 0x000fe200078e00ff */
[----:B------:R0:W-:Y:S01]  /*d970*/  STL.64 [R1+0xf30], R26 ;  /* 0x000f301a01007387 */ /* 0x0001e20000100a00 */
[----:B---3--:R-:W-:Y:S01]  /*d980*/  IMAD.MOV.U32 R16, RZ, RZ, 0x5fcc2f2f ;  /* 0x5fcc2f2fff107424 */ /* 0x008fe200078e00ff */
[----:B------:R-:W-:-:S02]  /*d990*/  MOV R17, 0x400290e2 ;  /* 0x400290e200117802 */ /* 0x000fc40000000f00 */
        /* <DEDUP_REMOVED lines=8> */
[----:B--2---:R-:W-:Y:S01]  /*da20*/  IMAD.MOV.U32 R28, RZ, RZ, -0x755502fe ;  /* 0x8aaafd02ff1c7424 */ /* 0x004fe200078e00ff */
[----:B------:R-:W-:Y:S02]  /*da30*/  MOV R29, 0xc01a79ae ;  /* 0xc01a79ae001d7802 */ /* 0x000fe40000000f00 */
[----:B------:R2:W-:Y:S01]  /*da40*/  STL.64 [R1+0xfd8], R20 ;  /* 0x000fd81401007387 */ /* 0x0005e20000100a00 */
[----:B-1----:R-:W-:Y:S02]  /*da50*/  IMAD.MOV.U32 R30, RZ, RZ, -0x401bc200 ;  /* 0xbfe43e00ff1e7424 */ /* 0x002fe400078e00ff */
[----:B------:R-:W-:Y:S01]  /*da60*/  IMAD.MOV.U32 R31, RZ, RZ, 0x402acbc4 ;  /* 0x402acbc4ff1f7424 */ /* 0x000fe200078e00ff */
        /* <DEDUP_REMOVED lines=9> */
[----:B-1----:R-:W-:Y:S01]  /*db00*/  IMAD.MOV.U32 R14, RZ, RZ, -0x14756c2 ;  /* 0xfeb8a93eff0e7424 */ /* 0x002fe200078e00ff */
[----:B------:R-:W-:Y:S02]  /*db10*/  MOV R15, 0xbf140318 ;  /* 0xbf140318000f7802 */ /* 0x000fe40000000f00 */
[----:B------:R1:W-:Y:S01]  /*db20*/  STL.64 [R1+0xf80], R26 ;  /* 0x000f801a01007387 */ /* 0x0003e20000100a00 */
[----:B---3--:R-:W-:Y:S01]  /*db30*/  IMAD.MOV.U32 R16, RZ, RZ, 0x6b540e4a ;  /* 0x6b540e4aff107424 */ /* 0x008fe200078e00ff */
[----:B------:R-:W-:-:S02]  /*db40*/  MOV R17, 0xbf7ce629 ;  /* 0xbf7ce62900117802 */ /* 0x000fc40000000f00 */
[----:B------:R2:W-:Y:S04]  /*db50*/  STL.64 [R1+0xfa0], R28 ;  /* 0x000fa01c01007387 */ /* 0x0005e80000100a00 */
[----:B------:R3:W-:Y:S01]  /*db60*/  STL.64 [R1+0xfa8], R30 ;  /* 0x000fa81e01007387 */ /* 0x0007e20000100a00 */
[----:B0-----:R-:W-:Y:S01]  /*db70*/  MOV R24, 0x4a89b561 ;  /* 0x4a89b56100187802 */ /* 0x001fe20000000f00 */
[----:B------:R-:W-:Y:S02]  /*db80*/  IMAD.MOV.U32 R25, RZ, RZ, -0x3fdb163f ;  /* 0xc024e9c1ff197424 */ /* 0x000fe400078e00ff */
[----:B------:R0:W-:Y:S01]  /*db90*/  STL.64 [R1+0x1000], R22 ;  /* 0x0010001601007387 */ /* 0x0001e20000100a00 */
[----:B-1----:R-:W-:Y:S01]  /*dba0*/  IMAD.MOV.U32 R26, RZ, RZ, 0x4d316e22 ;  /* 0x4d316e22ff1a7424 */ /* 0x002fe200078e00ff */
[----:B------:R-:W-:-:S02]  /*dbb0*/  MOV R27, 0x40160ace ;  /* 0x40160ace001b7802 */ /* 0x000fc40000000f00 */
[----:B------:R1:W-:Y:S01]  /*dbc0*/  STL.64 [R1+0x1008], R18 ;  /* 0x0010081201007387 */ /* 0x0003e20000100a00 */
[----:B--2---:R-:W-:Y:S02]  /*dbd0*/  IMAD.MOV.U32 R28, RZ, RZ, 0x30da5a0 ;  /* 0x030da5a0ff1c7424 */ /* 0x004fe400078e00ff */
[----:B------:R-:W-:Y:S01]  /*dbe0*/  IMAD.MOV.U32 R29, RZ, RZ, -0x400fed45 ;  /* 0xbff012bbff1d7424 */ /* 0x000fe200078e00ff */
[----:B------:R2:W-:Y:S01]  /*dbf0*/  STL.64 [R1+0x1010], R20 ;  /* 0x0010101401007387 */ /* 0x0005e20000100a00 */
[----:B---3--:R-:W-:Y:S01]  /*dc00*/  MOV R30, 0x603144a ;  /* 0x0603144a001e7802 */ /* 0x008fe20000000f00 */
[----:B------:R-:W-:Y:S02]  /*dc10*/  IMAD.MOV.U32 R31, RZ, RZ, -0x4184993b ;  /* 0xbe7b66c5ff1f7424 */ /* 0x000fe400078e00ff */
[----:B------:R3:W-:Y:S01]  /*dc20*/  STL.64 [R1+0x1060], R14 ;  /* 0x0010600e01007387 */ /* 0x0007e20000100a00 */
[----:B0-----:R-:W-:Y:S02]  /*dc30*/  IMAD.MOV.U32 R22, RZ, RZ, -0x1e36eb88 ;  /* 0xe1c91478ff167424 */ /* 0x001fe400078e00ff */
[----:B------:R-:W-:Y:S01]  /*dc40*/  IMAD.MOV.U32 R23, RZ, RZ, 0x3d8110fe ;  /* 0x3d8110feff177424 */ /* 0x000fe200078e00ff */
[----:B------:R0:W-:Y:S01]  /*dc50*/  STL.64 [R1+0x1030], R16 ;  /* 0x0010301001007387 */ /* 0x0001e20000100a00 */
[----:B-1----:R-:W-:-:S02]  /*dc60*/  IMAD.MOV.U32 R18, RZ, RZ, 0x31e8c834 ;  /* 0x31e8c834ff127424 */ /* 0x002fc400078e00ff */
[----:B------:R-:W-:Y:S01]  /*dc70*/  IMAD.MOV.U32 R19, RZ, RZ, 0x3f37f34f ;  /* 0x3f37f34fff137424 */ /* 0x000fe200078e00ff */
[----:B--2---:R-:W-:Y:S01]  /*dc80*/  MOV R20, 0x272abdba ;  /* 0x272abdba00147802 */ /* 0x004fe20000000f00 */
[----:B------:R-:W-:Y:S01]  /*dc90*/  IMAD.MOV.U32 R21, RZ, RZ, -0x4233cd92 ;  /* 0xbdcc326eff157424 */ /* 0x000fe200078e00ff */
[----:B------:R1:W-:Y:S01]  /*dca0*/  STL.64 [R1+0xfc8], R24 ;  /* 0x000fc81801007387 */ /* 0x0003e20000100a00 */
[----:B---3--:R-:W-:Y:S01]  /*dcb0*/  IMAD.MOV.U32 R14, RZ, RZ, -0x7db2eaba ;  /* 0x824d1546ff0e7424 */ /* 0x008fe200078e00ff */
[----:B------:R-:W-:Y:S02]  /*dcc0*/  MOV R15, 0xc0241766 ;  /* 0xc0241766000f7802 */ /* 0x000fe40000000f00 */
        /* <DEDUP_REMOVED lines=8> */
[----:B--2---:R-:W-:Y:S02]  /*dd50*/  IMAD.MOV.U32 R26, RZ, RZ, 0x18f65fc2 ;  /* 0x18f65fc2ff1a7424 */ /* 0x004fe400078e00ff */
[----:B------:R-:W-:Y:S01]  /*dd60*/  IMAD.MOV.U32 R27, RZ, RZ, -0x4063546b ;  /* 0xbf9cab95ff1b7424 */ /* 0x000fe200078e00ff */
[----:B------:R2:W-:Y:S01]  /*dd70*/  STL.64 [R1+0x1050], R18 ;  /* 0x0010501201007387 */ /* 0x0005e20000100a00 */
[----:B0-----:R-:W-:Y:S01]  /*dd80*/  MOV R28, 0x918990d6 ;  /* 0x918990d6001c7802 */ /* 0x001fe20000000f00 */
[----:B------:R-:W-:Y:S02]  /*dd90*/  IMAD.MOV.U32 R29, RZ, RZ, 0x3f5b22fa ;  /* 0x3f5b22faff1d7424 */ /* 0x000fe400078e00ff */
[----:B------:R0:W-:Y:S01]  /*dda0*/  STL.64 [R1+0x1058], R20 ;  /* 0x0010581401007387 */ /* 0x0001e20000100a00 */
[----:B---3--:R-:W-:Y:S01]  /*ddb0*/  IMAD.MOV.U32 R30, RZ, RZ, 0x2c7988e6 ;  /* 0x2c7988e6ff1e7424 */ /* 0x008fe200078e00ff */
[----:B------:R-:W-:-:S02]  /*ddc0*/  MOV R31, 0xbf522881 ;  /* 0xbf522881001f7802 */ /* 0x000fc40000000f00 */
        /* <DEDUP_REMOVED lines=9> */
[----:B---3--:R-:W-:Y:S01]  /*de60*/  IMAD.MOV.U32 R14, RZ, RZ, -0x4c63ea59 ;  /* 0xb39c15a7ff0e7424 */ /* 0x008fe200078e00ff */
[----:B------:R-:W-:-:S02]  /*de70*/  MOV R15, 0xbdf3e595 ;  /* 0xbdf3e595000f7802 */ /* 0x000fc40000000f00 */
[----:B------:R2:W-:Y:S01]  /*de80*/  STL.64 [R1+0x1020], R26 ;  /* 0x0010201a01007387 */ /* 0x0005e20000100a00 */
[----:B-1----:R-:W-:Y:S02]  /*de90*/  IMAD.MOV.U32 R16, RZ, RZ, -0x6936a9cb ;  /* 0x96c95635ff107424 */ /* 0x002fe400078e00ff */
[----:B------:R-:W-:Y:S01]  /*dea0*/  IMAD.MOV.U32 R17, RZ, RZ, -0x4116555b ;  /* 0xbee9aaa5ff117424 */ /* 0x000fe200078e00ff */
[----:B------:R1:W-:Y:S01]  /*deb0*/  STL.64 [R1+0x1040], R28 ;  /* 0x0010401c01007387 */ /* 0x0003e20000100a00 */
[----:B0-----:R-:W-:-:S03]  /*dec0*/  IMAD.MOV.U32 R24, RZ, RZ, 0x4df23f8f ;  /* 0x4df23f8fff187424 */ /* 0x001fc600078e00ff */
[----:B------:R0:W-:Y:S01]  /*ded0*/  STL.64 [R1+0x1048], R30 ;  /* 0x0010481e01007387 */ /* 0x0001e20000100a00 */
[----:B------:R-:W-:Y:S01]  /*dee0*/  IMAD.MOV.U32 R25, RZ, RZ, -0x3fcee326 ;  /* 0xc0311cdaff197424 */ /* 0x000fe200078e00ff */
[----:B--2---:R-:W-:Y:S02]  /*def0*/  MOV R26, 0xa9756022 ;  /* 0xa9756022001a7802 */ /* 0x004fe40000000f00 */
[----:B------:R2:W-:Y:S01]  /*df00*/  STL.64 [R1+0x1080], R22 ;  /* 0x0010801601007387 */ /* 0x0005e20000100a00 */
[----:B------:R-:W-:-:S03]  /*df10*/  IMAD.MOV.U32 R27, RZ, RZ, -0x400e1130 ;  /* 0xbff1eed0ff1b7424 */ /* 0x000fc600078e00ff */
[----:B------:R3:W-:Y:S01]  /*df20*/  STL.64 [R1+0x1088], R18 ;  /* 0x0010881201007387 */ /* 0x0007e20000100a00 */
[----:B-1----:R-:W-:Y:S01]  /*df30*/  IMAD.MOV.U32 R28, RZ, RZ, -0x455996d3 ;  /* 0xbaa6692dff1c7424 */ /* 0x002fe200078e00ff */
[----:B------:R-:W-:Y:S02]  /*df40*/  MOV R29, 0x3f644f1c ;  /* 0x3f644f1c001d7802 */ /* 0x000fe40000000f00 */
[----:B------:R1:W-:Y:S01]  /*df50*/  STL.64 [R1+0x10a0], R20 ;  /* 0x0010a01401007387 */ /* 0x0003e20000100a00 */
[----:B0-----:R-:W-:Y:S02]  /*df60*/  IMAD.MOV.U32 R30, RZ, RZ, -0x72d62748 ;  /* 0x8d29d8b8ff1e7424 */ /* 0x001fe400078e00ff */
[----:B------:R-:W-:Y:S01]  /*df70*/  IMAD.MOV.U32 R31, RZ, RZ, -0x3fcb639d ;  /* 0xc0349c63ff1f7424 */ /* 0x000fe200078e00ff */
[----:B------:R0:W-:Y:S01]  /*df80*/  STL.64 [R1+0x10f0], R14 ;  /* 0x0010f00e01007387 */ /* 0x0001e20000100a00 */
[----:B--2---:R-:W-:Y:S02]  /*df90*/  IMAD.MOV.U32 R22, RZ, RZ, -0x799944c9 ;  /* 0x8666bb37ff167424 */ /* 0x004fe400078e00ff */
[----:B------:R-:W-:Y:S01]  /*dfa0*/  IMAD.MOV.U32 R23, RZ, RZ, 0x3ff6ed4d ;  /* 0x3ff6ed4dff177424 */ /* 0x000fe200078e00ff */
[----:B------:R2:W-:Y:S01]  /*dfb0*/  STL.64 [R1+0x10b0], R16 ;  /* 0x0010b01001007387 */ /* 0x0005e20000100a00 */
[----:B---3--:R-:W-:Y:S01]  /*dfc0*/  MOV R18, 0xe3f45c35 ;  /* 0xe3f45c3500127802 */ /* 0x008fe20000000f00 */
[----:B------:R-:W-:-:S02]  /*dfd0*/  IMAD.MOV.U32 R19, RZ, RZ, 0x3e7327d0 ;  /* 0x3e7327d0ff137424 */ /* 0x000fc400078e00ff */
[----:B-1----:R-:W-:Y:S01]  /*dfe0*/  IMAD.MOV.U32 R20, RZ, RZ, 0x261f4c56 ;  /* 0x261f4c56ff147424 */ /* 0x002fe200078e00ff */
[----:B------:R-:W-:Y:S01]  /*dff0*/  MOV R21, 0xbfdcab95 ;  /* 0xbfdcab9500157802 */ /* 0x000fe20000000f00 */
[----:B------:R1:W-:Y:S01]  /*e000*/  STL.64 [R1+0x1068], R24 ;  /* 0x0010681801007387 */ /* 0x0003e20000100a00 */
[----:B0-----:R-:W-:Y:S02]  /*e010*/  IMAD.MOV.U32 R14, RZ, RZ, -0x6f5a202a ;  /* 0x90a5dfd6ff0e7424 */ /* 0x001fe400078e00ff */
[----:B------:R-:W-:Y:S01]  /*e020*/  IMAD.MOV.U32 R15, RZ, RZ, -0x40c6205e ;  /* 0xbf39dfa2ff0f7424 */ /* 0x000fe200078e00ff */
[----:B------:R0:W-:Y:S01]  /*e030*/  STL.64 [R1+0x1070], R26 ;  /* 0x0010701a01007387 */ /* 0x0001e20000100a00 */
[----:B--2---:R-:W-:Y:S02]  /*e040*/  IMAD.MOV.U32 R16, RZ, RZ, -0x6475e4cf ;  /* 0x9b8a1b31ff107424 */ /* 0x004fe400078e00ff */
[----:B------:R-:W-:Y:S01]  /*e050*/  IMAD.MOV.U32 R17, RZ, RZ, 0x3fa0f5dc ;  /* 0x3fa0f5dcff117424 */ /* 0x000fe200078e00ff */
        /* <DEDUP_REMOVED lines=8> */
[----:B--2---:R-:W-:Y:S02]  /*e0e0*/  IMAD.MOV.U32 R28, RZ, RZ, -0x1502ba8a ;  /* 0xeafd4576ff1c7424 */ /* 0x004fe400078e00ff */
[----:B------:R-:W-:Y:S01]  /*e0f0*/  IMAD.MOV.U32 R29, RZ, RZ, 0x3fd5d504 ;  /* 0x3fd5d504ff1d7424 */ /* 0x000fe200078e00ff */
[----:B------:R2:W-:Y:S01]  /*e100*/  STL.64 [R1+0x10d8], R20 ;  /* 0x0010d81401007387 */ /* 0x0005e20000100a00 */
[----:B-1----:R-:W-:Y:S01]  /*e110*/  MOV R30, 0x4ab1cf11 ;  /* 0x4ab1cf11001e7802 */ /* 0x002fe20000000f00 */
[----:B------:R-:W-:-:S02]  /*e120*/  IMAD.MOV.U32 R31, RZ, RZ, -0x403fbe89 ;  /* 0xbfc04177ff1f7424 */ /* 0x000fc400078e00ff */
[----:B------:R1:W-:Y:S01]  /*e130*/  STL.64 [R1+0x1128], R14 ;  /* 0x0011280e01007387 */ /* 0x0003e20000100a00 */
[----:B---3--:R-:W-:Y:S01]  /*e140*/  MOV R22, 0x8a65ffac ;  /* 0x8a65ffac00167802 */ /* 0x008fe20000000f00 */
[----:B------:R-:W-:Y:S02]  /*e150*/  IMAD.MOV.U32 R23, RZ, RZ, -0x40682ad7 ;  /* 0xbf97d529ff177424 */ /* 0x000fe400078e00ff */
[----:B------:R3:W-:Y:S01]  /*e160*/  STL.64 [R1+0x10f8], R16 ;  /* 0x0010f81001007387 */ /* 0x0007e20000100a00 */
[----:B0-----:R-:W-:Y:S01]  /*e170*/  MOV R18, 0x7e2fe4f3 ;  /* 0x7e2fe4f300127802 */ /* 0x001fe20000000f00 */
[----:B------:R-:W-:Y:S02]  /*e180*/  IMAD.MOV.U32 R19, RZ, RZ, -0x40a1fb5b ;  /* 0xbf5e04a5ff137424 */ /* 0x000fe400078e00ff */
[----:B--2---:R-:W-:Y:S01]  /*e190*/  IMAD.MOV.U32 R20, RZ, RZ, -0x50d8d6c ;  /* 0xfaf27294ff147424 */ /* 0x004fe200078e00ff */
[----:B------:R-:W-:Y:S01]  /*e1a0*/  MOV R21, 0x3f53d694 ;  /* 0x3f53d69400157802 */ /* 0x000fe20000000f00 */
[----:B------:R0:W-:Y:S01]  /*e1b0*/  STL.64 [R1+0x10b8], R24 ;  /* 0x0010b81801007387 */ /* 0x0001e20000100a00 */
[----:B-1----:R-:W-:-:S02]  /*e1c0*/  IMAD.MOV.U32 R14, RZ, RZ, -0x4ee5e7bf ;  /* 0xb11a1841ff0e7424 */ /* 0x002fc400078e00ff */
[----:B------:R-:W-:Y:S01]  /*e1d0*/  IMAD.MOV.U32 R15, RZ, RZ, 0x40446293 ;  /* 0x40446293ff0f7424 */ /* 0x000fe200078e00ff */
[----:B------:R1:W-:Y:S01]  /*e1e0*/  STL.64 [R1+0x10c0], R26 ;  /* 0x0010c01a01007387 */ /* 0x0003e20000100a00 */
[----:B---3--:R-:W-:Y:S02]  /*e1f0*/  IMAD.MOV.U32 R16, RZ, RZ, -0x282f4bff ;  /* 0xd7d0b401ff107424 */ /* 0x008fe400078e00ff */
[----:B------:R-:W-:Y:S01]  /*e200*/  IMAD.MOV.U32 R17, RZ, RZ, 0x406086f7 ;  /* 0x406086f7ff117424 */ /* 0x000fe200078e00ff */
[----:B------:R2:W-:Y:S01]  /*e210*/  STL.64 [R1+0x10e0], R28 ;  /* 0x0010e01c01007387 */ /* 0x0005e20000100a00 */
[----:B0-----:R-:W-:-:S03]  /*e220*/  IMAD.MOV.U32 R24, RZ, RZ, 0x72284d2c ;  /* 0x72284d2cff187424 */ /* 0x001fc600078e00ff */
        /* <DEDUP_REMOVED lines=12> */
[----:B---3--:R-:W-:Y:S01]  /*e2f0*/  MOV R22, 0xd3029674 ;  /* 0xd302967400167802 */ /* 0x008fe20000000f00 */
[----:B------:R-:W-:Y:S02]  /*e300*/  IMAD.MOV.U32 R23, RZ, RZ, 0x3f8c0b02 ;  /* 0x3f8c0b02ff177424 */ /* 0x000fe400078e00ff */
[----:B------:R3:W-:Y:S01]  /*e310*/  STL.64 [R1+0x1140], R16 ;  /* 0x0011401001007387 */ /* 0x0007e20000100a00 */
[----:B-1----:R-:W-:Y:S01]  /*e320*/  IMAD.MOV.U32 R18, RZ, RZ, -0x267437c0 ;  /* 0xd98bc840ff127424 */ /* 0x002fe200078e00ff */
[----:B------:R-:W-:Y:S01]  /*e330*/  MOV R19, 0xc05eea8e ;  /* 0xc05eea8e00137802 */ /* 0x000fe20000000f00 */
[----:B--2---:R-:W-:Y:S01]  /*e340*/  IMAD.MOV.U32 R20, RZ, RZ, -0x4d642099 ;  /* 0xb29bdf67ff147424 */ /* 0x004fe200078e00ff */
[----:B------:R-:W-:Y:S01]  /*e350*/  MOV R21, 0xbf1d845b ;  /* 0xbf1d845b00157802 */ /* 0x000fe20000000f00 */
[----:B------:R1:W-:Y:S01]  /*e360*/  STL.64 [R1+0x1108], R24 ;  /* 0x0011081801007387 */ /* 0x0003e20000100a00 */
[----:B0-----:R-:W-:-:S02]  /*e370*/  IMAD.MOV.U32 R14, RZ, RZ, 0x54519e31 ;  /* 0x54519e31ff0e7424 */ /* 0x001fc400078e00ff */
[----:B------:R-:W-:Y:S01]  /*e380*/  IMAD.MOV.U32 R15, RZ, RZ, -0x4023b2df ;  /* 0xbfdc4d21ff0f7424 */ /* 0x000fe200078e00ff */
[----:B------:R0:W-:Y:S01]  /*e390*/  STL.64 [R1+0x1110], R26 ;  /* 0x0011101a01007387 */ /* 0x0001e20000100a00 */
[----:B---3--:R-:W-:Y:S01]  /*e3a0*/  MOV R16, 0x6beb0621 ;  /* 0x6beb062100107802 */ /* 0x008fe20000000f00 */
[----:B------:R-:W-:Y:S02]  /*e3b0*/  IMAD.MOV.U32 R17, RZ, RZ, -0x3fbce514 ;  /* 0xc0431aecff117424 */ /* 0x000fe400078e00ff */
[----:B------:R2:W-:Y:S01]  /*e3c0*/  STL.64 [R1+0x1130], R28 ;  /* 0x0011301c01007387 */ /* 0x0005e20000100a00 */
[----:B-1----:R-:W-:-:S03]  /*e3d0*/  IMAD.MOV.U32 R24, RZ, RZ, -0x200583a8 ;  /* 0xdffa7c58ff187424 */ /* 0x002fc600078e00ff */
[----:B------:R1:W-:Y:S01]  /*e3e0*/  STL.64 [R1+0x1138], R30 ;  /* 0x0011381e01007387 */ /* 0x0003e20000100a00 */
[----:B------:R-:W-:-:S03]  /*e3f0*/  IMAD.MOV.U32 R25, RZ, RZ, 0x4062469e ;  /* 0x4062469eff197424 */ /* 0x000fc600078e00ff */
[----:B------:R3:W-:Y:S01]  /*e400*/  STL.64 [R1+0x1148], R22 ;  /* 0x0011481601007387 */ /* 0x0007e20000100a00 */
[----:B0-----:R-:W-:Y:S01]  /*e410*/  MOV R26, 0xca0e8768 ;  /* 0xca0e8768001a7802 */ /* 0x001fe20000000f00 */
[----:B------:R-:W-:Y:S02]  /*e420*/  IMAD.MOV.U32 R27, RZ, RZ, -0x3fabe89b ;  /* 0xc0541765ff1b7424 */ /* 0x000fe400078e00ff */
[----:B------:R0:W-:Y:S01]  /*e430*/  STL.64 [R1+0x1150], R18 ;  /* 0x0011501201007387 */ /* 0x0001e20000100a00 */
[----:B--2---:R-:W-:Y:S01]  /*e440*/  IMAD.MOV.U32 R28, RZ, RZ, 0x217aa43e ;  /* 0x217aa43eff1c7424 */ /* 0x004fe200078e00ff */
[----:B------:R-:W-:Y:S02]  /*e450*/  MOV R29, 0x403131fa ;  /* 0x403131fa001d7802 */ /* 0x000fe40000000f00 */
[----:B------:R2:W-:Y:S01]  /*e460*/  STL.64 [R1+0x1168], R20 ;  /* 0x0011681401007387 */ /* 0x0005e20000100a00 */
[----:B-1----:R-:W-:Y:S02]  /*e470*/  IMAD.MOV.U32 R30, RZ, RZ, 0x205f94ff ;  /* 0x205f94ffff1e7424 */ /* 0x002fe400078e00ff */
[----:B------:R-:W-:Y:S01]  /*e480*/  IMAD.MOV.U32 R31, RZ, RZ, 0x3eaf6148 ;  /* 0x3eaf6148ff1f7424 */ /* 0x000fe200078e00ff */
[----:B------:R1:W-:Y:S01]  /*e490*/  STL.64 [R1+0x11b8], R14 ;  /* 0x0011b80e01007387 */ /* 0x0003e20000100a00 */
[----:B---3--:R-:W-:Y:S01]  /*e4a0*/  MOV R22, 0x8095cabe ;  /* 0x8095cabe00167802 */ /* 0x008fe20000000f00 */
[----:B------:R-:W-:-:S02]  /*e4b0*/  IMAD.MOV.U32 R23, RZ, RZ, -0x3fe6e9de ;  /* 0xc0191622ff177424 */ /* 0x000fc400078e00ff */
[----:B------:R3:W-:Y:S01]  /*e4c0*/  STL.64 [R1+0x1178], R16 ;  /* 0x0011781001007387 */ /* 0x0007e20000100a00 */
[----:B0-----:R-:W-:Y:S01]  /*e4d0*/  IMAD.MOV.U32 R18, RZ, RZ, -0x6406ef78 ;  /* 0x9bf91088ff127424 */ /* 0x001fe200078e00ff */
[----:B------:R-:W-:Y:S01]  /*e4e0*/  MOV R19, 0x401477b4 ;  /* 0x401477b400137802 */ /* 0x000fe20000000f00 */
[----:B--2---:R-:W-:Y:S01]  /*e4f0*/  IMAD.MOV.U32 R20, RZ, RZ, 0x4a8e94a0 ;  /* 0x4a8e94a0ff147424 */ /* 0x004fe200078e00ff */
[----:B------:R0:W-:Y:S01]  /*e500*/  STL.64 [R1+0x1158], R24 ;  /* 0x0011581801007387 */ /* 0x0001e20000100a00 */
[----:B------:R-:W-:Y:S01]  /*e510*/  IMAD.MOV.U32 R21, RZ, RZ, -0x3fffbe89 ;  /* 0xc0004177ff157424 */ /* 0x000fe200078e00ff */
[----:B-1----:R-:W-:Y:S01]  /*e520*/  MOV R14, 0x64ad326f ;  /* 0x64ad326f000e7802 */ /* 0x002fe20000000f00 */
[----:B------:R-:W-:Y:S01]  /*e530*/  IMAD.MOV.U32 R15, RZ, RZ, 0x3f61687c ;  /* 0x3f61687cff0f7424 */ /* 0x000fe200078e00ff */
[----:B------:R1:W-:Y:S01]  /*e540*/  STL.64 [R1+0x1160], R26 ;  /* 0x0011601a01007387 */ /* 0x0003e20000100a00 */
[----:B---3--:R-:W-:Y:S01]  /*e550*/  MOV R16, 0xeaf4767 ;  /* 0x0eaf476700107802 */ /* 0x008fe20000000f00 */
[----:B------:R-:W-:-:S02]  /*e560*/  IMAD.MOV.U32 R17, RZ, RZ, 0x3fc49518 ;  /* 0x3fc49518ff117424 */ /* 0x000fc400078e00ff */
[----:B------:R2:W-:Y:S01]  /*e570*/  STL.64 [R1+0x1180], R28 ;  /* 0x0011801c01007387 */ /* 0x0005e20000100a00 */
[----:B0-----:R-:W-:-:S03]  /*e580*/  MOV R24, 0x3c3db77e ;  /* 0x3c3db77e00187802 */ /* 0x001fc60000000f00 */
        /* <DEDUP_REMOVED lines=11> */
[----:B------:R0:W-:Y:S01]  /*e640*/  STL.64 [R1+0x11f0], R14 ;  /* 0x0011f00e01007387 */ /* 0x0001e20000100a00 */
[----:B---3--:R-:W-:Y:S01]  /*e650*/  IMAD.MOV.U32 R22, RZ, RZ, 0x79502d77 ;  /* 0x79502d77ff167424 */ /* 0x008fe200078e00ff */
[----:B------:R-:W-:Y:S02]  /*e660*/  MOV R23, 0xbe5a8ec5 ;  /* 0xbe5a8ec500177802 */ /* 0x000fe40000000f00 */
        /* <DEDUP_REMOVED lines=19> */
[----:B--2---:R-:W-:Y:S01]  /*e7a0*/  IMAD.MOV.U32 R22, RZ, RZ, 0x4564ae7d ;  /* 0x4564ae7dff167424 */ /* 0x004fe200078e00ff */
[----:B------:R-:W-:Y:S02]  /*e7b0*/  MOV R23, 0x4086d9ba ;  /* 0x4086d9ba00177802 */ /* 0x000fe40000000f00 */
[----:B------:R2:W-:Y:S01]  /*e7c0*/  STL.64 [R1+0x11e8], R20 ;  /* 0x0011e81401007387 */ /* 0x0005e20000100a00 */
[----:B-1----:R-:W-:Y:S01]  /*e7d0*/  MOV R28, 0xd2c96715 ;  /* 0xd2c96715001c7802 */ /* 0x002fe20000000f00 */
[----:B------:R-:W-:-:S02]  /*e7e0*/  IMAD.MOV.U32 R29, RZ, RZ, -0x40627dbc ;  /* 0xbf9d8244ff1d7424 */ /* 0x000fc400078e00ff */
[----:B------:R1:W-:Y:S01]  /*e7f0*/  STL.64 [R1+0x1238], R14 ;  /* 0x0012380e01007387 */ /* 0x0003e20000100a00 */
[----:B---3--:R-:W-:Y:S01]  /*e800*/  IMAD.MOV.U32 R30, RZ, RZ, -0x22ea8a14 ;  /* 0xdd1575ecff1e7424 */ /* 0x008fe200078e00ff */
[----:B------:R-:W-:Y:S02]  /*e810*/  MOV R31, 0x407462ac ;  /* 0x407462ac001f7802 */ /* 0x000fe40000000f00 */
[----:B------:R3:W-:Y:S01]  /*e820*/  STL.64 [R1+0x1208], R16 ;  /* 0x0012081001007387 */ /* 0x0007e20000100a00 */
[----:B0-----:R-:W-:Y:S02]  /*e830*/  IMAD.MOV.U32 R18, RZ, RZ, 0x233f801a ;  /* 0x233f801aff127424 */ /* 0x001fe400078e00ff */
[----:B------:R-:W-:Y:S01]  /*e840*/  IMAD.MOV.U32 R19, RZ, RZ, -0x3f81ddca ;  /* 0xc07e2236ff137424 */ /* 0x000fe200078e00ff */
[----:B------:R0:W-:Y:S01]  /*e850*/  STL.64 [R1+0x11f8], R24 ;  /* 0x0011f81801007387 */ /* 0x0001e20000100a00 */
[----:B--2---:R-:W-:Y:S02]  /*e860*/  IMAD.MOV.U32 R20, RZ, RZ, 0x60bc3e58 ;  /* 0x60bc3e58ff147424 */ /* 0x004fe400078e00ff */
[----:B------:R-:W-:Y:S01]  /*e870*/  IMAD.MOV.U32 R21, RZ, RZ, -0x3f8a81b5 ;  /* 0xc0757e4bff157424 */ /* 0x000fe200078e00ff */
[----:B-1----:R-:W-:Y:S01]  /*e880*/  MOV R14, 0x413bd03 ;  /* 0x0413bd03000e7802 */ /* 0x002fe20000000f00 */
[----:B------:R-:W-:Y:S01]  /*e890*/  IMAD.MOV.U32 R15, RZ, RZ, -0x4160b816 ;  /* 0xbe9f47eaff0f7424 */ /* 0x000fe200078e00ff */
[----:B------:R1:W-:Y:S01]  /*e8a0*/  STL.64 [R1+0x1200], R26 ;  /* 0x0012001a01007387 */ /* 0x0003e20000100a00 */
[----:B---3--:R-:W-:Y:S01]  /*e8b0*/  IMAD.MOV.U32 R16, RZ, RZ, -0x55d2c28c ;  /* 0xaa2d3d74ff107424 */ /* 0x008fe200078e00ff */
        /* <DEDUP_REMOVED lines=9> */
[----:B--2---:R-:W-:Y:S01]  /*e950*/  IMAD.MOV.U32 R22, RZ, RZ, -0x58855efb ;  /* 0xa77aa105ff167424 */ /* 0x004fe200078e00ff */
[----:B------:R-:W-:Y:S02]  /*e960*/  MOV R23, 0xc03c7290 ;  /* 0xc03c729000177802 */ /* 0x000fe40000000f00 */
[----:B------:R2:W-:Y:S01]  /*e970*/  STL.64 [R1+0x1230], R20 ;  /* 0x0012301401007387 */ /* 0x0005e20000100a00 */
[----:B0-----:R-:W-:Y:S02]  /*e980*/  IMAD.MOV.U32 R18, RZ, RZ, -0x16b3f2be ;  /* 0xe94c0d42ff127424 */ /* 0x001fe400078e00ff */
[----:B------:R-:W-:Y:S01]  /*e990*/  IMAD.MOV.U32 R19, RZ, RZ, -0x415673e2 ;  /* 0xbea98c1eff137424 */ /* 0x000fe200078e00ff */
[----:B------:R0:W-:Y:S01]  /*e9a0*/  STL.64 [R1+0x1280], R14 ;  /* 0x0012800e01007387 */ /* 0x0001e20000100a00 */
[----:B---3--:R-:W-:Y:S01]  /*e9b0*/  IMAD.MOV.U32 R28, RZ, RZ, 0x69db732d ;  /* 0x69db732dff1c7424 */ /* 0x008fe200078e00ff */
[----:B------:R-:W-:-:S02]  /*e9c0*/  MOV R29, 0xc01e11f3 ;  /* 0xc01e11f3001d7802 */ /* 0x000fc40000000f00 */
[----:B------:R3:W-:Y:S01]  /*e9d0*/  STL.64 [R1+0x1240], R16 ;  /* 0x0012401001007387 */ /* 0x0007e20000100a00 */
[----:B-1----:R-:W-:Y:S02]  /*e9e0*/  IMAD.MOV.U32 R30, RZ, RZ, 0xf4b0bff ;  /* 0x0f4b0bffff1e7424 */ /* 0x002fe400078e00ff */
[----:B------:R-:W-:Y:S01]  /*e9f0*/  IMAD.MOV.U32 R31, RZ, RZ, 0x400727bb ;  /* 0x400727bbff1f7424 */ /* 0x000fe200078e00ff */
[----:B--2---:R-:W-:Y:S01]  /*ea00*/  MOV R20, 0x33c28106 ;  /* 0x33c2810600147802 */ /* 0x004fe20000000f00 */
[----:B------:R-:W-:Y:S01]  /*ea10*/  IMAD.MOV.U32 R21, RZ, RZ, 0x40231498 ;  /* 0x40231498ff157424 */ /* 0x000fe200078e00ff */
[----:B------:R1:W-:Y:S01]  /*ea20*/  STL.64 [R1+0x1248], R24 ;  /* 0x0012481801007387 */ /* 0x0003e20000100a00 */
[----:B0-----:R-:W-:Y:S01]  /*ea30*/  IMAD.MOV.U32 R14, RZ, RZ, 0x3f907c55 ;  /* 0x3f907c55ff0e7424 */ /* 0x001fe200078e00ff */
[----:B------:R-:W-:Y:S02]  /*ea40*/  MOV R15, 0x3f8ef19b ;  /* 0x3f8ef19b000f7802 */ /* 0x000fe40000000f00 */
[----:B------:R0:W-:Y:S01]  /*ea50*/  STL.64 [R1+0x1250], R26 ;  /* 0x0012501a01007387 */ /* 0x0001e20000100a00 */
[----:B---3--:R-:W-:Y:S01]  /*ea60*/  IMAD.MOV.U32 R16, RZ, RZ, 0x38dc7845 ;  /* 0x38dc7845ff107424 */ /* 0x008fe200078e00ff */
[----:B------:R-:W-:-:S02]  /*ea70*/  MOV R17, 0xbfe9cbfe ;  /* 0xbfe9cbfe00117802 */ /* 0x000fc40000000f00 */
[----:B------:R2:W-:Y:S04]  /*ea80*/  STL.64 [R1+0x1258], R22 ;  /* 0x0012581601007387 */ /* 0x0005e80000100a00 */
[----:B------:R3:W-:Y:S01]  /*ea90*/  STL.64 [R1+0x1260], R18 ;  /* 0x0012601201007387 */ /* 0x0007e20000100a00 */
[----:B-1----:R-:W-:Y:S01]  /*eaa0*/  MOV R24, 0xa50d9b0e ;  /* 0xa50d9b0e00187802 */ /* 0x002fe20000000f00 */
[----:B------:R-:W-:Y:S02]  /*eab0*/  IMAD.MOV.U32 R25, RZ, RZ, -0x40355161 ;  /* 0xbfcaae9fff197424 */ /* 0x000fe400078e00ff */
[----:B------:R1:W-:Y:S01]  /*eac0*/  STL.64 [R1+0x1268], R20 ;  /* 0x0012681401007387 */ /* 0x0003e20000100a00 */
[----:B0-----:R-:W-:Y:S01]  /*ead0*/  IMAD.MOV.U32 R26, RZ, RZ, 0x30c9aff6 ;  /* 0x30c9aff6ff1a7424 */ /* 0x001fe200078e00ff */
[----:B------:R-:W-:-:S02]  /*eae0*/  MOV R27, 0x3f235a96 ;  /* 0x3f235a96001b7802 */ /* 0x000fc40000000f00 */
[----:B------:R0:W-:Y:S01]  /*eaf0*/  STL.64 [R1+0x1270], R28 ;  /* 0x0012701c01007387 */ /* 0x0001e20000100a00 */
[----:B--2---:R-:W-:Y:S02]  /*eb00*/  IMAD.MOV.U32 R22, RZ, RZ, -0x75425d1d ;  /* 0x8abda2e3ff167424 */ /* 0x004fe400078e00ff */
[----:B------:R-:W-:Y:S01]  /*eb10*/  IMAD.MOV.U32 R23, RZ, RZ, 0x3fe2b6ed ;  /* 0x3fe2b6edff177424 */ /* 0x000fe200078e00ff */
[----:B------:R2:W-:Y:S01]  /*eb20*/  STL.64 [R1+0x1278], R30 ;  /* 0x0012781e01007387 */ /* 0x0005e20000100a00 */
[----:B---3--:R-:W-:Y:S02]  /*eb30*/  IMAD.MOV.U32 R18, RZ, RZ, -0x68f25d89 ;  /* 0x970da277ff127424 */ /* 0x008fe400078e00ff */
[----:B------:R-:W-:Y:S01]  /*eb40*/  IMAD.MOV.U32 R19, RZ, RZ, 0x3faa1cba ;  /* 0x3faa1cbaff137424 */ /* 0x000fe200078e00ff */
[----:B------:R3:W-:Y:S01]  /*eb50*/  STL.64 [R1+0x12b8], R14 ;  /* 0x0012b80e01007387 */ /* 0x0007e20000100a00 */
[----:B-1----:R-:W-:Y:S01]  /*eb60*/  MOV R20, 0x4f19f2c4 ;  /* 0x4f19f2c400147802 */ /* 0x002fe20000000f00 */
[----:B------:R-:W-:-:S02]  /*eb70*/  IMAD.MOV.U32 R21, RZ, RZ, -0x405f11f1 ;  /* 0xbfa0ee0fff157424 */ /* 0x000fc400078e00ff */
[----:B------:R1:W-:Y:S01]  /*eb80*/  STL.64 [R1+0x1288], R16 ;  /* 0x0012881001007387 */ /* 0x0003e20000100a00 */
[----:B0-----:R-:W-:Y:S02]  /*eb90*/  IMAD.MOV.U32 R28, RZ, RZ, 0x7d9b7a22 ;  /* 0x7d9b7a22ff1c7424 */ /* 0x001fe400078e00ff */
[----:B------:R-:W-:Y:S01]  /*eba0*/  IMAD.MOV.U32 R29, RZ, RZ, -0x3f71133b ;  /* 0xc08eecc5ff1d7424 */ /* 0x000fe200078e00ff */
[----:B--2---:R-:W-:Y:S01]  /*ebb0*/  MOV R30, 0x6f39f917 ;  /* 0x6f39f917001e7802 */ /* 0x004fe20000000f00 */
[----:B------:R-:W-:Y:S01]  /*ebc0*/  IMAD.MOV.U32 R31, RZ, RZ, 0x40a1211c ;  /* 0x40a1211cff1f7424 */ /* 0x000fe200078e00ff */
[----:B------:R0:W-:Y:S01]  /*ebd0*/  STL.64 [R1+0x1290], R22 ;  /* 0x0012901601007387 */ /* 0x0001e20000100a00 */
[----:B---3--:R-:W-:-:S03]  /*ebe0*/  DMUL R14, R12, R34 ;  /* 0x000000220c0e7228 */ /* 0x008fc60000000000 */
        /* <DEDUP_REMOVED lines=8> */
[----:B--2---:R-:W-:Y:S01]  /*ec70*/  IMAD.MOV.U32 R24, RZ, RZ, -0x3e789b85 ;  /* 0xc187647bff187424 */ /* 0x004fe200078e00ff */
[----:B------:R-:W-:-:S02]  /*ec80*/  MOV R25, 0xc0a2ce80 ;  /* 0xc0a2ce8000197802 */ /* 0x000fc40000000f00 */
[----:B------:R2:W-:Y:S01]  /*ec90*/  STL.64 [R1+0x12c0], R28 ;  /* 0x0012c01c01007387 */ /* 0x0005e20000100a00 */
[----:B-1----:R-:W-:Y:S01]  /*eca0*/  IMAD.MOV.U32 R26, RZ, RZ, -0x22f680c9 ;  /* 0xdd097f37ff1a7424 */ /* 0x002fe200078e00ff */
[----:B------:R-:W-:Y:S02]  /*ecb0*/  MOV R27, 0xc08784c0 ;  /* 0xc08784c0001b7802 */ /* 0x000fe40000000f00 */
[----:B------:R1:W-:Y:S01]  /*ecc0*/  STL.64 [R1+0x12c8], R30 ;  /* 0x0012c81e01007387 */ /* 0x0003e20000100a00 */
[----:B---3--:R-:W-:Y:S01]  /*ecd0*/  MOV R18, 0x8f94aa2a ;  /* 0x8f94aa2a00127802 */ /* 0x008fe20000000f00 */
[----:B------:R-:W-:Y:S02]  /*ece0*/  IMAD.MOV.U32 R19, RZ, RZ, 0x409e93fe ;  /* 0x409e93feff137424 */ /* 0x000fe400078e00ff */
[----:B------:R3:W-:Y:S01]  /*ecf0*/  STL.64 [R1+0x12d0], R16 ;  /* 0x0012d01001007387 */ /* 0x0007e20000100a00 */
[----:B0-----:R-:W-:Y:S01]  /*ed00*/  MOV R20, 0x61d37922 ;  /* 0x61d3792200147802 */ /* 0x001fe20000000f00 */
[----:B------:R-:W-:-:S02]  /*ed10*/  IMAD.MOV.U32 R21, RZ, RZ, 0x3f552b59 ;  /* 0x3f552b59ff157424 */ /* 0x000fc400078e00ff */
[----:B------:R0:W-:Y:S01]  /*ed20*/  STL.64 [R1+0x12f0], R6 ;  /* 0x0012f00601007387 */ /* 0x0001e20000100a00 */
[----:B--2---:R-:W-:Y:S02]  /*ed30*/  IMAD.MOV.U32 R28, RZ, RZ, -0x39628573 ;  /* 0xc69d7a8dff1c7424 */ /* 0x004fe400078e00ff */
[----:B------:R-:W-:Y:S01]  /*ed40*/  IMAD.MOV.U32 R29, RZ, RZ, 0x4086ddbb ;  /* 0x4086ddbbff1d7424 */ /* 0x000fe200078e00ff */
[----:B------:R2:W-:Y:S01]  /*ed50*/  STL.64 [R1+0x12d8], R22 ;  /* 0x0012d81601007387 */ /* 0x0005e20000100a00 */
[----:B-1----:R-:W-:Y:S01]  /*ed60*/  MOV R30, 0x7b2e5ff5 ;  /* 0x7b2e5ff5001e7802 */ /* 0x002fe20000000f00 */
[----:B------:R-:W-:Y:S02]  /*ed70*/  IMAD.MOV.U32 R31, RZ, RZ, -0x3f8aaa14 ;  /* 0xc07555ecff1f7424 */ /* 0x000fe400078e00ff */
[----:B------:R1:W-:Y:S01]  /*ed80*/  STL.64 [R1+0x12e0], R18 ;  /* 0x0012e01201007387 */ /* 0x0003e20000100a00 */
[----:B---3--:R-:W-:Y:S01]  /*ed90*/  IMAD.MOV.U32 R16, RZ, RZ, -0x7a866d55 ;  /* 0x857992abff107424 */ /* 0x008fe200078e00ff */
[----:B------:R-:W-:Y:S01]  /*eda0*/  MOV R17, 0xbee4f10d ;  /* 0xbee4f10d00117802 */ /* 0x000fe20000000f00 */
[----:B0-----:R-:W-:Y:S01]  /*edb0*/  DFMA R6, -R2, R14, R12 ;  /* 0x0000000e0206722b */ /* 0x001fe2000000010c */
[----:B------:R0:W-:Y:S01]  /*edc0*/  STL.64 [R1+0x12e8], R24 ;  /* 0x0012e81801007387 */ /* 0x0001e20000100a00 */
[----:B--2---:R-:W-:Y:S01]  /*edd0*/  MOV R22, 0x33000f3b ;  /* 0x33000f3b00167802 */ /* 0x004fe20000000f00 */
[----:B------:R-:W-:-:S02]  /*ede0*/  IMAD.MOV.U32 R23, RZ, RZ, -0x3fa3cf2c ;  /* 0xc05c30d4ff177424 */ /* 0x000fc400078e00ff */
[----:B------:R2:W-:Y:S01]  /*edf0*/  STL.64 [R1+0x12f8], R20 ;  /* 0x0012f81401007387 */ /* 0x0005e20000100a00 */
[----:B-1----:R-:W-:Y:S02]  /*ee00*/  IMAD.MOV.U32 R18, RZ, RZ, 0x2d01f9ee ;  /* 0x2d01f9eeff127424 */ /* 0x002fe400078e00ff */
[----:B------:R-:W-:Y:S01]  /*ee10*/  DFMA R14, R34, R6, R14 ;  /* 0x00000006220e722b */ /* 0x000fe2000000000e */
[----:B------:R-:W-:Y:S01]  /*ee20*/  IMAD.MOV.U32 R19, RZ, RZ, 0x4060b205 ;  /* 0x4060b205ff137424 */ /* 0x000fe200078e00ff */
[----:B------:R1:W-:Y:S01]  /*ee30*/  STL.64 [R1+0x1300], R26 ;  /* 0x0013001a01007387 */ /* 0x0003e20000100a00 */
[----:B------:R-:W-:Y:S01]  /*ee40*/  IMAD.MOV.U32 R6, RZ, RZ, 0x47d911f2 ;  /* 0x47d911f2ff067424 */ /* 0x000fe200078e00ff */
[----:B0-----:R-:W-:Y:S01]  /*ee50*/  MOV R25, 0x404727bb ;  /* 0x404727bb00197802 */ /* 0x001fe20000000f00 */
[----:B------:R-:W-:Y:S01]  /*ee60*/  IMAD.MOV.U32 R24, RZ, RZ, 0xf314c0d ;  /* 0x0f314c0dff187424 */ /* 0x000fe200078e00ff */
[----:B------:R0:W-:Y:S01]  /*ee70*/  STL.64 [R1+0x1308], R28 ;  /* 0x0013081c01007387 */ /* 0x0001e20000100a00 */
[----:B------:R-:W-:Y:S01]  /*ee80*/  MOV R7, 0x3ff1f3c0 ;  /* 0x3ff1f3c000077802 */ /* 0x000fe20000000f00 */
[----:B--2---:R-:W-:-:S02]  /*ee90*/  IMAD.MOV.U32 R20, RZ, RZ, 0x5b39c078 ;  /* 0x5b39c078ff147424 */ /* 0x004fc400078e00ff */
[----:B------:R2:W-:Y:S01]  /*eea0*/  STL.64 [R1+0x1310], R30 ;  /* 0x0013101e01007387 */ /* 0x0005e20000100a00 */
[----:B------:R-:W-:Y:S02]  /*eeb0*/  IMAD.MOV.U32 R21, RZ, RZ, -0x411f61fa ;  /* 0xbee09e06ff157424 */ /* 0x000fe400078e00ff */
[----:B------:R-:W-:Y:S01]  /*eec0*/  FFMA R0, RZ, R3, R15 ;  /* 0x00000003ff007223 */ /* 0x000fe2000000000f */
[----:B------:R3:W-:Y:S01]  /*eed0*/  STL.64 [R1+0x1318], R16 ;  /* 0x0013181001007387 */ /* 0x0007e20000100a00 */
[----:B-1----:R-:W-:Y:S01]  /*eee0*/  MOV R26, 0xfff1769d ;  /* 0xfff1769d001a7802 */ /* 0x002fe20000000f00 */
[----:B------:R-:W-:Y:S02]  /*eef0*/  IMAD.MOV.U32 R27, RZ, RZ, -0x3fd2fa83 ;  /* 0xc02d057dff1b7424 */ /* 0x000fe400078e00ff */
[----:B------:R-:W-:Y:S01]  /*ef00*/  FSETP.GT.AND P0, PT, |R0|, 1.469367938527859385e-39, PT ;  /* 0x001000000000780b */ /* 0x000fe20003f04200 */
[----:B------:R1:W-:Y:S01]  /*ef10*/  STL.64 [R1+0x1320], R18 ;  /* 0x0013201201007387 */ /* 0x0003e20000100a00 */
[----:B0-----:R-:W-:Y:S01]  /*ef20*/  IMAD.MOV.U32 R28, RZ, RZ, 0x14be7336 ;  /* 0x14be7336ff1c7424 */ /* 0x001fe200078e00ff */
[----:B------:R-:W-:-:S02]  /*ef30*/  MOV R29, 0x4026393a ;  /* 0x4026393a001d7802 */ /* 0x000fc40000000f00 */
[----:B------:R0:W-:Y:S01]  /*ef40*/  STL.64 [R1+0x1328], R22 ;  /* 0x0013281601007387 */ /* 0x0001e20000100a00 */
[----:B--2---:R-:W-:Y:S02]  /*ef50*/  IMAD.MOV.U32 R30, RZ, RZ, -0x38d8a0ef ;  /* 0xc7275f11ff1e7424 */ /* 0x004fe400078e00ff */
[----:B------:R-:W-:Y:S01]  /*ef60*/  IMAD.MOV.U32 R31, RZ, RZ, -0x3fef52dd ;  /* 0xc010ad23ff1f7424 */ /* 0x000fe200078e00ff */
[----:B------:R2:W-:Y:S01]  /*ef70*/  STL.64 [R1+0x1330], R24 ;  /* 0x0013301801007387 */ /* 0x0005e20000100a00 */
[----:B---3--:R-:W-:Y:S02]  /*ef80*/  IMAD.MOV.U32 R16, RZ, RZ, 0x1b50cc3 ;  /* 0x01b50cc3ff107424 */ /* 0x008fe400078e00ff */
[----:B------:R-:W-:Y:S01]  /*ef90*/  IMAD.MOV.U32 R17, RZ, RZ, -0x4017a9ca ;  /* 0xbfe85636ff117424 */ /* 0x000fe200078e00ff */
[----:B-1----:R-:W-:Y:S01]  /*efa0*/  MOV R18, 0x6fac42ee ;  /* 0x6fac42ee00127802 */ /* 0x002fe20000000f00 */
[----:B------:R-:W-:Y:S01]  /*efb0*/  IMAD.MOV.U32 R19, RZ, RZ, 0x3fd73534 ;  /* 0x3fd73534ff137424 */ /* 0x000fe200078e00ff */
[----:B------:R1:W-:Y:S01]  /*efc0*/  STL.64 [R1+0x1338], R20 ;  /* 0x0013381401007387 */ /* 0x0003e20000100a00 */
[----:B0-----:R-:W-:Y:S01]  /*efd0*/  IMAD.MOV.U32 R22, RZ, RZ, 0x728f44d1 ;  /* 0x728f44d1ff167424 */ /* 0x001fe200078e00ff */
[----:B------:R-:W-:-:S02]  /*efe0*/  MOV R23, 0x3fcc603b ;  /* 0x3fcc603b00177802 */ /* 0x000fc40000000f00 */
[----:B------:R1:W-:Y:S01]  /*eff0*/  STL.64 [R1+0x1340], R26 ;  /* 0x0013401a01007387 */ /* 0x0003e20000100a00 */
[----:B--2---:R-:W-:Y:S02]  /*f000*/  IMAD.MOV.U32 R24, RZ, RZ, -0x5fb49ca2 ;  /* 0xa04b635eff187424 */ /* 0x004fe400078e00ff */
        /* <DEDUP_REMOVED lines=10> */
[----:B------:R-:W-:Y:S01]  /*f0b0*/  MOV R72, R12 ;  /* 0x0000000c00487202 */ /* 0x000fe20000000f00 */
[----:B------:R-:W-:Y:S01]  /*f0c0*/  IMAD.MOV.U32 R73, RZ, RZ, R13 ;  /* 0x000000ffff497224 */ /* 0x000fe200078e000d */
[----:B------:R-:W-:Y:S01]  /*f0d0*/  MOV R71, R3 ;  /* 0x0000000300477202 */ /* 0x000fe20000000f00 */
[----:B------:R-:W-:Y:S01]  /*f0e0*/  IMAD.MOV.U32 R70, RZ, RZ, R2 ;  /* 0x000000ffff467224 */ /* 0x000fe200078e0002 */
[----:B------:R-:W-:-:S07]  /*f0f0*/  MOV R0, 0xf110 ;  /* 0x0000f11000007802 */ /* 0x000fce0000000f00 */
[----:B-1----:R-:W-:Y:S05]  /*f100*/  CALL.REL.NOINC `($__internal_21_$__cuda_sm20_div_rn_f64_full) ;  /* 0x000003d4003c7944 */ /* 0x002fea0003c00000 */
[----:B------:R-:W-:Y:S02]  /*f110*/  IMAD.MOV.U32 R14, RZ, RZ, R8 ;  /* 0x000000ffff0e7224 */ /* 0x000fe400078e0008 */
[----:B------:R-:W-:-:S07]  /*f120*/  IMAD.MOV.U32 R15, RZ, RZ, R7 ;  /* 0x000000ffff0f7224 */ /* 0x000fce00078e0007 */
.L_x_4712:
[----:B------:R-:W-:Y:S05]  /*f130*/  BSYNC B4 ;  /* 0x0000000000047941 */ /* 0x000fea0003800000 */
.L_x_4711:
[----:B-1----:R-:W0:Y:S01]  /*f140*/  MUFU.RCP64H R7, R3 ;  /* 0x0000000300077308 */ /* 0x002e220000001800 */
        /* <DEDUP_REMOVED lines=21> */
.L_x_4714:
[----:B------:R-:W-:Y:S05]  /*f2a0*/  BSYNC B4 ;  /* 0x0000000000047941 */ /* 0x000fea0003800000 */
.L_x_4713:
        /* <DEDUP_REMOVED lines=10> */
[----:B------:R-:W-:-:S10]  /*f350*/  DADD R6, R14, 1 ;  /* 0x3ff000000e067429 */ /* 0x000fd40000000000 */
[----:B------:R-:W-:Y:S01]  /*f360*/  ISETP.GT.AND P0, PT, R7, 0xfffff, PT ;  /* 0x000fffff0700780c */ /* 0x000fe20003f04270 */
[--C-:B------:R-:W-:Y:S01]  /*f370*/  IMAD.MOV.U32 R11, RZ, RZ, R7.reuse ;  /* 0x000000ffff0b7224 */ /* 0x100fe200078e0007 */
[----:B------:R-:W-:Y:S01]  /*f380*/  MOV R10, R6 ;  /* 0x00000006000a7202 */ /* 0x000fe20000000f00 */
[----:B------:R-:W-:-:S10]  /*f390*/  IMAD.MOV.U32 R0, RZ, RZ, R7 ;  /* 0x000000ffff007224 */ /* 0x000fd400078e0007 */
[----:B------:R-:W-:-:S10]  /*f3a0*/  @!P0 DMUL R10, R10, 1.80143985094819840000e+16 ;  /* 0x435000000a0a8828 */ /* 0x000fd40000000000 */
[----:B------:R-:W-:Y:S01]  /*f3b0*/  @!P0 MOV R0, R11 ;  /* 0x0000000b00008202 */ /* 0x000fe20000000f00 */
[----:B------:R-:W-:-:S04]  /*f3c0*/  @!P0 IMAD.MOV.U32 R6, RZ, RZ, R10 ;  /* 0x000000ffff068224 */ /* 0x000fc800078e000a */
[----:B------:R-:W-:-:S05]  /*f3d0*/  VIADD R5, R0, 0xffffffff ;  /* 0xffffffff00057836 */ /* 0x000fca0000000000 */
[----:B------:R-:W-:Y:S01]  /*f3e0*/  ISETP.GE.U32.AND P1, PT, R5, 0x7fefffff, PT ;  /* 0x7fefffff0500780c */ /* 0x000fe20003f26070 */
[----:B------:R-:W-:Y:S01]  /*f3f0*/  IMAD.MOV.U32 R5, RZ, RZ, -0x3ff ;  /* 0xfffffc01ff057424 */ /* 0x000fe200078e00ff */
[----:B------:R-:W-:-:S11]  /*f400*/  @!P0 MOV R5, 0xfffffbcb ;  /* 0xfffffbcb00058802 */ /* 0x000fd60000000f00 */
        /* <DEDUP_REMOVED lines=15> */
[----:B------:R-:W-:Y:S01]  /*f500*/  IMAD.MOV.U32 R23, RZ, RZ, 0x43300000 ;  /* 0x43300000ff177424 */ /* 0x000fe200078e00ff */
[----:B------:R-:W-:Y:S01]  /*f510*/  ISETP.GE.AND P0, PT, R7, 0x3ff6a09f, PT ;  /* 0x3ff6a09f0700780c */ /* 0x000fe20003f06270 */
[----:B------:R-:W-:Y:S01]  /*f520*/  UMOV UR10, 0x80000000 ;  /* 0x80000000000a7882 */ /* 0x000fe20000000000 */
[----:B------:R-:W-:-:S11]  /*f530*/  UMOV UR11, 0x43300000 ;  /* 0x43300000000b7882 */ /* 0x000fd60000000000 */
        /* <DEDUP_REMOVED lines=50> */
.L_x_4719:
        /* <DEDUP_REMOVED lines=21> */
.L_x_4722:
[----:B------:R-:W-:Y:S05]  /*f9b0*/  BSYNC B6 ;  /* 0x0000000000067941 */ /* 0x000fea0003800000 */
.L_x_4721:
        /* <DEDUP_REMOVED lines=29> */
.L_x_4720:
[----:B------:R-:W-:Y:S05]  /*fb90*/  BSYNC B5 ;  /* 0x0000000000057941 */ /* 0x000fea0003800000 */
.L_x_4718:
        /* <DEDUP_REMOVED lines=24> */
[----:B------:R-:W-:Y:S02]  /*fd20*/  IMAD.MOV.U32 R64, RZ, RZ, R8 ;  /* 0x000000ffff407224 */ /* 0x000fe400078e0008 */
[----:B------:R-:W-:-:S07]  /*fd30*/  IMAD.MOV.U32 R65, RZ, RZ, R5 ;  /* 0x000000ffff417224 */ /* 0x000fce00078e0005 */
.L_x_4724:
[----:B------:R-:W-:Y:S05]  /*fd40*/  BSYNC B5 ;  /* 0x0000000000057941 */ /* 0x000fea0003800000 */
.L_x_4723:
[----:B------:R-:W-:Y:S01]  /*fd50*/  DADD R64, -RZ, -R64 ;  /* 0x00000000ff407229 */ /* 0x000fe20000000940 */
[----:B------:R-:W-:Y:S10]  /*fd60*/  BRA `(.L_x_4717) ;  /* 0x0000000800947947 */ /* 0x000ff40003800000 */
.L_x_4716:
        /* <DEDUP_REMOVED lines=32> */
[----:B------:R-:W-:Y:S01]  /*ff70*/  IMAD.MOV.U32 R23, RZ, RZ, 0x43300000 ;  /* 0x43300000ff177424 */ /* 0x000fe200078e00ff */
[----:B------:R-:W-:Y:S01]  /*ff80*/  LEA.HI R0, R0, R5, RZ, 0xc ;  /* 0x0000000500007211 */ /* 0x000fe200078f60ff */
[----:B------:R-:W-:Y:S01]  /*ff90*/  UMOV UR10, 0x80000000 ;  /* 0x80000000000a7882 */ /* 0x000fe20000000000 */
[----:B------:R-:W-:-:S09]  /*ffa0*/  UMOV UR11, 0x43300000 ;  /* 0x43300000000b7882 */ /* 0x000fd20000000000 */
[----:B------:R-:W-:Y:S02]  /*ffb0*/  @P0 VIADD R11, R7, 0xfff00000 ;  /* 0xfff00000070b0836 */ /* 0x000fe40000000000 */
[----:B------:R-:W-:-:S03]  /*ffc0*/  @P0 VIADD R0, R0, 0x1 ;  /* 0x0000000100000836 */ /* 0x000fc60000000000 */
        /* <DEDUP_REMOVED lines=48> */
.L_x_4726:
        /* <DEDUP_REMOVED lines=21> */
.L_x_4729:
[----:B------:R-:W-:Y:S05]  /*10420*/  BSYNC B6 ;  /* 0x0000000000067941 */ /* 0x000fea0003800000 */
.L_x_4728:
        /* <DEDUP_REMOVED lines=29> */
.L_x_4727:
[----:B------:R-:W-:Y:S05]  /*10600*/  BSYNC B5 ;  /* 0x0000000000057941 */ /* 0x000fea0003800000 */
.L_x_4725:
        /* <DEDUP_REMOVED lines=26> */
.L_x_4730:
[----:B------:R-:W-:Y:S05]  /*107b0*/  BSYNC B5 ;  /* 0x0000000000057941 */ /* 0x000fea0003800000 */
.L_x_4717:
[----:B------:R-:W-:Y:S05]  /*107c0*/  BSYNC B4 ;  /* 0x0000000000047941 */ /* 0x000fea0003800000 */
.L_x_4715:
        /* <DEDUP_REMOVED lines=22> */
[----:B------:R-:W-:-:S07]  /*10930*/  MOV R0, 0x10950 ;  /* 0x0001095000007802 */ /* 0x000fce0000000f00 */
[----:B------:R-:W-:Y:S05]  /*10940*/  CALL.REL.NOINC `($__internal_22_$__cuda_sm20_dsqrt_rn_f64_mediumpath_v1) ;  /* 0x000003c000a07944 */ /* 0x000fea0003c00000 */
[----:B------:R-:W-:Y:S02]  /*10950*/  IMAD.MOV.U32 R6, RZ, RZ, R8 ;  /* 0x000000ffff067224 */ /* 0x000fe400078e0008 */
[----:B------:R-:W-:-:S07]  /*10960*/  IMAD.MOV.U32 R7, RZ, RZ, R5 ;  /* 0x000000ffff077224 */ /* 0x000fce00078e0005 */
.L_x_4732:
[----:B------:R-:W-:Y:S05]  /*10970*/  BSYNC B4 ;  /* 0x0000000000047941 */ /* 0x000fea0003800000 */
.L_x_4731:
        /* <DEDUP_REMOVED lines=14> */
.L_x_4734:
        /* <DEDUP_REMOVED lines=58> */
[----:B------:R-:W-:Y:S01]  /*10e00*/  UMOV UR9, 0x3fe62e42 ;  /* 0x3fe62e4200097882 */ /* 0x000fe20000000000 */
[----:B------:R-:W-:Y:S01]  /*10e10*/  SHF.R.S32.HI R5, RZ, 0x1, R0 ;  /* 0x00000001ff057819 */ /* 0x000fe20000011400 */
[--C-:B------:R-:W-:Y:S01]  /*10e20*/  DFMA R22, R20, -UR8, -R14.reuse ;  /* 0x8000000814167c2b */ /* 0x100fe2000800080e */
[----:B------:R-:W-:Y:S01]  /*10e30*/  UMOV UR8, 0xe68c1713 ;  /* 0xe68c171300087882 */ /* 0x000fe20000000000 */
[----:B------:R-:W-:Y:S01]  /*10e40*/  UMOV UR9, 0x3f48d4ab ;  /* 0x3f48d4ab00097882 */ /* 0x000fe20000000000 */
[----:B------:R-:W-:Y:S01]  /*10e50*/  DFMA R14, -R6, R6, R14 ;  /* 0x00000006060e722b */ /* 0x000fe2000000010e */
[----:B------:R-:W-:Y:S01]  /*10e60*/  IMAD.IADD R16, R16, 0x1, -R5 ;  /* 0x0000000110107824 */ /* 0x000fe200078e0a05 */
        /* <DEDUP_REMOVED lines=10> */
[----:B------:R-:W-:Y:S01]  /*10f10*/  UMOV UR9, 0x3e5ade15 ;  /* 0x3e5ade1500097882 */ /* 0x000fe20000000000 */
[----:B------:R-:W-:Y:S01]  /*10f20*/  LEA R17, R16, 0x3ff00000, 0x14 ;  /* 0x3ff0000010117811 */ /* 0x000fe200078ea0ff */
[----:B------:R-:W-:Y:S01]  /*10f30*/  IMAD.MOV.U32 R16, RZ, RZ, RZ ;  /* 0x000000ffff107224 */ /* 0x000fe200078e00ff */
[----:B------:R-:W-:Y:S01]  /*10f40*/  DFMA R20, R26, UR8, R20 ;  /* 0x000000081a147c2b */ /* 0x000fe20008000014 */
        /* <DEDUP_REMOVED lines=10> */
[----:B------:R-:W-:-:S02]  /*10ff0*/  UMOV UR9, 0x3efa0199 ;  /* 0x3efa019900097882 */ /* 0x000fc40000000000 */
[----:B------:R-:W-:Y:S01]  /*11000*/  DFMA R22, R26, R20, UR8 ;  /* 0x000000081a167e2b */ /* 0x000fe20008000014 */
[----:B------:R-:W-:Y:S01]  /*11010*/  UMOV UR8, 0xdff601fc ;  /* 0xdff601fc00087882 */ /* 0x000fe20000000000 */
[----:B------:R-:W-:Y:S01]  /*11020*/  UMOV UR9, 0x3fb0fb06 ;  /* 0x3fb0fb0600097882 */ /* 0x000fe20000000000 */
[----:B------:R-:W-:Y:S02]  /*11030*/  DFMA R20, R6, 2, R24 ;  /* 0x400000000614782b */ /* 0x000fe40000000018 */
[----:B------:R-:W-:Y:S01]  /*11040*/  DFMA R18, R12, R18, -UR8 ;  /* 0x800000080c127e2b */ /* 0x000fe20008000012 */
[----:B------:R-:W-:Y:S01]  /*11050*/  UMOV UR8, 0x14761f65 ;  /* 0x14761f6500087882 */ /* 0x000fe20000000000 */
[----:B------:R-:W-:Y:S02]  /*11060*/  UMOV UR9, 0x3f2a01a0 ;  /* 0x3f2a01a000097882 */ /* 0x000fe40000000000 */
        /* <DEDUP_REMOVED lines=37> */
[----:B------:R-:W-:Y:S02]  /*112c0*/  UMOV UR9, 0x3ff3ba59 ;  /* 0x3ff3ba5900097882 */ /* 0x000fe40000000000 */
[----:B------:R-:W-:-:S04]  /*112d0*/  DFMA R18, R12, R18, UR8 ;  /* 0x000000080c127e2b */ /* 0x000fc80008000012 */
[----:B------:R-:W-:-:S04]  /*112e0*/  DFMA R28, R26, R28, 1 ;  /* 0x3ff000001a1c742b */ /* 0x000fc8000000001c */
[----:B------:R-:W-:-:S04]  /*112f0*/  DMUL R12, R18, R24 ;  /* 0x00000018120c7228 */ /* 0x000fc80000000000 */
[----:B------:R-:W-:-:S04]  /*11300*/  DFMA R28, R26, R28, 1 ;  /* 0x3ff000001a1c742b */ /* 0x000fc8000000001c */
[----:B------:R-:W-:-:S06]  /*11310*/  DMUL R20, R12, -2 ;  /* 0xc00000000c147828 */ /* 0x000fcc0000000000 */
[----:B------:R-:W-:Y:S02]  /*11320*/  LEA R29, R5, R29, 0x14 ;  /* 0x0000001d051d7211 */ /* 0x000fe400078ea0ff */
[----:B------:R-:W-:-:S04]  /*11330*/  DFMA R20, R6, R20, R18 ;  /* 0x000000140614722b */ /* 0x000fc80000000012 */
[----:B------:R-:W-:-:S04]  /*11340*/  DMUL R16, R28, R16 ;  /* 0x000000101c107228 */ /* 0x000fc80000000000 */
[----:B------:R-:W-:-:S04]  /*11350*/  DADD R20, -R12, R20 ;  /* 0x000000000c147229 */ /* 0x000fc80000000114 */
[----:B------:R-:W-:-:S04]  /*11360*/  DFMA R14, R16, R14, R16 ;  /* 0x0000000e100e722b */ /* 0x000fc80000000010 */
        /* <DEDUP_REMOVED lines=8> */
.L_x_4735:
[----:B------:R-:W-:Y:S05]  /*113f0*/  BSYNC B3 ;  /* 0x0000000000037941 */ /* 0x000fea0003800000 */
.L_x_4733:
        /* <DEDUP_REMOVED lines=32> */
.L_x_4742:
        /* <DEDUP_REMOVED lines=309> */
[----:B--2---:R-:W-:-:S11]  /*12950*/  DFMA R10, R14, R70, R10 ;  /* 0x000000460e0a722b */ /* 0x004fd6000000000a */
.L_x_4738:
[----:B------:R-:W-:Y:S05]  /*12960*/  BSYNC B3 ;  /* 0x0000000000037941 */ /* 0x000fea0003800000 */
.L_x_4737:
        /* <DEDUP_REMOVED lines=26> */
[----:B------:R-:W-:Y:S01]  /*12b10*/  IMAD.MOV.U32 R66, RZ, RZ, R8 ;  /* 0x000000ffff427224 */ /* 0x000fe200078e0008 */
[----:B------:R-:W-:-:S07]  /*12b20*/  MOV R67, R7 ;  /* 0x0000000700437202 */ /* 0x000fce0000000f00 */
.L_x_4741:
[----:B------:R-:W-:Y:S05]  /*12b30*/  BSYNC B5 ;  /* 0x0000000000057941 */ /* 0x000fea0003800000 */
.L_x_4740:
[----:B------:R-:W-:Y:S01]  /*12b40*/  VIADD R6, R6, 0x1 ;  /* 0x0000000106067836 */ /* 0x000fe20000000000 */
[----:B------:R-:W-:Y:S01]  /*12b50*/  DADD R68, -RZ, |R10| ;  /* 0x00000000ff447229 */ /* 0x000fe2000000050a */
[----:B------:R-:W-:Y:S01]  /*12b60*/  IMAD.MOV.U32 R72, RZ, RZ, R66 ;  /* 0x000000ffff487224 */ /* 0x000fe200078e0042 */
[----:B------:R-:W-:Y:S02]  /*12b70*/  MOV R73, R67 ;  /* 0x0000004300497202 */ /* 0x000fe40000000f00 */
[----:B------:R-:W-:-:S13]  /*12b80*/  ISETP.GE.U32.AND P0, PT, R6, 0x19, PT ;  /* 0x000000190600780c */ /* 0x000fda0003f06070 */
[----:B------:R-:W-:Y:S05]  /*12b90*/  @!P0 BRA `(.L_x_4742) ;  /* 0xffffffe800988947 */ /* 0x000fea000383ffff */
.L_x_4739:
[----:B------:R-:W-:Y:S05]  /*12ba0*/  BSYNC B4 ;  /* 0x0000000000047941 */ /* 0x000fea0003800000 */
.L_x_4736:
        /* <DEDUP_REMOVED lines=61> */
.L_x_4744:
[----:B------:R-:W-:Y:S05]  /*12f80*/  BSYNC B3 ;  /* 0x0000000000037941 */ /* 0x000fea0003800000 */
.L_x_4743:
[----:B------:R-:W-:Y:S01]  /*12f90*/  UMOV UR8, 0x54411744 ;  /* 0x5441174400087882 */ /* 0x000fe20000000000 */
[----:B------:R-:W-:Y:S01]  /*12fa0*/  UMOV UR9, 0x401921fb ;  /* 0x401921fb00097882 */ /* 0x000fe20000000000 */
[----:B------:R-:W-:Y:S01]  /*12fb0*/  IMAD.MOV.U32 R6, RZ, RZ, 0x0 ;  /* 0x00000000ff067424 */ /* 0x000fe200078e00ff */
[----:B------:R-:W-:Y:S01]  /*12fc0*/  DMUL R10, R2, UR8 ;  /* 0x00000008020a7c28 */ /* 0x000fe20008000000 */
[----:B------:R-:W-:Y:S01]  /*12fd0*/  MOV R7, 0x3fd80000 ;  /* 0x3fd8000000077802 */ /* 0x000fe20000000f00 */
        /* <DEDUP_REMOVED lines=21> */
[----:B------:R-:W-:Y:S01]  /*13130*/  MOV R70, R8 ;  /* 0x0000000800467202 */ /* 0x000fe20000000f00 */
[----:B------:R-:W-:-:S07]  /*13140*/  IMAD.MOV.U32 R71, RZ, RZ, R5 ;  /* 0x000000ffff477224 */ /* 0x000fce00078e0005 */
.L_x_4746:
[----:B------:R-:W-:Y:S05]  /*13150*/  BSYNC B4 ;  /* 0x0000000000047941 */ /* 0x000fea0003800000 */
.L_x_4745:
        /* <DEDUP_REMOVED lines=16> */
[----:B------:R-:W-:Y:S05]  /*13260*/  CALL.REL.NOINC `($__internal_21_$__cuda_sm20_div_rn_f64_full) ;  /* 0x0000039000e47944 */ /* 0x000fea0003c00000 */
[----:B------:R-:W-:-:S07]  /*13270*/  MOV R6, R8 ;  /* 0x0000000800067202 */ /* 0x000fce0000000f00 */
.L_x_4748:
[----:B------:R-:W-:Y:S05]  /*13280*/  BSYNC B4 ;  /* 0x0000000000047941 */ /* 0x000fea0003800000 */
.L_x_4747:
[----:B------:R-:W-:Y:S01]  /*13290*/  DFMA R6, R62, 0.5, -R6 ;  /* 0x3fe000003e06782b */ /* 0x000fe20000000806 */
[----:B------:R-:W-:Y:S10]  /*132a0*/  BRA `(.L_x_4643) ;  /* 0x000000b800187947 */ /* 0x000ff40003800000 */
.L_x_4647:
        /* <DEDUP_REMOVED lines=47> */
[----:B-1----:R-:W-:Y:S02]  /*135a0*/  MOV R16, 0x8f5eec2 ;  /* 0x08f5eec200107802 */ /* 0x002fe40000000f00 */
[----:B------:R1:W-:Y:S01]  /*135b0*/  STL.64 [R1+0x80], R6 ;  /* 0x0000800601007387 */ /* 0x0003e20000100a00 */
[----:B------:R-:W-:Y:S02]  /*135c0*/  IMAD.MOV.U32 R17, RZ, RZ, 0x3d3ef980 ;  /* 0x3d3ef980ff117424 */ /* 0x000fe400078e00ff */
[----:B--2---:R-:W-:Y:S01]  /*135d0*/  IMAD.MOV.U32 R18, RZ, RZ, 0x59769d7d ;  /* 0x59769d7dff127424 */ /* 0x004fe200078e00ff */
[----:B------:R-:W-:Y:S01]  /*135e0*/  MOV R19, 0x3d57ba07 ;  /* 0x3d57ba0700137802 */ /* 0x000fe20000000f00 */
        /* <DEDUP_REMOVED lines=30> */
[----:B------:R-:W-:Y:S01]  /*137d0*/  MOV R19, 0xbdb349fb ;  /* 0xbdb349fb00137802 */ /* 0x000fe20000000f00 */
[----:B-1----:R-:W-:Y:S02]  /*137e0*/  IMAD.MOV.U32 R20, RZ, RZ, -0x3008c2a8 ;  /* 0xcff73d58ff147424 */ /* 0x002fe400078e00ff */
        /* <DEDUP_REMOVED lines=8> */
[----:B-1----:R-:W-:Y:S01]  /*13870*/  MOV R14, 0xc5540ea2 ;  /* 0xc5540ea2000e7802 */ /* 0x002fe20000000f00 */
[----:B------:R-:W-:Y:S02]  /*13880*/  IMAD.MOV.U32 R15, RZ, RZ, 0x3d9f8041 ;  /* 0x3d9f8041ff0f7424 */ /* 0x000fe400078e00ff */
        /* <DEDUP_REMOVED lines=12> */
[----:B------:R-:W-:Y:S02]  /*13950*/  IMAD.MOV.U32 R19, RZ, RZ, -0x4350c486 ;  /* 0xbcaf3b7aff137424 */ /* 0x000fe400078e00ff */
[----:B0-----:R-:W-:Y:S01]  /*13960*/  IMAD.MOV.U32 R20, RZ, RZ, -0x10a3e7d9 ;  /* 0xef5c1827ff147424 */ /* 0x001fe200078e00ff */
[----:B------:R0:W-:Y:S01]  /*13970*/  STL.64 [R1+0x158], R14 ;  /* 0x0001580e01007387 */ /* 0x0001e20000100a00 */
[----:B------:R-:W-:Y:S01]  /*13980*/  IMAD.MOV.U32 R21, RZ, RZ, 0x3d16d8a9 ;  /* 0x3d16d8a9ff157424 */ /* 0x000fe200078e00ff */
[----:B---3--:R-:W-:Y:S01]  /*13990*/  MOV R6, 0x783db2a2 ;  /* 0x783db2a200067802 */ /* 0x008fe20000000f00 */
[----:B------:R-:W-:Y:S01]  /*139a0*/  IMAD.MOV.U32 R7, RZ, RZ, -0x430d64fd ;  /* 0xbcf29b03ff077424 */ /* 0x000fe200078e00ff */
[----:B------:R2:W-:Y:S01]  /*139b0*/  STL.64 [R1+0x60], R28 ;  /* 0x0000601c01007387 */ /* 0x0005e20000100a00 */
[----:B-1----:R-:W-:Y:S01]  /*139c0*/  IMAD.MOV.U32 R22, RZ, RZ, 0x7950ad7b ;  /* 0x7950ad7bff167424 */ /* 0x002fe200078e00ff */
[----:B------:R-:W-:-:S02]  /*139d0*/  MOV R23, 0xbcc283fe ;  /* 0xbcc283fe00177802 */ /* 0x000fc40000000f00 */
        /* <DEDUP_REMOVED lines=8> */
[----:B-1----:R-:W-:Y:S01]  /*13a60*/  MOV R24, 0xc901e574 ;  /* 0xc901e57400187802 */ /* 0x002fe20000000f00 */
[----:B------:R-:W-:Y:S02]  /*13a70*/  IMAD.MOV.U32 R25, RZ, RZ, -0x40a1a8c6 ;  /* 0xbf5e573aff197424 */ /* 0x000fe400078e00ff */
[----:B------:R1:W-:Y:S01]  /*13a80*/  STL.64 [R1+0x180], R20 ;  /* 0x0001801401007387 */ /* 0x0003e20000100a00 */
[----:B0-----:R-:W-:Y:S02]  /*13a90*/  IMAD.MOV.U32 R26, RZ, RZ, 0x6b015ac0 ;  /* 0x6b015ac0ff1a7424 */ /* 0x001fe400078e00ff */
[----:B------:R-:W-:Y:S01]  /*13aa0*/  IMAD.MOV.U32 R27, RZ, RZ, 0x3f65ac05 ;  /* 0x3f65ac05ff1b7424 */ /* 0x000fe200078e00ff */
[----:B------:R0:W-:Y:S01]  /*13ab0*/  STL.64 [R1+0x188], R6 ;  /* 0x0001880601007387 */ /* 0x0001e20000100a00 */
[----:B---3--:R-:W-:Y:S01]  /*13ac0*/  IMAD.MOV.U32 R16, RZ, RZ, -0x5770b96a ;  /* 0xa88f4696ff107424 */ /* 0x008fe200078e00ff */
[----:B------:R-:W-:-:S02]  /*13ad0*/  MOV R17, 0x3ec0db20 ;  /* 0x3ec0db2000117802 */ /* 0x000fc40000000f00 */
[----:B------:R3:W-:Y:S01]  /*13ae0*/  STL.64 [R1+0xb8], R22 ;  /* 0x0000b81601007387 */ /* 0x0007e20000100a00 */
[----:B--2---:R-:W-:Y:S02]  /*13af0*/  IMAD.MOV.U32 R18, RZ, RZ, -0x55e56cd ;  /* 0xfaa1a933ff127424 */ /* 0x004fe400078e00ff */
[----:B------:R-:W-:Y:S01]  /*13b00*/  IMAD.MOV.U32 R19, RZ, RZ, -0x40e3dac2 ;  /* 0xbf1c253eff137424 */ /* 0x000fe200078e00ff */
[----:B-1----:R-:W-:Y:S01]  /*13b10*/  MOV R21, 0xbeeac2d0 ;  /* 0xbeeac2d000157802 */ /* 0x002fe20000000f00 */
[----:B------:R-:W-:Y:S01]  /*13b20*/  IMAD.MOV.U32 R20, RZ, RZ, 0x5890f2c3 ;  /* 0x5890f2c3ff147424 */ /* 0x000fe200078e00ff */
[----:B------:R1:W-:Y:S01]  /*13b30*/  STL.64 [R1+0x198], R14 ;  /* 0x0001980e01007387 */ /* 0x0003e20000100a00 */
[----:B0-----:R-:W-:Y:S01]  /*13b40*/  MOV R6, 0x29663936 ;  /* 0x2966393600067802 */ /* 0x001fe20000000f00 */
[----:B------:R-:W-:Y:S02]  /*13b50*/  IMAD.MOV.U32 R7, RZ, RZ, 0x3eb70589 ;  /* 0x3eb70589ff077424 */ /* 0x000fe400078e00ff */
[----:B------:R0:W-:Y:S01]  /*13b60*/  STL.64 [R1+0xb0], R28 ;  /* 0x0000b01c01007387 */ /* 0x0001e20000100a00 */
[----:B---3--:R-:W-:Y:S01]  /*13b70*/  MOV R22, 0xe89e5af0 ;  /* 0xe89e5af000167802 */ /* 0x008fe20000000f00 */
[----:B------:R-:W-:-:S02]  /*13b80*/  IMAD.MOV.U32 R23, RZ, RZ, -0x410d05b6 ;  /* 0xbef2fa4aff177424 */ /* 0x000fc400078e00ff */
[----:B------:R2:W-:Y:S01]  /*13b90*/  STL.64 [R1+0xc8], R24 ;  /* 0x0000c81801007387 */ /* 0x0005e20000100a00 */
[----:B-1----:R-:W-:Y:S01]  /*13ba0*/  IMAD.MOV.U32 R14, RZ, RZ, 0x5171911 ;  /* 0x05171911ff0e7424 */ /* 0x002fe200078e00ff */
[----:B------:R-:W-:Y:S02]  /*13bb0*/  MOV R15, 0xbea522cb ;  /* 0xbea522cb000f7802 */ /* 0x000fe40000000f00 */
[----:B------:R1:W-:Y:S01]  /*13bc0*/  STL.64 [R1+0xd8], R26 ;  /* 0x0000d81a01007387 */ /* 0x0003e20000100a00 */
[----:B0-----:R-:W-:Y:S01]  /*13bd0*/  IMAD.MOV.U32 R28, RZ, RZ, -0x542947c2 ;  /* 0xabd6b83eff1c7424 */ /* 0x001fe200078e00ff */
[----:B------:R-:W-:Y:S02]  /*13be0*/  MOV R29, 0x3ee00a9c ;  /* 0x3ee00a9c001d7802 */ /* 0x000fe40000000f00 */
[----:B------:R0:W-:Y:S01]  /*13bf0*/  STL.64 [R1+0x1a8], R16 ;  /* 0x0001a81001007387 */ /* 0x0001e20000100a00 */
[----:B--2---:R-:W-:Y:S01]  /*13c00*/  IMAD.MOV.U32 R24, RZ, RZ, -0x321c07b9 ;  /* 0xcde3f847ff187424 */ /* 0x004fe200078e00ff */
[----:B------:R-:W-:-:S02]  /*13c10*/  MOV R25, 0x3e8280f2 ;  /* 0x3e8280f200197802 */ /* 0x000fc40000000f00 */
[----:B------:R2:W-:Y:S04]  /*13c20*/  STL.64 [R1+0x1b0], R18 ;  /* 0x0001b01201007387 */ /* 0x0005e80000100a00 */
[----:B------:R3:W-:Y:S01]  /*13c30*/  STL.64 [R1+0x1c0], R20 ;  /* 0x0001c01401007387 */ /* 0x0007e20000100a00 */
[----:B-1----:R-:W-:Y:S01]  /*13c40*/  MOV R26, 0x30de114c ;  /* 0x30de114c001a7802 */ /* 0x002fe20000000f00 */
[----:B------:R-:W-:Y:S02]  /*13c50*/  IMAD.MOV.U32 R27, RZ, RZ, 0x3e49aa7a ;  /* 0x3e49aa7aff1b7424 */ /* 0x000fe400078e00ff */
[----:B------:R1:W-:Y:S01]  /*13c60*/  STL.64 [R1+0x1d0], R6 ;  /* 0x0001d00601007387 */ /* 0x0003e20000100a00 */
[----:B0-----:R-:W-:Y:S01]  /*13c70*/  MOV R16, 0xe740a6c ;  /* 0x0e740a6c00107802 */ /* 0x001fe20000000f00 */
[----:B------:R-:W-:-:S02]  /*13c80*/  IMAD.MOV.U32 R17, RZ, RZ, -0x4213db43 ;  /* 0xbdec24bdff117424 */ /* 0x000fc400078e00ff */
[----:B------:R0:W-:Y:S01]  /*13c90*/  STL.64 [R1+0xf8], R22 ;  /* 0x0000f81601007387 */ /* 0x0001e20000100a00 */
[----:B--2---:R-:W-:Y:S02]  /*13ca0*/  IMAD.MOV.U32 R18, RZ, RZ, 0x55e25360 ;  /* 0x55e25360ff127424 */ /* 0x004fe400078e00ff */
[----:B------:R-:W-:Y:S01]  /*13cb0*/  IMAD.MOV.U32 R19, RZ, RZ, 0x3e3ac0d4 ;  /* 0x3e3ac0d4ff137424 */ /* 0x000fe200078e00ff */
[----:B---3--:R-:W-:Y:S01]  /*13cc0*/  MOV R20, 0x29460138 ;  /* 0x2946013800147802 */ /* 0x008fe20000000f00 */
[----:B------:R-:W-:Y:S01]  /*13cd0*/  IMAD.MOV.U32 R21, RZ, RZ, -0x41e883a8 ;  /* 0xbe177c58ff157424 */ /* 0x000fe200078e00ff */
[----:B------:R2:W-:Y:S01]  /*13ce0*/  STL.64 [R1+0x1d8], R14 ;  /* 0x0001d80e01007387 */ /* 0x0005e20000100a00 */
[----:B-1----:R-:W-:Y:S02]  /*13cf0*/  IMAD.MOV.U32 R6, RZ, RZ, 0x6c188672 ;  /* 0x6c188672ff067424 */ /* 0x002fe400078e00ff */
        /* <DEDUP_REMOVED lines=10> */
[----:B------:R-:W-:Y:S02]  /*13da0*/  IMAD.MOV.U32 R29, RZ, RZ, 0x3d3113e3 ;  /* 0x3d3113e3ff1d7424 */ /* 0x000fe400078e00ff */
[----:B0-----:R-:W-:Y:S01]  /*13db0*/  IMAD.MOV.U32 R24, RZ, RZ, 0xa10cd82 ;  /* 0x0a10cd82ff187424 */ /* 0x001fe200078e00ff */
        /* <DEDUP_REMOVED lines=9> */
[----:B0-----:R-:W-:Y:S01]  /*13e50*/  IMAD.MOV.U32 R18, RZ, RZ, 0x56b95f3b ;  /* 0x56b95f3bff127424 */ /* 0x001fe200078e00ff */
[----:B------:R-:W-:-:S02]  /*13e60*/  MOV R19, 0x3d60675f ;  /* 0x3d60675f00137802 */ /* 0x000fc40000000f00 */
[----:B---3--:R-:W-:Y:S01]  /*13e70*/  MOV R20, 0x2a398b8f ;  /* 0x2a398b8f00147802 */ /* 0x008fe20000000f00 */
[----:B------:R-:W-:Y:S01]  /*13e80*/  IMAD.MOV.U32 R21, RZ, RZ, 0x3c75d3b4 ;  /* 0x3c75d3b4ff157424 */ /* 0x000fe200078e00ff */
        /* <DEDUP_REMOVED lines=14> */
[----:B------:R-:W-:Y:S02]  /*13f70*/  IMAD.MOV.U32 R25, RZ, RZ, 0x3f0bbf43 ;  /* 0x3f0bbf43ff197424 */ /* 0x000fe400078e00ff */
[----:B------:R1:W-:Y:S04]  /*13f80*/  STL.64 [R1+0x238], R18 ;  /* 0x0002381201007387 */ /* 0x0003e80000100a00 */
[----:B------:R3:W-:Y:S01]  /*13f90*/  STL.64 [R1+0x248], R20 ;  /* 0x0002481401007387 */ /* 0x0007e20000100a00 */
[----:B0-----:R-:W-:-:S02]  /*13fa0*/  IMAD.MOV.U32 R26, RZ, RZ, -0x51c6eae3 ;  /* 0xae39151dff1a7424 */ /* 0x001fc400078e00ff */
[----:B------:R-:W-:Y:S01]  /*13fb0*/  IMAD.MOV.U32 R27, RZ, RZ, 0x3e626154 ;  /* 0x3e626154ff1b7424 */ /* 0x000fe200078e00ff */
[----:B------:R0:W-:Y:S01]  /*13fc0*/  STL.64 [R1+0x250], R6 ;  /* 0x0002500601007387 */ /* 0x0001e20000100a00 */
[----:B--2---:R-:W-:Y:S02]  /*13fd0*/  IMAD.MOV.U32 R16, RZ, RZ, 0x5bf2d984 ;  /* 0x5bf2d984ff107424 */ /* 0x004fe400078e00ff */
[----:B------:R-:W-:Y:S01]  /*13fe0*/  IMAD.MOV.U32 R17, RZ, RZ, 0x3f318b9b ;  /* 0x3f318b9bff117424 */ /* 0x000fe200078e00ff */
[----:B------:R2:W-:Y:S01]  /*13ff0*/  STL.64 [R1+0x190], R22 ;  /* 0x0001901601007387 */ /* 0x0005e20000100a00 */
[----:B-1----:R-:W-:Y:S01]  /*14000*/  MOV R18, 0xa29b5d9d ;  /* 0xa29b5d9d00127802 */ /* 0x002fe20000000f00 */
[----:B------:R-:W-:Y:S02]  /*14010*/  IMAD.MOV.U32 R19, RZ, RZ, -0x40ec2d5d ;  /* 0xbf13d2a3ff137424 */ /* 0x000fe400078e00ff */
[----:B---3--:R-:W-:Y:S01]  /*14020*/  IMAD.MOV.U32 R20, RZ, RZ, 0x62204ef4 ;  /* 0x62204ef4ff147424 */ /* 0x008fe200078e00ff */
[----:B------:R1:W-:Y:S01]  /*14030*/  STL.64 [R1+0x260], R14 ;  /* 0x0002600e01007387 */ /* 0x0003e20000100a00 */
[----:B------:R-:W-:-:S02]  /*14040*/  IMAD.MOV.U32 R21, RZ, RZ, 0x3ee73df4 ;  /* 0x3ee73df4ff157424 */ /* 0x000fc400078e00ff */
[----:B0-----:R-:W-:Y:S01]  /*14050*/  IMAD.MOV.U32 R6, RZ, RZ, 0x1539310e ;  /* 0x1539310eff067424 */ /* 0x001fe200078e00ff */
[----:B------:R-:W-:Y:S01]  /*14060*/  MOV R7, 0x3eb7e020 ;  /* 0x3eb7e02000077802 */ /* 0x000fe20000000f00 */
[----:B------:R0:W-:Y:S01]  /*14070*/  STL.64 [R1+0x1a0], R28 ;  /* 0x0001a01c01007387 */ /* 0x0001e20000100a00 */
[----:B--2---:R-:W-:Y:S02]  /*14080*/  IMAD.MOV.U32 R22, RZ, RZ, 0x1c15d3d7 ;  /* 0x1c15d3d7ff167424 */ /* 0x004fe400078e00ff */
[----:B------:R-:W-:Y:S01]  /*14090*/  IMAD.MOV.U32 R23, RZ, RZ, 0x3e832ac8 ;  /* 0x3e832ac8ff177424 */ /* 0x000fe200078e00ff */
[----:B------:R2:W-:Y:S01]  /*140a0*/  STL.64 [R1+0x1b8], R24 ;  /* 0x0001b81801007387 */ /* 0x0005e20000100a00 */
[----:B-1----:R-:W-:Y:S02]  /*140b0*/  IMAD.MOV.U32 R14, RZ, RZ, 0x69c140a7 ;  /* 0x69c140a7ff0e7424 */ /* 0x002fe400078e00ff */
[----:B------:R-:W-:Y:S01]  /*140c0*/  IMAD.MOV.U32 R15, RZ, RZ, -0x42415dce ;  /* 0xbdbea232ff0f7424 */ /* 0x000fe200078e00ff */
[----:B------:R1:W-:Y:S01]  /*140d0*/  STL.64 [R1+0x1c8], R26 ;  /* 0x0001c81a01007387 */ /* 0x0003e20000100a00 */
[----:B0-----:R-:W-:Y:S01]  /*140e0*/  IMAD.MOV.U32 R28, RZ, RZ, 0x43a46f5d ;  /* 0x43a46f5dff1c7424 */ /* 0x001fe200078e00ff */
[----:B------:R-:W-:-:S02]  /*140f0*/  MOV R29, 0xbe4e4373 ;  /* 0xbe4e4373001d7802 */ /* 0x000fc40000000f00 */
[----:B------:R0:W-:Y:S01]  /*14100*/  STL.64 [R1+0x270], R16 ;  /* 0x0002701001007387 */ /* 0x0001e20000100a00 */
[----:B--2---:R-:W-:-:S03]  /*14110*/  IMAD.MOV.U32 R24, RZ, RZ, 0x74f638bb ;  /* 0x74f638bbff187424 */ /* 0x004fc600078e00ff */
        /* <DEDUP_REMOVED lines=11> */
[----:B---3--:R-:W-:Y:S01]  /*141d0*/  IMAD.MOV.U32 R20, RZ, RZ, 0x39794ba9 ;  /* 0x39794ba9ff147424 */ /* 0x008fe200078e00ff */
[----:B------:R-:W-:Y:S01]  /*141e0*/  MOV R21, 0x3e21b66a ;  /* 0x3e21b66a00157802 */ /* 0x000fe20000000f00 */
[----:B------:R2:W-:Y:S01]  /*141f0*/  STL.64 [R1+0x2a0], R14 ;  /* 0x0002a00e01007387 */ /* 0x0005e20000100a00 */
[----:B-1----:R-:W-:Y:S01]  /*14200*/  MOV R6, 0x465daec1 ;  /* 0x465daec100067802 */ /* 0x002fe20000000f00 */
[----:B------:R-:W-:Y:S02]  /*14210*/  IMAD.MOV.U32 R7, RZ, RZ, 0x3ded9b15 ;  /* 0x3ded9b15ff077424 */ /* 0x000fe400078e00ff */
[----:B------:R1:W-:Y:S01]  /*14220*/  STL.64 [R1+0x1f0], R28 ;  /* 0x0001f01c01007387 */ /* 0x0003e20000100a00 */
[----:B0-----:R-:W-:Y:S01]  /*14230*/  MOV R22, 0xf65c6eee ;  /* 0xf65c6eee00167802 */ /* 0x001fe20000000f00 */
[----:B------:R-:W-:Y:S02]  /*14240*/  IMAD.MOV.U32 R23, RZ, RZ, -0x428cc0c7 ;  /* 0xbd733f39ff177424 */ /* 0x000fe400078e00ff */
[----:B------:R0:W-:Y:S01]  /*14250*/  STL.64 [R1+0x208], R24 ;  /* 0x0002081801007387 */ /* 0x0001e20000100a00 */
[----:B--2---:R-:W-:-:S03]  /*14260*/  IMAD.MOV.U32 R14, RZ, RZ, -0x26b2acc5 ;  /* 0xd94d533bff0e7424 */ /* 0x004fc600078e00ff */
[----:B------:R2:W-:Y:S01]  /*14270*/  STL.64 [R1+0x218], R26 ;  /* 0x0002181a01007387 */ /* 0x0005e20000100a00 */
[----:B------:R-:W-:Y:S02]  /*14280*/  IMAD.MOV.U32 R15, RZ, RZ, -0x4247ed2d ;  /* 0xbdb812d3ff0f7424 */ /* 0x000fe400078e00ff */
[----:B-1----:R-:W-:Y:S01]  /*14290*/  IMAD.MOV.U32 R28, RZ, RZ, -0x7d4ffe18 ;  /* 0x82b001e8ff1c7424 */ /* 0x002fe200078e00ff */
[----:B------:R1:W-:Y:S01]  /*142a0*/  STL.64 [R1+0x2b0], R16 ;  /* 0x0002b01001007387 */ /* 0x0003e20000100a00 */
[----:B------:R-:W-:Y:S02]  /*142b0*/  IMAD.MOV.U32 R29, RZ, RZ, -0x42c41e9f ;  /* 0xbd3be161ff1d7424 */ /* 0x000fe400078e00ff */
[----:B0-----:R-:W-:Y:S01]  /*142c0*/  IMAD.MOV.U32 R24, RZ, RZ, 0x3b34e2b6 ;  /* 0x3b34e2b6ff187424 */ /* 0x001fe200078e00ff */
[----:B------:R0:W-:Y:S01]  /*142d0*/  STL.64 [R1+0x2c0], R18 ;  /* 0x0002c01201007387 */ /* 0x0001e20000100a00 */
[----:B------:R-:W-:-:S03]  /*142e0*/  IMAD.MOV.U32 R25, RZ, RZ, 0x3f4547d9 ;  /* 0x3f4547d9ff197424 */ /* 0x000fc600078e00ff */
[----:B------:R3:W-:Y:S01]  /*142f0*/  STL.64 [R1+0x2c8], R20 ;  /* 0x0002c81401007387 */ /* 0x0007e20000100a00 */
[----:B--2---:R-:W-:Y:S01]  /*14300*/  IMAD.MOV.U32 R26, RZ, RZ, -0x77483600 ;  /* 0x88b7ca00ff1a7424 */ /* 0x004fe200078e00ff */
[----:B------:R-:W-:Y:S02]  /*14310*/  MOV R27, 0xbf3ebfb1 ;  /* 0xbf3ebfb1001b7802 */ /* 0x000fe40000000f00 */
[----:B------:R2:W-:Y:S01]  /*14320*/  STL.64 [R1+0x2d8], R6 ;  /* 0x0002d80601007387 */ /* 0x0005e20000100a00 */
[----:B-1----:R-:W-:Y:S01]  /*14330*/  MOV R16, 0xa7c1a668 ;  /* 0xa7c1a66800107802 */ /* 0x002fe20000000f00 */
[----:B------:R-:W-:Y:S02]  /*14340*/  IMAD.MOV.U32 R17, RZ, RZ, 0x3da587d7 ;  /* 0x3da587d7ff117424 */ /* 0x000fe400078e00ff */
[----:B------:R1:W-:Y:S01]  /*14350*/  STL.64 [R1+0x230], R22 ;  /* 0x0002301601007387 */ /* 0x0003e20000100a00 */
[----:B0-----:R-:W-:Y:S02]  /*14360*/  IMAD.MOV.U32 R18, RZ, RZ, -0x2455cbbd ;  /* 0xdbaa3443ff127424 */ /* 0x001fe400078e00ff */
[----:B------:R-:W-:Y:S01]  /*14370*/  IMAD.MOV.U32 R19, RZ, RZ, 0x3c91e54c ;  /* 0x3c91e54cff137424 */ /* 0x000fe200078e00ff */
[----:B---3--:R-:W-:Y:S01]  /*14380*/  MOV R21, 0xbd3a4d8e ;  /* 0xbd3a4d8e00157802 */ /* 0x008fe20000000f00 */
[----:B------:R-:W-:Y:S01]  /*14390*/  IMAD.MOV.U32 R20, RZ, RZ, -0x2c94b624 ;  /* 0xd36b49dcff147424 */ /* 0x000fe200078e00ff */
[----:B------:R0:W-:Y:S01]  /*143a0*/  STL.64 [R1+0x2e8], R14 ;  /* 0x0002e80e01007387 */ /* 0x0001e20000100a00 */
[----:B--2---:R-:W-:-:S02]  /*143b0*/  IMAD.MOV.U32 R6, RZ, RZ, -0x72302230 ;  /* 0x8dcfddd0ff067424 */ /* 0x004fc400078e00ff */
        /* <DEDUP_REMOVED lines=8> */
[----:B--2---:R-:W-:-:S03]  /*14440*/  MOV R28, 0x27b3f020 ;  /* 0x27b3f020001c7802 */ /* 0x004fc60000000f00 */
[----:B------:R2:W-:Y:S01]  /*14450*/  STL.64 [R1+0x2f0], R16 ;  /* 0x0002f01001007387 */ /* 0x0005e20000100a00 */
[----:B------:R-:W-:Y:S01]  /*14460*/  IMAD.MOV.U32 R29, RZ, RZ, -0x41283291 ;  /* 0xbed7cd6fff1d7424 */ /* 0x000fe200078e00ff */
[----:B-1----:R-:W-:Y:S02]  /*14470*/  MOV R24, 0xffbefeef ;  /* 0xffbefeef00187802 */ /* 0x002fe40000000f00 */
[----:B------:R1:W-:Y:S01]  /*14480*/  STL.64 [R1+0x300], R18 ;  /* 0x0003001201007387 */ /* 0x0003e20000100a00 */
[----:B------:R-:W-:-:S03]  /*14490*/  IMAD.MOV.U32 R25, RZ, RZ, -0x41793d24 ;  /* 0xbe86c2dcff197424 */ /* 0x000fc600078e00ff */
[----:B------:R3:W-:Y:S01]  /*144a0*/  STL.64 [R1+0x310], R20 ;  /* 0x0003101401007387 */ /* 0x0007e20000100a00 */
[----:B0-----:R-:W-:Y:S02]  /*144b0*/  IMAD.MOV.U32 R26, RZ, RZ, -0x12e96cd9 ;  /* 0xed169327ff1a7424 */ /* 0x001fe400078e00ff */
[----:B------:R-:W-:Y:S01]  /*144c0*/  IMAD.MOV.U32 R27, RZ, RZ, -0x41ab7ac4 ;  /* 0xbe54853cff1b7424 */ /* 0x000fe200078e00ff */
[----:B------:R0:W-:Y:S01]  /*144d0*/  STL.64 [R1+0x318], R6 ;  /* 0x0003180601007387 */ /* 0x0001e20000100a00 */
[----:B--2---:R-:W-:Y:S01]  /*144e0*/  MOV R16, 0xe1def9d0 ;  /* 0xe1def9d000107802 */ /* 0x004fe20000000f00 */
[----:B------:R-:W-:Y:S02]  /*144f0*/  IMAD.MOV.U32 R17, RZ, RZ, -0x414770d6 ;  /* 0xbeb88f2aff117424 */ /* 0x000fe400078e00ff */
[----:B------:R2:W-:Y:S01]  /*14500*/  STL.64 [R1+0x280], R22 ;  /* 0x0002801601007387 */ /* 0x0005e20000100a00 */
[----:B-1----:R-:W-:Y:S01]  /*14510*/  IMAD.MOV.U32 R18, RZ, RZ, -0x4b731fa8 ;  /* 0xb48ce058ff127424 */ /* 0x002fe200078e00ff */
[----:B------:R-:W-:-:S02]  /*14520*/  MOV R19, 0x3f116908 ;  /* 0x3f11690800137802 */ /* 0x000fc40000000f00 */
[----:B---3--:R-:W-:Y:S01]  /*14530*/  MOV R20, 0x2846e81 ;  /* 0x02846e8100147802 */ /* 0x008fe20000000f00 */
[----:B------:R-:W-:Y:S01]  /*14540*/  IMAD.MOV.U32 R21, RZ, RZ, 0x3ee7db4c ;  /* 0x3ee7db4cff157424 */ /* 0x000fe200078e00ff */
[----:B------:R1:W-:Y:S01]  /*14550*/  STL.64 [R1+0x328], R14 ;  /* 0x0003280e01007387 */ /* 0x0003e20000100a00 */
[----:B0-----:R-:W-:Y:S02]  /*14560*/  IMAD.MOV.U32 R6, RZ, RZ, 0x74985d3f ;  /* 0x74985d3fff067424 */ /* 0x001fe400078e00ff */
[----:B------:R-:W-:Y:S01]  /*14570*/  IMAD.MOV.U32 R7, RZ, RZ, -0x41438e40 ;  /* 0xbebc71c0ff077424 */ /* 0x000fe200078e00ff */
[----:B------:R0:W-:Y:S01]  /*14580*/  STL.64 [R1+0x290], R28 ;  /* 0x0002901c01007387 */ /* 0x0001e20000100a00 */
[----:B--2---:R-:W-:Y:S02]  /*14590*/  IMAD.MOV.U32 R22, RZ, RZ, 0x3b2491f0 ;  /* 0x3b2491f0ff167424 */ /* 0x004fe400078e00ff */
[----:B------:R-:W-:Y:S01]  /*145a0*/  IMAD.MOV.U32 R23, RZ, RZ, -0x41efbf3b ;  /* 0xbe1040c5ff177424 */ /* 0x000fe200078e00ff */
[----:B------:R2:W-:Y:S01]  /*145b0*/  STL.64 [R1+0x2a8], R24 ;  /* 0x0002a81801007387 */ /* 0x0005e20000100a00 */
[----:B-1----:R-:W-:Y:S01]  /*145c0*/  MOV R14, 0x9f09164c ;  /* 0x9f09164c000e7802 */ /* 0x002fe20000000f00 */
[----:B------:R-:W-:-:S02]  /*145d0*/  IMAD.MOV.U32 R15, RZ, RZ, 0x3eade37d ;  /* 0x3eade37dff0f7424 */ /* 0x000fc400078e00ff */
        /* <DEDUP_REMOVED lines=11> */
[----:B0-----:R-:W-:Y:S02]  /*14690*/  IMAD.MOV.U32 R16, RZ, RZ, 0x5bab6ada ;  /* 0x5bab6adaff107424 */ /* 0x001fe400078e00ff */
[----:B------:R-:W-:Y:S01]  /*146a0*/  IMAD.MOV.U32 R17, RZ, RZ, 0x3dc04151 ;  /* 0x3dc04151ff117424 */ /* 0x000fe200078e00ff */
[----:B------:R0:W-:Y:S01]  /*146b0*/  STL.64 [R1+0x2d0], R22 ;  /* 0x0002d01601007387 */ /* 0x0001e20000100a00 */
[----:B--2---:R-:W-:Y:S01]  /*146c0*/  IMAD.MOV.U32 R18, RZ, RZ, 0x49f4e3be ;  /* 0x49f4e3beff127424 */ /* 0x004fe200078e00ff */
[----:B------:R-:W-:Y:S01]  /*146d0*/  MOV R19, 0xbe4e78e4 ;  /* 0xbe4e78e400137802 */ /* 0x000fe20000000f00 */
[----:B---3--:R-:W-:Y:S01]  /*146e0*/  IMAD.MOV.U32 R20, RZ, RZ, 0x1a8b7696 ;  /* 0x1a8b7696ff147424 */ /* 0x008fe200078e00ff */
[----:B------:R2:W-:Y:S01]  /*146f0*/  STL.64 [R1+0x368], R14 ;  /* 0x0003680e01007387 */ /* 0x0005e20000100a00 */
[----:B------:R-:W-:-:S02]  /*14700*/  IMAD.MOV.U32 R21, RZ, RZ, 0x3e2d9a9f ;  /* 0x3e2d9a9fff157424 */ /* 0x000fc400078e00ff */
        /* <DEDUP_REMOVED lines=11> */
[----:B------:R-:W-:Y:S02]  /*147c0*/  IMAD.MOV.U32 R29, RZ, RZ, -0x40cc6666 ;  /* 0xbf33999aff1d7424 */ /* 0x000fe400078e00ff */
[----:B0-----:R-:W-:Y:S01]  /*147d0*/  IMAD.MOV.U32 R24, RZ, RZ, -0x26fd4353 ;  /* 0xd902bcadff187424 */ /* 0x001fe200078e00ff */
[----:B------:R0:W-:Y:S01]  /*147e0*/  STL.64 [R1+0x388], R18 ;  /* 0x0003881201007387 */ /* 0x0001e20000100a00 */
[----:B------:R-:W-:-:S03]  /*147f0*/  IMAD.MOV.U32 R25, RZ, RZ, -0x40fb31c1 ;  /* 0xbf04ce3fff197424 */ /* 0x000fc600078e00ff */
[----:B------:R3:W-:Y:S01]  /*14800*/  STL.64 [R1+0x390], R20 ;  /* 0x0003901401007387 */ /* 0x0007e20000100a00 */
[----:B--2---:R-:W-:Y:S01]  /*14810*/  IMAD.MOV.U32 R26, RZ, RZ, 0x5b7cb45e ;  /* 0x5b7cb45eff1a7424 */ /* 0x004fe200078e00ff */
[----:B------:R-:W-:Y:S02]  /*14820*/  MOV R27, 0x3df13b3c ;  /* 0x3df13b3c001b7802 */ /* 0x000fe40000000f00 */
[----:B------:R2:W-:Y:S01]  /*14830*/  STL.64 [R1+0x3a0], R6 ;  /* 0x0003a00601007387 */ /* 0x0005e20000100a00 */
[----:B-1----:R-:W-:Y:S01]  /*14840*/  IMAD.MOV.U32 R16, RZ, RZ, -0x6f0b6555 ;  /* 0x90f49aabff107424 */ /* 0x002fe200078e00ff */
[----:B------:R-:W-:Y:S02]  /*14850*/  MOV R17, 0x3cd70880 ;  /* 0x3cd7088000117802 */ /* 0x000fe40000000f00 */
[----:B------:R1:W-:Y:S01]  /*14860*/  STL.64 [R1+0x320], R22 ;  /* 0x0003201601007387 */ /* 0x0003e20000100a00 */
[----:B0-----:R-:W-:Y:S01]  /*14870*/  MOV R18, 0x3cc20208 ;  /* 0x3cc2020800127802 */ /* 0x001fe20000000f00 */
[----:B------:R-:W-:-:S02]  /*14880*/  IMAD.MOV.U32 R19, RZ, RZ, -0x427d1854 ;  /* 0xbd82e7acff137424 */ /* 0x000fc400078e00ff */
[----:B---3--:R-:W-:Y:S01]  /*14890*/  IMAD.MOV.U32 R20, RZ, RZ, -0x4602deae ;  /* 0xb9fd2152ff147424 */ /* 0x008fe200078e00ff */
[----:B------:R0:W-:Y:S01]  /*148a0*/  STL.64 [R1+0x3b0], R14 ;  /* 0x0003b00e01007387 */ /* 0x0001e20000100a00 */
[----:B------:R-:W-:Y:S01]  /*148b0*/  IMAD.MOV.U32 R21, RZ, RZ, -0x43a2c4b7 ;  /* 0xbc5d3b49ff157424 */ /* 0x000fe200078e00ff */
[----:B--2---:R-:W-:Y:S01]  /*148c0*/  MOV R6, 0xfd28d001 ;  /* 0xfd28d00100067802 */ /* 0x004fe20000000f00 */
[----:B------:R-:W-:Y:S01]  /*148d0*/  IMAD.MOV.U32 R7, RZ, RZ, -0x42d398ea ;  /* 0xbd2c6716ff077424 */ /* 0x000fe200078e00ff */
[----:B------:R2:W-:Y:S01]  /*148e0*/  STL.64 [R1+0x330], R28 ;  /* 0x0003301c01007387 */ /* 0x0005e20000100a00 */
[----:B-1----:R-:W-:Y:S01]  /*148f0*/  IMAD.MOV.U32 R22, RZ, RZ, -0x30cceac4 ;  /* 0xcf33153cff167424 */ /* 0x002fe200078e00ff */
[----:B------:R-:W-:Y:S02]  /*14900*/  MOV R23, 0xbe8ec676 ;  /* 0xbe8ec67600177802 */ /* 0x000fe40000000f00 */
[----:B------:R1:W-:Y:S01]  /*14910*/  STL.64 [R1+0x348], R24 ;  /* 0x0003481801007387 */ /* 0x0003e20000100a00 */
[----:B0-----:R-:W-:-:S03]  /*14920*/  IMAD.MOV.U32 R14, RZ, RZ, 0x4839c039 ;  /* 0x4839c039ff0e7424 */ /* 0x001fc600078e00ff */
        /* <DEDUP_REMOVED lines=9> */
[----:B0-----:R-:W-:Y:S02]  /*149c0*/  IMAD.MOV.U32 R26, RZ, RZ, -0x4358316d ;  /* 0xbca7ce93ff1a7424 */ /* 0x001fe400078e00ff */
[----:B------:R-:W-:Y:S01]  /*149d0*/  IMAD.MOV.U32 R27, RZ, RZ, 0x3de9911d ;  /* 0x3de9911dff1b7424 */ /* 0x000fe200078e00ff */
[----:B------:R0:W-:Y:S01]  /*149e0*/  STL.64 [R1+0x3e0], R6 ;  /* 0x0003e00601007387 */ /* 0x0001e20000100a00 */
[----:B---3--:R-:W-:Y:S01]  /*149f0*/  IMAD.MOV.U32 R16, RZ, RZ, -0x3aeb71d9 ;  /* 0xc5148e27ff107424 */ /* 0x008fe200078e00ff */
[----:B------:R-:W-:-:S02]  /*14a00*/  MOV R17, 0xbf2a2042 ;  /* 0xbf2a204200117802 */ /* 0x000fc40000000f00 */
[----:B------:R3:W-:Y:S01]  /*14a10*/  STL.64 [R1+0x370], R22 ;  /* 0x0003701601007387 */ /* 0x0007e20000100a00 */
[----:B--2---:R-:W-:Y:S02]  /*14a20*/  IMAD.MOV.U32 R18, RZ, RZ, -0x34db89f5 ;  /* 0xcb24760bff127424 */ /* 0x004fe400078e00ff */
[----:B------:R-:W-:Y:S01]  /*14a30*/  IMAD.MOV.U32 R19, RZ, RZ, 0x3f11d1e9 ;  /* 0x3f11d1e9ff137424 */ /* 0x000fe200078e00ff */
[----:B-1----:R-:W-:Y:S01]  /*14a40*/  MOV R21, 0xbeec823f ;  /* 0xbeec823f00157802 */ /* 0x002fe20000000f00 */
[----:B------:R-:W-:Y:S01]  /*14a50*/  IMAD.MOV.U32 R20, RZ, RZ, -0x3e4c33ca ;  /* 0xc1b3cc36ff147424 */ /* 0x000fe200078e00ff */
[----:B------:R1:W-:Y:S01]  /*14a60*/  STL.64 [R1+0x3f0], R14 ;  /* 0x0003f00e01007387 */ /* 0x0003e20000100a00 */
[----:B0-----:R-:W-:Y:S01]  /*14a70*/  MOV R6, 0x19652fd9 ;  /* 0x19652fd900067802 */ /* 0x001fe20000000f00 */
[----:B------:R-:W-:Y:S02]  /*14a80*/  IMAD.MOV.U32 R7, RZ, RZ, -0x413cc715 ;  /* 0xbec338ebff077424 */ /* 0x000fe400078e00ff */
[----:B------:R0:W-:Y:S01]  /*14a90*/  STL.64 [R1+0x380], R28 ;  /* 0x0003801c01007387 */ /* 0x0001e20000100a00 */
[----:B---3--:R-:W-:-:S02]  /*14aa0*/  IMAD.MOV.U32 R22, RZ, RZ, 0x337812c4 ;  /* 0x337812c4ff167424 */ /* 0x008fc400078e00ff */
[----:B------:R-:W-:Y:S01]  /*14ab0*/  IMAD.MOV.U32 R23, RZ, RZ, 0x3d949465 ;  /* 0x3d949465ff177424 */ /* 0x000fe200078e00ff */
[----:B------:R2:W-:Y:S01]  /*14ac0*/  STL.64 [R1+0x398], R24 ;  /* 0x0003981801007387 */ /* 0x0005e20000100a00 */
[----:B-1----:R-:W-:Y:S01]  /*14ad0*/  IMAD.MOV.U32 R14, RZ, RZ, -0x21f44d15 ;  /* 0xde0bb2ebff0e7424 */ /* 0x002fe200078e00ff */
[----:B------:R-:W-:Y:S02]  /*14ae0*/  MOV R15, 0xbdf659cf ;  /* 0xbdf659cf000f7802 */ /* 0x000fe40000000f00 */
[----:B------:R1:W-:Y:S01]  /*14af0*/  STL.64 [R1+0x3a8], R26 ;  /* 0x0003a81a01007387 */ /* 0x0003e20000100a00 */
[----:B0-----:R-:W-:Y:S01]  /*14b00*/  IMAD.MOV.U32 R28, RZ, RZ, -0x2ee01d49 ;  /* 0xd11fe2b7ff1c7424 */ /* 0x001fe200078e00ff */
[----:B------:R-:W-:Y:S02]  /*14b10*/  MOV R29, 0x3d614577 ;  /* 0x3d614577001d7802 */ /* 0x000fe40000000f00 */
[----:B------:R0:W-:Y:S01]  /*14b20*/  STL.64 [R1+0x400], R16 ;  /* 0x0004001001007387 */ /* 0x0001e20000100a00 */
[----:B--2---:R-:W-:-:S03]  /*14b30*/  IMAD.MOV.U32 R24, RZ, RZ, -0x3a5b058f ;  /* 0xc5a4fa71ff187424 */ /* 0x004fc600078e00ff */
[----:B------:R2:W-:Y:S01]  /*14b40*/  STL.64 [R1+0x408], R18 ;  /* 0x0004081201007387 */ /* 0x0005e20000100a00 */
[----:B------:R-:W-:-:S03]  /*14b50*/  MOV R25, 0xbf36128a ;  /* 0xbf36128a00197802 */ /* 0x000fc60000000f00 */
[----:B------:R3:W-:Y:S01]  /*14b60*/  STL.64 [R1+0x418], R20 ;  /* 0x0004181401007387 */ /* 0x0007e20000100a00 */
[----:B-1----:R-:W-:Y:S01]  /*14b70*/  MOV R26, 0x7360ef1f ;  /* 0x7360ef1f001a7802 */ /* 0x002fe20000000f00 */
[----:B------:R-:W-:Y:S02]  /*14b80*/  IMAD.MOV.U32 R27, RZ, RZ, 0x3f322be8 ;  /* 0x3f322be8ff1b7424 */ /* 0x000fe400078e00ff */
[----:B------:R1:W-:Y:S01]  /*14b90*/  STL.64 [R1+0x428], R6 ;  /* 0x0004280601007387 */ /* 0x0003e20000100a00 */
[----:B0-----:R-:W-:Y:S01]  /*14ba0*/  MOV R16, 0xbecd0c0f ;  /* 0xbecd0c0f00107802 */ /* 0x001fe20000000f00 */
[----:B------:R-:W-:Y:S02]  /*14bb0*/  IMAD.MOV.U32 R17, RZ, RZ, -0x41773d99 ;  /* 0xbe88c267ff117424 */ /* 0x000fe400078e00ff */
[----:B------:R0:W-:Y:S01]  /*14bc0*/  STL.64 [R1+0x3c0], R22 ;  /* 0x0003c01601007387 */ /* 0x0001e20000100a00 */
[----:B--2---:R-:W-:Y:S02]  /*14bd0*/  IMAD.MOV.U32 R18, RZ, RZ, 0x5ac40e35 ;  /* 0x5ac40e35ff127424 */ /* 0x004fe400078e00ff */
[----:B------:R-:W-:Y:S01]  /*14be0*/  IMAD.MOV.U32 R19, RZ, RZ, -0x42ebbee4 ;  /* 0xbd14411cff137424 */ /* 0x000fe200078e00ff */
[----:B---3--:R-:W-:Y:S01]  /*14bf0*/  MOV R20, 0xf334c8c3 ;  /* 0xf334c8c300147802 */ /* 0x008fe20000000f00 */
[----:B------:R-:W-:Y:S01]  /*14c00*/  IMAD.MOV.U32 R21, RZ, RZ, -0x41c4ea45 ;  /* 0xbe3b15bbff157424 */ /* 0x000fe200078e00ff */
[----:B------:R2:W-:Y:S01]  /*14c10*/  STL.64 [R1+0x430], R14 ;  /* 0x0004300e01007387 */ /* 0x0005e20000100a00 */
[----:B-1----:R-:W-:-:S02]  /*14c20*/  IMAD.MOV.U32 R6, RZ, RZ, 0x2d677057 ;  /* 0x2d677057ff067424 */ /* 0x002fc400078e00ff */
[----:B------:R-:W-:Y:S01]  /*14c30*/  IMAD.MOV.U32 R7, RZ, RZ, -0x41f50f0d ;  /* 0xbe0af0f3ff077424 */ /* 0x000fe200078e00ff */
[----:B------:R1:W-:Y:S01]  /*14c40*/  STL.64 [R1+0x3d0], R28 ;  /* 0x0003d01c01007387 */ /* 0x0003e20000100a00 */
[----:B0-----:R-:W-:Y:S01]  /*14c50*/  MOV R22, 0xf208080e ;  /* 0xf208080e00167802 */ /* 0x001fe20000000f00 */
[----:B------:R-:W-:Y:S02]  /*14c60*/  IMAD.MOV.U32 R23, RZ, RZ, 0x3e830bdc ;  /* 0x3e830bdcff177424 */ /* 0x000fe400078e00ff */
[----:B------:R0:W-:Y:S01]  /*14c70*/  STL.64 [R1+0x3e8], R24 ;  /* 0x0003e81801007387 */ /* 0x0001e20000100a00 */
[----:B--2---:R-:W-:Y:S01]  /*14c80*/  IMAD.MOV.U32 R14, RZ, RZ, -0x7ce7b624 ;  /* 0x831849dcff0e7424 */ /* 0x004fe200078e00ff */
[----:B------:R-:W-:Y:S02]  /*14c90*/  MOV R15, 0x3dd9b9c5 ;  /* 0x3dd9b9c5000f7802 */ /* 0x000fe40000000f00 */
[----:B------:R2:W-:Y:S01]  /*14ca0*/  STL.64 [R1+0x3f8], R26 ;  /* 0x0003f81a01007387 */ /* 0x0005e20000100a00 */
[----:B-1----:R-:W-:-:S03]  /*14cb0*/  IMAD.MOV.U32 R28, RZ, RZ, 0x29150428 ;  /* 0x29150428ff1c7424 */ /* 0x002fc600078e00ff */
        /* <DEDUP_REMOVED lines=14> */
[----:B---3--:R-:W-:Y:S01]  /*14da0*/  MOV R20, 0x49cb50d9 ;  /* 0x49cb50d900147802 */ /* 0x008fe20000000f00 */
[----:B------:R-:W-:Y:S01]  /*14db0*/  IMAD.MOV.U32 R21, RZ, RZ, 0x3d63fcc2 ;  /* 0x3d63fcc2ff157424 */ /* 0x000fe200078e00ff */
        /* <DEDUP_REMOVED lines=17> */
[----:B0-----:R-:W-:-:S02]  /*14ed0*/  IMAD.MOV.U32 R26, RZ, RZ, 0x90f18db ;  /* 0x090f18dbff1a7424 */ /* 0x001fc400078e00ff */
[----:B------:R-:W-:Y:S01]  /*14ee0*/  IMAD.MOV.U32 R27, RZ, RZ, -0x428ab295 ;  /* 0xbd754d6bff1b7424 */ /* 0x000fe200078e00ff */
[----:B------:R0:W-:Y:S01]  /*14ef0*/  STL.64 [R1+0x4a8], R6 ;  /* 0x0004a80601007387 */ /* 0x0001e20000100a00 */
[----:B--2---:R-:W-:Y:S02]  /*14f00*/  IMAD.MOV.U32 R16, RZ, RZ, -0x259354b7 ;  /* 0xda6cab49ff107424 */ /* 0x004fe400078e00ff */
[----:B------:R-:W-:Y:S01]  /*14f10*/  IMAD.MOV.U32 R17, RZ, RZ, 0x3eaa8411 ;  /* 0x3eaa8411ff117424 */ /* 0x000fe200078e00ff */
[----:B------:R2:W-:Y:S01]  /*14f20*/  STL.64 [R1+0x460], R22 ;  /* 0x0004601601007387 */ /* 0x0005e20000100a00 */
[----:B-1----:R-:W-:Y:S01]  /*14f30*/  MOV R18, 0x45495b37 ;  /* 0x45495b3700127802 */ /* 0x002fe20000000f00 */
[----:B------:R-:W-:Y:S02]  /*14f40*/  IMAD.MOV.U32 R19, RZ, RZ, -0x40ea9ff7 ;  /* 0xbf156009ff137424 */ /* 0x000fe400078e00ff */
        /* <DEDUP_REMOVED lines=9> */
[----:B-1----:R-:W-:Y:S02]  /*14fe0*/  IMAD.MOV.U32 R14, RZ, RZ, -0x7ab034c9 ;  /* 0x854fcb37ff0e7424 */ /* 0x002fe400078e00ff */
[----:B------:R-:W-:Y:S01]  /*14ff0*/  IMAD.MOV.U32 R15, RZ, RZ, -0x413efa79 ;  /* 0xbec10587ff0f7424 */ /* 0x000fe200078e00ff */
[----:B------:R1:W-:Y:S01]  /*15000*/  STL.64 [R1+0x498], R26 ;  /* 0x0004981a01007387 */ /* 0x0003e20000100a00 */
[----:B0-----:R-:W-:Y:S01]  /*15010*/  IMAD.MOV.U32 R28, RZ, RZ, 0xd3ecb9d ;  /* 0x0d3ecb9dff1c7424 */ /* 0x001fe200078e00ff */
[----:B------:R-:W-:-:S02]  /*15020*/  MOV R29, 0x3f31c095 ;  /* 0x3f31c095001d7802 */ /* 0x000fc40000000f00 */
        /* <DEDUP_REMOVED lines=20> */
[----:B------:R-:W-:Y:S02]  /*15170*/  IMAD.MOV.U32 R23, RZ, RZ, 0x3ea36c89 ;  /* 0x3ea36c89ff177424 */ /* 0x000fe400078e00ff */
[----:B------:R0:W-:Y:S01]  /*15180*/  STL.64 [R1+0x4d8], R24 ;  /* 0x0004d81801007387 */ /* 0x0001e20000100a00 */
[----:B--2---:R-:W-:-:S03]  /*15190*/  IMAD.MOV.U32 R14, RZ, RZ, 0x27a51b54 ;  /* 0x27a51b54ff0e7424 */ /* 0x004fc600078e00ff */
[----:B------:R2:W-:Y:S01]  /*151a0*/  STL.64 [R1+0x4e8], R26 ;  /* 0x0004e81a01007387 */ /* 0x0005e20000100a00 */
[----:B------:R-:W-:Y:S02]  /*151b0*/  IMAD.MOV.U32 R15, RZ, RZ, 0x3dedaf33 ;  /* 0x3dedaf33ff0f7424 */ /* 0x000fe400078e00ff */
[----:B-1----:R-:W-:Y:S01]  /*151c0*/  IMAD.MOV.U32 R28, RZ, RZ, -0x21afacde ;  /* 0xde505322ff1c7424 */ /* 0x002fe200078e00ff */
[----:B------:R1:W-:Y:S01]  /*151d0*/  STL.64 [R1+0x508], R16 ;  /* 0x0005081001007387 */ /* 0x0003e20000100a00 */
[----:B------:R-:W-:Y:S02]  /*151e0*/  IMAD.MOV.U32 R29, RZ, RZ, -0x41884d09 ;  /* 0xbe77b2f7ff1d7424 */ /* 0x000fe400078e00ff */
[----:B0-----:R-:W-:Y:S01]  /*151f0*/  IMAD.MOV.U32 R24, RZ, RZ, -0x697182fc ;  /* 0x968e7d04ff187424 */ /* 0x001fe200078e00ff */
[----:B------:R0:W-:Y:S01]  /*15200*/  STL.64 [R1+0x518], R18 ;  /* 0x0005181201007387 */ /* 0x0001e20000100a00 */
[----:B------:R-:W-:-:S03]  /*15210*/  IMAD.MOV.U32 R25, RZ, RZ, 0x3d3858ba ;  /* 0x3d3858baff197424 */ /* 0x000fc600078e00ff */
[----:B------:R3:W-:Y:S01]  /*15220*/  STL.64 [R1+0x520], R20 ;  /* 0x0005201401007387 */ /* 0x0007e20000100a00 */
[----:B--2---:R-:W-:Y:S01]  /*15230*/  IMAD.MOV.U32 R26, RZ, RZ, 0x5071f99b ;  /* 0x5071f99bff1a7424 */ /* 0x004fe200078e00ff */
[----:B------:R-:W-:Y:S02]  /*15240*/  MOV R27, 0xbe0d7715 ;  /* 0xbe0d7715001b7802 */ /* 0x000fe40000000f00 */
[----:B------:R2:W-:Y:S01]  /*15250*/  STL.64 [R1+0x530], R6 ;  /* 0x0005300601007387 */ /* 0x0005e20000100a00 */
[----:B-1----:R-:W-:Y:S01]  /*15260*/  MOV R16, 0x3b581619 ;  /* 0x3b58161900107802 */ /* 0x002fe20000000f00 */
[----:B------:R-:W-:Y:S02]  /*15270*/  IMAD.MOV.U32 R17, RZ, RZ, -0x43349209 ;  /* 0xbccb6df7ff117424 */ /* 0x000fe400078e00ff */
[----:B------:R1:W-:Y:S01]  /*15280*/  STL.64 [R1+0x500], R22 ;  /* 0x0005001601007387 */ /* 0x0003e20000100a00 */
[----:B0-----:R-:W-:Y:S02]  /*15290*/  IMAD.MOV.U32 R18, RZ, RZ, -0x1c1d645b ;  /* 0xe3e29ba5ff127424 */ /* 0x001fe400078e00ff */
[----:B------:R-:W-:Y:S01]  /*152a0*/  IMAD.MOV.U32 R19, RZ, RZ, 0x3dacbb55 ;  /* 0x3dacbb55ff137424 */ /* 0x000fe200078e00ff */
[----:B---3--:R-:W-:Y:S01]  /*152b0*/  MOV R21, 0x3c55b9bd ;  /* 0x3c55b9bd00157802 */ /* 0x008fe20000000f00 */
[----:B------:R-:W-:Y:S01]  /*152c0*/  IMAD.MOV.U32 R20, RZ, RZ, 0x2acc211f ;  /* 0x2acc211fff147424 */ /* 0x000fe200078e00ff */
[----:B------:R0:W-:Y:S01]  /*152d0*/  STL.64 [R1+0x540], R14 ;  /* 0x0005400e01007387 */ /* 0x0001e20000100a00 */
[----:B--2---:R-:W-:-:S02]  /*152e0*/  IMAD.MOV.U32 R6, RZ, RZ, 0x4e8f487b ;  /* 0x4e8f487bff067424 */ /* 0x004fc400078e00ff */
        /* <DEDUP_REMOVED lines=8> */
[----:B--2---:R-:W-:-:S03]  /*15370*/  MOV R28, 0xfe9ca81c ;  /* 0xfe9ca81c001c7802 */ /* 0x004fc60000000f00 */
[----:B------:R2:W-:Y:S01]  /*15380*/  STL.64 [R1+0x548], R16 ;  /* 0x0005481001007387 */ /* 0x0005e20000100a00 */
[----:B------:R-:W-:Y:S01]  /*15390*/  IMAD.MOV.U32 R29, RZ, RZ, -0x42740778 ;  /* 0xbd8bf888ff1d7424 */ /* 0x000fe200078e00ff */
[----:B-1----:R-:W-:Y:S02]  /*153a0*/  MOV R24, 0x9c01efb4 ;  /* 0x9c01efb400187802 */ /* 0x002fe40000000f00 */
[----:B------:R1:W-:Y:S01]  /*153b0*/  STL.64 [R1+0x558], R18 ;  /* 0x0005581201007387 */ /* 0x0003e20000100a00 */
[----:B------:R-:W-:-:S03]  /*153c0*/  IMAD.MOV.U32 R25, RZ, RZ, 0x3f369187 ;  /* 0x3f369187ff197424 */ /* 0x000fc600078e00ff */
[----:B------:R3:W-:Y:S01]  /*153d0*/  STL.64 [R1+0x568], R20 ;  /* 0x0005681401007387 */ /* 0x0007e20000100a00 */
[----:B0-----:R-:W-:Y:S02]  /*153e0*/  IMAD.MOV.U32 R26, RZ, RZ, 0x5098cebf ;  /* 0x5098cebfff1a7424 */ /* 0x001fe400078e00ff */
[----:B------:R-:W-:Y:S01]  /*153f0*/  IMAD.MOV.U32 R27, RZ, RZ, -0x40ca0cc8 ;  /* 0xbf35f338ff1b7424 */ /* 0x000fe200078e00ff */
[----:B------:R0:W-:Y:S01]  /*15400*/  STL.64 [R1+0x570], R6 ;  /* 0x0005700601007387 */ /* 0x0001e20000100a00 */
[----:B--2---:R-:W-:Y:S01]  /*15410*/  MOV R16, 0x5ece1d9f ;  /* 0x5ece1d9f00107802 */ /* 0x004fe20000000f00 */
[----:B------:R-:W-:Y:S02]  /*15420*/  IMAD.MOV.U32 R17, RZ, RZ, 0x3f326eeb ;  /* 0x3f326eebff117424 */ /* 0x000fe400078e00ff */
[----:B------:R2:W-:Y:S01]  /*15430*/  STL.64 [R1+0x550], R22 ;  /* 0x0005501601007387 */ /* 0x0005e20000100a00 */
[----:B-1----:R-:W-:Y:S01]  /*15440*/  IMAD.MOV.U32 R18, RZ, RZ, 0x787368ce ;  /* 0x787368ceff127424 */ /* 0x002fe200078e00ff */
[----:B------:R-:W-:-:S02]  /*15450*/  MOV R19, 0xbf1cc642 ;  /* 0xbf1cc64200137802 */ /* 0x000fc40000000f00 */
[----:B---3--:R-:W-:Y:S01]  /*15460*/  MOV R20, 0x30b113ab ;  /* 0x30b113ab00147802 */ /* 0x008fe20000000f00 */
[----:B------:R-:W-:Y:S01]  /*15470*/  IMAD.MOV.U32 R21, RZ, RZ, 0x3efd1798 ;  /* 0x3efd1798ff157424 */ /* 0x000fe200078e00ff */
[----:B------:R1:W-:Y:S01]  /*15480*/  STL.64 [R1+0x580], R14 ;  /* 0x0005800e01007387 */ /* 0x0003e20000100a00 */
[----:B0-----:R-:W-:Y:S02]  /*15490*/  IMAD.MOV.U32 R6, RZ, RZ, 0x794bd7f2 ;  /* 0x794bd7f2ff067424 */ /* 0x001fe400078e00ff */
[----:B------:R-:W-:Y:S01]  /*154a0*/  IMAD.MOV.U32 R7, RZ, RZ, 0x3ed8467d ;  /* 0x3ed8467dff077424 */ /* 0x000fe200078e00ff */
        /* <DEDUP_REMOVED lines=16> */
[----:B------:R1:W-:Y:S01]  /*155b0*/  STL.64 [R1+0x5b8], R6 ;  /* 0x0005b80601007387 */ /* 0x0003e20000100a00 */
[----:B0-----:R-:W-:Y:S02]  /*155c0*/  IMAD.MOV.U32 R16, RZ, RZ, -0x2aebad2b ;  /* 0xd51452d5ff107424 */ /* 0x001fe400078e00ff */
[----:B------:R-:W-:Y:S01]  /*155d0*/  IMAD.MOV.U32 R17, RZ, RZ, 0x3ea4b12a ;  /* 0x3ea4b12aff117424 */ /* 0x000fe200078e00ff */
[----:B------:R0:W-:Y:S01]  /*155e0*/  STL.64 [R1+0x5a0], R22 ;  /* 0x0005a01601007387 */ /* 0x0001e20000100a00 */
[----:B--2---:R-:W-:Y:S01]  /*155f0*/  IMAD.MOV.U32 R18, RZ, RZ, -0x12da6acc ;  /* 0xed259534ff127424 */ /* 0x004fe200078e00ff */
[----:B------:R-:W-:Y:S01]  /*15600*/  MOV R19, 0xbd76d32e ;  /* 0xbd76d32e00137802 */ /* 0x000fe20000000f00 */
[----:B---3--:R-:W-:Y:S01]  /*15610*/  IMAD.MOV.U32 R20, RZ, RZ, -0x420b6167 ;  /* 0xbdf49e99ff147424 */ /* 0x008fe200078e00ff */
        /* <DEDUP_REMOVED lines=16> */
[----:B------:R-:W-:-:S03]  /*15720*/  IMAD.MOV.U32 R25, RZ, RZ, -0x422cc526 ;  /* 0xbdd33adaff197424 */ /* 0x000fc600078e00ff */
[----:B------:R3:W-:Y:S01]  /*15730*/  STL.64 [R1+0x5e8], R20 ;  /* 0x0005e81401007387 */ /* 0x0007e20000100a00 */
[----:B--2---:R-:W-:Y:S01]  /*15740*/  IMAD.MOV.U32 R16, RZ, RZ, -0x57522d55 ;  /* 0xa8add2abff107424 */ /* 0x004fe200078e00ff */
[----:B------:R-:W-:Y:S02]  /*15750*/  MOV R17, 0x3df2daf0 ;  /* 0x3df2daf000117802 */ /* 0x000fe40000000f00 */
[----:B------:R2:W-:Y:S01]  /*15760*/  STL.64 [R1+0x5f8], R6 ;  /* 0x0005f80601007387 */ /* 0x0005e20000100a00 */
[----:B-1----:R-:W-:Y:S01]  /*15770*/  IMAD.MOV.U32 R26, RZ, RZ, 0x6a52f424 ;  /* 0x6a52f424ff1a7424 */ /* 0x002fe200078e00ff */
[----:B------:R-:W-:Y:S02]  /*15780*/  MOV R27, 0x3da379df ;  /* 0x3da379df001b7802 */ /* 0x000fe40000000f00 */
[----:B------:R1:W-:Y:S01]  /*15790*/  STL.64 [R1+0x5f0], R22 ;  /* 0x0005f01601007387 */ /* 0x0003e20000100a00 */
[----:B0-----:R-:W-:Y:S01]  /*157a0*/  MOV R18, 0x629af677 ;  /* 0x629af67700127802 */ /* 0x001fe20000000f00 */
[----:B------:R-:W-:-:S02]  /*157b0*/  IMAD.MOV.U32 R19, RZ, RZ, 0x3c7ddc4a ;  /* 0x3c7ddc4aff137424 */ /* 0x000fc400078e00ff */
[----:B---3--:R-:W-:Y:S01]  /*157c0*/  IMAD.MOV.U32 R20, RZ, RZ, 0x109f334 ;  /* 0x0109f334ff147424 */ /* 0x008fe200078e00ff */
        /* <DEDUP_REMOVED lines=18> */
[----:B0-----:R-:W-:Y:S01]  /*158f0*/  MOV R24, 0xcea7ddb2 ;  /* 0xcea7ddb200187802 */ /* 0x001fe20000000f00 */
[----:B------:R-:W-:-:S02]  /*15900*/  IMAD.MOV.U32 R25, RZ, RZ, -0x40df3e91 ;  /* 0xbf20c16fff197424 */ /* 0x000fc400078e00ff */
[----:B------:R0:W-:Y:S01]  /*15910*/  STL.64 [R1+0x638], R6 ;  /* 0x0006380601007387 */ /* 0x0001e20000100a00 */
[----:B---3--:R-:W-:Y:S02]  /*15920*/  IMAD.MOV.U32 R18, RZ, RZ, 0x7082916d ;  /* 0x7082916dff127424 */ /* 0x008fe400078e00ff */
[----:B------:R-:W-:Y:S01]  /*15930*/  IMAD.MOV.U32 R19, RZ, RZ, 0x3f25d115 ;  /* 0x3f25d115ff137424 */ /* 0x000fe200078e00ff */
[----:B------:R3:W-:Y:S01]  /*15940*/  STL.64 [R1+0x640], R22 ;  /* 0x0006401601007387 */ /* 0x0007e20000100a00 */
[----:B--2---:R-:W-:Y:S01]  /*15950*/  IMAD.MOV.U32 R26, RZ, RZ, -0x2c0a7c33 ;  /* 0xd3f583cdff1a7424 */ /* 0x004fe200078e00ff */
[----:B------:R-:W-:Y:S02]  /*15960*/  MOV R27, 0x3f084637 ;  /* 0x3f084637001b7802 */ /* 0x000fe40000000f00 */
[----:B------:R2:W-:Y:S01]  /*15970*/  STL.64 [R1+0x648], R14 ;  /* 0x0006480e01007387 */ /* 0x0005e20000100a00 */
[----:B-1----:R-:W-:Y:S02]  /*15980*/  IMAD.MOV.U32 R20, RZ, RZ, -0x6d1364fe ;  /* 0x92ec9b02ff147424 */ /* 0x002fe400078e00ff */
[----:B------:R-:W-:Y:S01]  /*15990*/  IMAD.MOV.U32 R21, RZ, RZ, 0x3e339379 ;  /* 0x3e339379ff157424 */ /* 0x000fe200078e00ff */
[----:B------:R1:W-:Y:S01]  /*159a0*/  STL.64 [R1+0x658], R16 ;  /* 0x0006581001007387 */ /* 0x0003e20000100a00 */
[----:B0-----:R-:W-:Y:S01]  /*159b0*/  MOV R6, 0xf9ac219d ;  /* 0xf9ac219d00067802 */ /* 0x001fe20000000f00 */
[----:B------:R-:W-:-:S02]  /*159c0*/  IMAD.MOV.U32 R7, RZ, RZ, -0x4119c7b6 ;  /* 0xbee6384aff077424 */ /* 0x000fc400078e00ff */
[----:B------:R0:W-:Y:S01]  /*159d0*/  STL.64 [R1+0x660], R18 ;  /* 0x0006601201007387 */ /* 0x0001e20000100a00 */
[----:B---3--:R-:W-:Y:S02]  /*159e0*/  IMAD.MOV.U32 R22, RZ, RZ, -0x6acf5853 ;  /* 0x9530a7adff167424 */ /* 0x008fe400078e00ff */
[----:B------:R-:W-:Y:S01]  /*159f0*/  IMAD.MOV.U32 R23, RZ, RZ, -0x413e5214 ;  /* 0xbec1adecff177424 */ /* 0x000fe200078e00ff */
[----:B--2---:R-:W-:Y:S01]  /*15a00*/  MOV R15, 0x3edc738f ;  /* 0x3edc738f000f7802 */ /* 0x004fe20000000f00 */
[----:B------:R-:W-:Y:S01]  /*15a10*/  IMAD.MOV.U32 R14, RZ, RZ, 0x198ab550 ;  /* 0x198ab550ff0e7424 */ /* 0x000fe200078e00ff */
[----:B------:R2:W-:Y:S01]  /*15a20*/  STL.64 [R1+0x678], R20 ;  /* 0x0006781401007387 */ /* 0x0005e20000100a00 */
[----:B-1----:R-:W-:Y:S01]  /*15a30*/  IMAD.MOV.U32 R16, RZ, RZ, 0x70ac9b03 ;  /* 0x70ac9b03ff107424 */ /* 0x002fe200078e00ff */
[----:B------:R-:W-:Y:S02]  /*15a40*/  MOV R17, 0x3e9952f9 ;  /* 0x3e9952f900117802 */ /* 0x000fe40000000f00 */
[----:B------:R1:W-:Y:S01]  /*15a50*/  STL.64 [R1+0x688], R14 ;  /* 0x0006880e01007387 */ /* 0x0003e20000100a00 */
[----:B0-----:R-:W-:-:S02]  /*15a60*/  IMAD.MOV.U32 R18, RZ, RZ, 0x3b2187a2 ;  /* 0x3b2187a2ff127424 */ /* 0x001fc400078e00ff */
[----:B------:R-:W-:Y:S01]  /*15a70*/  IMAD.MOV.U32 R19, RZ, RZ, -0x4172a662 ;  /* 0xbe8d599eff137424 */ /* 0x000fe200078e00ff */
[----:B------:R0:W-:Y:S01]  /*15a80*/  STL.64 [R1+0x680], R6 ;  /* 0x0006800601007387 */ /* 0x0001e20000100a00 */
[----:B--2---:R-:W-:Y:S01]  /*15a90*/  MOV R20, 0x393d4893 ;  /* 0x393d489300147802 */ /* 0x004fe20000000f00 */
[----:B------:R-:W-:Y:S02]  /*15aa0*/  IMAD.MOV.U32 R21, RZ, RZ, 0x3e70b282 ;  /* 0x3e70b282ff157424 */ /* 0x000fe400078e00ff */
[----:B------:R2:W-:Y:S01]  /*15ab0*/  STL.64 [R1+0x6a0], R16 ;  /* 0x0006a01001007387 */ /* 0x0005e20000100a00 */
[----:B-1----:R-:W-:Y:S01]  /*15ac0*/  IMAD.MOV.U32 R14, RZ, RZ, -0xf204d96 ;  /* 0xf0dfb26aff0e7424 */ /* 0x002fe200078e00ff */
[----:B------:R-:W-:Y:S02]  /*15ad0*/  MOV R15, 0xbe180990 ;  /* 0xbe180990000f7802 */ /* 0x000fe40000000f00 */
[----:B------:R1:W-:Y:S01]  /*15ae0*/  STL.64 [R1+0x6a8], R18 ;  /* 0x0006a81201007387 */ /* 0x0003e20000100a00 */
[----:B0-----:R-:W-:-:S03]  /*15af0*/  MOV R6, 0x6d84752e ;  /* 0x6d84752e00067802 */ /* 0x001fc60000000f00 */
[----:B------:R0:W-:Y:S01]  /*15b00*/  STL.64 [R1+0x6b0], R20 ;  /* 0x0006b01401007387 */ /* 0x0001e20000100a00 */
[----:B------:R-:W-:Y:S02]  /*15b10*/  IMAD.MOV.U32 R7, RZ, RZ, 0x3e3663fd ;  /* 0x3e3663fdff077424 */ /* 0x000fe400078e00ff */
[----:B--2---:R-:W-:Y:S01]  /*15b20*/  IMAD.MOV.U32 R16, RZ, RZ, -0x3faad57f ;  /* 0xc0552a81ff107424 */ /* 0x004fe200078e00ff */
[----:B------:R2:W-:Y:S01]  /*15b30*/  STL.64 [R1+0x6d0], R14 ;  /* 0x0006d00e01007387 */ /* 0x0005e20000100a00 */
[----:B------:R-:W-:Y:S02]  /*15b40*/  IMAD.MOV.U32 R17, RZ, RZ, 0x3cc36412 ;  /* 0x3cc36412ff117424 */ /* 0x000fe400078e00ff */
[----:B-1----:R-:W-:Y:S01]  /*15b50*/  IMAD.MOV.U32 R18, RZ, RZ, -0x1a218756 ;  /* 0xe5de78aaff127424 */ /* 0x002fe200078e00ff */
        /* <DEDUP_REMOVED lines=8> */
[----:B-1----:R-:W-:Y:S01]  /*15be0*/  IMAD.MOV.U32 R6, RZ, RZ, 0x13f7775a ;  /* 0x13f7775aff067424 */ /* 0x002fe200078e00ff */
        /* <DEDUP_REMOVED lines=8> */
[----:B-1----:R-:W-:Y:S01]  /*15c70*/  MOV R20, 0x36172b0 ;  /* 0x036172b000147802 */ /* 0x002fe20000000f00 */
[----:B------:R-:W-:Y:S02]  /*15c80*/  IMAD.MOV.U32 R21, RZ, RZ, 0x3f100120 ;  /* 0x3f100120ff157424 */ /* 0x000fe400078e00ff */
[----:B------:R1:W-:Y:S01]  /*15c90*/  STL.64 [R1+0x700], R6 ;  /* 0x0007000601007387 */ /* 0x0003e20000100a00 */
[----:B0-----:R-:W-:Y:S02]  /*15ca0*/  IMAD.MOV.U32 R14, RZ, RZ, -0x1741ccd0 ;  /* 0xe8be3330ff0e7424 */ /* 0x001fe400078e00ff */
[----:B------:R-:W-:Y:S01]  /*15cb0*/  IMAD.MOV.U32 R15, RZ, RZ, -0x41f18fe8 ;  /* 0xbe0e7018ff0f7424 */ /* 0x000fe200078e00ff */
[----:B------:R0:W-:Y:S01]  /*15cc0*/  STL.64 [R1+0x720], R16 ;  /* 0x0007201001007387 */ /* 0x0001e20000100a00 */
[----:B--2---:R-:W-:-:S03]  /*15cd0*/  MOV R28, 0x124b7492 ;  /* 0x124b7492001c7802 */ /* 0x004fc60000000f00 */
[----:B------:R2:W-:Y:S01]  /*15ce0*/  STL.64 [R1+0x728], R18 ;  /* 0x0007281201007387 */ /* 0x0005e20000100a00 */
[----:B------:R-:W-:Y:S02]  /*15cf0*/  IMAD.MOV.U32 R29, RZ, RZ, -0x424d12c4 ;  /* 0xbdb2ed3cff1d7424 */ /* 0x000fe400078e00ff */
[----:B-1----:R-:W-:Y:S01]  /*15d00*/  IMAD.MOV.U32 R6, RZ, RZ, -0x3b72c844 ;  /* 0xc48d37bcff067424 */ /* 0x002fe200078e00ff */
[----:B------:R1:W-:Y:S01]  /*15d10*/  STL.64 [R1+0x740], R20 ;  /* 0x0007401401007387 */ /* 0x0003e20000100a00 */
[----:B------:R-:W-:Y:S01]  /*15d20*/  MOV R7, 0xbef618fc ;  /* 0xbef618fc00077802 */ /* 0x000fe20000000f00 */
[----:B0-----:R-:W-:Y:S02]  /*15d30*/  IMAD.MOV.U32 R16, RZ, RZ, -0xd84d818 ;  /* 0xf27b27e8ff107424 */ /* 0x001fe400078e00ff */
[----:B------:R0:W-:Y:S01]  /*15d40*/  STL.64 [R1+0x750], R14 ;  /* 0x0007500e01007387 */ /* 0x0001e20000100a00 */
[----:B------:R-:W-:Y:S01]  /*15d50*/  IMAD.MOV.U32 R17, RZ, RZ, 0x3ead3850 ;  /* 0x3ead3850ff117424 */ /* 0x000fe200078e00ff */
[----:B--2---:R-:W-:Y:S01]  /*15d60*/  MOV R18, 0x807110d2 ;  /* 0x807110d200127802 */ /* 0x004fe20000000f00 */
        /* <DEDUP_REMOVED lines=9> */
[----:B--2---:R-:W-:Y:S01]  /*15e00*/  IMAD.MOV.U32 R24, RZ, RZ, -0x3aaf42b5 ;  /* 0xc550bd4bff187424 */ /* 0x004fe200078e00ff */
        /* <DEDUP_REMOVED lines=8> */
[----:B---3--:R-:W-:Y:S01]  /*15e90*/  IMAD.MOV.U32 R28, RZ, RZ, -0xfb74e6c ;  /* 0xf048b194ff1c7424 */ /* 0x008fe200078e00ff */
[----:B------:R-:W-:Y:S02]  /*15ea0*/  MOV R29, 0xbddbd671 ;  /* 0xbddbd671001d7802 */ /* 0x000fe40000000f00 */
[----:B------:R3:W-:Y:S01]  /*15eb0*/  STL.64 [R1+0x778], R20 ;  /* 0x0007781401007387 */ /* 0x0007e20000100a00 */
[----:B--2---:R-:W-:Y:S01]  /*15ec0*/  IMAD.MOV.U32 R6, RZ, RZ, 0x44652279 ;  /* 0x44652279ff067424 */ /* 0x004fe200078e00ff */
[----:B------:R-:W-:Y:S02]  /*15ed0*/  MOV R7, 0xbd0706d6 ;  /* 0xbd0706d600077802 */ /* 0x000fe40000000f00 */
[----:B-1----:R-:W-:Y:S01]  /*15ee0*/  MOV R16, 0xd2fffd4f ;  /* 0xd2fffd4f00107802 */ /* 0x002fe20000000f00 */
[----:B------:R-:W-:Y:S01]  /*15ef0*/  IMAD.MOV.U32 R17, RZ, RZ, -0x41ddbb46 ;  /* 0xbe2244baff117424 */ /* 0x000fe200078e00ff */
[----:B------:R1:W-:Y:S01]  /*15f00*/  STL.64 [R1+0x798], R14 ;  /* 0x0007980e01007387 */ /* 0x0003e20000100a00 */
[----:B0-----:R-:W-:Y:S01]  /*15f10*/  MOV R18, 0xfd72ae16 ;  /* 0xfd72ae1600127802 */ /* 0x001fe20000000f00 */
[----:B------:R-:W-:-:S02]  /*15f20*/  IMAD.MOV.U32 R19, RZ, RZ, -0x4229c0f4 ;  /* 0xbdd63f0cff137424 */ /* 0x000fc400078e00ff */
[----:B------:R0:W-:Y:S01]  /*15f30*/  STL.64 [R1+0x6b8], R24 ;  /* 0x0006b81801007387 */ /* 0x0001e20000100a00 */
[----:B---3--:R-:W-:Y:S01]  /*15f40*/  IMAD.MOV.U32 R20, RZ, RZ, -0x7738c013 ;  /* 0x88c73fedff147424 */ /* 0x008fe200078e00ff */
[----:B------:R-:W-:Y:S02]  /*15f50*/  MOV R21, 0x3dc74cd6 ;  /* 0x3dc74cd600157802 */ /* 0x000fe40000000f00 */
[----:B------:R2:W-:Y:S01]  /*15f60*/  STL.64 [R1+0x6c0], R26 ;  /* 0x0006c01a01007387 */ /* 0x0005e20000100a00 */
[----:B-1----:R-:W-:-:S03]  /*15f70*/  IMAD.MOV.U32 R14, RZ, RZ, -0xe4b96af ;  /* 0xf1b46951ff0e7424 */ /* 0x002fc600078e00ff */
[----:B------:R1:W-:Y:S01]  /*15f80*/  STL.64 [R1+0x6e0], R22 ;  /* 0x0006e01601007387 */ /* 0x0003e20000100a00 */
[----:B------:R-:W-:Y:S02]  /*15f90*/  IMAD.MOV.U32 R15, RZ, RZ, 0x3f522b37 ;  /* 0x3f522b37ff0f7424 */ /* 0x000fe400078e00ff */
[----:B0-----:R-:W-:Y:S01]  /*15fa0*/  IMAD.MOV.U32 R24, RZ, RZ, 0x1cc96982 ;  /* 0x1cc96982ff187424 */ /* 0x001fe200078e00ff */
        /* <DEDUP_REMOVED lines=9> */
[----:B0-----:R-:W-:Y:S02]  /*16040*/  IMAD.MOV.U32 R28, RZ, RZ, 0x3aebc9b7 ;  /* 0x3aebc9b7ff1c7424 */ /* 0x001fe400078e00ff */
[----:B------:R-:W-:Y:S01]  /*16050*/  IMAD.MOV.U32 R29, RZ, RZ, -0x40e9c580 ;  /* 0xbf163a80ff1d7424 */ /* 0x000fe200078e00ff */
[----:B------:R0:W-:Y:S01]  /*16060*/  STL.64 [R1+0x7c0], R20 ;  /* 0x0007c01401007387 */ /* 0x0001e20000100a00 */
[----:B--2---:R-:W-:Y:S02]  /*16070*/  IMAD.MOV.U32 R6, RZ, RZ, -0x578d4d7c ;  /* 0xa872b284ff067424 */ /* 0x004fe400078e00ff */
[----:B------:R-:W-:Y:S01]  /*16080*/  IMAD.MOV.U32 R7, RZ, RZ, -0x4257ce4d ;  /* 0xbda831b3ff077424 */ /* 0x000fe200078e00ff */
[----:B---3--:R-:W-:Y:S01]  /*16090*/  MOV R16, 0x61e90004 ;  /* 0x61e9000400107802 */ /* 0x008fe20000000f00 */
[----:B------:R-:W-:Y:S01]  /*160a0*/  IMAD.MOV.U32 R17, RZ, RZ, 0x3eb0a9ef ;  /* 0x3eb0a9efff117424 */ /* 0x000fe200078e00ff */
        /* <DEDUP_REMOVED lines=12> */
[----:B------:R1:W-:Y:S01]  /*16170*/  STL.64 [R1+0x738], R28 ;  /* 0x0007381c01007387 */ /* 0x0003e20000100a00 */
[----:B0-----:R-:W-:Y:S01]  /*16180*/  IMAD.MOV.U32 R26, RZ, RZ, -0x576e2746 ;  /* 0xa891d8baff1a7424 */ /* 0x001fe200078e00ff */
[----:B------:R-:W-:Y:S02]  /*16190*/  MOV R27, 0xbec7d8d3 ;  /* 0xbec7d8d3001b7802 */ /* 0x000fe40000000f00 */
[----:B------:R0:W-:Y:S04]  /*161a0*/  STL.64 [R1+0x7c8], R6 ;  /* 0x0007c80601007387 */ /* 0x0001e80000100a00 */
[----:B------:R3:W-:Y:S01]  /*161b0*/  STL.64 [R1+0x7e8], R16 ;  /* 0x0007e81001007387 */ /* 0x0007e20000100a00 */
[----:B--2---:R-:W-:Y:S02]  /*161c0*/  IMAD.MOV.U32 R22, RZ, RZ, -0x5b2caf32 ;  /* 0xa4d350ceff167424 */ /* 0x004fe400078e00ff */
[----:B------:R-:W-:Y:S01]  /*161d0*/  IMAD.MOV.U32 R23, RZ, RZ, 0x3e77ca3d ;  /* 0x3e77ca3dff177424 */ /* 0x000fe200078e00ff */
[----:B------:R2:W-:Y:S01]  /*161e0*/  STL.64 [R1+0x7f0], R18 ;  /* 0x0007f01201007387 */ /* 0x0005e20000100a00 */
[----:B-1----:R-:W-:Y:S01]  /*161f0*/  MOV R28, 0x9d310d85 ;  /* 0x9d310d85001c7802 */ /* 0x002fe20000000f00 */
[----:B------:R-:W-:-:S02]  /*16200*/  IMAD.MOV.U32 R29, RZ, RZ, -0x41a4f541 ;  /* 0xbe5b0abfff1d7424 */ /* 0x000fc400078e00ff */
[----:B------:R1:W-:Y:S01]  /*16210*/  STL.64 [R1+0x808], R20 ;  /* 0x0008081401007387 */ /* 0x0003e20000100a00 */
[----:B0-----:R-:W-:Y:S02]  /*16220*/  IMAD.MOV.U32 R6, RZ, RZ, 0x37b4e130 ;  /* 0x37b4e130ff067424 */ /* 0x001fe400078e00ff */
[----:B------:R-:W-:Y:S01]  /*16230*/  IMAD.MOV.U32 R7, RZ, RZ, 0x3f07bdf8 ;  /* 0x3f07bdf8ff077424 */ /* 0x000fe200078e00ff */
[----:B---3--:R-:W-:Y:S01]  /*16240*/  MOV R16, 0x8c7220b7 ;  /* 0x8c7220b700107802 */ /* 0x008fe20000000f00 */
[----:B------:R-:W-:Y:S01]  /*16250*/  IMAD.MOV.U32 R17, RZ, RZ, -0x413dfaa8 ;  /* 0xbec20558ff117424 */ /* 0x000fe200078e00ff */
[----:B------:R0:W-:Y:S01]  /*16260*/  STL.64 [R1+0x818], R14 ;  /* 0x0008180e01007387 */ /* 0x0001e20000100a00 */
[----:B--2---:R-:W-:Y:S01]  /*16270*/  IMAD.MOV.U32 R18, RZ, RZ, 0x71a80133 ;  /* 0x71a80133ff127424 */ /* 0x004fe200078e00ff */
[----:B------:R-:W-:Y:S02]  /*16280*/  MOV R19, 0x3eb64d99 ;  /* 0x3eb64d9900137802 */ /* 0x000fe40000000f00 */
        /* <DEDUP_REMOVED lines=21> */
[----:B------:R-:W-:Y:S01]  /*163e0*/  IMAD.MOV.U32 R7, RZ, RZ, -0x419a4e63 ;  /* 0xbe65b19dff077424 */ /* 0x000fe200078e00ff */
[----:B---3--:R-:W-:Y:S01]  /*163f0*/  MOV R17, 0x3c524830 ;  /* 0x3c52483000117802 */ /* 0x008fe20000000f00 */
[----:B------:R-:W-:Y:S01]  /*16400*/  IMAD.MOV.U32 R16, RZ, RZ, -0x7e8459e1 ;  /* 0x817ba61fff107424 */ /* 0x000fe200078e00ff */
[----:B------:R1:W-:Y:S01]  /*16410*/  STL.64 [R1+0x860], R14 ;  /* 0x0008600e01007387 */ /* 0x0003e20000100a00 */
[----:B0-----:R-:W-:Y:S01]  /*16420*/  IMAD.MOV.U32 R18, RZ, RZ, -0x4408c63a ;  /* 0xbbf739c6ff127424 */ /* 0x001fe200078e00ff */
[----:B------:R-:W-:-:S02]  /*16430*/  MOV R19, 0xbdf22546 ;  /* 0xbdf2254600137802 */ /* 0x000fc40000000f00 */
[----:B------:R0:W-:Y:S01]  /*16440*/  STL.64 [R1+0x7a8], R24 ;  /* 0x0007a81801007387 */ /* 0x0001e20000100a00 */
[----:B--2---:R-:W-:Y:S02]  /*16450*/  IMAD.MOV.U32 R20, RZ, RZ, -0x72c8fe5a ;  /* 0x8d3701a6ff147424 */ /* 0x004fe400078e00ff */
[----:B------:R-:W-:Y:S01]  /*16460*/  IMAD.MOV.U32 R21, RZ, RZ, 0x3c5ab961 ;  /* 0x3c5ab961ff157424 */ /* 0x000fe200078e00ff */
[----:B------:R2:W-:Y:S01]  /*16470*/  STL.64 [R1+0x7b0], R26 ;  /* 0x0007b01a01007387 */ /* 0x0005e20000100a00 */
[----:B-1----:R-:W-:Y:S01]  /*16480*/  MOV R14, 0x5b5e0240 ;  /* 0x5b5e0240000e7802 */ /* 0x002fe20000000f00 */
[----:B------:R-:W-:Y:S02]  /*16490*/  IMAD.MOV.U32 R15, RZ, RZ, -0x409f18dc ;  /* 0xbf60e724ff0f7424 */ /* 0x000fe400078e00ff */
        /* <DEDUP_REMOVED lines=15> */
[----:B------:R-:W-:-:S02]  /*16590*/  IMAD.MOV.U32 R7, RZ, RZ, 0x3dc4b273 ;  /* 0x3dc4b273ff077424 */ /* 0x000fc400078e00ff */
[----:B---3--:R-:W-:Y:S01]  /*165a0*/  IMAD.MOV.U32 R16, RZ, RZ, 0x8721041 ;  /* 0x08721041ff107424 */ /* 0x008fe200078e00ff */
[----:B------:R-:W-:Y:S01]  /*165b0*/  MOV R17, 0x3f6185be ;  /* 0x3f6185be00117802 */ /* 0x000fe20000000f00 */
[----:B------:R2:W-:Y:S01]  /*165c0*/  STL.64 [R1+0x8a8], R14 ;  /* 0x0008a80e01007387 */ /* 0x0005e20000100a00 */
[----:B-1----:R-:W-:Y:S02]  /*165d0*/  IMAD.MOV.U32 R18, RZ, RZ, 0x4cc4d9d6 ;  /* 0x4cc4d9d6ff127424 */ /* 0x002fe400078e00ff */
[----:B------:R-:W-:Y:S01]  /*165e0*/  IMAD.MOV.U32 R19, RZ, RZ, -0x40af702a ;  /* 0xbf508fd6ff137424 */ /* 0x000fe200078e00ff */
[----:B------:R1:W-:Y:S01]  /*165f0*/  STL.64 [R1+0x7f8], R24 ;  /* 0x0007f81801007387 */ /* 0x0003e20000100a00 */
[----:B0-----:R-:W-:Y:S02]  /*16600*/  IMAD.MOV.U32 R20, RZ, RZ, 0x5d1a742a ;  /* 0x5d1a742aff147424 */ /* 0x001fe400078e00ff */
[----:B------:R-:W-:Y:S01]  /*16610*/  IMAD.MOV.U32 R21, RZ, RZ, -0x40cd8e3d ;  /* 0xbf3271c3ff157424 */ /* 0x000fe200078e00ff */
[----:B------:R0:W-:Y:S01]  /*16620*/  STL.64 [R1+0x800], R26 ;  /* 0x0008001a01007387 */ /* 0x0001e20000100a00 */
[----:B--2---:R-:W-:Y:S01]  /*16630*/  IMAD.MOV.U32 R14, RZ, RZ, -0x4b782bd7 ;  /* 0xb487d429ff0e7424 */ /* 0x004fe200078e00ff */
[----:B------:R-:W-:-:S02]  /*16640*/  MOV R15, 0x3e223870 ;  /* 0x3e223870000f7802 */ /* 0x000fc40000000f00 */
        /* <DEDUP_REMOVED lines=13> */
[----:B------:R1:W-:Y:S01]  /*16720*/  STL.64 [R1+0x8d0], R20 ;  /* 0x0008d01401007387 */ /* 0x0003e20000100a00 */
[----:B0-----:R-:W-:Y:S01]  /*16730*/  MOV R6, 0xb8b91d61 ;  /* 0xb8b91d6100067802 */ /* 0x001fe20000000f00 */
[----:B------:R-:W-:-:S02]  /*16740*/  IMAD.MOV.U32 R7, RZ, RZ, 0x3f1b648c ;  /* 0x3f1b648cff077424 */ /* 0x000fc400078e00ff */
[----:B---3--:R-:W-:Y:S01]  /*16750*/  IMAD.MOV.U32 R16, RZ, RZ, 0x22d07b2 ;  /* 0x022d07b2ff107424 */ /* 0x008fe200078e00ff */
[----:B------:R-:W-:Y:S01]  /*16760*/  MOV R17, 0xbed7a962 ;  /* 0xbed7a96200117802 */ /* 0x000fe20000000f00 */
[----:B------:R0:W-:Y:S01]  /*16770*/  STL.64 [R1+0x8e0], R14 ;  /* 0x0008e00e01007387 */ /* 0x0001e20000100a00 */
[----:B--2---:R-:W-:Y:S02]  /*16780*/  IMAD.MOV.U32 R18, RZ, RZ, -0x8d81d02 ;  /* 0xf727e2feff127424 */ /* 0x004fe400078e00ff */
[----:B------:R-:W-:Y:S01]  /*16790*/  IMAD.MOV.U32 R19, RZ, RZ, -0x4257c1dd ;  /* 0xbda83e23ff137424 */ /* 0x000fe200078e00ff */
        /* <DEDUP_REMOVED lines=20> */
[----:B-1----:R-:W-:Y:S01]  /*168e0*/  MOV R6, 0xe6f7598a ;  /* 0xe6f7598a00067802 */ /* 0x002fe20000000f00 */
[----:B------:R-:W-:-:S02]  /*168f0*/  IMAD.MOV.U32 R7, RZ, RZ, 0x3d2a4c4e ;  /* 0x3d2a4c4eff077424 */ /* 0x000fc400078e00ff */
[----:B---3--:R-:W-:Y:S01]  /*16900*/  IMAD.MOV.U32 R16, RZ, RZ, 0x6207f6ce ;  /* 0x6207f6ceff107424 */ /* 0x008fe200078e00ff */
[----:B------:R1:W-:Y:S01]  /*16910*/  STL.64 [R1+0x928], R14 ;  /* 0x0009280e01007387 */ /* 0x0003e20000100a00 */
[----:B------:R-:W-:Y:S02]  /*16920*/  IMAD.MOV.U32 R17, RZ, RZ, 0x3e55fafc ;  /* 0x3e55fafcff117424 */ /* 0x000fe400078e00ff */
[----:B0-----:R-:W-:Y:S01]  /*16930*/  IMAD.MOV.U32 R18, RZ, RZ, -0x2fc8f100 ;  /* 0xd0370f00ff127424 */ /* 0x001fe200078e00ff */
[----:B------:R0:W-:Y:S01]  /*16940*/  STL.64 [R1+0x898], R24 ;  /* 0x0008981801007387 */ /* 0x0001e20000100a00 */
[----:B------:R-:W-:Y:S01]  /*16950*/  IMAD.MOV.U32 R19, RZ, RZ, 0x3e0f0bac ;  /* 0x3e0f0bacff137424 */ /* 0x000fe200078e00ff */
[----:B--2---:R-:W-:Y:S01]  /*16960*/  MOV R20, 0x4ad52eba ;  /* 0x4ad52eba00147802 */ /* 0x004fe20000000f00 */
[----:B------:R-:W-:Y:S01]  /*16970*/  IMAD.MOV.U32 R21, RZ, RZ, -0x41fef53f ;  /* 0xbe010ac1ff157424 */ /* 0x000fe200078e00ff */
[----:B------:R2:W-:Y:S01]  /*16980*/  STL.64 [R1+0x8a0], R26 ;  /* 0x0008a01a01007387 */ /* 0x0005e20000100a00 */
[----:B-1----:R-:W-:Y:S01]  /*16990*/  IMAD.MOV.U32 R14, RZ, RZ, 0x6f5e0e ;  /* 0x006f5e0eff0e7424 */ /* 0x002fe200078e00ff */
[----:B------:R-:W-:-:S02]  /*169a0*/  MOV R15, 0xbf708d50 ;  /* 0xbf708d50000f7802 */ /* 0x000fc40000000f00 */
[----:B------:R1:W-:Y:S01]  /*169b0*/  STL.64 [R1+0x8c0], R22 ;  /* 0x0008c01601007387 */ /* 0x0003e20000100a00 */
[----:B0-----:R-:W-:-:S03]  /*169c0*/  IMAD.MOV.U32 R24, RZ, RZ, 0x1069b36a ;  /* 0x1069b36aff187424 */ /* 0x001fc600078e00ff */
        /* <DEDUP_REMOVED lines=9> */
[----:B0-----:R-:W-:Y:S02]  /*16a60*/  IMAD.MOV.U32 R28, RZ, RZ, -0x104483b7 ;  /* 0xefbb7c49ff1c7424 */ /* 0x001fe400078e00ff */
[----:B------:R-:W-:Y:S01]  /*16a70*/  IMAD.MOV.U32 R29, RZ, RZ, 0x3e8bb865 ;  /* 0x3e8bb865ff1d7424 */ /* 0x000fe200078e00ff */
[----:B------:R0:W-:Y:S01]  /*16a80*/  STL.64 [R1+0x950], R20 ;  /* 0x0009501401007387 */ /* 0x0001e20000100a00 */
[----:B--2---:R-:W-:Y:S01]  /*16a90*/  IMAD.MOV.U32 R6, RZ, RZ, 0x3785de06 ;  /* 0x3785de06ff067424 */ /* 0x004fe200078e00ff */
[----:B------:R-:W-:Y:S01]  /*16aa0*/  MOV R7, 0x3de2876b ;  /* 0x3de2876b00077802 */ /* 0x000fe20000000f00 */
[----:B---3--:R-:W-:Y:S01]  /*16ab0*/  IMAD.MOV.U32 R16, RZ, RZ, -0x3215e115 ;  /* 0xcdea1eebff107424 */ /* 0x008fe200078e00ff */
[----:B------:R2:W-:Y:S01]  /*16ac0*/  STL.64 [R1+0x970], R14 ;  /* 0x0009700e01007387 */ /* 0x0005e20000100a00 */
[----:B------:R-:W-:Y:S01]  /*16ad0*/  IMAD.MOV.U32 R17, RZ, RZ, -0x413dae79 ;  /* 0xbec25187ff117424 */ /* 0x000fe200078e00ff */
[----:B-1----:R-:W-:Y:S01]  /*16ae0*/  MOV R18, 0x14eb1812 ;  /* 0x14eb181200127802 */ /* 0x002fe20000000f00 */
[----:B------:R-:W-:Y:S01]  /*16af0*/  IMAD.MOV.U32 R19, RZ, RZ, 0x3f61cf4d ;  /* 0x3f61cf4dff137424 */ /* 0x000fe200078e00ff */
[----:B------:R1:W-:Y:S01]  /*16b00*/  STL.64 [R1+0x8e8], R24 ;  /* 0x0008e81801007387 */ /* 0x0003e20000100a00 */
[----:B0-----:R-:W-:Y:S01]  /*16b10*/  MOV R20, 0xb9ab4d6e ;  /* 0xb9ab4d6e00147802 */ /* 0x001fe20000000f00 */
[----:B------:R-:W-:-:S02]  /*16b20*/  IMAD.MOV.U32 R21, RZ, RZ, 0x3e54e11f ;  /* 0x3e54e11fff157424 */ /* 0x000fc400078e00ff */
        /* <DEDUP_REMOVED lines=19> */
[----:B0-----:R-:W-:Y:S01]  /*16c60*/  IMAD.MOV.U32 R16, RZ, RZ, -0x5c8b89bf ;  /* 0xa3747641ff107424 */ /* 0x001fe200078e00ff */
[----:B------:R0:W-:Y:S01]  /*16c70*/  STL.64 [R1+0x9a8], R14 ;  /* 0x0009a80e01007387 */ /* 0x0001e20000100a00 */
[----:B------:R-:W-:Y:S01]  /*16c80*/  IMAD.MOV.U32 R17, RZ, RZ, 0x3ef079cb ;  /* 0x3ef079cbff117424 */ /* 0x000fe200078e00ff */
[----:B--2---:R-:W-:Y:S01]  /*16c90*/  MOV R18, 0x2daecc91 ;  /* 0x2daecc9100127802 */ /* 0x004fe20000000f00 */
        /* <DEDUP_REMOVED lines=9> */
[----:B-1----:R-:W-:Y:S01]  /*16d30*/  IMAD.MOV.U32 R24, RZ, RZ, 0x58c76530 ;  /* 0x58c76530ff187424 */ /* 0x002fe200078e00ff */
[----:B------:R-:W-:Y:S02]  /*16d40*/  MOV R25, 0xbf60237b ;  /* 0xbf60237b00197802 */ /* 0x000fe40000000f00 */
[----:B------:R1:W-:Y:S01]  /*16d50*/  STL.64 [R1+0x9a0], R6 ;  /* 0x0009a00601007387 */ /* 0x0003e20000100a00 */
[----:B--2---:R-:W-:Y:S02]  /*16d60*/  IMAD.MOV.U32 R26, RZ, RZ, 0xb161ed3 ;  /* 0x0b161ed3ff1a7424 */ /* 0x004fe400078e00ff */
        /* <DEDUP_REMOVED lines=9> */
[----:B------:R-:W-:Y:S02]  /*16e00*/  MOV R7, 0x3e9a1a0b ;  /* 0x3e9a1a0b00077802 */ /* 0x000fe40000000f00 */
[----:B--2---:R-:W-:Y:S01]  /*16e10*/  MOV R16, 0x554e1fc0 ;  /* 0x554e1fc000107802 */ /* 0x004fe20000000f00 */
        /* <DEDUP_REMOVED lines=8> */
[----:B-1----:R-:W-:-:S03]  /*16ea0*/  IMAD.MOV.U32 R14, RZ, RZ, -0x670eaac6 ;  /* 0x98f1553aff0e7424 */ /* 0x002fc600078e00ff */
[----:B------:R1:W-:Y:S01]  /*16eb0*/  STL.64 [R1+0x9b0], R22 ;  /* 0x0009b01601007387 */ /* 0x0003e20000100a00 */
[----:B------:R-:W-:Y:S02]  /*16ec0*/  IMAD.MOV.U32 R15, RZ, RZ, 0x3f820109 ;  /* 0x3f820109ff0f7424 */ /* 0x000fe400078e00ff */
[----:B0-----:R-:W-:Y:S01]  /*16ed0*/  IMAD.MOV.U32 R24, RZ, RZ, -0xddec242 ;  /* 0xf2213dbeff187424 */ /* 0x001fe200078e00ff */
        /* <DEDUP_REMOVED lines=13> */
[----:B------:R-:W-:Y:S01]  /*16fb0*/  IMAD.MOV.U32 R7, RZ, RZ, -0x41feacbd ;  /* 0xbe015343ff077424 */ /* 0x000fe200078e00ff */
[----:B---3--:R-:W-:Y:S01]  /*16fc0*/  MOV R16, 0xe949bb43 ;  /* 0xe949bb4300107802 */ /* 0x008fe20000000f00 */
[----:B------:R-:W-:Y:S01]  /*16fd0*/  IMAD.MOV.U32 R17, RZ, RZ, -0x407bcfc4 ;  /* 0xbf84303cff117424 */ /* 0x000fe200078e00ff */
[----:B------:R2:W-:Y:S01]  /*16fe0*/  STL.64 [R1+0xa38], R14 ;  /* 0x000a380e01007387 */ /* 0x0005e20000100a00 */
[----:B-1----:R-:W-:Y:S01]  /*16ff0*/  IMAD.MOV.U32 R18, RZ, RZ, -0x71d6bcb ;  /* 0xf8e29435ff127424 */ /* 0x002fe200078e00ff */
[----:B------:R-:W-:-:S02]  /*17000*/  MOV R19, 0x3f748900 ;  /* 0x3f74890000137802 */ /* 0x000fc40000000f00 */
[----:B------:R1:W-:Y:S01]  /*17010*/  STL.64 [R1+0x9d8], R24 ;  /* 0x0009d81801007387 */ /* 0x0003e20000100a00 */
[----:B0-----:R-:W-:Y:S01]  /*17020*/  IMAD.MOV.U32 R20, RZ, RZ, -0x4eceb30f ;  /* 0xb1314cf1ff147424 */ /* 0x001fe200078e00ff */
[----:B------:R-:W-:Y:S02]  /*17030*/  MOV R21, 0x3f5c0816 ;  /* 0x3f5c081600157802 */ /* 0x000fe40000000f00 */
[----:B------:R0:W-:Y:S01]  /*17040*/  STL.64 [R1+0x9e0], R26 ;  /* 0x0009e01a01007387 */ /* 0x0001e20000100a00 */
[----:B--2---:R-:W-:Y:S01]  /*17050*/  MOV R14, 0x523aaa76 ;  /* 0x523aaa76000e7802 */ /* 0x004fe20000000f00 */
[----:B------:R-:W-:Y:S02]  /*17060*/  IMAD.MOV.U32 R15, RZ, RZ, -0x41c25c1a ;  /* 0xbe3da3e6ff0f7424 */ /* 0x000fe400078e00ff */
[----:B------:R2:W-:Y:S01]  /*17070*/  STL.64 [R1+0xa00], R22 ;  /* 0x000a001601007387 */ /* 0x0005e20000100a00 */
[----:B-1----:R-:W-:Y:S01]  /*17080*/  MOV R24, 0xcbc5fc12 ;  /* 0xcbc5fc1200187802 */ /* 0x002fe20000000f00 */
[----:B------:R-:W-:-:S02]  /*17090*/  IMAD.MOV.U32 R25, RZ, RZ, -0x4087a384 ;  /* 0xbf785c7cff197424 */ /* 0x000fc400078e00ff */
[----:B------:R1:W-:Y:S01]  /*170a0*/  STL.64 [R1+0xa08], R28 ;  /* 0x000a081c01007387 */ /* 0x0003e20000100a00 */
[----:B0-----:R-:W-:Y:S01]  /*170b0*/  IMAD.MOV.U32 R26, RZ, RZ, 0x19b3e6f ;  /* 0x019b3e6fff1a7424 */ /* 0x001fe200078e00ff */
        /* <DEDUP_REMOVED lines=9> */
[----:B0-----:R-:W-:Y:S02]  /*17150*/  IMAD.MOV.U32 R6, RZ, RZ, -0x3a9fd7d3 ;  /* 0xc560282dff067424 */ /* 0x001fe400078e00ff */
[----:B------:R-:W-:Y:S01]  /*17160*/  IMAD.MOV.U32 R7, RZ, RZ, -0x40b9d14f ;  /* 0xbf462eb1ff077424 */ /* 0x000fe200078e00ff */
[----:B---3--:R-:W-:Y:S01]  /*17170*/  MOV R16, 0xdd77628d ;  /* 0xdd77628d00107802 */ /* 0x008fe20000000f00 */
[----:B------:R-:W-:Y:S01]  /*17180*/  IMAD.MOV.U32 R17, RZ, RZ, 0x3f084156 ;  /* 0x3f084156ff117424 */ /* 0x000fe200078e00ff */
        /* <DEDUP_REMOVED lines=10> */
[----:B--2---:R-:W-:Y:S01]  /*17230*/  IMAD.MOV.U32 R24, RZ, RZ, 0x2cc02754 ;  /* 0x2cc02754ff187424 */ /* 0x004fe200078e00ff */
[----:B------:R-:W-:Y:S02]  /*17240*/  MOV R25, 0x3f28b6bb ;  /* 0x3f28b6bb00197802 */ /* 0x000fe40000000f00 */
[----:B------:R2:W-:Y:S01]  /*17250*/  STL.64 [R1+0xa58], R28 ;  /* 0x000a581c01007387 */ /* 0x0005e20000100a00 */
[----:B-1----:R-:W-:-:S03]  /*17260*/  IMAD.MOV.U32 R26, RZ, RZ, 0x43924ff5 ;  /* 0x43924ff5ff1a7424 */ /* 0x002fc600078e00ff */
        /* <DEDUP_REMOVED lines=9> */
[----:B-1----:R-:W-:Y:S02]  /*17300*/  IMAD.MOV.U32 R6, RZ, RZ, 0x376be54f ;  /* 0x376be54fff067424 */ /* 0x002fe400078e00ff */
[----:B------:R-:W-:Y:S01]  /*17310*/  IMAD.MOV.U32 R7, RZ, RZ, -0x42b28354 ;  /* 0xbd4d7cacff077424 */ /* 0x000fe200078e00ff */
[----:B---3--:R-:W-:Y:S01]  /*17320*/  MOV R17, 0xbe9013a5 ;  /* 0xbe9013a500117802 */ /* 0x008fe20000000f00 */
        /* <DEDUP_REMOVED lines=9> */
[----:B------:R-:W-:Y:S02]  /*173c0*/  IMAD.MOV.U32 R15, RZ, RZ, 0x3f9486e7 ;  /* 0x3f9486e7ff0f7424 */ /* 0x000fe400078e00ff */
[----:B------:R1:W-:Y:S01]  /*173d0*/  STL.64 [R1+0xaa0], R22 ;  /* 0x000aa01601007387 */ /* 0x0003e20000100a00 */
[----:B0-----:R-:W-:-:S03]  /*173e0*/  IMAD.MOV.U32 R24, RZ, RZ, -0x78eccd7c ;  /* 0x87133284ff187424 */ /* 0x001fc600078e00ff */
[----:B------:R0:W-:Y:S01]  /*173f0*/  STL.64 [R1+0xaa8], R28 ;  /* 0x000aa81c01007387 */ /* 0x0001e20000100a00 */
[----:B------:R-:W-:Y:S01]  /*17400*/  IMAD.MOV.U32 R25, RZ, RZ, 0x3e731ba6 ;  /* 0x3e731ba6ff197424 */ /* 0x000fe200078e00ff */
[----:B--2---:R-:W-:Y:S02]  /*17410*/  MOV R26, 0xe3f933d6 ;  /* 0xe3f933d6001a7802 */ /* 0x004fe40000000f00 */
[----:B------:R2:W-:Y:S01]  /*17420*/  STL.64 [R1+0xab0], R6 ;  /* 0x000ab00601007387 */ /* 0x0005e20000100a00 */
[----:B------:R-:W-:-:S03]  /*17430*/  IMAD.MOV.U32 R27, RZ, RZ, 0x3cd01431 ;  /* 0x3cd01431ff1b7424 */ /* 0x000fc600078e00ff */
[----:B------:R3:W-:Y:S01]  /*17440*/  STL.64 [R1+0xac0], R16 ;  /* 0x000ac01001007387 */ /* 0x0007e20000100a00 */
[----:B-1----:R-:W-:Y:S01]  /*17450*/  IMAD.MOV.U32 R22, RZ, RZ, 0x50ed0c93 ;  /* 0x50ed0c93ff167424 */ /* 0x002fe200078e00ff */
[----:B------:R-:W-:Y:S02]  /*17460*/  MOV R23, 0x3f91d1d6 ;  /* 0x3f91d1d600177802 */ /* 0x000fe40000000f00 */
[----:B------:R1:W-:Y:S01]  /*17470*/  STL.64 [R1+0xad8], R18 ;  /* 0x000ad81201007387 */ /* 0x0003e20000100a00 */
[----:B0-----:R-:W-:Y:S02]  /*17480*/  IMAD.MOV.U32 R28, RZ, RZ, -0x74127944 ;  /* 0x8bed86bcff1c7424 */ /* 0x001fe400078e00ff */
[----:B------:R-:W-:Y:S01]  /*17490*/  IMAD.MOV.U32 R29, RZ, RZ, -0x4061c372 ;  /* 0xbf9e3c8eff1d7424 */ /* 0x000fe200078e00ff */
[----:B------:R0:W-:Y:S01]  /*174a0*/  STL.64 [R1+0xae0], R20 ;  /* 0x000ae01401007387 */ /* 0x0001e20000100a00 */
[----:B--2---:R-:W-:Y:S01]  /*174b0*/  MOV R6, 0xcc2ec99 ;  /* 0x0cc2ec9900067802 */ /* 0x004fe20000000f00 */
[----:B------:R-:W-:-:S02]  /*174c0*/  IMAD.MOV.U32 R7, RZ, RZ, -0x41df1c66 ;  /* 0xbe20e39aff077424 */ /* 0x000fc400078e00ff */
[----:B---3--:R-:W-:Y:S01]  /*174d0*/  IMAD.MOV.U32 R16, RZ, RZ, -0x7f415c4b ;  /* 0x80bea3b5ff107424 */ /* 0x008fe200078e00ff */
[----:B------:R-:W-:Y:S01]  /*174e0*/  MOV R17, 0x3edd7b47 ;  /* 0x3edd7b4700117802 */ /* 0x000fe20000000f00 */
[----:B------:R2:W-:Y:S01]  /*174f0*/  STL.64 [R1+0xb00], R14 ;  /* 0x000b000e01007387 */ /* 0x0005e20000100a00 */
[----:B-1----:R-:W-:Y:S02]  /*17500*/  IMAD.MOV.U32 R18, RZ, RZ, -0x19cb7902 ;  /* 0xe63486feff127424 */ /* 0x002fe400078e00ff */
        /* <DEDUP_REMOVED lines=20> */
[----:B------:R1:W-:Y:S01]  /*17650*/  STL.64 [R1+0xb28], R20 ;  /* 0x000b281401007387 */ /* 0x0003e20000100a00 */
[----:B0-----:R-:W-:Y:S01]  /*17660*/  MOV R28, 0xffe9ba4d ;  /* 0xffe9ba4d001c7802 */ /* 0x001fe20000000f00 */
[----:B------:R-:W-:-:S02]  /*17670*/  IMAD.MOV.U32 R29, RZ, RZ, 0x3e0201c0 ;  /* 0x3e0201c0ff1d7424 */ /* 0x000fc400078e00ff */
[----:B---3--:R-:W-:Y:S01]  /*17680*/  IMAD.MOV.U32 R16, RZ, RZ, 0x61a9f916 ;  /* 0x61a9f916ff107424 */ /* 0x008fe200078e00ff */
[----:B------:R-:W-:Y:S01]  /*17690*/  MOV R17, 0xbf22d1b7 ;  /* 0xbf22d1b700117802 */ /* 0x000fe20000000f00 */
[----:B------:R0:W-:Y:S01]  /*176a0*/  STL.64 [R1+0xb38], R14 ;  /* 0x000b380e01007387 */ /* 0x0001e20000100a00 */
[----:B--2---:R-:W-:Y:S02]  /*176b0*/  IMAD.MOV.U32 R18, RZ, RZ, -0x5b5d8160 ;  /* 0xa4a27ea0ff127424 */ /* 0x004fe400078e00ff */
[----:B------:R-:W-:Y:S01]  /*176c0*/  IMAD.MOV.U32 R19, RZ, RZ, 0x3f19fff1 ;  /* 0x3f19fff1ff137424 */ /* 0x000fe200078e00ff */
[----:B------:R2:W-:Y:S01]  /*176d0*/  STL.64 [R1+0xb18], R24 ;  /* 0x000b181801007387 */ /* 0x0005e20000100a00 */
[----:B-1----:R-:W-:Y:S01]  /*176e0*/  MOV R20, 0x870ea0cd ;  /* 0x870ea0cd00147802 */ /* 0x002fe20000000f00 */
[----:B------:R-:W-:Y:S02]  /*176f0*/  IMAD.MOV.U32 R21, RZ, RZ, -0x40fe74f7 ;  /* 0xbf018b09ff157424 */ /* 0x000fe400078e00ff */
[----:B------:R1:W-:Y:S01]  /*17700*/  STL.64 [R1+0xb20], R26 ;  /* 0x000b201a01007387 */ /* 0x0003e20000100a00 */
[----:B0-----:R-:W-:Y:S01]  /*17710*/  IMAD.MOV.U32 R14, RZ, RZ, 0x28144e09 ;  /* 0x28144e09ff0e7424 */ /* 0x001fe200078e00ff */
[----:B------:R-:W-:-:S02]  /*17720*/  MOV R15, 0x3eb7e290 ;  /* 0x3eb7e290000f7802 */ /* 0x000fc40000000f00 */
[----:B------:R0:W-:Y:S01]  /*17730*/  STL.64 [R1+0xb30], R6 ;  /* 0x000b300601007387 */ /* 0x0001e20000100a00 */
[----:B--2---:R-:W-:-:S03]  /*17740*/  IMAD.MOV.U32 R24, RZ, RZ, -0x5047a8aa ;  /* 0xafb85756ff187424 */ /* 0x004fc600078e00ff */
[----:B------:R2:W-:Y:S01]  /*17750*/  STL.64 [R1+0xb40], R22 ;  /* 0x000b401601007387 */ /* 0x0005e20000100a00 */
[----:B------:R-:W-:Y:S01]  /*17760*/  MOV R25, 0xbd8f737f ;  /* 0xbd8f737f00197802 */ /* 0x000fe20000000f00 */
[----:B-1----:R-:W-:Y:S02]  /*17770*/  IMAD.MOV.U32 R26, RZ, RZ, -0x47865104 ;  /* 0xb879aefcff1a7424 */ /* 0x002fe400078e00ff */
[----:B------:R1:W-:Y:S01]  /*17780*/  STL.64 [R1+0xb48], R28 ;  /* 0x000b481c01007387 */ /* 0x0003e20000100a00 */
[----:B------:R-:W-:-:S03]  /*17790*/  IMAD.MOV.U32 R27, RZ, RZ, 0x3ede03c9 ;  /* 0x3ede03c9ff1b7424 */ /* 0x000fc600078e00ff */
        /* <DEDUP_REMOVED lines=8> */
[----:B------:R-:W-:Y:S01]  /*17820*/  MOV R29, 0x3e856899 ;  /* 0x3e856899001d7802 */ /* 0x000fe20000000f00 */
[----:B---3--:R-:W-:Y:S01]  /*17830*/  IMAD.MOV.U32 R16, RZ, RZ, -0x7c02650f ;  /* 0x83fd9af1ff107424 */ /* 0x008fe200078e00ff */
[----:B------:R1:W-:Y:S01]  /*17840*/  STL.64 [R1+0xb80], R14 ;  /* 0x000b800e01007387 */ /* 0x0003e20000100a00 */
[----:B------:R-:W-:-:S02]  /*17850*/  IMAD.MOV.U32 R17, RZ, RZ, 0x3d152ba3 ;  /* 0x3d152ba3ff117424 */ /* 0x000fc400078e00ff */
[----:B0-----:R-:W-:Y:S01]  /*17860*/  IMAD.MOV.U32 R18, RZ, RZ, 0x1300d859 ;  /* 0x1300d859ff127424 */ /* 0x001fe200078e00ff */
[----:B------:R0:W-:Y:S01]  /*17870*/  STL.64 [R1+0xb68], R24 ;  /* 0x000b681801007387 */ /* 0x0001e20000100a00 */
[----:B------:R-:W-:Y:S01]  /*17880*/  IMAD.MOV.U32 R19, RZ, RZ, -0x4196aa99 ;  /* 0xbe695567ff137424 */ /* 0x000fe200078e00ff */
[----:B--2---:R-:W-:Y:S01]  /*17890*/  MOV R20, 0xf2b85954 ;  /* 0xf2b8595400147802 */ /* 0x004fe20000000f00 */
[----:B------:R-:W-:Y:S01]  /*178a0*/  IMAD.MOV.U32 R21, RZ, RZ, -0x436d3be4 ;  /* 0xbc92c41cff157424 */ /* 0x000fe200078e00ff */
[----:B------:R2:W-:Y:S01]  /*178b0*/  STL.64 [R1+0xb70], R26 ;  /* 0x000b701a01007387 */ /* 0x0005e20000100a00 */
[----:B-1----:R-:W-:Y:S01]  /*178c0*/  IMAD.MOV.U32 R14, RZ, RZ, 0x49d95e46 ;  /* 0x49d95e46ff0e7424 */ /* 0x002fe200078e00ff */
[----:B------:R-:W-:Y:S02]  /*178d0*/  MOV R15, 0xbfa9919f ;  /* 0xbfa9919f000f7802 */ /* 0x000fe40000000f00 */
[----:B------:R1:W-:Y:S01]  /*178e0*/  STL.64 [R1+0xb78], R6 ;  /* 0x000b780601007387 */ /* 0x0003e20000100a00 */
[----:B0-----:R-:W-:-:S03]  /*178f0*/  IMAD.MOV.U32 R24, RZ, RZ, 0x5c03d2e9 ;  /* 0x5c03d2e9ff187424 */ /* 0x001fc600078e00ff */
        /* <DEDUP_REMOVED lines=9> */
[----:B0-----:R-:W-:Y:S02]  /*17990*/  IMAD.MOV.U32 R16, RZ, RZ, 0x5e7cd1d3 ;  /* 0x5e7cd1d3ff107424 */ /* 0x001fe400078e00ff */
[----:B------:R-:W-:Y:S01]  /*179a0*/  IMAD.MOV.U32 R17, RZ, RZ, 0x3faead43 ;  /* 0x3faead43ff117424 */ /* 0x000fe200078e00ff */
[----:B------:R0:W-:Y:S01]  /*179b0*/  STL.64 [R1+0xba8], R20 ;  /* 0x000ba81401007387 */ /* 0x0001e20000100a00 */
[----:B--2---:R-:W-:Y:S01]  /*179c0*/  IMAD.MOV.U32 R22, RZ, RZ, 0x1b78f2fd ;  /* 0x1b78f2fdff167424 */ /* 0x004fe200078e00ff */
[----:B------:R-:W-:-:S02]  /*179d0*/  MOV R23, 0xbed7ff32 ;  /* 0xbed7ff3200177802 */ /* 0x000fc40000000f00 */
[----:B------:R2:W-:Y:S01]  /*179e0*/  STL.64 [R1+0xbc8], R14 ;  /* 0x000bc80e01007387 */ /* 0x0005e20000100a00 */
[----:B---3--:R-:W-:Y:S02]  /*179f0*/  IMAD.MOV.U32 R28, RZ, RZ, 0x3853b987 ;  /* 0x3853b987ff1c7424 */ /* 0x008fe400078e00ff */
[----:B------:R-:W-:Y:S01]  /*17a00*/  IMAD.MOV.U32 R29, RZ, RZ, 0x3f8ee504 ;  /* 0x3f8ee504ff1d7424 */ /* 0x000fe200078e00ff */
[----:B-1----:R-:W-:Y:S01]  /*17a10*/  MOV R18, 0x94a2e4b2 ;  /* 0x94a2e4b200127802 */ /* 0x002fe20000000f00 */
[----:B------:R-:W-:Y:S01]  /*17a20*/  IMAD.MOV.U32 R19, RZ, RZ, -0x405f5e5d ;  /* 0xbfa0a1a3ff137424 */ /* 0x000fe200078e00ff */
[----:B------:R1:W-:Y:S01]  /*17a30*/  STL.64 [R1+0xbb0], R6 ;  /* 0x000bb00601007387 */ /* 0x0003e20000100a00 */
[----:B0-----:R-:W-:Y:S01]  /*17a40*/  MOV R20, 0xc73a65de ;  /* 0xc73a65de00147802 */ /* 0x001fe20000000f00 */
[----:B------:R-:W-:Y:S02]  /*17a50*/  IMAD.MOV.U32 R21, RZ, RZ, -0x4074d740 ;  /* 0xbf8b28c0ff157424 */ /* 0x000fe400078e00ff */
[----:B------:R0:W-:Y:S01]  /*17a60*/  STL.64 [R1+0xbb8], R24 ;  /* 0x000bb81801007387 */ /* 0x0001e20000100a00 */
[----:B--2---:R-:W-:-:S02]  /*17a70*/  IMAD.MOV.U32 R14, RZ, RZ, 0x10abeebc ;  /* 0x10abeebcff0e7424 */ /* 0x004fc400078e00ff */
[----:B------:R-:W-:Y:S01]  /*17a80*/  IMAD.MOV.U32 R15, RZ, RZ, 0x3e603f57 ;  /* 0x3e603f57ff0f7424 */ /* 0x000fe200078e00ff */
[----:B------:R2:W-:Y:S01]  /*17a90*/  STL.64 [R1+0xbc0], R26 ;  /* 0x000bc01a01007387 */ /* 0x0005e20000100a00 */
[----:B-1----:R-:W-:-:S03]  /*17aa0*/  IMAD.MOV.U32 R6, RZ, RZ, 0x7be56cf6 ;  /* 0x7be56cf6ff067424 */ /* 0x002fc600078e00ff */
[----:B------:R1:W-:Y:S01]  /*17ab0*/  STL.64 [R1+0xbd0], R16 ;  /* 0x000bd01001007387 */ /* 0x0003e20000100a00 */
[----:B------:R-:W-:Y:S02]  /*17ac0*/  MOV R7, 0x3f76bd32 ;  /* 0x3f76bd3200077802 */ /* 0x000fe40000000f00 */
[----:B0-----:R-:W-:Y:S01]  /*17ad0*/  MOV R24, 0xac5d2c9a ;  /* 0xac5d2c9a00187802 */ /* 0x001fe20000000f00 */
        /* <DEDUP_REMOVED lines=23> */
[----:B--2---:R-:W-:-:S03]  /*17c50*/  IMAD.MOV.U32 R6, RZ, RZ, 0x5a7d9ac5 ;  /* 0x5a7d9ac5ff067424 */ /* 0x004fc600078e00ff */
[----:B------:R2:W-:Y:S01]  /*17c60*/  STL.64 [R1+0xc18], R16 ;  /* 0x000c181001007387 */ /* 0x0005e20000100a00 */
[----:B------:R-:W-:Y:S01]  /*17c70*/  MOV R7, 0x3d72f0a6 ;  /* 0x3d72f0a600077802 */ /* 0x000fe20000000f00 */
[----:B-1----:R-:W-:Y:S02]  /*17c80*/  IMAD.MOV.U32 R24, RZ, RZ, -0x25bcd4ef ;  /* 0xda432b11ff187424 */ /* 0x002fe400078e00ff */
[----:B------:R1:W-:Y:S01]  /*17c90*/  STL.64 [R1+0xc20], R18 ;  /* 0x000c201201007387 */ /* 0x0003e20000100a00 */
[----:B------:R-:W-:-:S03]  /*17ca0*/  MOV R25, 0xbeb16ab6 ;  /* 0xbeb16ab600197802 */ /* 0x000fc60000000f00 */
[----:B------:R3:W-:Y:S01]  /*17cb0*/  STL.64 [R1+0xc28], R20 ;  /* 0x000c281401007387 */ /* 0x0007e20000100a00 */
[----:B0-----:R-:W-:Y:S02]  /*17cc0*/  IMAD.MOV.U32 R26, RZ, RZ, 0x36ee783 ;  /* 0x036ee783ff1a7424 */ /* 0x001fe400078e00ff */
[----:B------:R-:W-:Y:S01]  /*17cd0*/  IMAD.MOV.U32 R27, RZ, RZ, -0x4306bd5e ;  /* 0xbcf942a2ff1b7424 */ /* 0x000fe200078e00ff */
[----:B------:R0:W-:Y:S01]  /*17ce0*/  STL.64 [R1+0xc30], R22 ;  /* 0x000c301601007387 */ /* 0x0001e20000100a00 */
[----:B--2---:R-:W-:Y:S01]  /*17cf0*/  MOV R16, 0x3d88fea7 ;  /* 0x3d88fea700107802 */ /* 0x004fe20000000f00 */
[----:B------:R-:W-:Y:S02]  /*17d00*/  IMAD.MOV.U32 R17, RZ, RZ, 0x3ecc1949 ;  /* 0x3ecc1949ff117424 */ /* 0x000fe400078e00ff */
[----:B------:R2:W-:Y:S01]  /*17d10*/  STL.64 [R1+0xc38], R28 ;  /* 0x000c381c01007387 */ /* 0x0005e20000100a00 */
[----:B-1----:R-:W-:Y:S02]  /*17d20*/  IMAD.MOV.U32 R18, RZ, RZ, 0x1c8dde07 ;  /* 0x1c8dde07ff127424 */ /* 0x002fe400078e00ff */
[----:B------:R-:W-:Y:S01]  /*17d30*/  IMAD.MOV.U32 R19, RZ, RZ, 0x3e89b42c ;  /* 0x3e89b42cff137424 */ /* 0x000fe200078e00ff */
[----:B------:R1:W-:Y:S01]  /*17d40*/  STL.64 [R1+0xc48], R14 ;  /* 0x000c480e01007387 */ /* 0x0003e20000100a00 */
[----:B---3--:R-:W-:Y:S01]  /*17d50*/  MOV R20, 0x27a1383d ;  /* 0x27a1383d00147802 */ /* 0x008fe20000000f00 */
[----:B------:R-:W-:-:S02]  /*17d60*/  IMAD.MOV.U32 R21, RZ, RZ, -0x4181595c ;  /* 0xbe7ea6a4ff157424 */ /* 0x000fc400078e00ff */
[----:B0-----:R-:W-:Y:S01]  /*17d70*/  IMAD.MOV.U32 R22, RZ, RZ, -0x2e56537d ;  /* 0xd1a9ac83ff167424 */ /* 0x001fe200078e00ff */
[----:B------:R-:W-:Y:S01]  /*17d80*/  MOV R23, 0x3e62116d ;  /* 0x3e62116d00177802 */ /* 0x000fe20000000f00 */
[----:B------:R0:W-:Y:S01]  /*17d90*/  STL.64 [R1+0xc40], R6 ;  /* 0x000c400601007387 */ /* 0x0001e20000100a00 */
[----:B--2---:R-:W-:Y:S02]  /*17da0*/  IMAD.MOV.U32 R28, RZ, RZ, 0x5f50d178 ;  /* 0x5f50d178ff1c7424 */ /* 0x004fe400078e00ff */
[----:B------:R-:W-:Y:S01]  /*17db0*/  IMAD.MOV.U32 R29, RZ, RZ, -0x4046a498 ;  /* 0xbfb95b68ff1d7424 */ /* 0x000fe200078e00ff */
[----:B------:R2:W-:Y:S01]  /*17dc0*/  STL.64 [R1+0xc50], R16 ;  /* 0x000c501001007387 */ /* 0x0005e20000100a00 */
[----:B-1----:R-:W-:Y:S01]  /*17dd0*/  MOV R14, 0xa98c8bc4 ;  /* 0xa98c8bc4000e7802 */ /* 0x002fe20000000f00 */
[----:B------:R-:W-:Y:S02]  /*17de0*/  IMAD.MOV.U32 R15, RZ, RZ, 0x3fc6fb2b ;  /* 0x3fc6fb2bff0f7424 */ /* 0x000fe400078e00ff */
[----:B------:R1:W-:Y:S01]  /*17df0*/  STL.64 [R1+0xc58], R24 ;  /* 0x000c581801007387 */ /* 0x0003e20000100a00 */
[----:B0-----:R-:W-:-:S03]  /*17e00*/  DFMA R6, R32, R32, R32 ;  /* 0x000000202006722b */ /* 0x001fc60000000020 */
[----:B------:R0:W-:Y:S04]  /*17e10*/  STL.64 [R1+0xc60], R26 ;  /* 0x000c601a01007387 */ /* 0x0001e80000100a00 */
[----:B------:R3:W-:Y:S01]  /*17e20*/  STL.64 [R1+0xc68], R18 ;  /* 0x000c681201007387 */ /* 0x0007e20000100a00 */
[----:B--2---:R-:W-:Y:S01]  /*17e30*/  IMAD.MOV.U32 R16, RZ, RZ, 0x29064247 ;  /* 0x29064247ff107424 */ /* 0x004fe200078e00ff */
[----:B------:R-:W-:Y:S01]  /*17e40*/  MOV R17, 0xbfc0a06f ;  /* 0xbfc0a06f00117802 */ /* 0x000fe20000000f00 */
[----:B------:R-:W-:Y:S01]  /*17e50*/  DFMA R6, R30, R6, R30 ;  /* 0x000000061e06722b */ /* 0x000fe2000000001e */
[----:B------:R2:W-:Y:S01]  /*17e60*/  STL.64 [R1+0xc70], R20 ;  /* 0x000c701401007387 */ /* 0x0005e20000100a00 */
[----:B-1----:R-:W-:Y:S01]  /*17e70*/  IMAD.MOV.U32 R24, RZ, RZ, -0x2b09626c ;  /* 0xd4f69d94ff187424 */ /* 0x002fe200078e00ff */
[----:B------:R-:W-:Y:S01]  /*17e80*/  MOV R31, 0xbe2494d3 ;  /* 0xbe2494d3001f7802 */ /* 0x000fe20000000f00 */
[----:B------:R-:W-:Y:S01]  /*17e90*/  IMAD.MOV.U32 R25, RZ, RZ, -0x40ff7efb ;  /* 0xbf008105ff197424 */ /* 0x000fe200078e00ff */
[----:B------:R1:W-:Y:S01]  /*17ea0*/  STL.64 [R1+0xc78], R22 ;  /* 0x000c781601007387 */ /* 0x0003e20000100a00 */
[----:B0-----:R-:W-:Y:S01]  /*17eb0*/  IMAD.MOV.U32 R26, RZ, RZ, 0x3cf8dfb4 ;  /* 0x3cf8dfb4ff1a7424 */ /* 0x001fe200078e00ff */
[----:B------:R-:W-:Y:S01]  /*17ec0*/  MOV R27, 0xbfb7c3a1 ;  /* 0xbfb7c3a1001b7802 */ /* 0x000fe20000000f00 */
[----:B------:R-:W-:Y:S01]  /*17ed0*/  IMAD.MOV.U32 R30, RZ, RZ, -0x4ddbedfe ;  /* 0xb2241202ff1e7424 */ /* 0x000fe200078e00ff */
[----:B------:R0:W-:Y:S01]  /*17ee0*/  STL.64 [R1+0xc80], R28 ;  /* 0x000c801c01007387 */ /* 0x0001e20000100a00 */
[----:B---3--:R-:W-:Y:S01]  /*17ef0*/  MOV R18, 0x7a744982 ;  /* 0x7a74498200127802 */ /* 0x008fe20000000f00 */
[----:B------:R-:W-:Y:S01]  /*17f00*/  IMAD.MOV.U32 R19, RZ, RZ, 0x3fb72bb4 ;  /* 0x3fb72bb4ff137424 */ /* 0x000fe200078e00ff */
[----:B------:R-:W-:Y:S01]  /*17f10*/  DFMA R32, -R2, R6, 1 ;  /* 0x3ff000000220742b */ /* 0x000fe20000000106 */
[----:B------:R3:W-:Y:S01]  /*17f20*/  STL.64 [R1+0xc88], R14 ;  /* 0x000c880e01007387 */ /* 0x0007e20000100a00 */
[----:B--2---:R-:W-:-:S02]  /*17f30*/  IMAD.MOV.U32 R20, RZ, RZ, 0x38631744 ;  /* 0x38631744ff147424 */ /* 0x004fc400078e00ff */
[----:B------:R-:W-:Y:S01]  /*17f40*/  IMAD.MOV.U32 R21, RZ, RZ, 0x3fa6bd2f ;  /* 0x3fa6bd2fff157424 */ /* 0x000fe200078e00ff */
[----:B------:R2:W-:Y:S01]  /*17f50*/  STL.64 [R1+0xc90], R16 ;  /* 0x000c901001007387 */ /* 0x0005e20000100a00 */
[----:B-1----:R-:W-:Y:S01]  /*17f60*/  MOV R22, 0xbbd016c8 ;  /* 0xbbd016c800167802 */ /* 0x002fe20000000f00 */
[----:B------:R-:W-:Y:S01]  /*17f70*/  IMAD.MOV.U32 R23, RZ, RZ, 0x3e92a46f ;  /* 0x3e92a46fff177424 */ /* 0x000fe200078e00ff */
[----:B------:R-:W-:Y:S01]  /*17f80*/  DFMA R32, R6, R32, R6 ;  /* 0x000000200620722b */ /* 0x000fe20000000006 */
[----:B------:R1:W-:Y:S01]  /*17f90*/  STL.64 [R1+0xca0], R18 ;  /* 0x000ca01201007387 */ /* 0x0003e20000100a00 */
[----:B0-----:R-:W-:Y:S01]  /*17fa0*/  MOV R28, 0x69432cef ;  /* 0x69432cef001c7802 */ /* 0x001fe20000000f00 */
[----:B------:R-:W-:Y:S01]  /*17fb0*/  IMAD.MOV.U32 R29, RZ, RZ, -0x4088f985 ;  /* 0xbf77067bff1d7424 */ /* 0x000fe200078e00ff */
[----:B------:R-:W-:Y:S01]  /*17fc0*/  MOV R7, 0x40957e75 ;  /* 0x40957e7500077802 */ /* 0x000fe20000000f00 */
[----:B---3--:R-:W-:Y:S01]  /*17fd0*/  IMAD.MOV.U32 R14, RZ, RZ, 0x1cad78b9 ;  /* 0x1cad78b9ff0e7424 */ /* 0x008fe200078e00ff */
[----:B------:R-:W-:Y:S01]  /*17fe0*/  MOV R15, 0xbf91a49f ;  /* 0xbf91a49f000f7802 */ /* 0x000fe20000000f00 */
[----:B------:R0:W-:Y:S01]  /*17ff0*/  STL.64 [R1+0xcb0], R20 ;  /* 0x000cb01401007387 */ /* 0x0001e20000100a00 */
[----:B------:R-:W-:Y:S01]  /*18000*/  DMUL R34, R12, R32 ;  /* 0x000000200c227228 */ /* 0x000fe20000000000 */
[----:B--2---:R-:W-:-:S02]  /*18010*/  IMAD.MOV.U32 R16, RZ, RZ, -0x5f55a85 ;  /* 0xfa0aa57bff107424 */ /* 0x004fc400078e00ff */
[----:B------:R-:W-:Y:S01]  /*18020*/  IMAD.MOV.U32 R17, RZ, RZ, 0x3f8d0bef ;  /* 0x3f8d0befff117424 */ /* 0x000fe200078e00ff */
[----:B------:R2:W-:Y:S01]  /*18030*/  STL.64 [R1+0xcc0], R14 ;  /* 0x000cc00e01007387 */ /* 0x0005e20000100a00 */
[----:B-1----:R-:W-:Y:S01]  /*18040*/  MOV R18, 0x3c40f6a ;  /* 0x03c40f6a00127802 */ /* 0x002fe20000000f00 */
[----:B------:R-:W-:Y:S02]  /*18050*/  IMAD.MOV.U32 R19, RZ, RZ, -0x40acfbc3 ;  /* 0xbf53043dff137424 */ /* 0x000fe400078e00ff */
        /* <DEDUP_REMOVED lines=8> */
[----:B-1----:R-:W-:Y:S02]  /*180e0*/  IMAD.MOV.U32 R16, RZ, RZ, -0x6f643b9e ;  /* 0x909bc462ff107424 */ /* 0x002fe400078e00ff */
[----:B------:R-:W-:Y:S01]  /*180f0*/  IMAD.MOV.U32 R17, RZ, RZ, -0x410a3a9c ;  /* 0xbef5c564ff117424 */ /* 0x000fe200078e00ff */
[----:B------:R1:W-:Y:S01]  /*18100*/  STL.64 [R1+0xd08], R14 ;  /* 0x000d080e01007387 */ /* 0x0003e20000100a00 */
[----:B0-----:R-:W-:-:S03]  /*18110*/  IMAD.MOV.U32 R22, RZ, RZ, 0x6a382e07 ;  /* 0x6a382e07ff167424 */ /* 0x001fc600078e00ff */
[----:B------:R0:W-:Y:S01]  /*18120*/  STL.64 [R1+0xcf0], R20 ;  /* 0x000cf01401007387 */ /* 0x0001e20000100a00 */
[----:B------:R-:W-:Y:S01]  /*18130*/  IMAD.MOV.U32 R23, RZ, RZ, 0x3db43183 ;  /* 0x3db43183ff177424 */ /* 0x000fe200078e00ff */
[----:B--2---:R-:W-:Y:S02]  /*18140*/  MOV R18, 0xba744e1c ;  /* 0xba744e1c00127802 */ /* 0x004fe40000000f00 */
[----:B------:R2:W-:Y:S01]  /*18150*/  STL.64 [R1+0xd10], R16 ;  /* 0x000d101001007387 */ /* 0x0005e20000100a00 */
[----:B------:R-:W-:Y:S02]  /*18160*/  IMAD.MOV.U32 R19, RZ, RZ, 0x3eab1a24 ;  /* 0x3eab1a24ff137424 */ /* 0x000fe400078e00ff */
[----:B-1----:R-:W-:Y:S01]  /*18170*/  IMAD.MOV.U32 R14, RZ, RZ, 0x66be9669 ;  /* 0x66be9669ff0e7424 */ /* 0x002fe200078e00ff */
[----:B------:R1:W-:Y:S01]  /*18180*/  STL.64 [R1+0xcf8], R22 ;  /* 0x000cf81601007387 */ /* 0x0003e20000100a00 */
[----:B------:R-:W-:Y:S02]  /*18190*/  IMAD.MOV.U32 R15, RZ, RZ, -0x417c3ae7 ;  /* 0xbe83c519ff0f7424 */ /* 0x000fe400078e00ff */
[----:B0-----:R-:W-:Y:S01]  /*181a0*/  IMAD.MOV.U32 R20, RZ, RZ, -0xa078040 ;  /* 0xf5f87fc0ff147424 */ /* 0x001fe200078e00ff */
[----:B------:R-:W-:Y:S01]  /*181b0*/  MOV R21, 0x3cc5a9a2 ;  /* 0x3cc5a9a200157802 */ /* 0x000fe20000000f00 */
[----:B------:R0:W-:Y:S01]  /*181c0*/  STL.64 [R1+0xd30], R18 ;  /* 0x000d301201007387 */ /* 0x0001e20000100a00 */
[----:B--2---:R-:W-:-:S02]  /*181d0*/  IMAD.MOV.U32 R16, RZ, RZ, -0x498130b8 ;  /* 0xb67ecf48ff107424 */ /* 0x004fc400078e00ff */
[----:B------:R-:W-:Y:S01]  /*181e0*/  IMAD.MOV.U32 R17, RZ, RZ, 0x3fd75748 ;  /* 0x3fd75748ff117424 */ /* 0x000fe200078e00ff */
[----:B------:R2:W-:Y:S01]  /*181f0*/  STL.64 [R1+0xd40], R14 ;  /* 0x000d400e01007387 */ /* 0x0005e20000100a00 */
[----:B-1----:R-:W-:Y:S01]  /*18200*/  MOV R22, 0xc43300a2 ;  /* 0xc43300a200167802 */ /* 0x002fe20000000f00 */
[----:B------:R-:W-:Y:S02]  /*18210*/  IMAD.MOV.U32 R23, RZ, RZ, -0x40366831 ;  /* 0xbfc997cfff177424 */ /* 0x000fe400078e00ff */
[----:B------:R1:W-:Y:S01]  /*18220*/  STL.64 [R1+0xd38], R20 ;  /* 0x000d381401007387 */ /* 0x0003e20000100a00 */
[----:B0-----:R-:W-:-:S03]  /*18230*/  IMAD.MOV.U32 R18, RZ, RZ, -0x359d8d2a ;  /* 0xca6272d6ff127424 */ /* 0x001fc600078e00ff */
[----:B------:R0:W-:Y:S01]  /*18240*/  STL.64 [R1+0xd58], R16 ;  /* 0x000d581001007387 */ /* 0x0001e20000100a00 */
[----:B------:R-:W-:Y:S01]  /*18250*/  MOV R19, 0x3fd10cd9 ;  /* 0x3fd10cd900137802 */ /* 0x000fe20000000f00 */
[----:B--2---:R-:W-:Y:S02]  /*18260*/  IMAD.MOV.U32 R14, RZ, RZ, 0x182c4e01 ;  /* 0x182c4e01ff0e7424 */ /* 0x004fe400078e00ff */
[----:B------:R2:W-:Y:S01]  /*18270*/  STL.64 [R1+0xc98], R24 ;  /* 0x000c981801007387 */ /* 0x0005e20000100a00 */
[----:B------:R-:W-:Y:S02]  /*18280*/  IMAD.MOV.U32 R15, RZ, RZ, -0x405337f1 ;  /* 0xbfacc80fff0f7424 */ /* 0x000fe400078e00ff */
[----:B-1----:R-:W-:Y:S01]  /*18290*/  IMAD.MOV.U32 R20, RZ, RZ, 0x4744ccfb ;  /* 0x4744ccfbff147424 */ /* 0x002fe200078e00ff */
[----:B------:R-:W-:Y:S01]  /*182a0*/  MOV R21, 0x3fc056ba ;  /* 0x3fc056ba00157802 */ /* 0x000fe20000000f00 */
[----:B------:R1:W-:Y:S01]  /*182b0*/  STL.64 [R1+0xd48], R22 ;  /* 0x000d481601007387 */ /* 0x0003e20000100a00 */
[----:B0-----:R-:W-:Y:S01]  /*182c0*/  MOV R16, 0xd3bab1e9 ;  /* 0xd3bab1e900107802 */ /* 0x001fe20000000f00 */
[----:B------:R-:W-:-:S02]  /*182d0*/  IMAD.MOV.U32 R17, RZ, RZ, -0x41787839 ;  /* 0xbe8787c7ff117424 */ /* 0x000fc400078e00ff */
[----:B------:R0:W-:Y:S01]  /*182e0*/  STL.64 [R1+0xd88], R14 ;  /* 0x000d880e01007387 */ /* 0x0001e20000100a00 */
[----:B--2---:R-:W-:-:S03]  /*182f0*/  IMAD.MOV.U32 R24, RZ, RZ, -0x1da32ee4 ;  /* 0xe25cd11cff187424 */ /* 0x004fc600078e00ff */
[----:B------:R2:W-:Y:S01]  /*18300*/  STL.64 [R1+0xd68], R18 ;  /* 0x000d681201007387 */ /* 0x0005e20000100a00 */
[----:B------:R-:W-:-:S03]  /*18310*/  IMAD.MOV.U32 R25, RZ, RZ, 0x3f5a4350 ;  /* 0x3f5a4350ff197424 */ /* 0x000fc600078e00ff */
[----:B------:R3:W-:Y:S01]  /*18320*/  STL.64 [R1+0xd80], R20 ;  /* 0x000d801401007387 */ /* 0x0007e20000100a00 */
[----:B-1----:R-:W-:Y:S01]  /*18330*/  IMAD.MOV.U32 R22, RZ, RZ, -0x35537826 ;  /* 0xcaac87daff167424 */ /* 0x002fe200078e00ff */
[----:B------:R-:W-:Y:S01]  /*18340*/  MOV R23, 0x3f93b27e ;  /* 0x3f93b27e00177802 */ /* 0x000fe20000000f00 */
[----:B0-----:R-:W-:Y:S01]  /*18350*/  IMAD.MOV.U32 R14, RZ, RZ, -0x613dd9bf ;  /* 0x9ec22641ff0e7424 */ /* 0x001fe200078e00ff */
[----:B------:R0:W-:Y:S01]  /*18360*/  STL.64 [R1+0xd90], R16 ;  /* 0x000d901001007387 */ /* 0x0001e20000100a00 */
[----:B------:R-:W-:Y:S02]  /*18370*/  IMAD.MOV.U32 R15, RZ, RZ, -0x4262e5d2 ;  /* 0xbd9d1a2eff0f7424 */ /* 0x000fe400078e00ff */
[----:B--2---:R-:W-:Y:S01]  /*18380*/  IMAD.MOV.U32 R18, RZ, RZ, -0x793f6ca ;  /* 0xf86c0936ff127424 */ /* 0x004fe200078e00ff */
[----:B------:R-:W-:Y:S01]  /*18390*/  MOV R19, 0x3e123fc5 ;  /* 0x3e123fc500137802 */ /* 0x000fe20000000f00 */
[----:B------:R1:W-:Y:S01]  /*183a0*/  STL.64 [R1+0xca8], R26 ;  /* 0x000ca81a01007387 */ /* 0x0003e20000100a00 */
[----:B---3--:R-:W-:-:S02]  /*183b0*/  IMAD.MOV.U32 R20, RZ, RZ, -0x8aa5d37 ;  /* 0xf755a2c9ff147424 */ /* 0x008fc400078e00ff */
[----:B------:R-:W-:Y:S01]  /*183c0*/  IMAD.MOV.U32 R21, RZ, RZ, -0x40a6e001 ;  /* 0xbf591fffff157424 */ /* 0x000fe200078e00ff */
[----:B------:R2:W-:Y:S01]  /*183d0*/  STL.64 [R1+0xdd0], R14 ;  /* 0x000dd00e01007387 */ /* 0x0005e20000100a00 */
[----:B0-----:R-:W-:Y:S01]  /*183e0*/  MOV R16, 0xec6f637f ;  /* 0xec6f637f00107802 */ /* 0x001fe20000000f00 */
[----:B------:R-:W-:Y:S02]  /*183f0*/  IMAD.MOV.U32 R17, RZ, RZ, 0x3f1616d5 ;  /* 0x3f1616d5ff117424 */ /* 0x000fe400078e00ff */
[----:B------:R0:W-:Y:S01]  /*18400*/  STL.64 [R1+0xcd0], R28 ;  /* 0x000cd01c01007387 */ /* 0x0001e20000100a00 */
[----:B-1----:R-:W-:-:S03]  /*18410*/  MOV R26, 0xca306bb5 ;  /* 0xca306bb5001a7802 */ /* 0x002fc60000000f00 */
[----:B------:R1:W-:Y:S01]  /*18420*/  STL.64 [R1+0xcd8], R30 ;  /* 0x000cd81e01007387 */ /* 0x0003e20000100a00 */
[----:B------:R-:W-:Y:S01]  /*18430*/  IMAD.MOV.U32 R27, RZ, RZ, -0x40e6e001 ;  /* 0xbf191fffff1b7424 */ /* 0x000fe200078e00ff */
[----:B--2---:R-:W-:Y:S01]  /*18440*/  MOV R14, 0x18d848b8 ;  /* 0x18d848b8000e7802 */ /* 0x004fe20000000f00 */
[----:B------:R-:W-:Y:S01]  /*18450*/  IMAD.MOV.U32 R15, RZ, RZ, -0x415994d2 ;  /* 0xbea66b2eff0f7424 */ /* 0x000fe200078e00ff */
[----:B------:R2:W-:Y:S01]  /*18460*/  STL.64 [R1+0xce0], R24 ;  /* 0x000ce01801007387 */ /* 0x0005e20000100a00 */
[----:B0-----:R-:W-:Y:S01]  /*18470*/  IMAD.MOV.U32 R28, RZ, RZ, 0x539275a7 ;  /* 0x539275a7ff1c7424 */ /* 0x001fe200078e00ff */
[----:B------:R-:W-:Y:S02]  /*18480*/  MOV R29, 0x3ed1abde ;  /* 0x3ed1abde001d7802 */ /* 0x000fe40000000f00 */
[----:B------:R0:W-:Y:S01]  /*18490*/  STL.64 [R1+0xd98], R22 ;  /* 0x000d981601007387 */ /* 0x0001e20000100a00 */
[----:B-1----:R-:W-:-:S03]  /*184a0*/  IMAD.MOV.U32 R30, RZ, RZ, -0x39092c3 ;  /* 0xfc6f6d3dff1e7424 */ /* 0x002fc600078e00ff */
[----:B------:R1:W-:Y:S01]  /*184b0*/  STL.64 [R1+0xdb0], R18 ;  /* 0x000db01201007387 */ /* 0x0003e20000100a00 */
[----:B------:R-:W-:-:S03]  /*184c0*/  IMAD.MOV.U32 R31, RZ, RZ, -0x4139f83b ;  /* 0xbec607c5ff1f7424 */ /* 0x000fc600078e00ff */
[----:B------:R3:W-:Y:S01]  /*184d0*/  STL.64 [R1+0xdb8], R20 ;  /* 0x000db81401007387 */ /* 0x0007e20000100a00 */
[----:B--2---:R-:W-:Y:S01]  /*184e0*/  MOV R24, 0x3b45ff81 ;  /* 0x3b45ff8100187802 */ /* 0x004fe20000000f00 */
[----:B------:R-:W-:Y:S02]  /*184f0*/  IMAD.MOV.U32 R25, RZ, RZ, -0x42bf626f ;  /* 0xbd409d91ff197424 */ /* 0x000fe400078e00ff */
[----:B0-----:R-:W-:Y:S01]  /*18500*/  IMAD.MOV.U32 R22, RZ, RZ, -0x24814352 ;  /* 0xdb7ebcaeff167424 */ /* 0x001fe200078e00ff */
[----:B------:R-:W-:Y:S01]  /*18510*/  MOV R23, 0xbf0cea33 ;  /* 0xbf0cea3300177802 */ /* 0x000fe20000000f00 */
[----:B------:R0:W-:Y:S01]  /*18520*/  STL.64 [R1+0xdd8], R16 ;  /* 0x000dd81001007387 */ /* 0x0001e20000100a00 */
[----:B-1----:R-:W-:Y:S01]  /*18530*/  IMAD.MOV.U32 R18, RZ, RZ, 0x1ad67669 ;  /* 0x1ad67669ff127424 */ /* 0x002fe200078e00ff */
[----:B------:R-:W-:Y:S02]  /*18540*/  MOV R19, 0xbecda7a6 ;  /* 0xbecda7a600137802 */ /* 0x000fe40000000f00 */
[----:B------:R1:W-:Y:S01]  /*18550*/  STL.64 [R1+0xe08], R14 ;  /* 0x000e080e01007387 */ /* 0x0003e20000100a00 */
[----:B---3--:R-:W-:-:S02]  /*18560*/  IMAD.MOV.U32 R20, RZ, RZ, -0x2a8595fa ;  /* 0xd57a6a06ff147424 */ /* 0x008fc400078e00ff */
[----:B------:R-:W-:Y:S01]  /*18570*/  IMAD.MOV.U32 R21, RZ, RZ, 0x3ec257a6 ;  /* 0x3ec257a6ff157424 */ /* 0x000fe200078e00ff */
        /* <DEDUP_REMOVED lines=9> */
[----:B------:R-:W-:-:S03]  /*18610*/  MOV R27, 0xbf8ed5bd ;  /* 0xbf8ed5bd001b7802 */ /* 0x000fc60000000f00 */
[----:B------:R3:W-:Y:S01]  /*18620*/  STL.64 [R1+0xde0], R22 ;  /* 0x000de01601007387 */ /* 0x0007e20000100a00 */
[----:B0-----:R-:W-:Y:S01]  /*18630*/  MOV R24, 0x20e7ea15 ;  /* 0x20e7ea1500187802 */ /* 0x001fe20000000f00 */
[----:B------:R-:W-:Y:S02]  /*18640*/  IMAD.MOV.U32 R25, RZ, RZ, -0x4022480f ;  /* 0xbfddb7f1ff197424 */ /* 0x000fe400078e00ff */
[----:B------:R0:W-:Y:S01]  /*18650*/  STL.64 [R1+0xdf8], R18 ;  /* 0x000df81201007387 */ /* 0x0001e20000100a00 */
[----:B-1----:R-:W-:Y:S02]  /*18660*/  IMAD.MOV.U32 R28, RZ, RZ, -0x15b5e6ab ;  /* 0xea4a1955ff1c7424 */ /* 0x002fe400078e00ff */
[----:B------:R-:W-:Y:S01]  /*18670*/  IMAD.MOV.U32 R29, RZ, RZ, 0x3f01d889 ;  /* 0x3f01d889ff1d7424 */ /* 0x000fe200078e00ff */
        /* <DEDUP_REMOVED lines=18> */
[----:B-1----:R-:W-:-:S03]  /*187a0*/  IMAD.MOV.U32 R26, RZ, RZ, 0x4f7ffc6f ;  /* 0x4f7ffc6fff1a7424 */ /* 0x002fc600078e00ff */
[----:B------:R1:W-:Y:S01]  /*187b0*/  STL.64 [R1+0xd78], R30 ;  /* 0x000d781e01007387 */ /* 0x0003e20000100a00 */
[----:B------:R-:W-:Y:S01]  /*187c0*/  IMAD.MOV.U32 R27, RZ, RZ, -0x4071191d ;  /* 0xbf8ee6e3ff1b7424 */ /* 0x000fe200078e00ff */
[----:B--2---:R-:W-:Y:S02]  /*187d0*/  MOV R24, 0x4c284396 ;  /* 0x4c28439600187802 */ /* 0x004fe40000000f00 */
[----:B------:R2:W-:Y:S01]  /*187e0*/  STL.64 [R1+0xe28], R22 ;  /* 0x000e281601007387 */ /* 0x0005e20000100a00 */
[----:B------:R-:W-:-:S03]  /*187f0*/  IMAD.MOV.U32 R25, RZ, RZ, 0x3f778305 ;  /* 0x3f778305ff197424 */ /* 0x000fc600078e00ff */
[----:B------:R3:W-:Y:S01]  /*18800*/  STL.64 [R1+0xe30], R18 ;  /* 0x000e301201007387 */ /* 0x0007e20000100a00 */
[----:B0-----:R-:W-:Y:S01]  /*18810*/  MOV R28, 0xb54bf1cd ;  /* 0xb54bf1cd001c7802 */ /* 0x001fe20000000f00 */
[----:B------:R-:W-:Y:S02]  /*18820*/  IMAD.MOV.U32 R29, RZ, RZ, 0x3f51b9f3 ;  /* 0x3f51b9f3ff1d7424 */ /* 0x000fe400078e00ff */
[----:B------:R0:W-:Y:S01]  /*18830*/  STL.64 [R1+0xe48], R20 ;  /* 0x000e481401007387 */ /* 0x0001e20000100a00 */
[----:B-1----:R-:W-:Y:S01]  /*18840*/  IMAD.MOV.U32 R30, RZ, RZ, 0x172c9899 ;  /* 0x172c9899ff1e7424 */ /* 0x002fe200078e00ff */
[----:B------:R-:W-:Y:S01]  /*18850*/  MOV R31, 0xbf387e11 ;  /* 0xbf387e11001f7802 */ /* 0x000fe20000000f00 */
[----:B--2---:R-:W-:Y:S01]  /*18860*/  IMAD.MOV.U32 R22, RZ, RZ, -0xa3c9470 ;  /* 0xf5c36b90ff167424 */ /* 0x004fe200078e00ff */
[----:B------:R-:W-:Y:S01]  /*18870*/  MOV R23, 0xbf95fbff ;  /* 0xbf95fbff00177802 */ /* 0x000fe20000000f00 */
[----:B------:R1:W-:Y:S01]  /*18880*/  STL.64 [R1+0xe58], R16 ;  /* 0x000e581001007387 */ /* 0x0003e20000100a00 */
[----:B---3--:R-:W-:-:S02]  /*18890*/  IMAD.MOV.U32 R18, RZ, RZ, 0x78d507d5 ;  /* 0x78d507d5ff127424 */ /* 0x008fc400078e00ff */
[----:B------:R-:W-:Y:S01]  /*188a0*/  IMAD.MOV.U32 R19, RZ, RZ, 0x3f909e54 ;  /* 0x3f909e54ff137424 */ /* 0x000fe200078e00ff */
[----:B------:R2:W-:Y:S01]  /*188b0*/  STL.64 [R1+0xe98], R14 ;  /* 0x000e980e01007387 */ /* 0x0005e20000100a00 */
[----:B0-----:R-:W-:Y:S01]  /*188c0*/  MOV R20, 0x163a4d10 ;  /* 0x163a4d1000147802 */ /* 0x001fe20000000f00 */
[----:B------:R-:W-:Y:S02]  /*188d0*/  IMAD.MOV.U32 R21, RZ, RZ, -0x408781ef ;  /* 0xbf787e11ff157424 */ /* 0x000fe400078e00ff */
[----:B------:R0:W-:Y:S01]  /*188e0*/  STL.64 [R1+0xda0], R26 ;  /* 0x000da01a01007387 */ /* 0x0001e20000100a00 */
[----:B-1----:R-:W-:Y:S01]  /*188f0*/  IMAD.MOV.U32 R16, RZ, RZ, -0x712e25fa ;  /* 0x8ed1da06ff107424 */ /* 0x002fe200078e00ff */
[----:B------:R-:W-:Y:S02]  /*18900*/  MOV R17, 0x3f374a77 ;  /* 0x3f374a7700117802 */ /* 0x000fe40000000f00 */
[----:B------:R1:W-:Y:S01]  /*18910*/  STL.64 [R1+0xda8], R24 ;  /* 0x000da81801007387 */ /* 0x0003e20000100a00 */
[----:B--2---:R-:W-:Y:S01]  /*18920*/  IMAD.MOV.U32 R14, RZ, RZ, -0x2584fef8 ;  /* 0xda7b0108ff0e7424 */ /* 0x004fe200078e00ff */
[----:B------:R-:W-:-:S02]  /*18930*/  MOV R15, 0x3eca5076 ;  /* 0x3eca5076000f7802 */ /* 0x000fc40000000f00 */
[----:B------:R2:W-:Y:S01]  /*18940*/  STL.64 [R1+0xdc0], R28 ;  /* 0x000dc01c01007387 */ /* 0x0005e20000100a00 */
[----:B0-----:R-:W-:Y:S01]  /*18950*/  MOV R26, 0x8655a9c8 ;  /* 0x8655a9c8001a7802 */ /* 0x001fe20000000f00 */
[----:B------:R-:W-:Y:S02]  /*18960*/  IMAD.MOV.U32 R27, RZ, RZ, 0x3d25dbb1 ;  /* 0x3d25dbb1ff1b7424 */ /* 0x000fe400078e00ff */
[----:B------:R0:W-:Y:S01]  /*18970*/  STL.64 [R1+0xdc8], R30 ;  /* 0x000dc81e01007387 */ /* 0x0001e20000100a00 */
[----:B-1----:R-:W-:-:S03]  /*18980*/  IMAD.MOV.U32 R24, RZ, RZ, 0x3f1f53aa ;  /* 0x3f1f53aaff187424 */ /* 0x002fc600078e00ff */
[----:B------:R1:W-:Y:S01]  /*18990*/  STL.64 [R1+0xe70], R22 ;  /* 0x000e701601007387 */ /* 0x0003e20000100a00 */
[----:B------:R-:W-:-:S03]  /*189a0*/  IMAD.MOV.U32 R25, RZ, RZ, 0x3ef2a1f9 ;  /* 0x3ef2a1f9ff197424 */ /* 0x000fc600078e00ff */
[----:B------:R3:W-:Y:S01]  /*189b0*/  STL.64 [R1+0xe78], R18 ;  /* 0x000e781201007387 */ /* 0x0007e20000100a00 */
[----:B--2---:R-:W-:Y:S01]  /*189c0*/  IMAD.MOV.U32 R28, RZ, RZ, -0x45e261fc ;  /* 0xba1d9e04ff1c7424 */ /* 0x004fe200078e00ff */
[----:B------:R-:W-:Y:S02]  /*189d0*/  MOV R29, 0x3fe72e2b ;  /* 0x3fe72e2b001d7802 */ /* 0x000fe40000000f00 */
[----:B------:R2:W-:Y:S01]  /*189e0*/  STL.64 [R1+0xe80], R20 ;  /* 0x000e801401007387 */ /* 0x0005e20000100a00 */
[----:B0-----:R-:W-:Y:S02]  /*189f0*/  IMAD.MOV.U32 R30, RZ, RZ, 0x3921c967 ;  /* 0x3921c967ff1e7424 */ /* 0x001fe400078e00ff */
[----:B------:R-:W-:Y:S01]  /*18a00*/  IMAD.MOV.U32 R31, RZ, RZ, -0x4009bb2f ;  /* 0xbff644d1ff1f7424 */ /* 0x000fe200078e00ff */
[----:B------:R0:W-:Y:S01]  /*18a10*/  STL.64 [R1+0xea0], R16 ;  /* 0x000ea01001007387 */ /* 0x0001e20000100a00 */
[----:B-1----:R-:W-:Y:S02]  /*18a20*/  IMAD.MOV.U32 R22, RZ, RZ, 0x664ed58b ;  /* 0x664ed58bff167424 */ /* 0x002fe400078e00ff */
[----:B------:R-:W-:Y:S01]  /*18a30*/  IMAD.MOV.U32 R23, RZ, RZ, 0x3d6cbf45 ;  /* 0x3d6cbf45ff177424 */ /* 0x000fe200078e00ff */
[----:B------:R1:W-:Y:S01]  /*18a40*/  STL.64 [R1+0xed0], R14 ;  /* 0x000ed00e01007387 */ /* 0x0003e20000100a00 */
[----:B---3--:R-:W-:-:S02]  /*18a50*/  IMAD.MOV.U32 R18, RZ, RZ, -0x6d5fb8c9 ;  /* 0x92a04737ff127424 */ /* 0x008fc400078e00ff */
[----:B------:R-:W-:Y:S01]  /*18a60*/  IMAD.MOV.U32 R19, RZ, RZ, -0x410f2f9e ;  /* 0xbef0d062ff137424 */ /* 0x000fe200078e00ff */
[----:B--2---:R-:W-:Y:S01]  /*18a70*/  MOV R20, 0xe70f541b ;  /* 0xe70f541b00147802 */ /* 0x004fe20000000f00 */
[----:B------:R-:W-:Y:S01]  /*18a80*/  IMAD.MOV.U32 R21, RZ, RZ, 0x3d0c1417 ;  /* 0x3d0c1417ff157424 */ /* 0x000fe200078e00ff */
[----:B------:R2:W-:Y:S01]  /*18a90*/  STL.64 [R1+0xde8], R24 ;  /* 0x000de81801007387 */ /* 0x0005e20000100a00 */
[----:B0-----:R-:W-:Y:S01]  /*18aa0*/  IMAD.MOV.U32 R16, RZ, RZ, -0x7d41b984 ;  /* 0x82be467cff107424 */ /* 0x001fe200078e00ff */
[----:B------:R-:W-:Y:S02]  /*18ab0*/  MOV R17, 0xc00aa176 ;  /* 0xc00aa17600117802 */ /* 0x000fe40000000f00 */
[----:B------:R0:W-:Y:S01]  /*18ac0*/  STL.64 [R1+0xdf0], R26 ;  /* 0x000df01a01007387 */ /* 0x0001e20000100a00 */
[----:B-1----:R-:W-:Y:S01]  /*18ad0*/  IMAD.MOV.U32 R14, RZ, RZ, 0x7fbade6a ;  /* 0x7fbade6aff0e7424 */ /* 0x002fe200078e00ff */
[----:B------:R-:W-:Y:S02]  /*18ae0*/  MOV R15, 0x3fe60acf ;  /* 0x3fe60acf000f7802 */ /* 0x000fe40000000f00 */
[----:B------:R1:W-:Y:S04]  /*18af0*/  STL.64 [R1+0xe10], R28 ;  /* 0x000e101c01007387 */ /* 0x0003e80000100a00 */
[----:B------:R3:W-:Y:S01]  /*18b00*/  STL.64 [R1+0xe18], R30 ;  /* 0x000e181e01007387 */ /* 0x0007e20000100a00 */
[----:B--2---:R-:W-:Y:S01]  /*18b10*/  MOV R24, 0x57cf058f ;  /* 0x57cf058f00187802 */ /* 0x004fe20000000f00 */
[----:B------:R-:W-:-:S02]  /*18b20*/  IMAD.MOV.U32 R25, RZ, RZ, 0x3fec97c0 ;  /* 0x3fec97c0ff197424 */ /* 0x000fc400078e00ff */
[----:B------:R2:W-:Y:S01]  /*18b30*/  STL.64 [R1+0xea8], R22 ;  /* 0x000ea81601007387 */ /* 0x0005e20000100a00 */
[----:B0-----:R-:W-:Y:S01]  /*18b40*/  IMAD.MOV.U32 R26, RZ, RZ, -0x616e0a62 ;  /* 0x9e91f59eff1a7424 */ /* 0x001fe200078e00ff */
[----:B------:R-:W-:Y:S02]  /*18b50*/  MOV R27, 0xbfdcc80c ;  /* 0xbfdcc80c001b7802 */ /* 0x000fe40000000f00 */
[----:B------:R0:W-:Y:S01]  /*18b60*/  STL.64 [R1+0xec0], R18 ;  /* 0x000ec01201007387 */ /* 0x0001e20000100a00 */
[----:B-1----:R-:W-:Y:S02]  /*18b70*/  IMAD.MOV.U32 R28, RZ, RZ, -0x124e4a17 ;  /* 0xedb1b5e9ff1c7424 */ /* 0x002fe400078e00ff */
[----:B------:R-:W-:Y:S01]  /*18b80*/  IMAD.MOV.U32 R29, RZ, RZ, 0x3fb1a243 ;  /* 0x3fb1a243ff1d7424 */ /* 0x000fe200078e00ff */
[----:B------:R1:W-:Y:S01]  /*18b90*/  STL.64 [R1+0xec8], R20 ;  /* 0x000ec81401007387 */ /* 0x0003e20000100a00 */
[----:B---3--:R-:W-:Y:S01]  /*18ba0*/  MOV R30, 0x5f42d73e ;  /* 0x5f42d73e001e7802 */ /* 0x008fe20000000f00 */
[----:B------:R-:W-:-:S02]  /*18bb0*/  IMAD.MOV.U32 R31, RZ, RZ, 0x3e4ddf27 ;  /* 0x3e4ddf27ff1f7424 */ /* 0x000fc400078e00ff */
[----:B--2---:R-:W-:Y:S01]  /*18bc0*/  IMAD.MOV.U32 R22, RZ, RZ, 0x7f446f75 ;  /* 0x7f446f75ff167424 */ /* 0x004fe200078e00ff */
[----:B------:R2:W-:Y:S01]  /*18bd0*/  STL.64 [R1+0xee8], R16 ;  /* 0x000ee81001007387 */ /* 0x0005e20000100a00 */
[----:B------:R-:W-:Y:S01]  /*18be0*/  IMAD.MOV.U32 R23, RZ, RZ, 0x4011e07e ;  /* 0x4011e07eff177424 */ /* 0x000fe200078e00ff */
[----:B0-----:R-:W-:Y:S01]  /*18bf0*/  MOV R18, 0x12bad9bf ;  /* 0x12bad9bf00127802 */ /* 0x001fe20000000f00 */
[----:B------:R-:W-:Y:S01]  /*18c00*/  IMAD.MOV.U32 R19, RZ, RZ, -0x3ffa6af8 ;  /* 0xc0059508ff137424 */ /* 0x000fe200078e00ff */
[----:B------:R0:W-:Y:S01]  /*18c10*/  STL.64 [R1+0xf18], R14 ;  /* 0x000f180e01007387 */ /* 0x0001e20000100a00 */
[----:B-1----:R-:W-:Y:S01]  /*18c20*/  MOV R20, 0xe1cfec61 ;  /* 0xe1cfec6100147802 */ /* 0x002fe20000000f00 */
[----:B------:R-:W-:Y:S02]  /*18c30*/  IMAD.MOV.U32 R21, RZ, RZ, -0x4008196a ;  /* 0xbff7e696ff157424 */ /* 0x000fe400078e00ff */
[----:B------:R1:W-:Y:S01]  /*18c40*/  STL.64 [R1+0xe38], R24 ;  /* 0x000e381801007387 */ /* 0x0003e20000100a00 */
[----:B--2---:R-:W-:-:S03]  /*18c50*/  IMAD.MOV.U32 R16, RZ, RZ, 0x5a443c00 ;  /* 0x5a443c00ff107424 */ /* 0x004fc600078e00ff */
[----:B------:R2:W-:Y:S01]  /*18c60*/  STL.64 [R1+0xe40], R26 ;  /* 0x000e401a01007387 */ /* 0x0005e20000100a00 */
[----:B------:R-:W-:Y:S02]  /*18c70*/  IMAD.MOV.U32 R17, RZ, RZ, 0x3eb5f0bc ;  /* 0x3eb5f0bcff117424 */ /* 0x000fe400078e00ff */
[----:B0-----:R-:W-:Y:S01]  /*18c80*/  IMAD.MOV.U32 R14, RZ, RZ, -0x7c1f5c1b ;  /* 0x83e0a3e5ff0e7424 */ /* 0x001fe200078e00ff */
[----:B------:R-:W-:Y:S01]  /*18c90*/  MOV R15, 0x3dcb2cc4 ;  /* 0x3dcb2cc4000f7802 */ /* 0x000fe20000000f00 */
[----:B------:R0:W-:Y:S01]  /*18ca0*/  STL.64 [R1+0xe60], R28 ;  /* 0x000e601c01007387 */ /* 0x0001e20000100a00 */
[----:B-1----:R-:W-:Y:S01]  /*18cb0*/  IMAD.MOV.U32 R24, RZ, RZ, -0x5516e6ca ;  /* 0xaae91936ff187424 */ /* 0x002fe200078e00ff */
[----:B------:R-:W-:Y:S02]  /*18cc0*/  MOV R25, 0xbddf06d9 ;  /* 0xbddf06d900197802 */ /* 0x000fe40000000f00 */
[----:B------:R1:W-:Y:S01]  /*18cd0*/  STL.64 [R1+0xe68], R30 ;  /* 0x000e681e01007387 */ /* 0x0003e20000100a00 */
[----:B--2---:R-:W-:-:S03]  /*18ce0*/  IMAD.MOV.U32 R26, RZ, RZ, -0x564076af ;  /* 0xa9bf8951ff1a7424 */ /* 0x004fc600078e00ff */
[----:B------:R2:W-:Y:S01]  /*18cf0*/  STL.64 [R1+0xef0], R22 ;  /* 0x000ef01601007387 */ /* 0x0005e20000100a00 */
[----:B------:R-:W-:-:S03]  /*18d00*/  IMAD.MOV.U32 R27, RZ, RZ, 0x3f58d9b0 ;  /* 0x3f58d9b0ff1b7424 */ /* 0x000fc600078e00ff */
[----:B------:R3:W-:Y:S01]  /*18d10*/  STL.64 [R1+0xef8], R18 ;  /* 0x000ef81201007387 */ /* 0x0007e20000100a00 */
[----:B0-----:R-:W-:Y:S01]  /*18d20*/  MOV R28, 0x326dba30 ;  /* 0x326dba30001c7802 */ /* 0x001fe20000000f00 */
[----:B------:R-:W-:Y:S02]  /*18d30*/  IMAD.MOV.U32 R29, RZ, RZ, -0x40eb9cbe ;  /* 0xbf146342ff1d7424 */ /* 0x000fe400078e00ff */
[----:B------:R0:W-:Y:S01]  /*18d40*/  STL.64 [R1+0xf10], R20 ;  /* 0x000f101401007387 */ /* 0x0001e20000100a00 */
[----:B-1----:R-:W-:Y:S01]  /*18d50*/  IMAD.MOV.U32 R30, RZ, RZ, -0x2d24c015 ;  /* 0xd2db3febff1e7424 */ /* 0x002fe200078e00ff */
[----:B------:R-:W-:Y:S01]  /*18d60*/  MOV R31, 0x3f0a5dff ;  /* 0x3f0a5dff001f7802 */ /* 0x000fe20000000f00 */
        /* <DEDUP_REMOVED lines=13> */
[----:B------:R2:W-:Y:S01]  /*18e40*/  STL.64 [R1+0xeb0], R28 ;  /* 0x000eb01c01007387 */ /* 0x0005e20000100a00 */
[----:B------:R-:W-:Y:S02]  /*18e50*/  IMAD.MOV.U32 R15, RZ, RZ, 0x3eefef14 ;  /* 0x3eefef14ff0f7424 */ /* 0x000fe400078e00ff */
[----:B0-----:R-:W-:Y:S01]  /*18e60*/  IMAD.MOV.U32 R24, RZ, RZ, 0x101bb71a ;  /* 0x101bb71aff187424 */ /* 0x001fe200078e00ff */
[----:B------:R0:W-:Y:S01]  /*18e70*/  STL.64 [R1+0xeb8], R30 ;  /* 0x000eb81e01007387 */ /* 0x0001e20000100a00 */
[----:B------:R-:W-:Y:S01]  /*18e80*/  IMAD.MOV.U32 R25, RZ, RZ, 0x3ffaab9a ;  /* 0x3ffaab9aff197424 */ /* 0x000fe200078e00ff */
[----:B-1----:R-:W-:-:S02]  /*18e90*/  MOV R26, 0xe771b94 ;  /* 0x0e771b94001a7802 */ /* 0x002fc40000000f00 */
        /* <DEDUP_REMOVED lines=22> */
[----:B------:R-:W-:Y:S01]  /*19000*/  IMAD.MOV.U32 R15, RZ, RZ, -0x3ffb63bf ;  /* 0xc0049c41ff0f7424 */ /* 0x000fe200078e00ff */
[----:B--2---:R-:W-:Y:S02]  /*19010*/  MOV R24, 0x542640 ;  /* 0x0054264000187802 */ /* 0x004fe40000000f00 */
        /* <DEDUP_REMOVED lines=10> */
[----:B------:R-:W-:Y:S01]  /*190c0*/  IMAD.MOV.U32 R31, RZ, RZ, 0x3f7a33c6 ;  /* 0x3f7a33c6ff1f7424 */ /* 0x000fe200078e00ff */
[----:B---3--:R-:W-:Y:S01]  /*190d0*/  MOV R22, 0x98bad82d ;  /* 0x98bad82d00167802 */ /* 0x008fe20000000f00 */
        /* <DEDUP_REMOVED lines=12> */
[----:B------:R-:W-:Y:S01]  /*191a0*/  IMAD.MOV.U32 R15, RZ, RZ, 0x3f948c40 ;  /* 0x3f948c40ff0f7424 */ /* 0x000fe200078e00ff */
[----:B------:R0:W-:Y:S01]  /*191b0*/  STL.64 [R1+0xf50], R28 ;  /* 0x000f501c01007387 */ /* 0x0001e20000100a00 */
[----:B-1----:R-:W-:Y:S01]  /*191c0*/  IMAD.MOV.U32 R24, RZ, RZ, -0x76e7b570 ;  /* 0x89184a90ff187424 */ /* 0x002fe200078e00ff */
[----:B------:R-:W-:-:S02]  /*191d0*/  MOV R25, 0xbf371e87 ;  /* 0xbf371e8700197802 */ /* 0x000fc40000000f00 */
[----:B------:R1:W-:Y:S01]  /*191e0*/  STL.64 [R1+0xf58], R30 ;  /* 0x000f581e01007387 */ /* 0x0003e20000100a00 */
[----:B--2---:R-:W-:-:S03]  /*191f0*/  IMAD.MOV.U32 R26, RZ, RZ, 0x43f4cecc ;  /* 0x43f4ceccff1a7424 */ /* 0x004fc600078e00ff */
        /* <DEDUP_REMOVED lines=8> */
[----:B--2---:R-:W-:Y:S01]  /*19280*/  MOV R22, 0xa66267cb ;  /* 0xa66267cb00167802 */ /* 0x004fe20000000f00 */
[----:B------:R-:W-:Y:S01]  /*19290*/  IMAD.MOV.U32 R23, RZ, RZ, 0x3fd5be7a ;  /* 0x3fd5be7aff177424 */ /* 0x000fe200078e00ff */
[----:B------:R1:W-:Y:S01]  /*192a0*/  STL.64 [R1+0xfe8], R16 ;  /* 0x000fe81001007387 */ /* 0x0003e20000100a00 */
[----:B---3--:R-:W-:Y:S01]  /*192b0*/  IMAD.MOV.U32 R18, RZ, RZ, -0x448ac069 ;  /* 0xbb753f97ff127424 */ /* 0x008fe200078e00ff */
[----:B------:R-:W-:-:S02]  /*192c0*/  MOV R19, 0xbfd119e3 ;  /* 0xbfd119e300137802 */ /* 0x000fc40000000f00 */
[----:B------:R2:W-:Y:S01]  /*192d0*/  STL.64 [R1+0x1028], R14 ;  /* 0x0010280e01007387 */ /* 0x0005e20000100a00 */
[----:B0-----:R-:W-:Y:S02]  /*192e0*/  IMAD.MOV.U32 R20, RZ, RZ, 0x7aa334e1 ;  /* 0x7aa334e1ff147424 */ /* 0x001fe400078e00ff */
        /* <DEDUP_REMOVED lines=18> */
[----:B0-----:R-:W-:Y:S02]  /*19410*/  IMAD.MOV.U32 R30, RZ, RZ, 0x603144a ;  /* 0x0603144aff1e7424 */ /* 0x001fe400078e00ff */
[----:B------:R-:W-:Y:S01]  /*19420*/  IMAD.MOV.U32 R31, RZ, RZ, -0x4184993b ;  /* 0xbe7b66c5ff1f7424 */ /* 0x000fe200078e00ff */
[----:B---3--:R-:W-:Y:S01]  /*19430*/  MOV R23, 0x3d8110fe ;  /* 0x3d8110fe00177802 */ /* 0x008fe20000000f00 */
[----:B------:R-:W-:Y:S01]  /*19440*/  IMAD.MOV.U32 R22, RZ, RZ, -0x1e36eb88 ;  /* 0xe1c91478ff167424 */ /* 0x000fe200078e00ff */
[----:B------:R0:W-:Y:S01]  /*19450*/  STL.64 [R1+0x1030], R16 ;  /* 0x0010301001007387 */ /* 0x0001e20000100a00 */
[----:B-1----:R-:W-:Y:S01]  /*19460*/  IMAD.MOV.U32 R18, RZ, RZ, 0x31e8c834 ;  /* 0x31e8c834ff127424 */ /* 0x002fe200078e00ff */
        /* <DEDUP_REMOVED lines=8> */
[----:B-1----:R-:W-:Y:S01]  /*194f0*/  MOV R14, 0x824d1546 ;  /* 0x824d1546000e7802 */ /* 0x002fe20000000f00 */
[----:B------:R-:W-:-:S02]  /*19500*/  IMAD.MOV.U32 R15, RZ, RZ, -0x3fdbe89a ;  /* 0xc0241766ff0f7424 */ /* 0x000fc400078e00ff */
[----:B------:R1:W-:Y:S01]  /*19510*/  STL.64 [R1+0xff0], R28 ;  /* 0x000ff01c01007387 */ /* 0x0003e20000100a00 */
[----:B--2---:R-:W-:-:S03]  /*19520*/  MOV R24, 0xb6c4bf11 ;  /* 0xb6c4bf1100187802 */ /* 0x004fc60000000f00 */
        /* <DEDUP_REMOVED lines=20> */
[----:B--2---:R-:W-:Y:S01]  /*19670*/  IMAD.MOV.U32 R16, RZ, RZ, -0x6936a9cb ;  /* 0x96c95635ff107424 */ /* 0x004fe200078e00ff */
[----:B------:R-:W-:-:S02]  /*19680*/  MOV R17, 0xbee9aaa5 ;  /* 0xbee9aaa500117802 */ /* 0x000fc40000000f00 */
        /* <DEDUP_REMOVED lines=16> */
[----:B--2---:R-:W-:Y:S01]  /*19790*/  IMAD.MOV.U32 R22, RZ, RZ, -0x799944c9 ;  /* 0x8666bb37ff167424 */ /* 0x004fe200078e00ff */
[----:B------:R-:W-:Y:S01]  /*197a0*/  MOV R23, 0x3ff6ed4d ;  /* 0x3ff6ed4d00177802 */ /* 0x000fe20000000f00 */
[----:B------:R1:W-:Y:S01]  /*197b0*/  STL.64 [R1+0x10b0], R16 ;  /* 0x0010b01001007387 */ /* 0x0003e20000100a00 */
[----:B---3--:R-:W-:-:S02]  /*197c0*/  IMAD.MOV.U32 R18, RZ, RZ, -0x1c0ba3cb ;  /* 0xe3f45c35ff127424 */ /* 0x008fc400078e00ff */
        /* <DEDUP_REMOVED lines=26> */
[----:B------:R1:W-:Y:S01]  /*19970*/  STL.64 [R1+0x1128], R14 ;  /* 0x0011280e01007387 */ /* 0x0003e20000100a00 */
[----:B---3--:R-:W-:-:S02]  /*19980*/  IMAD.MOV.U32 R18, RZ, RZ, 0x7e2fe4f3 ;  /* 0x7e2fe4f3ff127424 */ /* 0x008fc400078e00ff */
[----:B------:R-:W-:Y:S01]  /*19990*/  IMAD.MOV.U32 R19, RZ, RZ, -0x40a1fb5b ;  /* 0xbf5e04a5ff137424 */ /* 0x000fe200078e00ff */
[----:B--2---:R-:W-:Y:S01]  /*199a0*/  MOV R20, 0xfaf27294 ;  /* 0xfaf2729400147802 */ /* 0x004fe20000000f00 */
[----:B------:R-:W-:Y:S01]  /*199b0*/  IMAD.MOV.U32 R21, RZ, RZ, 0x3f53d694 ;  /* 0x3f53d694ff157424 */ /* 0x000fe200078e00ff */
[----:B------:R2:W-:Y:S01]  /*199c0*/  STL.64 [R1+0x10b8], R24 ;  /* 0x0010b81801007387 */ /* 0x0005e20000100a00 */
[----:B0-----:R-:W-:Y:S01]  /*199d0*/  IMAD.MOV.U32 R16, RZ, RZ, -0x282f4bff ;  /* 0xd7d0b401ff107424 */ /* 0x001fe200078e00ff */
[----:B------:R-:W-:Y:S02]  /*199e0*/  MOV R17, 0x406086f7 ;  /* 0x406086f700117802 */ /* 0x000fe40000000f00 */
[----:B------:R0:W-:Y:S01]  /*199f0*/  STL.64 [R1+0x10c0], R26 ;  /* 0x0010c01a01007387 */ /* 0x0001e20000100a00 */
[----:B-1----:R-:W-:Y:S01]  /*19a00*/  IMAD.MOV.U32 R14, RZ, RZ, -0x4ee5e7bf ;  /* 0xb11a1841ff0e7424 */ /* 0x002fe200078e00ff */
        /* <DEDUP_REMOVED lines=10> */
[----:B------:R-:W-:Y:S01]  /*19ab0*/  IMAD.MOV.U32 R29, RZ, RZ, 0x405278fb ;  /* 0x405278fbff1d7424 */ /* 0x000fe200078e00ff */
[----:B------:R1:W-:Y:S01]  /*19ac0*/  STL.64 [R1+0x1120], R20 ;  /* 0x0011201401007387 */ /* 0x0003e20000100a00 */
[----:B---3--:R-:W-:Y:S01]  /*19ad0*/  MOV R30, 0x2c414c0d ;  /* 0x2c414c0d001e7802 */ /* 0x008fe20000000f00 */
[----:B------:R-:W-:-:S02]  /*19ae0*/  IMAD.MOV.U32 R31, RZ, RZ, -0x3f9c665b ;  /* 0xc06399a5ff1f7424 */ /* 0x000fc400078e00ff */
[----:B--2---:R-:W-:Y:S01]  /*19af0*/  IMAD.MOV.U32 R22, RZ, RZ, -0x2cfd698c ;  /* 0xd3029674ff167424 */ /* 0x004fe200078e00ff */
        /* <DEDUP_REMOVED lines=10> */
[----:B------:R-:W-:Y:S02]  /*19ba0*/  IMAD.MOV.U32 R17, RZ, RZ, -0x3fbce514 ;  /* 0xc0431aecff117424 */ /* 0x000fe400078e00ff */
[----:B0-----:R-:W-:Y:S01]  /*19bb0*/  IMAD.MOV.U32 R14, RZ, RZ, 0x54519e31 ;  /* 0x54519e31ff0e7424 */ /* 0x001fe200078e00ff */
[----:B------:R-:W-:Y:S01]  /*19bc0*/  MOV R15, 0xbfdc4d21 ;  /* 0xbfdc4d21000f7802 */ /* 0x000fe20000000f00 */
        /* <DEDUP_REMOVED lines=11> */
[----:B-1----:R-:W-:Y:S01]  /*19c80*/  IMAD.MOV.U32 R30, RZ, RZ, 0x205f94ff ;  /* 0x205f94ffff1e7424 */ /* 0x002fe200078e00ff */
[----:B------:R-:W-:Y:S01]  /*19c90*/  MOV R31, 0x3eaf6148 ;  /* 0x3eaf6148001f7802 */ /* 0x000fe20000000f00 */
[----:B--2---:R-:W-:Y:S01]  /*19ca0*/  IMAD.MOV.U32 R22, RZ, RZ, -0x7f6a3542 ;  /* 0x8095cabeff167424 */ /* 0x004fe200078e00ff */
        /* <DEDUP_REMOVED lines=8> */
[----:B-1----:R-:W-:-:S03]  /*19d30*/  IMAD.MOV.U32 R16, RZ, RZ, 0xeaf4767 ;  /* 0x0eaf4767ff107424 */ /* 0x002fc600078e00ff */
[----:B------:R1:W-:Y:S01]  /*19d40*/  STL.64 [R1+0x1160], R26 ;  /* 0x0011601a01007387 */ /* 0x0003e20000100a00 */
[----:B------:R-:W-:Y:S02]  /*19d50*/  IMAD.MOV.U32 R17, RZ, RZ, 0x3fc49518 ;  /* 0x3fc49518ff117424 */ /* 0x000fe400078e00ff */
[----:B--2---:R-:W-:Y:S01]  /*19d60*/  IMAD.MOV.U32 R14, RZ, RZ, 0x64ad326f ;  /* 0x64ad326fff0e7424 */ /* 0x004fe200078e00ff */
[----:B------:R2:W-:Y:S01]  /*19d70*/  STL.64 [R1+0x1180], R28 ;  /* 0x0011801c01007387 */ /* 0x0005e20000100a00 */
[----:B------:R-:W-:Y:S02]  /*19d80*/  IMAD.MOV.U32 R15, RZ, RZ, 0x3f61687c ;  /* 0x3f61687cff0f7424 */ /* 0x000fe400078e00ff */
[----:B0-----:R-:W-:Y:S01]  /*19d90*/  IMAD.MOV.U32 R24, RZ, RZ, 0x3c3db77e ;  /* 0x3c3db77eff187424 */ /* 0x001fe200078e00ff */
[----:B------:R0:W-:Y:S01]  /*19da0*/  STL.64 [R1+0x1188], R30 ;  /* 0x0011881e01007387 */ /* 0x0001e20000100a00 */
[----:B------:R-:W-:Y:S01]  /*19db0*/  IMAD.MOV.U32 R25, RZ, RZ, -0x41cabca0 ;  /* 0xbe354360ff197424 */ /* 0x000fe200078e00ff */
[----:B-1----:R-:W-:-:S02]  /*19dc0*/  MOV R26, 0x2ef2633d ;  /* 0x2ef2633d001a7802 */ /* 0x002fc40000000f00 */
[----:B------:R1:W-:Y:S01]  /*19dd0*/  STL.64 [R1+0x1190], R22 ;  /* 0x0011901601007387 */ /* 0x0003e20000100a00 */
[----:B------:R-:W-:-:S03]  /*19de0*/  IMAD.MOV.U32 R27, RZ, RZ, 0x3fe31498 ;  /* 0x3fe31498ff1b7424 */ /* 0x000fc600078e00ff */
[----:B------:R3:W-:Y:S01]  /*19df0*/  STL.64 [R1+0x1198], R18 ;  /* 0x0011981201007387 */ /* 0x0007e20000100a00 */
[----:B--2---:R-:W-:Y:S01]  /*19e00*/  IMAD.MOV.U32 R28, RZ, RZ, -0x393fe757 ;  /* 0xc6c018a9ff1c7424 */ /* 0x004fe200078e00ff */
[----:B------:R-:W-:Y:S02]  /*19e10*/  MOV R29, 0xbfa4a331 ;  /* 0xbfa4a331001d7802 */ /* 0x000fe40000000f00 */
[----:B------:R2:W-:Y:S01]  /*19e20*/  STL.64 [R1+0x11a0], R20 ;  /* 0x0011a01401007387 */ /* 0x0005e20000100a00 */
[----:B0-----:R-:W-:Y:S02]  /*19e30*/  IMAD.MOV.U32 R30, RZ, RZ, 0x28bbd500 ;  /* 0x28bbd500ff1e7424 */ /* 0x001fe400078e00ff */
[----:B------:R-:W-:Y:S01]  /*19e40*/  IMAD.MOV.U32 R31, RZ, RZ, 0x3f9c8476 ;  /* 0x3f9c8476ff1f7424 */ /* 0x000fe200078e00ff */
[----:B-1----:R-:W-:Y:S01]  /*19e50*/  MOV R22, 0x79502d77 ;  /* 0x79502d7700167802 */ /* 0x002fe20000000f00 */
[----:B------:R-:W-:Y:S01]  /*19e60*/  IMAD.MOV.U32 R23, RZ, RZ, -0x41a5713b ;  /* 0xbe5a8ec5ff177424 */ /* 0x000fe200078e00ff */
[----:B------:R0:W-:Y:S01]  /*19e70*/  STL.64 [R1+0x11c0], R16 ;  /* 0x0011c01001007387 */ /* 0x0001e20000100a00 */
[----:B---3--:R-:W-:Y:S01]  /*19e80*/  MOV R18, 0xec7c1fdc ;  /* 0xec7c1fdc00127802 */ /* 0x008fe20000000f00 */
[----:B------:R-:W-:-:S02]  /*19e90*/  IMAD.MOV.U32 R19, RZ, RZ, -0x407c9847 ;  /* 0xbf8367b9ff137424 */ /* 0x000fc400078e00ff */
[----:B------:R1:W-:Y:S01]  /*19ea0*/  STL.64 [R1+0x11f0], R14 ;  /* 0x0011f00e01007387 */ /* 0x0003e20000100a00 */
[----:B--2---:R-:W-:Y:S01]  /*19eb0*/  IMAD.MOV.U32 R20, RZ, RZ, -0x368a72c3 ;  /* 0xc9758d3dff147424 */ /* 0x004fe200078e00ff */
[----:B------:R-:W-:Y:S02]  /*19ec0*/  MOV R21, 0x3edaed56 ;  /* 0x3edaed5600157802 */ /* 0x000fe40000000f00 */
[----:B------:R2:W-:Y:S01]  /*19ed0*/  STL.64 [R1+0x11a8], R24 ;  /* 0x0011a81801007387 */ /* 0x0005e20000100a00 */
[----:B0-----:R-:W-:-:S03]  /*19ee0*/  IMAD.MOV.U32 R16, RZ, RZ, -0x354be970 ;  /* 0xcab41690ff107424 */ /* 0x001fc600078e00ff */
[----:B------:R0:W-:Y:S01]  /*19ef0*/  STL.64 [R1+0x11b0], R26 ;  /* 0x0011b01a01007387 */ /* 0x0001e20000100a00 */
[----:B------:R-:W-:Y:S02]  /*19f00*/  IMAD.MOV.U32 R17, RZ, RZ, -0x3f80f047 ;  /* 0xc07f0fb9ff117424 */ /* 0x000fe400078e00ff */
[----:B-1----:R-:W-:Y:S01]  /*19f10*/  IMAD.MOV.U32 R14, RZ, RZ, 0x482a6b51 ;  /* 0x482a6b51ff0e7424 */ /* 0x002fe200078e00ff */
[----:B------:R1:W-:Y:S01]  /*19f20*/  STL.64 [R1+0x11c8], R22 ;  /* 0x0011c81601007387 */ /* 0x0003e20000100a00 */
[----:B------:R-:W-:Y:S01]  /*19f30*/  IMAD.MOV.U32 R15, RZ, RZ, 0x40657e76 ;  /* 0x40657e76ff0f7424 */ /* 0x000fe200078e00ff */
[----:B--2---:R-:W-:Y:S02]  /*19f40*/  MOV R24, 0x4b8ba3fd ;  /* 0x4b8ba3fd00187802 */ /* 0x004fe40000000f00 */
[----:B------:R2:W-:Y:S01]  /*19f50*/  STL.64 [R1+0x11d0], R28 ;  /* 0x0011d01c01007387 */ /* 0x0005e20000100a00 */
[----:B------:R-:W-:-:S03]  /*19f60*/  IMAD.MOV.U32 R25, RZ, RZ, 0x406a8563 ;  /* 0x406a8563ff197424 */ /* 0x000fc600078e00ff */
[----:B------:R3:W-:Y:S01]  /*19f70*/  STL.64 [R1+0x11d8], R30 ;  /* 0x0011d81e01007387 */ /* 0x0007e20000100a00 */
[----:B0-----:R-:W-:Y:S01]  /*19f80*/  IMAD.MOV.U32 R26, RZ, RZ, -0x2d8aadfe ;  /* 0xd2755202ff1a7424 */ /* 0x001fe200078e00ff */
[----:B------:R-:W-:Y:S02]  /*19f90*/  MOV R27, 0x402a3739 ;  /* 0x402a3739001b7802 */ /* 0x000fe40000000f00 */
[----:B------:R0:W-:Y:S01]  /*19fa0*/  STL.64 [R1+0x11e0], R18 ;  /* 0x0011e01201007387 */ /* 0x0001e20000100a00 */
[----:B-1----:R-:W-:Y:S01]  /*19fb0*/  MOV R22, 0x4564ae7d ;  /* 0x4564ae7d00167802 */ /* 0x002fe20000000f00 */
[----:B------:R-:W-:Y:S02]  /*19fc0*/  IMAD.MOV.U32 R23, RZ, RZ, 0x4086d9ba ;  /* 0x4086d9baff177424 */ /* 0x000fe400078e00ff */
        /* <DEDUP_REMOVED lines=9> */
[----:B-1----:R-:W-:Y:S01]  /*1a060*/  IMAD.MOV.U32 R20, RZ, RZ, 0x60bc3e58 ;  /* 0x60bc3e58ff147424 */ /* 0x002fe200078e00ff */
[----:B------:R-:W-:Y:S02]  /*1a070*/  MOV R21, 0xc0757e4b ;  /* 0xc0757e4b00157802 */ /* 0x000fe40000000f00 */
[----:B------:R1:W-:Y:S01]  /*1a080*/  STL.64 [R1+0x11f8], R24 ;  /* 0x0011f81801007387 */ /* 0x0003e20000100a00 */
[----:B--2---:R-:W-:Y:S01]  /*1a090*/  MOV R16, 0xaa2d3d74 ;  /* 0xaa2d3d7400107802 */ /* 0x004fe20000000f00 */
[----:B------:R-:W-:Y:S02]  /*1a0a0*/  IMAD.MOV.U32 R17, RZ, RZ, 0x3f226665 ;  /* 0x3f226665ff117424 */ /* 0x000fe400078e00ff */
[----:B------:R2:W-:Y:S01]  /*1a0b0*/  STL.64 [R1+0x1200], R26 ;  /* 0x0012001a01007387 */ /* 0x0005e20000100a00 */
[----:B0-----:R-:W-:-:S03]  /*1a0c0*/  IMAD.MOV.U32 R14, RZ, RZ, 0x413bd03 ;  /* 0x0413bd03ff0e7424 */ /* 0x001fc600078e00ff */
[----:B------:R0:W-:Y:S01]  /*1a0d0*/  STL.64 [R1+0x1210], R22 ;  /* 0x0012101601007387 */ /* 0x0001e20000100a00 */
[----:B------:R-:W-:Y:S02]  /*1a0e0*/  IMAD.MOV.U32 R15, RZ, RZ, -0x4160b816 ;  /* 0xbe9f47eaff0f7424 */ /* 0x000fe400078e00ff */
[----:B-1----:R-:W-:Y:S01]  /*1a0f0*/  IMAD.MOV.U32 R24, RZ, RZ, 0x549f7d79 ;  /* 0x549f7d79ff187424 */ /* 0x002fe200078e00ff */
        /* <DEDUP_REMOVED lines=14> */
[----:B---3--:R-:W-:Y:S01]  /*1a1e0*/  IMAD.MOV.U32 R30, RZ, RZ, 0xf4b0bff ;  /* 0x0f4b0bffff1e7424 */ /* 0x008fe200078e00ff */
        /* <DEDUP_REMOVED lines=11> */
[----:B0-----:R-:W-:-:S03]  /*1a2a0*/  IMAD.MOV.U32 R24, RZ, RZ, -0x5af264f2 ;  /* 0xa50d9b0eff187424 */ /* 0x001fc600078e00ff */
[----:B------:R0:W-:Y:S01]  /*1a2b0*/  STL.64 [R1+0x1260], R18 ;  /* 0x0012601201007387 */ /* 0x0001e20000100a00 */
[----:B------:R-:W-:Y:S01]  /*1a2c0*/  IMAD.MOV.U32 R25, RZ, RZ, -0x40355161 ;  /* 0xbfcaae9fff197424 */ /* 0x000fe200078e00ff */
[----:B-1----:R-:W-:Y:S02]  /*1a2d0*/  MOV R26, 0x30c9aff6 ;  /* 0x30c9aff6001a7802 */ /* 0x002fe40000000f00 */
[----:B------:R1:W-:Y:S01]  /*1a2e0*/  STL.64 [R1+0x1268], R20 ;  /* 0x0012681401007387 */ /* 0x0003e20000100a00 */
[----:B------:R-:W-:-:S03]  /*1a2f0*/  IMAD.MOV.U32 R27, RZ, RZ, 0x3f235a96 ;  /* 0x3f235a96ff1b7424 */ /* 0x000fc600078e00ff */
[----:B------:R3:W-:Y:S01]  /*1a300*/  STL.64 [R1+0x1270], R28 ;  /* 0x0012701c01007387 */ /* 0x0007e20000100a00 */
[----:B--2---:R-:W-:Y:S01]  /*1a310*/  IMAD.MOV.U32 R22, RZ, RZ, -0x75425d1d ;  /* 0x8abda2e3ff167424 */ /* 0x004fe200078e00ff */
[----:B------:R-:W-:Y:S02]  /*1a320*/  MOV R23, 0x3fe2b6ed ;  /* 0x3fe2b6ed00177802 */ /* 0x000fe40000000f00 */
        /* <DEDUP_REMOVED lines=9> */
[----:B--2---:R-:W-:-:S02]  /*1a3c0*/  IMAD.MOV.U32 R30, RZ, RZ, 0x6f39f917 ;  /* 0x6f39f917ff1e7424 */ /* 0x004fc400078e00ff */
[----:B------:R-:W-:Y:S01]  /*1a3d0*/  IMAD.MOV.U32 R31, RZ, RZ, 0x40a1211c ;  /* 0x40a1211cff1f7424 */ /* 0x000fe200078e00ff */
[----:B------:R2:W-:Y:S01]  /*1a3e0*/  STL.64 [R1+0x1290], R22 ;  /* 0x0012901601007387 */ /* 0x0005e20000100a00 */
[----:B0-----:R-:W-:Y:S01]  /*1a3f0*/  MOV R16, 0x495b65de ;  /* 0x495b65de00107802 */ /* 0x001fe20000000f00 */
[----:B------:R-:W-:Y:S02]  /*1a400*/  IMAD.MOV.U32 R17, RZ, RZ, -0x3f61de91 ;  /* 0xc09e216fff117424 */ /* 0x000fe400078e00ff */
        /* <DEDUP_REMOVED lines=13> */
[----:B------:R1:W-:Y:S01]  /*1a4e0*/  STL.64 [R1+0x12c8], R30 ;  /* 0x0012c81e01007387 */ /* 0x0003e20000100a00 */
[----:B---3--:R-:W-:Y:S02]  /*1a4f0*/  IMAD.MOV.U32 R18, RZ, RZ, -0x706b55d6 ;  /* 0x8f94aa2aff127424 */ /* 0x008fe400078e00ff */
[----:B------:R-:W-:Y:S01]  /*1a500*/  IMAD.MOV.U32 R19, RZ, RZ, 0x409e93fe ;  /* 0x409e93feff137424 */ /* 0x000fe200078e00ff */
[----:B------:R3:W-:Y:S01]  /*1a510*/  STL.64 [R1+0x12d0], R16 ;  /* 0x0012d01001007387 */ /* 0x0007e20000100a00 */
[----:B--2---:R-:W-:Y:S01]  /*1a520*/  MOV R20, 0xdd097f37 ;  /* 0xdd097f3700147802 */ /* 0x004fe20000000f00 */
[----:B------:R-:W-:Y:S02]  /*1a530*/  IMAD.MOV.U32 R21, RZ, RZ, -0x3f787b40 ;  /* 0xc08784c0ff157424 */ /* 0x000fe400078e00ff */
[----:B------:R2:W-:Y:S01]  /*1a540*/  STL.64 [R1+0x12f8], R14 ;  /* 0x0012f80e01007387 */ /* 0x0005e20000100a00 */
[----:B0-----:R-:W-:Y:S02]  /*1a550*/  IMAD.MOV.U32 R28, RZ, RZ, 0x7b2e5ff5 ;  /* 0x7b2e5ff5ff1c7424 */ /* 0x001fe400078e00ff */
[----:B------:R-:W-:Y:S01]  /*1a560*/  IMAD.MOV.U32 R29, RZ, RZ, -0x3f8aaa14 ;  /* 0xc07555ecff1d7424 */ /* 0x000fe200078e00ff */
[----:B------:R0:W-:Y:S01]  /*1a570*/  STL.64 [R1+0x12d8], R22 ;  /* 0x0012d81601007387 */ /* 0x0001e20000100a00 */
[----:B-1----:R-:W-:-:S02]  /*1a580*/  IMAD.MOV.U32 R30, RZ, RZ, 0x1fd5f699 ;  /* 0x1fd5f699ff1e7424 */ /* 0x002fc400078e00ff */
[----:B------:R-:W-:Y:S01]  /*1a590*/  IMAD.MOV.U32 R31, RZ, RZ, 0x3f6966e5 ;  /* 0x3f6966e5ff1f7424 */ /* 0x000fe200078e00ff */
[----:B------:R1:W-:Y:S01]  /*1a5a0*/  STL.64 [R1+0x12e0], R18 ;  /* 0x0012e01201007387 */ /* 0x0003e20000100a00 */
[----:B---3--:R-:W-:Y:S01]  /*1a5b0*/  MOV R16, 0x857992ab ;  /* 0x857992ab00107802 */ /* 0x008fe20000000f00 */
[----:B------:R-:W-:Y:S01]  /*1a5c0*/  IMAD.MOV.U32 R17, RZ, RZ, -0x411b0ef3 ;  /* 0xbee4f10dff117424 */ /* 0x000fe200078e00ff */
[----:B--2---:R-:W-:Y:S01]  /*1a5d0*/  DFMA R14, -R2, R34, R12 ;  /* 0x00000022020e722b */ /* 0x004fe2000000010c */
[----:B------:R2:W-:Y:S01]  /*1a5e0*/  STL.64 [R1+0x12e8], R24 ;  /* 0x0012e81801007387 */ /* 0x0005e20000100a00 */
[----:B0-----:R-:W-:-:S03]  /*1a5f0*/  IMAD.MOV.U32 R22, RZ, RZ, 0x33000f3b ;  /* 0x33000f3bff167424 */ /* 0x001fc600078e00ff */
[----:B------:R0:W-:Y:S01]  /*1a600*/  STL.64 [R1+0x12f0], R6 ;  /* 0x0012f00601007387 */ /* 0x0001e20000100a00 */
[----:B------:R-:W-:Y:S02]  /*1a610*/  IMAD.MOV.U32 R23, RZ, RZ, -0x3fa3cf2c ;  /* 0xc05c30d4ff177424 */ /* 0x000fe400078e00ff */
[----:B-1----:R-:W-:Y:S01]  /*1a620*/  IMAD.MOV.U32 R18, RZ, RZ, 0x2d01f9ee ;  /* 0x2d01f9eeff127424 */ /* 0x002fe200078e00ff */
[----:B------:R-:W-:Y:S01]  /*1a630*/  MOV R19, 0x4060b205 ;  /* 0x4060b20500137802 */ /* 0x000fe20000000f00 */
[----:B------:R-:W-:Y:S01]  /*1a640*/  DFMA R14, R32, R14, R34 ;  /* 0x0000000e200e722b */ /* 0x000fe20000000022 */
[----:B------:R1:W-:Y:S01]  /*1a650*/  STL.64 [R1+0x1300], R20 ;  /* 0x0013001401007387 */ /* 0x0003e20000100a00 */
[----:B------:R-:W-:Y:S01]  /*1a660*/  IMAD.MOV.U32 R32, RZ, RZ, -0x5fb49ca2 ;  /* 0xa04b635eff207424 */ /* 0x000fe200078e00ff */
[----:B--2---:R-:W-:Y:S01]  /*1a670*/  MOV R24, 0xf314c0d ;  /* 0x0f314c0d00187802 */ /* 0x004fe20000000f00 */
[----:B------:R-:W-:Y:S01]  /*1a680*/  IMAD.MOV.U32 R25, RZ, RZ, 0x404727bb ;  /* 0x404727bbff197424 */ /* 0x000fe200078e00ff */
[----:B------:R2:W-:Y:S01]  /*1a690*/  STL.64 [R1+0x1308], R26 ;  /* 0x0013081a01007387 */ /* 0x0005e20000100a00 */
[----:B------:R-:W-:Y:S01]  /*1a6a0*/  MOV R33, 0x3fdf284b ;  /* 0x3fdf284b00217802 */ /* 0x000fe20000000f00 */
[----:B0-----:R-:W-:Y:S01]  /*1a6b0*/  IMAD.MOV.U32 R6, RZ, RZ, 0x5b39c078 ;  /* 0x5b39c078ff067424 */ /* 0x001fe200078e00ff */
[----:B------:R-:W-:Y:S01]  /*1a6c0*/  MOV R7, 0xbee09e06 ;  /* 0xbee09e0600077802 */ /* 0x000fe20000000f00 */
[----:B------:R0:W-:Y:S01]  /*1a6d0*/  STL.64 [R1+0x1310], R28 ;  /* 0x0013101c01007387 */ /* 0x0001e20000100a00 */
[----:B------:R-:W-:-:S03]  /*1a6e0*/  FFMA R0, RZ, R3, R15 ;  /* 0x00000003ff007223 */ /* 0x000fc6000000000f */
[----:B------:R3:W-:Y:S01]  /*1a6f0*/  STL.64 [R1+0x1318], R16 ;  /* 0x0013181001007387 */ /* 0x0007e20000100a00 */
[----:B-1----:R-:W-:Y:S01]  /*1a700*/  IMAD.MOV.U32 R20, RZ, RZ, -0xe8963 ;  /* 0xfff1769dff147424 */ /* 0x002fe200078e00ff */
[----:B------:R-:W-:Y:S01]  /*1a710*/  FSETP.GT.AND P0, PT, |R0|, 1.469367938527859385e-39, PT ;  /* 0x001000000000780b */ /* 0x000fe20003f04200 */
        /* <DEDUP_REMOVED lines=8> */
[----:B---3--:R-:W-:Y:S01]  /*1a7a0*/  MOV R16, 0x47d911f2 ;  /* 0x47d911f200107802 */ /* 0x008fe20000000f00 */
[----:B------:R-:W-:Y:S02]  /*1a7b0*/  IMAD.MOV.U32 R17, RZ, RZ, 0x3ff1f3c0 ;  /* 0x3ff1f3c0ff117424 */ /* 0x000fe400078e00ff */
[----:B-1----:R-:W-:Y:S01]  /*1a7c0*/  IMAD.MOV.U32 R18, RZ, RZ, 0x1b50cc3 ;  /* 0x01b50cc3ff127424 */ /* 0x002fe200078e00ff */
[----:B------:R-:W-:Y:S01]  /*1a7d0*/  MOV R19, 0xbfe85636 ;  /* 0xbfe8563600137802 */ /* 0x000fe20000000f00 */
[----:B------:R1:W-:Y:S01]  /*1a7e0*/  STL.64 [R1+0x1338], R6 ;  /* 0x0013380601007387 */ /* 0x0003e20000100a00 */
[----:B--2---:R-:W-:Y:S02]  /*1a7f0*/  IMAD.MOV.U32 R22, RZ, RZ, 0x6fac42ee ;  /* 0x6fac42eeff167424 */ /* 0x004fe400078e00ff */
[----:B------:R-:W-:Y:S01]  /*1a800*/  IMAD.MOV.U32 R23, RZ, RZ, 0x3fd73534 ;  /* 0x3fd73534ff177424 */ /* 0x000fe200078e00ff */
        /* <DEDUP_REMOVED lines=12> */
[----:B------:R-:W-:Y:S01]  /*1a8d0*/  IMAD.MOV.U32 R72, RZ, RZ, R12 ;  /* 0x000000ffff487224 */ /* 0x000fe200078e000c */
[----:B------:R-:W-:Y:S01]  /*1a8e0*/  MOV R70, R2 ;  /* 0x0000000200467202 */ /* 0x000fe20000000f00 */
[----:B------:R-:W-:Y:S01]  /*1a8f0*/  IMAD.MOV.U32 R73, RZ, RZ, R13 ;  /* 0x000000ffff497224 */ /* 0x000fe200078e000d */
[----:B------:R-:W-:Y:S01]  /*1a900*/  MOV R0, 0x1a930 ;  /* 0x0001a93000007802 */ /* 0x000fe20000000f00 */
[----:B------:R-:W-:-:S07]  /*1a910*/  IMAD.MOV.U32 R71, RZ, RZ, R3 ;  /* 0x000000ffff477224 */ /* 0x000fce00078e0003 */
[----:B-1----:R-:W-:Y:S05]  /*1a920*/  CALL.REL.NOINC `($__internal_21_$__cuda_sm20_div_rn_f64_full) ;  /* 0x0000031c00347944 */ /* 0x002fea0003c00000 */
[----:B------:R-:W-:Y:S01]  /*1a930*/  IMAD.MOV.U32 R14, RZ, RZ, R8 ;  /* 0x000000ffff0e7224 */ /* 0x000fe200078e0008 */
[----:B------:R-:W-:-:S07]  /*1a940*/  MOV R15, R7 ;  /* 0x00000007000f7202 */ /* 0x000fce0000000f00 */
.L_x_4750:
[----:B------:R-:W-:Y:S05]  /*1a950*/  BSYNC B2 ;  /* 0x0000000000027941 */ /* 0x000fea0003800000 */
.L_x_4749:
        /* <DEDUP_REMOVED lines=21> */
[----:B------:R-:W-:-:S07]  /*1aab0*/  MOV R6, R8 ;  /* 0x0000000800067202 */ /* 0x000fce0000000f00 */
.L_x_4752:
[----:B------:R-:W-:Y:S05]  /*1aac0*/  BSYNC B2 ;  /* 0x0000000000027941 */ /* 0x000fea0003800000 */
.L_x_4751:
        /* <DEDUP_REMOVED lines=16> */
[----:B------:R-:W-:Y:S01]  /*1abd0*/  @!P0 IMAD.MOV.U32 R0, RZ, RZ, R11 ;  /* 0x000000ffff008224 */ /* 0x000fe200078e000b */
[----:B------:R-:W-:-:S03]  /*1abe0*/  @!P0 MOV R6, R10 ;  /* 0x0000000a00068202 */ /* 0x000fc60000000f00 */
[----:B------:R-:W-:-:S05]  /*1abf0*/  VIADD R5, R0, 0xffffffff ;  /* 0xffffffff00057836 */ /* 0x000fca0000000000 */
[----:B------:R-:W-:Y:S01]  /*1ac00*/  ISETP.GE.U32.AND P1, PT, R5, 0x7fefffff, PT ;  /* 0x7fefffff0500780c */ /* 0x000fe20003f26070 */
[----:B------:R-:W-:Y:S02]  /*1ac10*/  IMAD.MOV.U32 R5, RZ, RZ, -0x3ff ;  /* 0xfffffc01ff057424 */ /* 0x000fe400078e00ff */
[----:B------:R-:W-:-:S10]  /*1ac20*/  @!P0 IMAD.MOV.U32 R5, RZ, RZ, -0x435 ;  /* 0xfffffbcbff058424 */ /* 0x000fd400078e00ff */
        /* <DEDUP_REMOVED lines=69> */
.L_x_4757:
        /* <DEDUP_REMOVED lines=21> */
.L_x_4760:
[----:B------:R-:W-:Y:S05]  /*1b1d0*/  BSYNC B5 ;  /* 0x0000000000057941 */ /* 0x000fea0003800000 */
.L_x_4759:
        /* <DEDUP_REMOVED lines=29> */
.L_x_4758:
[----:B------:R-:W-:Y:S05]  /*1b3b0*/  BSYNC B4 ;  /* 0x0000000000047941 */ /* 0x000fea0003800000 */
.L_x_4756:
        /* <DEDUP_REMOVED lines=26> */
.L_x_4762:
[----:B------:R-:W-:Y:S05]  /*1b560*/  BSYNC B4 ;  /* 0x0000000000047941 */ /* 0x000fea0003800000 */
.L_x_4761:
[----:B------:R-:W-:Y:S01]  /*1b570*/  DADD R64, -RZ, -R64 ;  /* 0x00000000ff407229 */ /* 0x000fe20000000940 */
[----:B------:R-:W-:Y:S10]  /*1b580*/  BRA `(.L_x_4755) ;  /* 0x0000000800947947 */ /* 0x000ff40003800000 */
.L_x_4754:
        /* <DEDUP_REMOVED lines=34> */
[----:B------:R-:W-:Y:S01]  /*1b7b0*/  UMOV UR11, 0x43300000 ;  /* 0x43300000000b7882 */ /* 0x000fe20000000000 */
[----:B------:R-:W-:-:S09]  /*1b7c0*/  MOV R23, 0x43300000 ;  /* 0x4330000000177802 */ /* 0x000fd20000000f00 */
        /* <DEDUP_REMOVED lines=50> */
.L_x_4764:
        /* <DEDUP_REMOVED lines=21> */
.L_x_4767:
[----:B------:R-:W-:Y:S05]  /*1bc40*/  BSYNC B5 ;  /* 0x0000000000057941 */ /* 0x000fea0003800000 */
.L_x_4766:
        /* <DEDUP_REMOVED lines=29> */
.L_x_4765:
[----:B------:R-:W-:Y:S05]  /*1be20*/  BSYNC B4 ;  /* 0x0000000000047941 */ /* 0x000fea0003800000 */
.L_x_4763:
        /* <DEDUP_REMOVED lines=26> */
.L_x_4768:
[----:B------:R-:W-:Y:S05]  /*1bfd0*/  BSYNC B4 ;  /* 0x0000000000047941 */ /* 0x000fea0003800000 */
.L_x_4755:
[----:B------:R-:W-:Y:S05]  /*1bfe0*/  BSYNC B2 ;  /* 0x0000000000027941 */ /* 0x000fea0003800000 */
.L_x_4753:
        /* <DEDUP_REMOVED lines=21> */
[----:B------:R-:W-:Y:S01]  /*1c140*/  MOV R0, 0x1c170 ;  /* 0x0001c17000007802 */ /* 0x000fe20000000f00 */
[----:B------:R-:W-:-:S07]  /*1c150*/  IMAD.MOV.U32 R7, RZ, RZ, R11 ;  /* 0x000000ffff077224 */ /* 0x000fce00078e000b */
[----:B------:R-:W-:Y:S05]  /*1c160*/  CALL.REL.NOINC `($__internal_22_$__cuda_sm20_dsqrt_rn_f64_mediumpath_v1) ;  /* 0x0000030800987944 */ /* 0x000fea0003c00000 */
[----:B------:R-:W-:Y:S01]  /*1c170*/  IMAD.MOV.U32 R6, RZ, RZ, R8 ;  /* 0x000000ffff067224 */ /* 0x000fe200078e0008 */
[----:B------:R-:W-:-:S07]  /*1c180*/  MOV R7, R5 ;  /* 0x0000000500077202 */ /* 0x000fce0000000f00 */
.L_x_4770:
[----:B------:R-:W-:Y:S05]  /*1c190*/  BSYNC B2 ;  /* 0x0000000000027941 */ /* 0x000fea0003800000 */
.L_x_4769:
        /* <DEDUP_REMOVED lines=14> */
.L_x_4772:
        /* <DEDUP_REMOVED lines=11> */
[----:B0-----:R-:W-:Y:S01]  /*1c330*/  DFMA R12, -R14, R16, 1 ;  /* 0x3ff000000e0c742b */ /* 0x001fe20000000110 */
[----:B------:R-:W-:Y:S01]  /*1c340*/  MOV R14, 0xfd03d328 ;  /* 0xfd03d328000e7802 */ /* 0x000fe20000000f00 */
[----:B------:R-:W-:-:S06]  /*1c350*/  IMAD.MOV.U32 R15, RZ, RZ, 0x3e44e1c6 ;  /* 0x3e44e1c6ff0f7424 */ /* 0x000fcc00078e00ff */
        /* <DEDUP_REMOVED lines=46> */
[----:B------:R-:W-:Y:S01]  /*1c640*/  DFMA R22, R20, -UR8, -R14 ;  /* 0x8000000814167c2b */ /* 0x000fe2000800080e */
[----:B------:R-:W-:Y:S01]  /*1c650*/  UMOV UR8, 0xe68c1713 ;  /* 0xe68c171300087882 */ /* 0x000fe20000000000 */
[----:B------:R-:W-:Y:S01]  /*1c660*/  UMOV UR9, 0x3f48d4ab ;  /* 0x3f48d4ab00097882 */ /* 0x000fe20000000000 */
[----:B------:R-:W-:Y:S01]  /*1c670*/  IADD3 R16, R16, -R5, RZ ;  /* 0x8000000510107210 */ /* 0x000fe20007ffe0ff */
[----:B------:R-:W-:Y:S01]  /*1c680*/  DFMA R18, R12, R18, -UR8 ;  /* 0x800000080c127e2b */ /* 0x000fe20008000012 */
[----:B------:R-:W-:Y:S01]  /*1c690*/  UMOV UR8, 0x3b39803f ;  /* 0x3b39803f00087882 */ /* 0x000fe20000000000 */
[----:B------:R-:W-:Y:S01]  /*1c6a0*/  UMOV UR9, 0x3c7abc9e ;  /* 0x3c7abc9e00097882 */ /* 0x000fe20000000000 */
[----:B------:R-:W-:Y:S01]  /*1c6b0*/  LEA R17, R16, 0x3ff00000, 0x14 ;  /* 0x3ff0000010117811 */ /* 0x000fe200078ea0ff */
[----:B------:R-:W-:Y:S01]  /*1c6c0*/  DFMA R26, R20, -UR8, R22 ;  /* 0x80000008141a7c2b */ /* 0x000fe20008000016 */
[----:B------:R-:W-:Y:S01]  /*1c6d0*/  UMOV UR8, 0x210dd6b4 ;  /* 0x210dd6b400087882 */ /* 0x000fe20000000000 */
[----:B------:R-:W-:Y:S01]  /*1c6e0*/  UMOV UR9, 0x3f749c67 ;  /* 0x3f749c6700097882 */ /* 0x000fe20000000000 */
[----:B------:R-:W-:Y:S01]  /*1c6f0*/  IMAD.MOV.U32 R20, RZ, RZ, -0x35dec16 ;  /* 0xfca213eaff147424 */ /* 0x000fe200078e00ff */
[----:B------:R-:W-:Y:S01]  /*1c700*/  DFMA R18, R12, R18, UR8 ;  /* 0x000000080c127e2b */ /* 0x000fe20008000012 */
[----:B------:R-:W-:Y:S01]  /*1c710*/  IMAD.MOV.U32 R21, RZ, RZ, 0x3e928af3 ;  /* 0x3e928af3ff157424 */ /* 0x000fe200078e00ff */
[----:B------:R-:W-:Y:S01]  /*1c720*/  UMOV UR8, 0x69ce2bdf ;  /* 0x69ce2bdf00087882 */ /* 0x000fe20000000000 */
[----:B------:R-:W-:Y:S01]  /*1c730*/  UMOV UR9, 0x3e5ade15 ;  /* 0x3e5ade1500097882 */ /* 0x000fe20000000000 */
[----:B------:R-:W-:Y:S01]  /*1c740*/  IMAD.MOV.U32 R16, RZ, RZ, RZ ;  /* 0x000000ffff107224 */ /* 0x000fe200078e00ff */
[----:B------:R-:W-:-:S02]  /*1c750*/  DFMA R14, -R6, R6, R14 ;  /* 0x00000006060e722b */ /* 0x000fc4000000010e */
        /* <DEDUP_REMOVED lines=62> */
[----:B------:R-:W-:Y:S02]  /*1cb40*/  IMAD R29, R5, 0x100000, R29 ;  /* 0x00100000051d7824 */ /* 0x000fe400078e021d */
        /* <DEDUP_REMOVED lines=12> */
.L_x_4773:
[----:B------:R-:W-:Y:S05]  /*1cc10*/  BSYNC B2 ;  /* 0x0000000000027941 */ /* 0x000fea0003800000 */
.L_x_4771:
[----:B------:R-:W-:Y:S01]  /*1cc20*/  BSSY B2, `(.L_x_4774) ;  /* 0x000017a000027945 */ /* 0x000fe20003800000 */
[----:B------:R-:W-:Y:S01]  /*1cc30*/  MOV R6, RZ ;  /* 0x000000ff00067202 */ /* 0x000fe20000000f00 */
[----:B------:R-:W-:Y:S01]  /*1cc40*/  IMAD.MOV.U32 R5, RZ, RZ, RZ ;  /* 0x000000ffff057224 */ /* 0x000fe200078e00ff */
[----:B------:R-:W-:Y:S01]  /*1cc50*/  MOV R69, 0x7ff00000 ;  /* 0x7ff0000000457802 */ /* 0x000fe20000000f00 */
        /* <DEDUP_REMOVED lines=28> */
.L_x_4780:
        /* <DEDUP_REMOVED lines=8> */
[----:B------:R-:W-:-:S04]  /*1cea0*/  @P0 IMAD.MOV R7, RZ, RZ, R5 ;  /* 0x000000ffff070224 */ /* 0x000fc800078e0205 */
        /* <DEDUP_REMOVED lines=12> */
[----:B------:R-:W-:-:S04]  /*1cf70*/  @P0 IMAD.MOV R7, RZ, RZ, R5 ;  /* 0x000000ffff070224 */ /* 0x000fc800078e0205 */
        /* <DEDUP_REMOVED lines=287> */
[----:B--2---:R-:W-:-:S11]  /*1e170*/  DFMA R10, R14, R70, R10 ;  /* 0x000000460e0a722b */ /* 0x004fd6000000000a */
.L_x_4776:
[----:B------:R-:W-:Y:S05]  /*1e180*/  BSYNC B3 ;  /* 0x0000000000037941 */ /* 0x000fea0003800000 */
.L_x_4775:
        /* <DEDUP_REMOVED lines=28> */
.L_x_4779:
[----:B------:R-:W-:Y:S05]  /*1e350*/  BSYNC B4 ;  /* 0x0000000000047941 */ /* 0x000fea0003800000 */
.L_x_4778:
[----:B------:R-:W-:Y:S01]  /*1e360*/  VIADD R6, R6, 0x1 ;  /* 0x0000000106067836 */ /* 0x000fe20000000000 */
[----:B------:R-:W-:Y:S01]  /*1e370*/  DADD R68, -RZ, |R10| ;  /* 0x00000000ff447229 */ /* 0x000fe2000000050a */
[----:B------:R-:W-:Y:S01]  /*1e380*/  MOV R72, R66 ;  /* 0x0000004200487202 */ /* 0x000fe20000000f00 */
[----:B------:R-:W-:Y:S02]  /*1e390*/  IMAD.MOV.U32 R73, RZ, RZ, R67 ;  /* 0x000000ffff497224 */ /* 0x000fe400078e0043 */
[----:B------:R-:W-:-:S13]  /*1e3a0*/  ISETP.GE.U32.AND P0, PT, R6, 0x19, PT ;  /* 0x000000190600780c */ /* 0x000fda0003f06070 */
[----:B------:R-:W-:Y:S05]  /*1e3b0*/  @!P0 BRA `(.L_x_4780) ;  /* 0xffffffe800988947 */ /* 0x000fea000383ffff */
.L_x_4777:
[----:B------:R-:W-:Y:S05]  /*1e3c0*/  BSYNC B2 ;  /* 0x0000000000027941 */ /* 0x000fea0003800000 */
.L_x_4774:
        /* <DEDUP_REMOVED lines=61> */
.L_x_4782:
[----:B------:R-:W-:Y:S05]  /*1e7a0*/  BSYNC B2 ;  /* 0x0000000000027941 */ /* 0x000fea0003800000 */
.L_x_4781:
        /* <DEDUP_REMOVED lines=28> */
.L_x_4784:
[----:B------:R-:W-:Y:S05]  /*1e970*/  BSYNC B2 ;  /* 0x0000000000027941 */ /* 0x000fea0003800000 */
.L_x_4783:
        /* <DEDUP_REMOVED lines=17> */
[----:B------:R-:W-:-:S07]  /*1ea90*/  IMAD.MOV.U32 R6, RZ, RZ, R8 ;  /* 0x000000ffff067224 */ /* 0x000fce00078e0008 */
.L_x_4786:
[----:B------:R-:W-:Y:S05]  /*1eaa0*/  BSYNC B2 ;  /* 0x0000000000027941 */ /* 0x000fea0003800000 */
.L_x_4785:
[----:B------:R-:W-:Y:S01]  /*1eab0*/  DFMA R6, R62, 0.5, -R6 ;  /* 0x3fe000003e06782b */ /* 0x000fe20000000806 */
[----:B------:R-:W-:Y:S10]  /*1eac0*/  BRA `(.L_x_4643) ;  /* 0x0000000000107947 */ /* 0x000ff40003800000 */
.L_x_4644:
[----:B------:R-:W-:Y:S01]  /*1ead0*/  DSETP.GT.AND P0, PT, R10, RZ, PT ;  /* 0x000000ff0a00722a */ /* 0x000fe20003f04000 */
[----:B------:R-:W-:-:S05]  /*1eae0*/  IMAD.MOV.U32 R6, RZ, RZ, 0x3ff00000 ;  /* 0x3ff00000ff067424 */ /* 0x000fca00078e00ff */
[----:B------:R-:W-:Y:S02]  /*1eaf0*/  FSEL R7, R6, +QNAN , P0 ;  /* 0x7ff8000006077808 */ /* 0x000fe40000000000 */
[----:B------:R-:W-:-:S07]  /*1eb00*/  MOV R6, RZ ;  /* 0x000000ff00067202 */ /* 0x000fce0000000f00 */
.L_x_4643:
[----:B------:R-:W-:Y:S05]  /*1eb10*/  BSYNC B0 ;  /* 0x0000000000007941 */ /* 0x000fea0003800000 */
.L_x_4642:
[----:B------:R-:W-:Y:S01]  /*1eb20*/  MOV R5, 0x0 ;  /* 0x0000000000057802 */ /* 0x000fe20000000f00 */
[----:B------:R-:W-:Y:S02]  /*1eb30*/  IMAD.MOV.U32 R2, RZ, RZ, R6 ;  /* 0x000000ffff027224 */ /* 0x000fe400078e0006 */
[----:B------:R-:W-:Y:S01]  /*1eb40*/  IMAD.MOV.U32 R3, RZ, RZ, R7 ;  /* 0x000000ffff037224 */ /* 0x000fe200078e0007 */
[----:B------:R-:W-:Y:S06]  /*1eb50*/  RET.REL.NODEC R4 `(_ZN2at6native18elementwise_kernelILi128ELi2EZNS0_22gpu_kernel_impl_nocastIN48_GLOBAL__N__08322988_15_IGammaKernel_cu_cb51a28d10CalcIgammaIdEEEEvRNS_18TensorIteratorBaseERKT_EUliE_EEviT1_) ;  /* 0xfffffe1404287950 */ /* 0x000fec0003c3ffff */
        .type           $_ZN2at6native18elementwise_kernelILi128ELi2EZNS0_22gpu_kernel_impl_nocastIN48_GLOBAL__N__08322988_15_IGammaKernel_cu_cb51a28d10CalcIgammaIdEEEEvRNS_18TensorIteratorBaseERKT_EUliE_EEviT1_$_ZN46_INTERNAL_08322988_15_IGammaKernel_cu_cb51a28d48_GLOBAL__N__08322988_15_IGammaKernel_cu_cb51a28d12calc_igammacIdEET_S2_S2_,@function
        .size           $_ZN2at6native18elementwise_kernelILi128ELi2EZNS0_22gpu_kernel_impl_nocastIN48_GLOBAL__N__08322988_15_IGammaKernel_cu_cb51a28d10CalcIgammaIdEEEEvRNS_18TensorIteratorBaseERKT_EUliE_EEviT1_$_ZN46_INTERNAL_08322988_15_IGammaKernel_cu_cb51a28d48_GLOBAL__N__08322988_15_IGammaKernel_cu_cb51a28d12calc_igammacIdEET_S2_S2_,($__internal_20_$__cuda_sm20_dblrcp_rn_slowpath_v3 - $_ZN2at6native18elementwise_kernelILi128ELi2EZNS0_22gpu_kernel_impl_nocastIN48_GLOBAL__N__08322988_15_IGammaKernel_cu_cb51a28d10CalcIgammaIdEEEEvRNS_18TensorIteratorBaseERKT_EUliE_EEviT1_$_ZN46_INTERNAL_08322988_15_IGammaKernel_cu_cb51a28d48_GLOBAL__N__08322988_15_IGammaKernel_cu_cb51a28d12calc_igammacIdEET_S2_S2_)
$_ZN2at6native18elementwise_kernelILi128ELi2EZNS0_22gpu_kernel_impl_nocastIN48_GLOBAL__N__08322988_15_IGammaKernel_cu_cb51a28d10CalcIgammaIdEEEEvRNS_18TensorIteratorBaseERKT_EUliE_EEviT1_$_ZN46_INTERNAL_08322988_15_IGammaKernel_cu_cb51a28d48_GLOBAL__N__08322988_15_IGammaKernel_cu_cb51a28d12calc_igammacIdEET_S2_S2_:
[----:B------:R-:W-:Y:S01]  /*1eb60*/  IMAD.MOV.U32 R15, RZ, RZ, R5 ;  /* 0x000000ffff0f7224 */ /* 0x000fe200078e0005 */
[----:B------:R-:W-:Y:S01]  /*1eb70*/  BSSY B2, `(.L_x_4787) ;  /* 0x0002d79000027945 */ /* 0x000fe20003800000 */
[----:B------:R-:W-:Y:S01]  /*1eb80*/  IMAD.MOV.U32 R11, RZ, RZ, R3 ;  /* 0x000000ffff0b7224 */ /* 0x000fe200078e0003 */
[----:B------:R-:W-:Y:S01]  /*1eb90*/  MOV R20, 0x0 ;  /* 0x0000000000147802 */ /* 0x000fe20000000f00 */
[----:B------:R-:W-:Y:S02]  /*1eba0*/  IMAD.MOV.U32 R21, RZ, RZ, 0x7ff80000 ;  /* 0x7ff80000ff157424 */ /* 0x000fe400078e00ff */
        /* <DEDUP_REMOVED lines=24> */
[----:B------:R-:W-:-:S04]  /*1ed30*/  DADD R18, -RZ, |R10| ;  /* 0x00000000ff127229 */ /* 0x000fc8000000050a */
        /* <DEDUP_REMOVED lines=9> */
[----:B------:R-:W-:Y:S01]  /*1edd0*/  DFMA R20, R6, R12, R20 ;  /* 0x0000000c0614722b */ /* 0x000fe20000000014 */
[----:B------:R-:W-:-:S09]  /*1ede0*/  VIADD R12, R3, 0x1388 ;  /* 0x00001388030c7836 */ /* 0x000fd20000000000 */
[----:B------:R-:W-:-:S05]  /*1edf0*/  FFMA R0, RZ, R11, R21 ;  /* 0x0000000bff007223 */ /* 0x000fca0000000015 */
[----:B------:R-:W-:-:S13]  /*1ee00*/  FSETP.GT.AND P0, PT, |R0|, 1.469367938527859385e-39, PT ;  /* 0x001000000000780b */ /* 0x000fda0003f04200 */
[----:B-1----:R-:W-:Y:S05]  /*1ee10*/  @P0 BRA P1, `(.L_x_4791) ;  /* 0x0000000000180947 */ /* 0x002fea0000800000 */
[----:B------:R-:W-:Y:S01]  /*1ee20*/  MOV R70, R10 ;  /* 0x0000000a00467202 */ /* 0x000fe20000000f00 */
[----:B------:R-:W-:Y:S01]  /*1ee30*/  IMAD.MOV.U32 R71, RZ, RZ, R11 ;  /* 0x000000ffff477224 */ /* 0x000fe200078e000b */
[----:B------:R-:W-:-:S07]  /*1ee40*/  MOV R0, 0x1ee60 ;  /* 0x0001ee6000007802 */ /* 0x000fce0000000f00 */
[----:B------:R-:W-:Y:S05]  /*1ee50*/  CALL.REL.NOINC `($__internal_21_$__cuda_sm20_div_rn_f64_full) ;  /* 0x000002d400e87944 */ /* 0x000fea0003c00000 */
[----:B------:R-:W-:Y:S01]  /*1ee60*/  IMAD.MOV.U32 R20, RZ, RZ, R8 ;  /* 0x000000ffff147224 */ /* 0x000fe200078e0008 */
[----:B------:R-:W-:-:S07]  /*1ee70*/  MOV R21, R7 ;  /* 0x0000000700157202 */ /* 0x000fce0000000f00 */
.L_x_4791:
[----:B------:R-:W-:Y:S05]  /*1ee80*/  BSYNC B4 ;  /* 0x0000000000047941 */ /* 0x000fea0003800000 */
.L_x_4790:
        /* <DEDUP_REMOVED lines=33> */
.L_x_4796:
[----:B------:R-:W-:Y:S05]  /*1f0a0*/  BSYNC B5 ;  /* 0x0000000000057941 */ /* 0x000fea0003800000 */
.L_x_4795:
        /* <DEDUP_REMOVED lines=14> */
[----:B------:R-:W-:Y:S01]  /*1f190*/  MOV R72, RZ ;  /* 0x000000ff00487202 */ /* 0x000fe20000000f00 */
[----:B------:R-:W-:Y:S01]  /*1f1a0*/  IMAD.MOV.U32 R73, RZ, RZ, 0x40120000 ;  /* 0x40120000ff497424 */ /* 0x000fe200078e00ff */
[----:B------:R-:W-:-:S07]  /*1f1b0*/  MOV R0, 0x1f1d0 ;  /* 0x0001f1d000007802 */ /* 0x000fce0000000f00 */
[----:B------:R-:W-:Y:S05]  /*1f1c0*/  CALL.REL.NOINC `($__internal_21_$__cuda_sm20_div_rn_f64_full) ;  /* 0x000002d4000c7944 */ /* 0x000fea0003c00000 */
[----:B------:R-:W-:-:S07]  /*1f1d0*/  IMAD.MOV.U32 R6, RZ, RZ, R8 ;  /* 0x000000ffff067224 */ /* 0x000fce00078e0008 */
.L_x_4798:
[----:B------:R-:W-:Y:S05]  /*1f1e0*/  BSYNC B5 ;  /* 0x0000000000057941 */ /* 0x000fea0003800000 */
.L_x_4797:
[----:B------:R-:W-:-:S14]  /*1f1f0*/  DSETP.GEU.AND P0, PT, R20, R6, PT ;  /* 0x000000061400722a */ /* 0x000fdc0003f0e000 */
[----:B------:R-:W-:Y:S05]  /*1f200*/  @!P0 BREAK B4 ;  /* 0x0000000000048942 */ /* 0x000fea0003800000 */
[----:B------:R-:W-:Y:S05]  /*1f210*/  @!P0 BRA `(.L_x_4799) ;  /* 0x00000160002c8947 */ /* 0x000fea0003800000 */
.L_x_4794:
[----:B------:R-:W-:Y:S05]  /*1f220*/  BSYNC B4 ;  /* 0x0000000000047941 */ /* 0x000fea0003800000 */
.L_x_4793:
[----:B------:R-:W-:Y:S01]  /*1f230*/  MOV R6, 0x9999999a ;  /* 0x9999999a00067802 */ /* 0x000fe20000000f00 */
[----:B------:R-:W-:-:S06]  /*1f240*/  IMAD.MOV.U32 R7, RZ, RZ, 0x3ff19999 ;  /* 0x3ff19999ff077424 */ /* 0x000fcc00078e00ff */
[----:B------:R-:W-:-:S14]  /*1f250*/  DSETP.GT.AND P0, PT, R14, R6, PT ;  /* 0x000000060e00722a */ /* 0x000fdc0003f04000 */
[----:B------:R-:W-:Y:S05]  /*1f260*/  @P0 BRA `(.L_x_4800) ;  /* 0x000000d400900947 */ /* 0x000fea0003800000 */
[----:B------:R-:W-:-:S14]  /*1f270*/  DSETP.GTU.AND P0, PT, R14, 0.5, PT ;  /* 0x3fe000000e00742a */ /* 0x000fdc0003f0c000 */
[----:B------:R-:W-:Y:S05]  /*1f280*/  @P0 BRA `(.L_x_4801) ;  /* 0x0000006800f00947 */ /* 0x000fea0003800000 */
[----:B------:R-:W-:Y:S01]  /*1f290*/  ISETP.GT.AND P5, PT, R15, 0xfffff, PT ;  /* 0x000fffff0f00780c */ /* 0x000fe20003fa4270 */
[----:B------:R-:W-:Y:S01]  /*1f2a0*/  IMAD.MOV.U32 R6, RZ, RZ, R14 ;  /* 0x000000ffff067224 */ /* 0x000fe200078e000e */
[----:B------:R-:W-:Y:S01]  /*1f2b0*/  MOV R7, R15 ;  /* 0x0000000f00077202 */ /* 0x000fe20000000f00 */
[----:B------:R-:W-:Y:S01]  /*1f2c0*/  IMAD.MOV.U32 R5, RZ, RZ, R15 ;  /* 0x000000ffff057224 */ /* 0x000fe200078e000f */
[----:B------:R-:W-:Y:S09]  /*1f2d0*/  BSSY B3, `(.L_x_4802) ;  /* 0x000004e000037945 */ /* 0x000ff20003800000 */
[----:B------:R-:W-:-:S10]  /*1f2e0*/  @!P5 DMUL R6, R14, 1.80143985094819840000e+16 ;  /* 0x435000000e06d828 */ /* 0x000fd40000000000 */
[----:B------:R-:W-:-:S05]  /*1f2f0*/  @!P5 IMAD.MOV.U32 R5, RZ, RZ, R7 ;  /* 0x000000ffff05d224 */ /* 0x000fca00078e0007 */
[----:B------:R-:W-:-:S04]  /*1f300*/  IADD3 R0, R5, -0x1, RZ ;  /* 0xffffffff05007810 */ /* 0x000fc80007ffe0ff */
[----:B------:R-:W-:Y:S02]  /*1f310*/  ISETP.GE.U32.AND P0, PT, R0, 0x7fefffff, PT ;  /* 0x7fefffff0000780c */ /* 0x000fe40003f06070 */
[----:B------:R-:W-:Y:S01]  /*1f320*/  MOV R0, R14 ;  /* 0x0000000e00007202 */ /* 0x000fe20000000f00 */
[----:B------:R-:W-:-:S10]  /*1f330*/  @!P5 IMAD.MOV.U32 R0, RZ, RZ, R6 ;  /* 0x000000ffff00d224 */ /* 0x000fd400078e0006 */
        /* <DEDUP_REMOVED lines=16> */
[----:B------:R-:W-:Y:S01]  /*1f440*/  IMAD.MOV.U32 R0, RZ, RZ, -0x3ff ;  /* 0xfffffc01ff007424 */ /* 0x000fe200078e00ff */
[----:B------:R-:W-:Y:S01]  /*1f450*/  @!P5 MOV R0, 0xfffffbcb ;  /* 0xfffffbcb0000d802 */ /* 0x000fe20000000f00 */
[----:B------:R-:W-:Y:S01]  /*1f460*/  IMAD.MOV.U32 R33, RZ, RZ, 0x43300000 ;  /* 0x43300000ff217424 */ /* 0x000fe200078e00ff */
[----:B------:R-:W-:Y:S01]  /*1f470*/  UMOV UR10, 0x80000000 ;  /* 0x80000000000a7882 */ /* 0x000fe20000000000 */
[----:B------:R-:W-:Y:S01]  /*1f480*/  UMOV UR11, 0x43300000 ;  /* 0x43300000000b7882 */ /* 0x000fe20000000000 */
[----:B------:R-:W-:-:S07]  /*1f490*/  LEA.HI R0, R5, R0, RZ, 0xc ;  /* 0x0000000005007211 */ /* 0x000fce00078f60ff */
        /* <DEDUP_REMOVED lines=49> */
.L_x_4803:
[----:B------:R-:W-:Y:S05]  /*1f7b0*/  BSYNC B3 ;  /* 0x0000000000037941 */ /* 0x000fea0003800000 */
.L_x_4802:
[----:B------:R-:W0:Y:S01]  /*1f7c0*/  MUFU.RCP64H R7, R21 ;  /* 0x0000001500077308 */ /* 0x000e220000001800 */
[----:B------:R-:W-:Y:S01]  /*1f7d0*/  MOV R6, 0x1 ;  /* 0x0000000100067802 */ /* 0x000fe20000000f00 */
[----:B------:R-:W-:Y:S01]  /*1f7e0*/  UMOV UR8, 0x9999999a ;  /* 0x9999999a00087882 */ /* 0x000fe20000000000 */
[----:B------:R-:W-:Y:S01]  /*1f7f0*/  UMOV UR9, 0x3fd99999 ;  /* 0x3fd9999900097882 */ /* 0x000fe20000000000 */
[----:B------:R-:W-:Y:S01]  /*1f800*/  BSSY B4, `(.L_x_4804) ;  /* 0x0000016000047945 */ /* 0x000fe20003800000 */
[----:B------:R-:W-:Y:S02]  /*1f810*/  IMAD.MOV.U32 R5, RZ, RZ, R15 ;  /* 0x000000ffff057224 */ /* 0x000fe400078e000f */
[----:B0-----:R-:W-:-:S08]  /*1f820*/  DFMA R24, R6, -R20, 1 ;  /* 0x3ff000000618742b */ /* 0x001fd00000000814 */
[----:B------:R-:W-:-:S08]  /*1f830*/  DFMA R24, R24, R24, R24 ;  /* 0x000000181818722b */ /* 0x000fd00000000018 */
[----:B------:R-:W-:-:S08]  /*1f840*/  DFMA R24, R6, R24, R6 ;  /* 0x000000180618722b */ /* 0x000fd00000000006 */
[----:B------:R-:W-:-:S08]  /*1f850*/  DFMA R6, R24, -R20, 1 ;  /* 0x3ff000001806742b */ /* 0x000fd00000000814 */
[----:B------:R-:W-:-:S08]  /*1f860*/  DFMA R6, R24, R6, R24 ;  /* 0x000000061806722b */ /* 0x000fd00000000018 */
[----:B------:R-:W-:-:S08]  /*1f870*/  DMUL R24, R6, -UR8 ;  /* 0x8000000806187c28 */ /* 0x000fd00008000000 */
[----:B------:R-:W-:-:S08]  /*1f880*/  DFMA R26, R24, -R20, -UR8 ;  /* 0x80000008181a7e2b */ /* 0x000fd00008000814 */
[----:B------:R-:W-:Y:S01]  /*1f890*/  DFMA R24, R6, R26, R24 ;  /* 0x0000001a0618722b */ /* 0x000fe20000000018 */
[----:B------:R-:W-:-:S09]  /*1f8a0*/  IMAD.MOV.U32 R6, RZ, RZ, R14 ;  /* 0x000000ffff067224 */ /* 0x000fd200078e000e */
[----:B------:R-:W-:-:S05]  /*1f8b0*/  FFMA R0, RZ, R21, R25 ;  /* 0x00000015ff007223 */ /* 0x000fca0000000019 */
[----:B------:R-:W-:-:S13]  /*1f8c0*/  FSETP.GT.AND P0, PT, |R0|, 1.469367938527859385e-39, PT ;  /* 0x001000000000780b */ /* 0x000fda0003f04200 */
[----:B------:R-:W-:Y:S05]  /*1f8d0*/  @P0 BRA `(.L_x_4805) ;  /* 0x0000000000200947 */ /* 0x000fea0003800000 */
[----:B------:R-:W-:Y:S01]  /*1f8e0*/  MOV R72, 0x9999999a ;  /* 0x9999999a00487802 */ /* 0x000fe20000000f00 */
[----:B------:R-:W-:Y:S01]  /*1f8f0*/  IMAD.MOV.U32 R73, RZ, RZ, -0x40266667 ;  /* 0xbfd99999ff497424 */ /* 0x000fe200078e00ff */
[----:B------:R-:W-:Y:S01]  /*1f900*/  MOV R71, R21 ;  /* 0x0000001500477202 */ /* 0x000fe20000000f00 */
[----:B------:R-:W-:Y:S01]  /*1f910*/  IMAD.MOV.U32 R70, RZ, RZ, R20 ;  /* 0x000000ffff467224 */ /* 0x000fe200078e0014 */
[----:B------:R-:W-:-:S07]  /*1f920*/  MOV R0, 0x1f940 ;  /* 0x0001f94000007802 */ /* 0x000fce0000000f00 */
[----:B------:R-:W-:Y:S05]  /*1f930*/  CALL.REL.NOINC `($__internal_21_$__cuda_sm20_div_rn_f64_full) ;  /* 0x000002cc00307944 */ /* 0x000fea0003c00000 */
[----:B------:R-:W-:Y:S02]  /*1f940*/  IMAD.MOV.U32 R24, RZ, RZ, R8 ;  /* 0x000000ffff187224 */ /* 0x000fe400078e0008 */
[----:B------:R-:W-:-:S07]  /*1f950*/  IMAD.MOV.U32 R25, RZ, RZ, R7 ;  /* 0x000000ffff197224 */ /* 0x000fce00078e0007 */
.L_x_4805:
[----:B------:R-:W-:Y:S05]  /*1f960*/  BSYNC B4 ;  /* 0x0000000000047941 */ /* 0x000fea0003800000 */
.L_x_4804:
[----:B------:R-:W-:-:S14]  /*1f970*/  DSETP.GEU.AND P0, PT, R24, R10, PT ;  /* 0x0000000a1800722a */ /* 0x000fdc0003f0e000 */
[----:B------:R-:W-:Y:S05]  /*1f980*/  @!P0 BRA `(.L_x_4806) ;  /* 0x00000024009c8947 */ /* 0x000fea0003800000 */
[----:B------:R-:W-:Y:S01]  /*1f990*/  DADD R12, -RZ, -R14 ;  /* 0x00000000ff0c7229 */ /* 0x000fe2000000090e */
[----:B------:R-:W-:Y:S01]  /*1f9a0*/  BSSY B4, `(.L_x_4807) ;  /* 0x000003b000047945 */ /* 0x000fe20003800000 */
[----:B------:R-:W-:Y:S01]  /*1f9b0*/  MOV R3, 0x1 ;  /* 0x0000000100037802 */ /* 0x000fe20000000f00 */
[----:B------:R-:W-:Y:S01]  /*1f9c0*/  IMAD.MOV.U32 R24, RZ, RZ, 0x0 ;  /* 0x00000000ff187424 */ /* 0x000fe200078e00ff */
[----:B------:R-:W-:Y:S01]  /*1f9d0*/  CS2R R20, SRZ ;  /* 0x0000000000147805 */ /* 0x000fe2000001ff00 */
[----:B------:R-:W-:-:S07]  /*1f9e0*/  IMAD.MOV.U32 R25, RZ, RZ, 0x3ff00000 ;  /* 0x3ff00000ff197424 */ /* 0x000fce00078e00ff */
.L_x_4812:
[----:B------:R-:W0:Y:S01]  /*1f9f0*/  I2F.F64 R22, R3 ;  /* 0x0000000300167312 */ /* 0x000e220000201c00 */
[----:B------:R-:W-:Y:S01]  /*1fa00*/  MOV R26, 0x1 ;  /* 0x00000001001a7802 */ /* 0x000fe20000000f00 */
[----:B------:R-:W-:Y:S01]  /*1fa10*/  BSSY B5, `(.L_x_4808) ;  /* 0x0000015000057945 */ /* 0x000fe20003800000 */
[----:B------:R-:W-:Y:S01]  /*1fa20*/  FSETP.GEU.AND P1, PT, |R13|, 6.5827683646048100446e-37, PT ;  /* 0x036000000d00780b */ /* 0x000fe20003f2e200 */
[----:B------:R-:W-:-:S04]  /*1fa30*/  DADD R72, -RZ, -R14 ;  /* 0x00000000ff487229 */ /* 0x000fc8000000090e */
        /* <DEDUP_REMOVED lines=18> */
.L_x_4809:
[----:B------:R-:W-:Y:S05]  /*1fb60*/  BSYNC B5 ;  /* 0x0000000000057941 */ /* 0x000fea0003800000 */
.L_x_4808:
[----:B------:R-:W-:Y:S01]  /*1fb70*/  DADD R70, R10, R22 ;  /* 0x000000000a467229 */ /* 0x000fe20000000016 */
[----:B------:R-:W-:Y:S01]  /*1fb80*/  BSSY B5, `(.L_x_4810) ;  /* 0x0000016000057945 */ /* 0x000fe20003800000 */
[----:B------:R-:W-:Y:S01]  /*1fb90*/  IMAD.MOV.U32 R22, RZ, RZ, 0x1 ;  /* 0x00000001ff167424 */ /* 0x000fe200078e00ff */
[----:B------:R-:W-:-:S03]  /*1fba0*/  DMUL R72, R26, R24 ;  /* 0x000000181a487228 */ /* 0x000fc60000000000 */
[----:B------:R-:W0:Y:S07]  /*1fbb0*/  MUFU.RCP64H R23, R71 ;  /* 0x0000004700177308 */ /* 0x000e2e0000001800 */
        /* <DEDUP_REMOVED lines=9> */
[----:B------:R-:W-:Y:S01]  /*1fc50*/  MOV R24, R72 ;  /* 0x0000004800187202 */ /* 0x000fe20000000f00 */
[----:B------:R-:W-:-:S08]  /*1fc60*/  IMAD.MOV.U32 R25, RZ, RZ, R73 ;  /* 0x000000ffff197224 */ /* 0x000fd000078e0049 */
[----:B------:R-:W-:-:S05]  /*1fc70*/  FFMA R0, RZ, R71, R23 ;  /* 0x00000047ff007223 */ /* 0x000fca0000000017 */
[----:B------:R-:W-:-:S13]  /*1fc80*/  FSETP.GT.AND P0, PT, |R0|, 1.469367938527859385e-39, PT ;  /* 0x001000000000780b */ /* 0x000fda0003f04200 */
[----:B------:R-:W-:Y:S05]  /*1fc90*/  @P0 BRA P1, `(.L_x_4811) ;  /* 0x0000000000100947 */ /* 0x000fea0000800000 */
[----:B------:R-:W-:-:S07]  /*1fca0*/  MOV R0, 0x1fcc0 ;  /* 0x0001fcc000007802 */ /* 0x000fce0000000f00 */
[----:B------:R-:W-:Y:S05]  /*1fcb0*/  CALL.REL.NOINC `($__internal_21_$__cuda_sm20_div_rn_f64_full) ;  /* 0x000002c800507944 */ /* 0x000fea0003c00000 */
[----:B------:R-:W-:Y:S01]  /*1fcc0*/  IMAD.MOV.U32 R22, RZ, RZ, R8 ;  /* 0x000000ffff167224 */ /* 0x000fe200078e0008 */
[----:B------:R-:W-:-:S07]  /*1fcd0*/  MOV R23, R7 ;  /* 0x0000000700177202 */ /* 0x000fce0000000f00 */
.L_x_4811:
[----:B------:R-:W-:Y:S05]  /*1fce0*/  BSYNC B5 ;  /* 0x0000000000057941 */ /* 0x000fea0003800000 */
.L_x_4810:
[----:B------:R-:W-:Y:S01]  /*1fcf0*/  DADD R20, R22, R20 ;  /* 0x0000000016147229 */ /* 0x000fe20000000014 */
[----:B------:R-:W-:-:S05]  /*1fd00*/  VIADD R3, R3, 0x1 ;  /* 0x0000000103037836 */ /* 0x000fca0000000000 */
[----:B------:R-:W-:Y:S02]  /*1fd10*/  ISETP.GE.U32.AND P0, PT, R3, 0x7d0, PT ;  /* 0x000007d00300780c */ /* 0x000fe40003f06070 */
[----:B------:R-:W-:-:S08]  /*1fd20*/  DMUL R26, |R20|, 1.1102230246251565404e-16 ;  /* 0x3ca00000141a7828 */ /* 0x000fd00000000200 */
[----:B------:R-:W-:-:S14]  /*1fd30*/  DSETP.GTU.AND P1, PT, |R22|, R26, PT ;  /* 0x0000001a1600722a */ /* 0x000fdc0003f2c200 */
[----:B------:R-:W-:Y:S05]  /*1fd40*/  @!P0 BRA P1, `(.L_x_4812) ;  /* 0xfffffffc00288947 */ /* 0x000fea000083ffff */
[----:B------:R-:W-:Y:S05]  /*1fd50*/  BSYNC B4 ;  /* 0x0000000000047941 */ /* 0x000fea0003800000 */
.L_x_4807:
        /* <DEDUP_REMOVED lines=78> */
.L_x_4814:
[----:B------:R-:W-:Y:S05]  /*20240*/  BSYNC B3 ;  /* 0x0000000000037941 */ /* 0x000fea0003800000 */
.L_x_4813:
[----:B------:R-:W-:Y:S01]  /*20250*/  BSSY B6, `(.L_x_4815) ;  /* 0x00000a8000067945 */ /* 0x000fe20003800000 */
[----:B------:R-:W-:-:S03]  /*20260*/  DMUL R14, R10, R12 ;  /* 0x0000000c0a0e7228 */ /* 0x000fc60000000000 */
[----:B------:R-:W-:Y:S08]  /*20270*/  @P2 BRA `(.L_x_4816) ;  /* 0x0000000800902947 */ /* 0x000ff00003800000 */
[----:B------:R-:W-:Y:S01]  /*20280*/  DADD R24, -RZ, |R22| ;  /* 0x00000000ff187229 */ /* 0x000fe20000000516 */
[----:B------:R-:W-:-:S09]  /*20290*/  MOV R6, 0x202d0 ;  /* 0x000202d000067802 */ /* 0x000fd20000000f00 */
[----:B------:R-:W-:Y:S02]  /*202a0*/  IMAD.MOV.U32 R12, RZ, RZ, R24 ;  /* 0x000000ffff0c7224 */ /* 0x000fe400078e0018 */
[----:B------:R-:W-:-:S07]  /*202b0*/  IMAD.MOV.U32 R13, RZ, RZ, R25 ;  /* 0x000000ffff0d7224 */ /* 0x000fce00078e0019 */
[----:B------:R-:W-:Y:S05]  /*202c0*/  CALL.REL.NOINC `($_ZN2at6native18elementwise_kernelILi128ELi2EZNS0_22gpu_kernel_impl_nocastIN48_GLOBAL__N__08322988_15_IGammaKernel_cu_cb51a28d10CalcIgammaIdEEEEvRNS_18TensorIteratorBaseERKT_EUliE_EEviT1_$__internal_lgamma_pos) ;  /* 0x000002d400b87944 */ /* 0x000fea0003c00000 */
[----:B------:R-:W-:Y:S01]  /*202d0*/  ISETP.GT.AND P0, PT, R23, -0x1, PT ;  /* 0xffffffff1700780c */ /* 0x000fe20003f04270 */
[----:B------:R-:W-:Y:S01]  /*202e0*/  IMAD.MOV.U32 R23, RZ, RZ, R13 ;  /* 0x000000ffff177224 */ /* 0x000fe200078e000d */
[----:B------:R-:W-:-:S11]  /*202f0*/  MOV R22, R12 ;  /* 0x0000000c00167202 */ /* 0x000fd60000000f00 */
[----:B------:R-:W-:Y:S05]  /*20300*/  @P0 BRA `(.L_x_4817) ;  /* 0x0000000800700947 */ /* 0x000fea0003800000 */
[----:B------:R-:W0:Y:S01]  /*20310*/  FRND.F64.TRUNC R6, R24 ;  /* 0x0000001800067313 */ /* 0x000e22000030d800 */
[----:B------:R-:W-:Y:S01]  /*20320*/  IMAD.MOV.U32 R22, RZ, RZ, 0x0 ;  /* 0x00000000ff167424 */ /* 0x000fe200078e00ff */
[----:B------:R-:W-:Y:S01]  /*20330*/  MOV R23, 0x7ff00000 ;  /* 0x7ff0000000177802 */ /* 0x000fe20000000f00 */
[----:B0-----:R-:W-:-:S14]  /*20340*/  DSETP.NEU.AND P0, PT, R24, R6, PT ;  /* 0x000000061800722a */ /* 0x001fdc0003f0d000 */
        /* <DEDUP_REMOVED lines=61> */
.L_x_4821:
[----:B------:R-:W-:Y:S05]  /*20720*/  BSYNC B5 ;  /* 0x0000000000057941 */ /* 0x000fea0003800000 */
.L_x_4820:
[--C-:B------:R-:W-:Y:S01]  /*20730*/  IMAD.MOV.U32 R0, RZ, RZ, R7.reuse ;  /* 0x000000ffff007224 */ /* 0x100fe200078e0007 */
[----:B------:R-:W-:Y:S01]  /*20740*/  MOV R24, R6 ;  /* 0x0000000600187202 */ /* 0x000fe20000000f00 */
[----:B------:R-:W-:-:S07]  /*20750*/  IMAD.MOV.U32 R25, RZ, RZ, R7 ;  /* 0x000000ffff197224 */ /* 0x000fce00078e0007 */
.L_x_4819:
[----:B------:R-:W-:Y:S05]  /*20760*/  BSYNC B4 ;  /* 0x0000000000047941 */ /* 0x000fea0003800000 */
.L_x_4818:
[----:B------:R-:W-:Y:S01]  /*20770*/  ISETP.GT.AND P0, PT, R0, 0xfffff, PT ;  /* 0x000fffff0000780c */ /* 0x000fe20003f04270 */
[----:B------:R-:W-:Y:S01]  /*20780*/  IMAD.MOV.U32 R3, RZ, RZ, R24 ;  /* 0x000000ffff037224 */ /* 0x000fe200078e0018 */
[----:B------:R-:W-:Y:S11]  /*20790*/  BSSY B3, `(.L_x_4822) ;  /* 0x000004d000037945 */ /* 0x000ff60003800000 */
        /* <DEDUP_REMOVED lines=76> */
.L_x_4823:
[----:B------:R-:W-:Y:S05]  /*20c60*/  BSYNC B3 ;  /* 0x0000000000037941 */ /* 0x000fea0003800000 */
.L_x_4822:
[--C-:B------:R-:W-:Y:S02]  /*20c70*/  DADD R12, -R12, R6.reuse ;  /* 0x000000000c0c7229 */ /* 0x100fe40000000106 */
[----:B------:R-:W-:-:S10]  /*20c80*/  DADD R6, -RZ, -R6 ;  /* 0x00000000ff067229 */ /* 0x000fd40000000906 */
[----:B------:R-:W-:Y:S02]  /*20c90*/  FSEL R22, R6, R12, !P4 ;  /* 0x0000000c06167208 */ /* 0x000fe40006000000 */
[----:B------:R-:W-:Y:S01]  /*20ca0*/  FSEL R23, R7, R13, !P4 ;  /* 0x0000000d07177208 */ /* 0x000fe20006000000 */
[----:B------:R-:W-:Y:S06]  /*20cb0*/  BRA `(.L_x_4817) ;  /* 0x0000000000047947 */ /* 0x000fec0003800000 */
.L_x_4816:
[----:B------:R-:W-:-:S11]  /*20cc0*/  DADD R22, R22, R22 ;  /* 0x0000000016167229 */ /* 0x000fd60000000016 */
.L_x_4817:
[----:B------:R-:W-:Y:S05]  /*20cd0*/  BSYNC B6 ;  /* 0x0000000000067941 */ /* 0x000fea0003800000 */
.L_x_4815:
        /* <DEDUP_REMOVED lines=13> */
.L_x_4825:
        /* <DEDUP_REMOVED lines=21> */
[----:B------:R-:W-:-:S04]  /*20f00*/  ISETP.NE.AND P0, PT, R6, 0x400, PT ;  /* 0x000004000600780c */ /* 0x000fc80003f05270 */
[----:B------:R-:W-:Y:S01]  /*20f10*/  DFMA R22, R12, UR8, R24 ;  /* 0x000000080c167c2b */ /* 0x000fe20008000018 */
[----:B------:R-:W-:Y:S01]  /*20f20*/  UMOV UR8, 0x92ba033d ;  /* 0x92ba033d00087882 */ /* 0x000fe20000000000 */
[----:B------:R-:W-:-:S06]  /*20f30*/  UMOV UR9, 0x3e927e50 ;  /* 0x3e927e5000097882 */ /* 0x000fcc0000000000 */
[----:B------:R-:W-:Y:S01]  /*20f40*/  DFMA R22, R12, R22, UR8 ;  /* 0x000000080c167e2b */ /* 0x000fe20008000016 */
[----:B------:R-:W-:Y:S01]  /*20f50*/  UMOV UR8, 0x6c5f9da1 ;  /* 0x6c5f9da100087882 */ /* 0x000fe20000000000 */
[----:B------:R-:W-:Y:S01]  /*20f60*/  UMOV UR9, 0x3ec71dde ;  /* 0x3ec71dde00097882 */ /* 0x000fe20000000000 */
[----:B------:R-:W-:Y:S02]  /*20f70*/  @P0 IMAD.MOV R7, RZ, RZ, R6 ;  /* 0x000000ffff070224 */ /* 0x000fe400078e0206 */
[----:B------:R-:W-:-:S03]  /*20f80*/  IMAD.MOV.U32 R6, RZ, RZ, RZ ;  /* 0x000000ffff067224 */ /* 0x000fc600078e00ff */
        /* <DEDUP_REMOVED lines=27> */
[----:B------:R-:W-:-:S03]  /*21140*/  @P1 FSEL R12, R6, R22, !P0 ;  /* 0x00000016060c1208 */ /* 0x000fc60004000000 */
[----:B------:R-:W-:Y:S01]  /*21150*/  IMAD.MOV.U32 R23, RZ, RZ, R13 ;  /* 0x000000ffff177224 */ /* 0x000fe200078e000d */
[----:B------:R-:W-:-:S07]  /*21160*/  MOV R22, R12 ;  /* 0x0000000c00167202 */ /* 0x000fce0000000f00 */
.L_x_4826:
[----:B------:R-:W-:Y:S05]  /*21170*/  BSYNC B3 ;  /* 0x0000000000037941 */ /* 0x000fea0003800000 */
.L_x_4824:
[----:B------:R-:W-:Y:S01]  /*21180*/  DSETP.GTU.AND P0, PT, R18, +INF , PT ;  /* 0x7ff000001200742a */ /* 0x000fe20003f0c000 */
[----:B------:R-:W-:-:S13]  /*21190*/  BSSY B6, `(.L_x_4827) ;  /* 0x00000a8000067945 */ /* 0x000fda0003800000 */
[----:B------:R-:W-:Y:S05]  /*211a0*/  @P0 BRA `(.L_x_4828) ;  /* 0x0000000800940947 */ /* 0x000fea0003800000 */
[----:B------:R-:W-:Y:S01]  /*211b0*/  IMAD.MOV.U32 R12, RZ, RZ, R18 ;  /* 0x000000ffff0c7224 */ /* 0x000fe200078e0012 */
[----:B------:R-:W-:Y:S02]  /*211c0*/  MOV R13, R19 ;  /* 0x00000013000d7202 */ /* 0x000fe40000000f00 */
[----:B------:R-:W-:-:S07]  /*211d0*/  MOV R6, 0x211f0 ;  /* 0x000211f000067802 */ /* 0x000fce0000000f00 */
[----:B------:R-:W-:Y:S05]  /*211e0*/  CALL.REL.NOINC `($_ZN2at6native18elementwise_kernelILi128ELi2EZNS0_22gpu_kernel_impl_nocastIN48_GLOBAL__N__08322988_15_IGammaKernel_cu_cb51a28d10CalcIgammaIdEEEEvRNS_18TensorIteratorBaseERKT_EUliE_EEviT1_$__internal_lgamma_pos) ;  /* 0x000002c400f07944 */ /* 0x000fea0003c00000 */
        /* <DEDUP_REMOVED lines=71> */
.L_x_4833:
[----:B------:R-:W-:Y:S05]  /*21660*/  BSYNC B5 ;  /* 0x0000000000057941 */ /* 0x000fea0003800000 */
.L_x_4832:
[--C-:B------:R-:W-:Y:S01]  /*21670*/  IMAD.MOV.U32 R0, RZ, RZ, R7.reuse ;  /* 0x000000ffff007224 */ /* 0x100fe200078e0007 */
[----:B------:R-:W-:Y:S01]  /*21680*/  MOV R18, R6 ;  /* 0x0000000600127202 */ /* 0x000fe20000000f00 */
[----:B------:R-:W-:-:S07]  /*21690*/  IMAD.MOV.U32 R19, RZ, RZ, R7 ;  /* 0x000000ffff137224 */ /* 0x000fce00078e0007 */
.L_x_4831:
[----:B------:R-:W-:Y:S05]  /*216a0*/  BSYNC B4 ;  /* 0x0000000000047941 */ /* 0x000fea0003800000 */
.L_x_4830:
        /* <DEDUP_REMOVED lines=79> */
.L_x_4835:
[----:B------:R-:W-:Y:S05]  /*21ba0*/  BSYNC B3 ;  /* 0x0000000000037941 */ /* 0x000fea0003800000 */
.L_x_4834:
[--C-:B------:R-:W-:Y:S02]  /*21bb0*/  DADD R10, -R10, R6.reuse ;  /* 0x000000000a0a7229 */ /* 0x100fe40000000106 */
[----:B------:R-:W-:-:S10]  /*21bc0*/  DADD R6, -RZ, -R6 ;  /* 0x00000000ff067229 */ /* 0x000fd40000000906 */
[----:B------:R-:W-:Y:S02]  /*21bd0*/  FSEL R6, R6, R10, !P4 ;  /* 0x0000000a06067208 */ /* 0x000fe40006000000 */
[----:B------:R-:W-:Y:S01]  /*21be0*/  FSEL R7, R7, R11, !P4 ;  /* 0x0000000b07077208 */ /* 0x000fe20006000000 */
[----:B------:R-:W-:Y:S06]  /*21bf0*/  BRA `(.L_x_4829) ;  /* 0x0000000000047947 */ /* 0x000fec0003800000 */
.L_x_4828:
[----:B------:R-:W-:-:S11]  /*21c00*/  DADD R6, R10, R10 ;  /* 0x000000000a067229 */ /* 0x000fd6000000000a */
.L_x_4829:
[----:B------:R-:W-:Y:S05]  /*21c10*/  BSYNC B6 ;  /* 0x0000000000067941 */ /* 0x000fea0003800000 */
.L_x_4827:
        /* <DEDUP_REMOVED lines=59> */
.L_x_4837:
[----:B------:R-:W-:Y:S05]  /*21fd0*/  BSYNC B3 ;  /* 0x0000000000037941 */ /* 0x000fea0003800000 */
.L_x_4836:
[----:B------:R-:W-:Y:S01]  /*21fe0*/  DFMA R20, -R20, R6, -R22 ;  /* 0x000000061414722b */ /* 0x000fe20000000916 */
[----:B------:R-:W-:Y:S10]  /*21ff0*/  BRA `(.L_x_4788) ;  /* 0x000002a000c07947 */ /* 0x000ff40003800000 */
.L_x_4806:
        /* <DEDUP_REMOVED lines=42> */
[----:B------:R-:W-:Y:S01]  /*222a0*/  IMAD.MOV.U32 R20, RZ, RZ, -0x19c7c7e ;  /* 0xfe638382ff147424 */ /* 0x000fe200078e00ff */
[----:B------:R0:W-:Y:S01]  /*222b0*/  STL.64 [R1+0x2778], R26 ;  /* 0x0027781a01007387 */ /* 0x0001e20000100a00 */
[----:B-1----:R-:W-:Y:S01]  /*222c0*/  IMAD.MOV.U32 R34, RZ, RZ, 0x0 ;  /* 0x00000000ff227424 */ /* 0x002fe200078e00ff */
[----:B------:R-:W-:Y:S01]  /*222d0*/  DSETP.GT.AND P0, PT, R18, 1, PT ;  /* 0x3ff000001200742a */ /* 0x000fe20003f04000 */
[----:B------:R-:W-:Y:S01]  /*222e0*/  IMAD.MOV.U32 R35, RZ, RZ, 0x4115d0bc ;  /* 0x4115d0bcff237424 */ /* 0x000fe200078e00ff */
[----:B------:R1:W-:Y:S01]  /*222f0*/  STL.64 [R1+0x2780], R28 ;  /* 0x0027801c01007387 */ /* 0x0003e20000100a00 */
[----:B--2---:R-:W-:Y:S01]  /*22300*/  MOV R36, 0x0 ;  /* 0x0000000000247802 */ /* 0x004fe20000000f00 */
[----:B------:R-:W-:Y:S01]  /*22310*/  IMAD.MOV.U32 R37, RZ, RZ, 0x41441f7b ;  /* 0x41441f7bff257424 */ /* 0x000fe200078e00ff */
[----:B------:R-:W-:Y:S01]  /*22320*/  UMOV UR8, 0xb9800000 ;  /* 0xb980000000087882 */ /* 0x000fe20000000000 */
[----:B---3--:R-:W-:Y:S01]  /*22330*/  IMAD.MOV.U32 R38, RZ, RZ, -0x20000000 ;  /* 0xe0000000ff267424 */ /* 0x008fe200078e00ff */
[----:B------:R-:W-:Y:S01]  /*22340*/  MOV R39, 0x41697171 ;  /* 0x4169717100277802 */ /* 0x000fe20000000f00 */
[----:B------:R-:W-:Y:S01]  /*22350*/  STL.64 [R1+0x2788], R30 ;  /* 0x0027881e01007387 */ /* 0x000fe20000100a00 */
[----:B------:R-:W-:Y:S01]  /*22360*/  IMAD.MOV.U32 R21, RZ, RZ, 0x40338519 ;  /* 0x40338519ff157424 */ /* 0x000fe200078e00ff */
[----:B0-----:R-:W-:Y:S01]  /*22370*/  MOV R27, 0x41a1fda6 ;  /* 0x41a1fda6001b7802 */ /* 0x001fe20000000f00 */
[----:B------:R-:W-:Y:S01]  /*22380*/  IMAD.MOV.U32 R26, RZ, RZ, -0x50000000 ;  /* 0xb0000000ff1a7424 */ /* 0x000fe200078e00ff */
[----:B------:R-:W-:Y:S01]  /*22390*/  STL.64 [R1+0x2790], R32 ;  /* 0x0027902001007387 */ /* 0x000fe20000100a00 */
[----:B------:R-:W-:Y:S01]  /*223a0*/  UMOV UR9, 0x40181945 ;  /* 0x4018194500097882 */ /* 0x000fe20000000000 */
[----:B-1----:R-:W-:Y:S01]  /*223b0*/  IMAD.MOV.U32 R28, RZ, RZ, -0x80000000 ;  /* 0x80000000ff1c7424 */ /* 0x002fe200078e00ff */
[----:B------:R-:W-:Y:S01]  /*223c0*/  BSSY B4, `(.L_x_4840) ;  /* 0x000003b000047945 */ /* 0x000fe20003800000 */
[----:B------:R-:W-:Y:S01]  /*223d0*/  IMAD.MOV.U32 R29, RZ, RZ, 0x419cbd69 ;  /* 0x419cbd69ff1d7424 */ /* 0x000fe200078e00ff */
[----:B------:R-:W-:Y:S01]  /*223e0*/  STL.64 [R1+0x2798], R34 ;  /* 0x0027982201007387 */ /* 0x000fe20000100a00 */
[----:B------:R-:W-:Y:S01]  /*223f0*/  IMAD.MOV.U32 R5, RZ, RZ, RZ ;  /* 0x000000ffff057224 */ /* 0x000fe200078e00ff */
[----:B------:R-:W-:-:S02]  /*22400*/  MOV R0, 0x1 ;  /* 0x0000000100007802 */ /* 0x000fc40000000f00 */
[----:B------:R-:W-:Y:S04]  /*22410*/  STL.64 [R1+0x27a0], R36 ;  /* 0x0027a02401007387 */ /* 0x000fe80000100a00 */
        /* <DEDUP_REMOVED lines=8> */
[----:B0-----:R-:W-:-:S02]  /*224a0*/  IMAD.MOV.U32 R16, RZ, RZ, -0x1388dcfa ;  /* 0xec772306ff107424 */ /* 0x001fc400078e00ff */
[----:B------:R-:W-:Y:S02]  /*224b0*/  IMAD.MOV.U32 R17, RZ, RZ, 0x4198bf15 ;  /* 0x4198bf15ff117424 */ /* 0x000fe400078e00ff */
[----:B-1----:R-:W-:Y:S01]  /*224c0*/  IMAD.MOV.U32 R6, RZ, RZ, -0x12d8f232 ;  /* 0xed270dceff067424 */ /* 0x002fe200078e00ff */
[----:B------:R-:W-:Y:S02]  /*224d0*/  MOV R7, 0x4194972f ;  /* 0x4194972f00077802 */ /* 0x000fe40000000f00 */
[----:B------:R0:W-:Y:S01]  /*224e0*/  STL.64 [R1+0x1448], R16 ;  /* 0x0014481001007387 */ /* 0x0001e20000100a00 */
[----:B--2---:R-:W-:Y:S01]  /*224f0*/  MOV R20, 0xcf4eca2e ;  /* 0xcf4eca2e00147802 */ /* 0x004fe20000000f00 */
[----:B------:R-:W-:Y:S02]  /*22500*/  IMAD.MOV.U32 R21, RZ, RZ, 0x418b2298 ;  /* 0x418b2298ff157424 */ /* 0x000fe400078e00ff */
[----:B------:R1:W-:Y:S04]  /*22510*/  STL.64 [R1+0x1440], R6 ;  /* 0x0014400601007387 */ /* 0x0003e80000100a00 */
[----:B------:R2:W-:Y:S01]  /*22520*/  STL.64 [R1+0x1450], R20 ;  /* 0x0014501401007387 */ /* 0x0005e20000100a00 */
[----:B0-----:R-:W-:Y:S01]  /*22530*/  DADD R16, R10, UR8 ;  /* 0x000000080a107e29 */ /* 0x001fe20008000000 */
[----:B-1----:R-:W-:-:S02]  /*22540*/  IMAD.MOV.U32 R6, RZ, RZ, -0x70000000 ;  /* 0x90000000ff067424 */ /* 0x002fc400078e00ff */
[----:B------:R-:W-:Y:S01]  /*22550*/  IMAD.MOV.U32 R7, RZ, RZ, 0x4185eeb6 ;  /* 0x4185eeb6ff077424 */ /* 0x000fe200078e00ff */
[----:B--2---:R-:W-:Y:S01]  /*22560*/  MOV R20, 0x70000000 ;  /* 0x7000000000147802 */ /* 0x004fe20000000f00 */
[----:B------:R-:W-:-:S03]  /*22570*/  IMAD.MOV.U32 R21, RZ, RZ, 0x41991871 ;  /* 0x41991871ff157424 */ /* 0x000fc600078e00ff */
[----:B------:R-:W-:Y:S01]  /*22580*/  DADD R16, R16, -0.5 ;  /* 0xbfe0000010107429 */ /* 0x000fe20000000000 */
[----:B------:R0:W-:Y:S04]  /*22590*/  STL.64 [R1+0x27b0], R6 ;  /* 0x0027b00601007387 */ /* 0x0001e80000100a00 */
        /* <DEDUP_REMOVED lines=24> */
.L_x_4843:
[----:B------:R-:W-:Y:S05]  /*22720*/  BSYNC B5 ;  /* 0x0000000000057941 */ /* 0x000fea0003800000 */
.L_x_4842:
[----:B------:R-:W-:Y:S01]  /*22730*/  IMAD.MOV.U32 R5, RZ, RZ, 0xc ;  /* 0x0000000cff057424 */ /* 0x000fe200078e00ff */
[----:B------:R-:W-:Y:S01]  /*22740*/  MOV R0, 0xffffffff ;  /* 0xffffffff00007802 */ /* 0x000fe20000000f00 */
[----:B------:R-:W-:Y:S02]  /*22750*/  IMAD.MOV.U32 R20, RZ, RZ, -0x30b135d2 ;  /* 0xcf4eca2eff147424 */ /* 0x000fe400078e00ff */
[----:B------:R-:W-:-:S07]  /*22760*/  IMAD.MOV.U32 R21, RZ, RZ, 0x418b2298 ;  /* 0x418b2298ff157424 */ /* 0x000fce00078e00ff */
.L_x_4841:
[----:B------:R-:W-:Y:S05]  /*22770*/  BSYNC B4 ;  /* 0x0000000000047941 */ /* 0x000fea0003800000 */
.L_x_4840:
[----:B------:R-:W-:Y:S01]  /*22780*/  DSETP.GT.AND P0, PT, R18, 1, PT ;  /* 0x3ff000001200742a */ /* 0x000fe20003f04000 */
[----:B------:R-:W-:Y:S01]  /*22790*/  IADD3 R29, R3, 0x13e8, RZ ;  /* 0x000013e8031d7810 */ /* 0x000fe20007ffe0ff */
[----:B------:R-:W-:-:S04]  /*227a0*/  IMAD.SHL.U32 R8, R0, 0x8, RZ ;  /* 0x0000000800087824 */ /* 0x000fc800078e00ff */
[----:B------:R-:W-:-:S05]  /*227b0*/  SEL R29, R29, R12, P0 ;  /* 0x0000000c1d1d7207 */ /* 0x000fca0000000000 */
        /* <DEDUP_REMOVED lines=11> */
[----:B------:R-:W5:Y:S01]  /*22870*/  LDL.64 R48, [R31] ;  /* 0x000000001f307983 */ /* 0x000f620000100a00 */
[----:B0-----:R-:W-:Y:S01]  /*22880*/  IADD3 R29, R31, R8, RZ ;  /* 0x000000081f1d7210 */ /* 0x001fe20007ffe0ff */
[----:B------:R-:W-:-:S04]  /*22890*/  IMAD.IADD R0, R5, 0x1, R0 ;  /* 0x0000000105007824 */ /* 0x000fc800078e0200 */
[----:B------:R-:W-:Y:S01]  /*228a0*/  IMAD.U32 R3, R0, 0x8, R3 ;  /* 0x0000000800037824 */ /* 0x000fe200078e0003 */
[----:B------:R0:W5:Y:S01]  /*228b0*/  LDL.64 R64, [R29] ;  /* 0x000000001d407983 */ /* 0x0001620000100a00 */
        /* <DEDUP_REMOVED lines=12> */
[----:B-1----:R-:W-:-:S03]  /*22980*/  IMAD.IADD R3, R5, 0x1, R8 ;  /* 0x0000000105037824 */ /* 0x002fc600078e0208 */
[----:B------:R-:W5:Y:S01]  /*22990*/  LDL.64 R44, [R29] ;  /* 0x000000001d2c7983 */ /* 0x000f620000100a00 */
[----:B------:R-:W-:Y:S01]  /*229a0*/  IADD3 R27, R29, R8, RZ ;  /* 0x000000081d1b7210 */ /* 0x000fe20007ffe0ff */
        /* <DEDUP_REMOVED lines=12> */
[----:B0-----:R-:W-:-:S05]  /*22a70*/  IADD3 R5, R75, R8, RZ ;  /* 0x000000084b057210 */ /* 0x001fca0007ffe0ff */
[----:B------:R-:W5:Y:S01]  /*22a80*/  LDL.64 R26, [R5] ;  /* 0x00000000051a7983 */ /* 0x000f620000100a00 */
[----:B-1----:R-:W-:-:S05]  /*22a90*/  IMAD.IADD R3, R5, 0x1, R8 ;  /* 0x0000000105037824 */ /* 0x002fca00078e0208 */
[----:B------:R-:W5:Y:S01]  /*22aa0*/  LDL.64 R12, [R3] ;  /* 0x00000000030c7983 */ /* 0x000f620000100a00 */
[----:B------:R-:W-:-:S06]  /*22ab0*/  IMAD.IADD R30, R3, 0x1, R8 ;  /* 0x00000001031e7824 */ /* 0x000fcc00078e0208 */
[----:B------:R-:W5:Y:S01]  /*22ac0*/  LDL.64 R30, [R30] ;  /* 0x000000001e1e7983 */ /* 0x000f620000100a00 */
[----:B------:R-:W-:Y:S01]  /*22ad0*/  FSEL R73, RZ, 1.875, P0 ;  /* 0x3ff00000ff497808 */ /* 0x000fe20000000000 */
[----:B------:R-:W-:Y:S01]  /*22ae0*/  BSSY B4, `(.L_x_4844) ;  /* 0x000002c000047945 */ /* 0x000fe20003800000 */
[----:B------:R-:W-:-:S06]  /*22af0*/  MOV R72, RZ ;  /* 0x000000ff00487202 */ /* 0x000fcc0000000f00 */
        /* <DEDUP_REMOVED lines=42> */
.L_x_4845:
[----:B------:R-:W-:Y:S05]  /*22da0*/  BSYNC B4 ;  /* 0x0000000000047941 */ /* 0x000fea0003800000 */
.L_x_4844:
        /* <DEDUP_REMOVED lines=24> */
.L_x_4847:
[----:B------:R-:W-:Y:S05]  /*22f30*/  BSYNC B4 ;  /* 0x0000000000047941 */ /* 0x000fea0003800000 */
.L_x_4846:
        /* <DEDUP_REMOVED lines=26> */
.L_x_4849:
[----:B------:R-:W-:Y:S05]  /*230e0*/  BSYNC B4 ;  /* 0x0000000000047941 */ /* 0x000fea0003800000 */
.L_x_4848:
        /* <DEDUP_REMOVED lines=21> */
.L_x_4851:
[----:B------:R-:W-:Y:S05]  /*23240*/  BSYNC B4 ;  /* 0x0000000000047941 */ /* 0x000fea0003800000 */
.L_x_4850:
        /* <DEDUP_REMOVED lines=27> */
.L_x_4854:
[----:B------:R-:W-:Y:S05]  /*23400*/  BSYNC B4 ;  /* 0x0000000000047941 */ /* 0x000fea0003800000 */
.L_x_4853:
        /* <DEDUP_REMOVED lines=85> */
.L_x_4856:
        /* <DEDUP_REMOVED lines=21> */
.L_x_4859:
[----:B------:R-:W-:Y:S05]  /*23ab0*/  BSYNC B5 ;  /* 0x0000000000057941 */ /* 0x000fea0003800000 */
.L_x_4858:
        /* <DEDUP_REMOVED lines=29> */
.L_x_4857:
[----:B------:R-:W-:Y:S05]  /*23c90*/  BSYNC B4 ;  /* 0x0000000000047941 */ /* 0x000fea0003800000 */
.L_x_4855:
        /* <DEDUP_REMOVED lines=24> */
.L_x_4861:
[----:B------:R-:W-:Y:S05]  /*23e20*/  BSYNC B4 ;  /* 0x0000000000047941 */ /* 0x000fea0003800000 */
.L_x_4860:
        /* <DEDUP_REMOVED lines=59> */
.L_x_4863:
[----:B------:R-:W-:Y:S05]  /*241e0*/  BSYNC B3 ;  /* 0x0000000000037941 */ /* 0x000fea0003800000 */
.L_x_4862:
[----:B------:R-:W-:Y:S01]  /*241f0*/  DMUL R20, R20, R12 ;  /* 0x0000000c14147228 */ /* 0x000fe20000000000 */
[----:B------:R-:W-:Y:S10]  /*24200*/  BRA `(.L_x_4864) ;  /* 0x0000001400f87947 */ /* 0x000ff40003800000 */
.L_x_4852:
        /* <DEDUP_REMOVED lines=71> */
.L_x_4866:
[----:B------:R-:W-:Y:S05]  /*24680*/  BSYNC B3 ;  /* 0x0000000000037941 */ /* 0x000fea0003800000 */
.L_x_4865:
        /* <DEDUP_REMOVED lines=9> */
.L_x_4868:
[----:B------:R-:W-:Y:S05]  /*24720*/  BSYNC B4 ;  /* 0x0000000000047941 */ /* 0x000fea0003800000 */
.L_x_4867:
[----:B------:R-:W-:Y:S01]  /*24730*/  DADD R16, -RZ, |R6| ;  /* 0x00000000ff107229 */ /* 0x000fe20000000506 */
[----:B------:R-:W-:Y:S01]  /*24740*/  LOP3.LUT R0, R11, 0x7ff00000, RZ, 0xc0, !PT ;  /* 0x7ff000000b007812 */ /* 0x000fe200078ec0ff */
[----:B------:R-:W-:Y:S01]  /*24750*/  BSSY B3, `(.L_x_4869) ;  /* 0x0000009000037945 */ /* 0x000fe20003800000 */
[----:B------:R-:W-:Y:S01]  /*24760*/  IMAD.MOV.U32 R8, RZ, RZ, R10 ;  /* 0x000000ffff087224 */ /* 0x000fe200078e000a */
[----:B------:R-:W-:Y:S02]  /*24770*/  MOV R5, R11 ;  /* 0x0000000b00057202 */ /* 0x000fe40000000f00 */
[----:B------:R-:W-:Y:S02]  /*24780*/  LEA.HI R3, R0, 0xfffffc0c, RZ, 0xc ;  /* 0xfffffc0c00037811 */ /* 0x000fe400078f60ff */
[----:B------:R-:W-:Y:S02]  /*24790*/  MOV R0, 0x247e0 ;  /* 0x000247e000007802 */ /* 0x000fe40000000f00 */
[CC--:B------:R-:W-:Y:S01]  /*247a0*/  SHF.L.U64.HI R22, R10.reuse, R3.reuse, R11 ;  /* 0x000000030a167219 */ /* 0x0c0fe2000001020b */
[----:B------:R-:W-:Y:S01]  /*247b0*/  IMAD.MOV.U32 R26, RZ, RZ, R16 ;  /* 0x000000ffff1a7224 */ /* 0x000fe200078e0010 */
[----:B------:R-:W-:-:S07]  /*247c0*/  SHF.L.U32 R3, R10, R3, RZ ;  /* 0x000000030a037219 */ /* 0x000fce00000006ff */
[----:B------:R-:W-:Y:S05]  /*247d0*/  CALL.REL.NOINC `($_ZN2at6native18elementwise_kernelILi128ELi2EZNS0_22gpu_kernel_impl_nocastIN48_GLOBAL__N__08322988_15_IGammaKernel_cu_cb51a28d10CalcIgammaIdEEEEvRNS_18TensorIteratorBaseERKT_EUliE_EEviT1_$__internal_accurate_pow) ;  /* 0x0000028400ac7944 */ /* 0x000fea0003c00000 */
[----:B------:R-:W-:Y:S05]  /*247e0*/  BSYNC B3 ;  /* 0x0000000000037941 */ /* 0x000fea0003800000 */
.L_x_4869:
[----:B------:R-:W-:Y:S01]  /*247f0*/  DSETP.NEU.AND P0, PT, R6, RZ, PT ;  /* 0x000000ff0600722a */ /* 0x000fe20003f0d000 */
[----:B------:R-:W-:Y:S01]  /*24800*/  BSSY B3, `(.L_x_4870) ;  /* 0x000001c000037945 */ /* 0x000fe20003800000 */
[----:B------:R-:W-:Y:S02]  /*24810*/  IMAD.MOV.U32 R16, RZ, RZ, R8 ;  /* 0x000000ffff107224 */ /* 0x000fe400078e0008 */
[----:B------:R-:W-:-:S10]  /*24820*/  IMAD.MOV.U32 R17, RZ, RZ, R25 ;  /* 0x000000ffff117224 */ /* 0x000fd400078e0019 */
        /* <DEDUP_REMOVED lines=18> */
.L_x_4871:
[----:B------:R-:W-:Y:S01]  /*24950*/  DSETP.NEU.AND P0, PT, R18, 0.5, PT ;  /* 0x3fe000001200742a */ /* 0x000fe20003f0d000 */
[----:B------:R-:W-:Y:S01]  /*24960*/  ISETP.GE.AND P2, PT, R11, RZ, PT ;  /* 0x000000ff0b00720c */ /* 0x000fe20003f46270 */
[----:B------:R-:W-:Y:S01]  /*24970*/  IMAD.MOV.U32 R16, RZ, RZ, RZ ;  /* 0x000000ffff107224 */ /* 0x000fe200078e00ff */
[----:B------:R-:W-:-:S04]  /*24980*/  ISETP.EQ.U32.AND P1, PT, R3, RZ, PT ;  /* 0x000000ff0300720c */ /* 0x000fc80003f22070 */
[----:B------:R-:W-:-:S04]  /*24990*/  ISETP.EQ.AND.EX P0, PT, R22, -0x80000000, P0, P1 ;  /* 0x800000001600780c */ /* 0x000fc80000702310 */
[----:B------:R-:W-:-:S04]  /*249a0*/  SEL R17, R7, RZ, P0 ;  /* 0x000000ff07117207 */ /* 0x000fc80000000000 */
[----:B------:R-:W-:-:S07]  /*249b0*/  @!P2 LOP3.LUT R17, R17, 0x7ff00000, RZ, 0xfc, !PT ;  /* 0x7ff000001111a812 */ /* 0x000fce00078efcff */
.L_x_4872:
[----:B------:R-:W-:Y:S05]  /*249c0*/  BSYNC B3 ;  /* 0x0000000000037941 */ /* 0x000fea0003800000 */
.L_x_4870:
        /* <DEDUP_REMOVED lines=18> */
.L_x_4875:
[----:B------:R-:W-:-:S11]  /*24af0*/  DADD R16, R10, R6 ;  /* 0x000000000a107229 */ /* 0x000fd60000000006 */
.L_x_4874:
[----:B------:R-:W-:Y:S05]  /*24b00*/  BSYNC B3 ;  /* 0x0000000000037941 */ /* 0x000fea0003800000 */
.L_x_4873:
[----:B------:R-:W-:-:S06]  /*24b10*/  DSETP.NEU.AND P0, PT, R6, 1, PT ;  /* 0x3ff000000600742a */ /* 0x000fcc0003f0d000 */
[----:B------:R-:W-:Y:S02]  /*24b20*/  FSEL R6, R16, RZ, P0 ;  /* 0x000000ff10067208 */ /* 0x000fe40000000000 */
[----:B------:R-:W-:-:S06]  /*24b30*/  FSEL R7, R17, 1.875, P0 ;  /* 0x3ff0000011077808 */ /* 0x000fcc0000000000 */
[----:B------:R-:W-:-:S08]  /*24b40*/  DMUL R20, R20, R6 ;  /* 0x0000000614147228 */ /* 0x000fd00000000000 */
[----:B------:R-:W-:Y:S01]  /*24b50*/  DMUL R20, R20, R12 ;  /* 0x0000000c14147228 */ /* 0x000fe20000000000 */
[----:B------:R-:W-:Y:S10]  /*24b60*/  BRA `(.L_x_4864) ;  /* 0x0000000c00a07947 */ /* 0x000ff40003800000 */
.L_x_4839:
[----:B------:R-:W-:Y:S01]  /*24b70*/  DSETP.GTU.AND P0, PT, R18, +INF , PT ;  /* 0x7ff000001200742a */ /* 0x000fe20003f0c000 */
[----:B------:R-:W-:-:S13]  /*24b80*/  BSSY B7, `(.L_x_4876) ;  /* 0x00000a6000077945 */ /* 0x000fda0003800000 */
        /* <DEDUP_REMOVED lines=74> */
.L_x_4882:
[----:B------:R-:W-:Y:S05]  /*25030*/  BSYNC B5 ;  /* 0x0000000000057941 */ /* 0x000fea0003800000 */
.L_x_4881:
[--C-:B------:R-:W-:Y:S01]  /*25040*/  IMAD.MOV.U32 R0, RZ, RZ, R7.reuse ;  /* 0x000000ffff007224 */ /* 0x100fe200078e0007 */
[----:B------:R-:W-:Y:S01]  /*25050*/  MOV R18, R6 ;  /* 0x0000000600127202 */ /* 0x000fe20000000f00 */
[----:B------:R-:W-:-:S07]  /*25060*/  IMAD.MOV.U32 R19, RZ, RZ, R7 ;  /* 0x000000ffff137224 */ /* 0x000fce00078e0007 */
.L_x_4880:
[----:B------:R-:W-:Y:S05]  /*25070*/  BSYNC B4 ;  /* 0x0000000000047941 */ /* 0x000fea0003800000 */
.L_x_4879:
        /* <DEDUP_REMOVED lines=79> */
.L_x_4884:
[----:B------:R-:W-:Y:S05]  /*25570*/  BSYNC B3 ;  /* 0x0000000000037941 */ /* 0x000fea0003800000 */
.L_x_4883:
[--C-:B------:R-:W-:Y:S02]  /*25580*/  DADD R12, -R12, R6.reuse ;  /* 0x000000000c0c7229 */ /* 0x100fe40000000106 */
[----:B------:R-:W-:-:S10]  /*25590*/  DADD R6, -RZ, -R6 ;  /* 0x00000000ff067229 */ /* 0x000fd40000000906 */
[----:B------:R-:W-:Y:S02]  /*255a0*/  FSEL R6, R6, R12, !P4 ;  /* 0x0000000c06067208 */ /* 0x000fe40006000000 */
[----:B------:R-:W-:Y:S01]  /*255b0*/  FSEL R7, R7, R13, !P4 ;  /* 0x0000000d07077208 */ /* 0x000fe20006000000 */
[----:B------:R-:W-:Y:S06]  /*255c0*/  BRA `(.L_x_4878) ;  /* 0x0000000000047947 */ /* 0x000fec0003800000 */
.L_x_4877:
[----:B------:R-:W-:-:S11]  /*255d0*/  DADD R6, R10, R10 ;  /* 0x000000000a067229 */ /* 0x000fd6000000000a */
.L_x_4878:
[----:B------:R-:W-:Y:S05]  /*255e0*/  BSYNC B7 ;  /* 0x0000000000077941 */ /* 0x000fea0003800000 */
.L_x_4876:
[----:B------:R-:W-:Y:S01]  /*255f0*/  DFMA R20, R10, R20, -R14 ;  /* 0x000000140a14722b */ /* 0x000fe2000000080e */
[----:B------:R-:W-:Y:S01]  /*25600*/  UMOV UR8, 0xfefa39ef ;  /* 0xfefa39ef00087882 */ /* 0x000fe20000000000 */
[----:B------:R-:W-:-:S06]  /*25610*/  UMOV UR9, 0x40862e42 ;  /* 0x40862e4200097882 */ /* 0x000fcc0000000000 */
[----:B------:R-:W-:Y:S01]  /*25620*/  DADD R16, R20, -R6 ;  /* 0x0000000014107229 */ /* 0x000fe20000000806 */
[----:B------:R-:W-:-:S07]  /*25630*/  CS2R R20, SRZ ;  /* 0x0000000000147805 */ /* 0x000fce000001ff00 */
        /* <DEDUP_REMOVED lines=59> */
.L_x_4864:
[----:B------:R-:W-:Y:S05]  /*259f0*/  BSYNC B6 ;  /* 0x0000000000067941 */ /* 0x000fea0003800000 */
.L_x_4838:
        /* <DEDUP_REMOVED lines=12> */
.L_x_4890:
        /* <DEDUP_REMOVED lines=23> */
.L_x_4889:
[----:B------:R-:W-:Y:S05]  /*25c30*/  BSYNC B6 ;  /* 0x0000000000067941 */ /* 0x000fea0003800000 */
.L_x_4888:
        /* <DEDUP_REMOVED lines=8> */
.L_x_4887:
        /* <DEDUP_REMOVED lines=21> */
.L_x_4891:
[----:B------:R-:W-:Y:S05]  /*25e10*/  BSYNC B5 ;  /* 0x0000000000057941 */ /* 0x000fea0003800000 */
.L_x_4886:
[----:B------:R-:W-:Y:S05]  /*25e20*/  BSYNC B4 ;  /* 0x0000000000047941 */ /* 0x000fea0003800000 */
.L_x_4885:
[----:B------:R-:W-:Y:S01]  /*25e30*/  DADD R20, -R6, 1 ;  /* 0x3ff0000006147429 */ /* 0x000fe20000000100 */
[----:B------:R-:W-:Y:S10]  /*25e40*/  BRA `(.L_x_4788) ;  /* 0x00000264002c7947 */ /* 0x000ff40003800000 */
.L_x_4801:
[----:B------:R-:W-:-:S08]  /*25e50*/  DMUL R6, R14, R6 ;  /* 0x000000060e067228 */ /* 0x000fd00000000000 */
[----:B------:R-:W-:-:S14]  /*25e60*/  DSETP.GEU.AND P0, PT, R6, R10, PT ;  /* 0x0000000a0600722a */ /* 0x000fdc0003f0e000 */
[----:B------:R-:W-:Y:S05]  /*25e70*/  @!P0 BRA `(.L_x_4892) ;  /* 0x0000002400a88947 */ /* 0x000fea0003800000 */
[----:B------:R-:W-:Y:S01]  /*25e80*/  DADD R6, -RZ, -R14 ;  /* 0x00000000ff067229 */ /* 0x000fe2000000090e */
[----:B------:R-:W-:Y:S01]  /*25e90*/  BSSY B4, `(.L_x_4893) ;  /* 0x000003a000047945 */ /* 0x000fe20003800000 */
[----:B------:R-:W-:Y:S01]  /*25ea0*/  MOV R3, 0x1 ;  /* 0x0000000100037802 */ /* 0x000fe20000000f00 */
[----:B------:R-:W-:Y:S01]  /*25eb0*/  IMAD.MOV.U32 R22, RZ, RZ, 0x0 ;  /* 0x00000000ff167424 */ /* 0x000fe200078e00ff */
[----:B------:R-:W-:Y:S01]  /*25ec0*/  CS2R R20, SRZ ;  /* 0x0000000000147805 */ /* 0x000fe2000001ff00 */
[----:B------:R-:W-:-:S05]  /*25ed0*/  IMAD.MOV.U32 R23, RZ, RZ, 0x3ff00000 ;  /* 0x3ff00000ff177424 */ /* 0x000fca00078e00ff */
[----:B------:R-:W-:-:S07]  /*25ee0*/  MOV R5, R7 ;  /* 0x0000000700057202 */ /* 0x000fce0000000f00 */
.L_x_4898:
[----:B------:R-:W0:Y:S01]  /*25ef0*/  I2F.F64 R12, R3 ;  /* 0x00000003000c7312 */ /* 0x000e220000201c00 */
[----:B------:R-:W-:Y:S01]  /*25f00*/  IMAD.MOV.U32 R6, RZ, RZ, 0x1 ;  /* 0x00000001ff067424 */ /* 0x000fe200078e00ff */
[----:B------:R-:W-:Y:S01]  /*25f10*/  FSETP.GEU.AND P1, PT, |R5|, 6.5827683646048100446e-37, PT ;  /* 0x036000000500780b */ /* 0x000fe20003f2e200 */
[----:B------:R-:W-:Y:S01]  /*25f20*/  BSSY B5, `(.L_x_4894) ;  /* 0x0000013000057945 */ /* 0x000fe20003800000 */
        /* <DEDUP_REMOVED lines=18> */
.L_x_4895:
[----:B------:R-:W-:Y:S05]  /*26050*/  BSYNC B5 ;  /* 0x0000000000057941 */ /* 0x000fea0003800000 */
.L_x_4894:
        /* <DEDUP_REMOVED lines=21> */
[----:B------:R-:W-:-:S07]  /*261b0*/  IMAD.MOV.U32 R6, RZ, RZ, R8 ;  /* 0x000000ffff067224 */ /* 0x000fce00078e0008 */
.L_x_4897:
[----:B------:R-:W-:Y:S05]  /*261c0*/  BSYNC B5 ;  /* 0x0000000000057941 */ /* 0x000fea0003800000 */
.L_x_4896:
[----:B------:R-:W-:Y:S01]  /*261d0*/  DADD R20, R6, R20 ;  /* 0x0000000006147229 */ /* 0x000fe20000000014 */
[----:B------:R-:W-:-:S04]  /*261e0*/  IADD3 R3, R3, 0x1, RZ ;  /* 0x0000000103037810 */ /* 0x000fc80007ffe0ff */
[----:B------:R-:W-:-:S03]  /*261f0*/  ISETP.GE.U32.AND P0, PT, R3, 0x7d0, PT ;  /* 0x000007d00300780c */ /* 0x000fc60003f06070 */
[----:B------:R-:W-:-:S08]  /*26200*/  DMUL R12, |R20|, 1.1102230246251565404e-16 ;  /* 0x3ca00000140c7828 */ /* 0x000fd00000000200 */
[----:B------:R-:W-:-:S14]  /*26210*/  DSETP.GTU.AND P1, PT, |R6|, R12, PT ;  /* 0x0000000c0600722a */ /* 0x000fdc0003f2c200 */
[----:B------:R-:W-:Y:S05]  /*26220*/  @!P0 BRA P1, `(.L_x_4898) ;  /* 0xfffffffc00308947 */ /* 0x000fea000083ffff */
[----:B------:R-:W-:Y:S05]  /*26230*/  BSYNC B4 ;  /* 0x0000000000047941 */ /* 0x000fea0003800000 */
.L_x_4893:
[----:B------:R-:W-:Y:S01]  /*26240*/  ISETP.GT.AND P3, PT, R15, 0xfffff, PT ;  /* 0x000fffff0f00780c */ /* 0x000fe20003f64270 */
[----:B------:R-:W-:Y:S01]  /*26250*/  IMAD.MOV.U32 R0, RZ, RZ, R15 ;  /* 0x000000ffff007224 */ /* 0x000fe200078e000f */
[----:B------:R-:W-:Y:S01]  /*26260*/  DADD R22, R10, 1 ;  /* 0x3ff000000a167429 */ /* 0x000fe20000000000 */
[----:B------:R-:W-:Y:S01]  /*26270*/  IMAD.MOV.U32 R3, RZ, RZ, R14 ;  /* 0x000000ffff037224 */ /* 0x000fe200078e000e */
[----:B------:R-:W-:Y:S06]  /*26280*/  BSSY B3, `(.L_x_4899) ;  /* 0x000004e000037945 */ /* 0x000fec0003800000 */
[----:B------:R-:W-:-:S03]  /*26290*/  DSETP.GTU.AND P2, PT, |R22|, +INF , PT ;  /* 0x7ff000001600742a */ /* 0x000fc60003f4c200 */
        /* <DEDUP_REMOVED lines=76> */
.L_x_4900:
[----:B------:R-:W-:Y:S05]  /*26760*/  BSYNC B3 ;  /* 0x0000000000037941 */ /* 0x000fea0003800000 */
.L_x_4899:
[----:B------:R-:W-:Y:S01]  /*26770*/  BSSY B6, `(.L_x_4901) ;  /* 0x00000a8000067945 */ /* 0x000fe20003800000 */
[----:B------:R-:W-:-:S03]  /*26780*/  DMUL R14, R10, R6 ;  /* 0x000000060a0e7228 */ /* 0x000fc60000000000 */
[----:B------:R-:W-:Y:S08]  /*26790*/  @P2 BRA `(.L_x_4902) ;  /* 0x0000000800902947 */ /* 0x000ff00003800000 */
[----:B------:R-:W-:Y:S01]  /*267a0*/  DADD R24, -RZ, |R22| ;  /* 0x00000000ff187229 */ /* 0x000fe20000000516 */
[----:B------:R-:W-:-:S09]  /*267b0*/  MOV R6, 0x267f0 ;  /* 0x000267f000067802 */ /* 0x000fd20000000f00 */
[----:B------:R-:W-:Y:S01]  /*267c0*/  MOV R12, R24 ;  /* 0x00000018000c7202 */ /* 0x000fe20000000f00 */
[----:B------:R-:W-:-:S07]  /*267d0*/  IMAD.MOV.U32 R13, RZ, RZ, R25 ;  /* 0x000000ffff0d7224 */ /* 0x000fce00078e0019 */
[----:B------:R-:W-:Y:S05]  /*267e0*/  CALL.REL.NOINC `($_ZN2at6native18elementwise_kernelILi128ELi2EZNS0_22gpu_kernel_impl_nocastIN48_GLOBAL__N__08322988_15_IGammaKernel_cu_cb51a28d10CalcIgammaIdEEEEvRNS_18TensorIteratorBaseERKT_EUliE_EEviT1_$__internal_lgamma_pos) ;  /* 0x0000027000707944 */ /* 0x000fea0003c00000 */
        /* <DEDUP_REMOVED lines=28> */
[----:B------:R-:W-:Y:S01]  /*269b0*/  IMAD.MOV.U32 R0, RZ, RZ, 0x3de5db65 ;  /* 0x3de5db65ff007424 */ /* 0x000fe200078e00ff */
[C---:B------:R-:W-:Y:S01]  /*269c0*/  LOP3.LUT P0, RZ, R44.reuse, 0x1, RZ, 0xc0, !PT ;  /* 0x000000012cff7812 */ /* 0x040fe2000780c0ff */
[----:B------:R-:W-:Y:S01]  /*269d0*/  BSSY B5, `(.L_x_4906) ;  /* 0x0000027000057945 */ /* 0x000fe20003800000 */
[----:B------:R-:W-:-:S02]  /*269e0*/  LOP3.LUT P1, RZ, R44, 0x2, RZ, 0xc0, !PT ;  /* 0x000000022cff7812 */ /* 0x000fc4000782c0ff */
[----:B0-----:R-:W-:Y:S01]  /*269f0*/  MOV R6, 0x1 ;  /* 0x0000000100067802 */ /* 0x001fe20000000f00 */
        /* <DEDUP_REMOVED lines=32> */
[----:B------:R-:W-:Y:S01]  /*26c00*/  MOV R0, 0x26c30 ;  /* 0x00026c3000007802 */ /* 0x000fe20000000f00 */
[----:B------:R-:W-:-:S07]  /*26c10*/  IMAD.MOV.U32 R73, RZ, RZ, 0x400921fb ;  /* 0x400921fbff497424 */ /* 0x000fce00078e00ff */
[----:B------:R-:W-:Y:S05]  /*26c20*/  CALL.REL.NOINC `($__internal_21_$__cuda_sm20_div_rn_f64_full) ;  /* 0x0000025800747944 */ /* 0x000fea0003c00000 */
[----:B------:R-:W-:-:S07]  /*26c30*/  MOV R6, R8 ;  /* 0x0000000800067202 */ /* 0x000fce0000000f00 */
.L_x_4907:
[----:B------:R-:W-:Y:S05]  /*26c40*/  BSYNC B5 ;  /* 0x0000000000057941 */ /* 0x000fea0003800000 */
.L_x_4906:
[----:B------:R-:W-:Y:S01]  /*26c50*/  IMAD.MOV.U32 R0, RZ, RZ, R7 ;  /* 0x000000ffff007224 */ /* 0x000fe200078e0007 */
[----:B------:R-:W-:Y:S01]  /*26c60*/  MOV R25, R7 ;  /* 0x0000000700197202 */ /* 0x000fe20000000f00 */
[----:B------:R-:W-:-:S07]  /*26c70*/  IMAD.MOV.U32 R24, RZ, RZ, R6 ;  /* 0x000000ffff187224 */ /* 0x000fce00078e0006 */
.L_x_4905:
[----:B------:R-:W-:Y:S05]  /*26c80*/  BSYNC B4 ;  /* 0x0000000000047941 */ /* 0x000fea0003800000 */
.L_x_4904:
[----:B------:R-:W-:Y:S01]  /*26c90*/  ISETP.GT.AND P0, PT, R0, 0xfffff, PT ;  /* 0x000fffff0000780c */ /* 0x000fe20003f04270 */
[----:B------:R-:W-:Y:S01]  /*26ca0*/  IMAD.MOV.U32 R3, RZ, RZ, R24 ;  /* 0x000000ffff037224 */ /* 0x000fe200078e0018 */
[----:B------:R-:W-:Y:S11]  /*26cb0*/  BSSY B3, `(.L_x_4908) ;  /* 0x000004d000037945 */ /* 0x000ff60003800000 */
        /* <DEDUP_REMOVED lines=76> */
.L_x_4909:
[----:B------:R-:W-:Y:S05]  /*27180*/  BSYNC B3 ;  /* 0x0000000000037941 */ /* 0x000fea0003800000 */
.L_x_4908:
[--C-:B------:R-:W-:Y:S02]  /*27190*/  DADD R12, -R12, R6.reuse ;  /* 0x000000000c0c7229 */ /* 0x100fe40000000106 */
[----:B------:R-:W-:-:S10]  /*271a0*/  DADD R6, -RZ, -R6 ;  /* 0x00000000ff067229 */ /* 0x000fd40000000906 */
[----:B------:R-:W-:Y:S02]  /*271b0*/  FSEL R22, R6, R12, !P4 ;  /* 0x0000000c06167208 */ /* 0x000fe40006000000 */
[----:B------:R-:W-:Y:S01]  /*271c0*/  FSEL R23, R7, R13, !P4 ;  /* 0x0000000d07177208 */ /* 0x000fe20006000000 */
[----:B------:R-:W-:Y:S06]  /*271d0*/  BRA `(.L_x_4903) ;  /* 0x0000000000047947 */ /* 0x000fec0003800000 */
.L_x_4902:
[----:B------:R-:W-:-:S11]  /*271e0*/  DADD R22, R22, R22 ;  /* 0x0000000016167229 */ /* 0x000fd60000000016 */
.L_x_4903:
[----:B------:R-:W-:Y:S05]  /*271f0*/  BSYNC B6 ;  /* 0x0000000000067941 */ /* 0x000fea0003800000 */
.L_x_4901:
        /* <DEDUP_REMOVED lines=13> */
.L_x_4911:
        /* <DEDUP_REMOVED lines=28> */
[----:B------:R-:W-:Y:S01]  /*27490*/  @P0 IADD3 R7, R6, RZ, RZ ;  /* 0x000000ff06070210 */ /* 0x000fe20007ffe0ff */
[----:B------:R-:W-:-:S03]  /*274a0*/  IMAD.MOV.U32 R6, RZ, RZ, RZ ;  /* 0x000000ffff067224 */ /* 0x000fc600078e00ff */
[----:B------:R-:W-:Y:S01]  /*274b0*/  LEA R7, R7, 0x3ff00000, 0x14 ;  /* 0x3ff0000007077811 */ /* 0x000fe200078ea0ff */
[----:B------:R-:W-:Y:S01]  /*274c0*/  DFMA R22, R12, R22, UR8 ;  /* 0x000000080c167e2b */ /* 0x000fe20008000016 */
[----:B------:R-:W-:Y:S01]  /*274d0*/  UMOV UR8, 0x18d034e6 ;  /* 0x18d034e600087882 */ /* 0x000fe20000000000 */
[----:B------:R-:W-:-:S03]  /*274e0*/  UMOV UR9, 0x3efa01a0 ;  /* 0x3efa01a000097882 */ /* 0x000fc60000000000 */
[----:B------:R-:W-:-:S03]  /*274f0*/  DADD R24, R6, -1 ;  /* 0xbff0000006187429 */ /* 0x000fc60000000000 */
        /* <DEDUP_REMOVED lines=25> */
.L_x_4912:
[----:B------:R-:W-:Y:S05]  /*27690*/  BSYNC B3 ;  /* 0x0000000000037941 */ /* 0x000fea0003800000 */
.L_x_4910:
        /* <DEDUP_REMOVED lines=78> */
.L_x_4919:
[----:B------:R-:W-:Y:S05]  /*27b80*/  BSYNC B5 ;  /* 0x0000000000057941 */ /* 0x000fea0003800000 */
.L_x_4918:
[----:B------:R-:W-:Y:S01]  /*27b90*/  IMAD.MOV.U32 R0, RZ, RZ, R7 ;  /* 0x000000ffff007224 */ /* 0x000fe200078e0007 */
[----:B------:R-:W-:Y:S01]  /*27ba0*/  MOV R19, R7 ;  /* 0x0000000700137202 */ /* 0x000fe20000000f00 */
[----:B------:R-:W-:-:S07]  /*27bb0*/  IMAD.MOV.U32 R18, RZ, RZ, R6 ;  /* 0x000000ffff127224 */ /* 0x000fce00078e0006 */
.L_x_4917:
[----:B------:R-:W-:Y:S05]  /*27bc0*/  BSYNC B4 ;  /* 0x0000000000047941 */ /* 0x000fea0003800000 */
.L_x_4916:
        /* <DEDUP_REMOVED lines=79> */
.L_x_4921:
[----:B------:R-:W-:Y:S05]  /*280c0*/  BSYNC B3 ;  /* 0x0000000000037941 */ /* 0x000fea0003800000 */
.L_x_4920:
[--C-:B------:R-:W-:Y:S02]  /*280d0*/  DADD R10, -R10, R6.reuse ;  /* 0x000000000a0a7229 */ /* 0x100fe40000000106 */
[----:B------:R-:W-:-:S10]  /*280e0*/  DADD R6, -RZ, -R6 ;  /* 0x00000000ff067229 */ /* 0x000fd40000000906 */
[----:B------:R-:W-:Y:S02]  /*280f0*/  FSEL R6, R6, R10, !P4 ;  /* 0x0000000a06067208 */ /* 0x000fe40006000000 */
[----:B------:R-:W-:Y:S01]  /*28100*/  FSEL R7, R7, R11, !P4 ;  /* 0x0000000b07077208 */ /* 0x000fe20006000000 */
[----:B------:R-:W-:Y:S06]  /*28110*/  BRA `(.L_x_4915) ;  /* 0x0000000000047947 */ /* 0x000fec0003800000 */
.L_x_4914:
[----:B------:R-:W-:-:S11]  /*28120*/  DADD R6, R10, R10 ;  /* 0x000000000a067229 */ /* 0x000fd6000000000a */
.L_x_4915:
[----:B------:R-:W-:Y:S05]  /*28130*/  BSYNC B6 ;  /* 0x0000000000067941 */ /* 0x000fea0003800000 */
.L_x_4913:
        /* <DEDUP_REMOVED lines=59> */
.L_x_4923:
[----:B------:R-:W-:Y:S05]  /*284f0*/  BSYNC B3 ;  /* 0x0000000000037941 */ /* 0x000fea0003800000 */
.L_x_4922:
[----:B------:R-:W-:Y:S01]  /*28500*/  DFMA R20, -R20, R6, -R22 ;  /* 0x000000061414722b */ /* 0x000fe20000000916 */
[----:B------:R-:W-:Y:S10]  /*28510*/  BRA `(.L_x_4788) ;  /* 0x0000023c00787947 */ /* 0x000ff40003800000 */
.L_x_4892:
        /* <DEDUP_REMOVED lines=52> */
[----:B--2---:R-:W-:Y:S01]  /*28860*/  IMAD.MOV.U32 R38, RZ, RZ, -0x20000000 ;  /* 0xe0000000ff267424 */ /* 0x004fe200078e00ff */
[----:B------:R-:W-:Y:S01]  /*28870*/  UMOV UR9, 0x40181945 ;  /* 0x4018194500097882 */ /* 0x000fe20000000000 */
[----:B------:R-:W-:Y:S01]  /*28880*/  IMAD.MOV.U32 R39, RZ, RZ, 0x41697171 ;  /* 0x41697171ff277424 */ /* 0x000fe200078e00ff */
[----:B------:R-:W-:Y:S01]  /*28890*/  STL.64 [R1+0x2790], R32 ;  /* 0x0027902001007387 */ /* 0x000fe20000100a00 */
[----:B---3--:R-:W-:Y:S01]  /*288a0*/  IMAD.MOV.U32 R26, RZ, RZ, -0x50000000 ;  /* 0xb0000000ff1a7424 */ /* 0x008fe200078e00ff */
[----:B------:R-:W-:Y:S01]  /*288b0*/  BSSY B4, `(.L_x_4926) ;  /* 0x000003e000047945 */ /* 0x000fe20003800000 */
[----:B------:R-:W-:Y:S01]  /*288c0*/  IMAD.MOV.U32 R27, RZ, RZ, 0x41a1fda6 ;  /* 0x41a1fda6ff1b7424 */ /* 0x000fe200078e00ff */
[----:B0-----:R-:W-:Y:S01]  /*288d0*/  MOV R28, 0x80000000 ;  /* 0x80000000001c7802 */ /* 0x001fe20000000f00 */
[----:B------:R-:W-:Y:S01]  /*288e0*/  IMAD.MOV.U32 R29, RZ, RZ, 0x419cbd69 ;  /* 0x419cbd69ff1d7424 */ /* 0x000fe200078e00ff */
[----:B------:R-:W-:Y:S01]  /*288f0*/  STL.64 [R1+0x2798], R34 ;  /* 0x0027982201007387 */ /* 0x000fe20000100a00 */
[----:B------:R-:W-:-:S02]  /*28900*/  IMAD.MOV.U32 R25, RZ, RZ, 0x40338519 ;  /* 0x40338519ff197424 */ /* 0x000fc400078e00ff */
[----:B------:R-:W-:Y:S01]  /*28910*/  IMAD.MOV.U32 R5, RZ, RZ, RZ ;  /* 0x000000ffff057224 */ /* 0x000fe200078e00ff */
[----:B------:R-:W-:Y:S01]  /*28920*/  STL.64 [R1+0x27a0], R36 ;  /* 0x0027a02401007387 */ /* 0x000fe20000100a00 */
[----:B------:R-:W-:-:S03]  /*28930*/  IMAD.MOV.U32 R0, RZ, RZ, 0x1 ;  /* 0x00000001ff007424 */ /* 0x000fc600078e00ff */
        /* <DEDUP_REMOVED lines=10> */
[----:B-1----:R-:W-:Y:S02]  /*289e0*/  IMAD.MOV.U32 R6, RZ, RZ, -0x12d8f232 ;  /* 0xed270dceff067424 */ /* 0x002fe400078e00ff */
[----:B------:R-:W-:Y:S01]  /*289f0*/  IMAD.MOV.U32 R7, RZ, RZ, 0x4194972f ;  /* 0x4194972fff077424 */ /* 0x000fe200078e00ff */
[----:B------:R0:W-:Y:S01]  /*28a00*/  STL.64 [R1+0x1448], R16 ;  /* 0x0014481001007387 */ /* 0x0001e20000100a00 */
[----:B--2---:R-:W-:Y:S01]  /*28a10*/  IMAD.MOV.U32 R24, RZ, RZ, -0x30b135d2 ;  /* 0xcf4eca2eff187424 */ /* 0x004fe200078e00ff */
[----:B------:R-:W-:Y:S02]  /*28a20*/  MOV R25, 0x418b2298 ;  /* 0x418b229800197802 */ /* 0x000fe40000000f00 */
[----:B------:R1:W-:Y:S04]  /*28a30*/  STL.64 [R1+0x1440], R6 ;  /* 0x0014400601007387 */ /* 0x0003e80000100a00 */
[----:B------:R2:W-:Y:S01]  /*28a40*/  STL.64 [R1+0x1450], R24 ;  /* 0x0014501801007387 */ /* 0x0005e20000100a00 */
[----:B0-----:R-:W-:Y:S01]  /*28a50*/  DADD R16, R10, UR8 ;  /* 0x000000080a107e29 */ /* 0x001fe20008000000 */
[----:B-1----:R-:W-:Y:S01]  /*28a60*/  MOV R6, 0x90000000 ;  /* 0x9000000000067802 */ /* 0x002fe20000000f00 */
[----:B------:R-:W-:-:S02]  /*28a70*/  IMAD.MOV.U32 R7, RZ, RZ, 0x4185eeb6 ;  /* 0x4185eeb6ff077424 */ /* 0x000fc400078e00ff */
[----:B--2---:R-:W-:Y:S01]  /*28a80*/  IMAD.MOV.U32 R24, RZ, RZ, 0x70000000 ;  /* 0x70000000ff187424 */ /* 0x004fe200078e00ff */
[----:B------:R-:W-:-:S03]  /*28a90*/  MOV R25, 0x41991871 ;  /* 0x4199187100197802 */ /* 0x000fc60000000f00 */
[----:B------:R-:W-:Y:S01]  /*28aa0*/  DADD R16, R16, -0.5 ;  /* 0xbfe0000010107429 */ /* 0x000fe20000000000 */
[----:B------:R0:W-:Y:S04]  /*28ab0*/  STL.64 [R1+0x27b0], R6 ;  /* 0x0027b00601007387 */ /* 0x0001e80000100a00 */
        /* <DEDUP_REMOVED lines=22> */
[----:B------:R-:W-:Y:S01]  /*28c20*/  IMAD.MOV.U32 R6, RZ, RZ, R5 ;  /* 0x000000ffff067224 */ /* 0x000fe200078e0005 */
[----:B------:R-:W-:-:S07]  /*28c30*/  MOV R7, R8 ;  /* 0x0000000800077202 */ /* 0x000fce0000000f00 */
.L_x_4929:
[----:B------:R-:W-:Y:S05]  /*28c40*/  BSYNC B5 ;  /* 0x0000000000057941 */ /* 0x000fea0003800000 */
.L_x_4928:
[----:B------:R-:W-:Y:S01]  /*28c50*/  HFMA2.MMA R24, -RZ, RZ, -29.21875, -12.359375 ;  /* 0xcf4eca2eff187435 */ /* 0x000fe200000001ff */
[----:B------:R-:W-:Y:S02]  /*28c60*/  IMAD.MOV.U32 R5, RZ, RZ, 0xc ;  /* 0x0000000cff057424 */ /* 0x000fe400078e00ff */
[----:B------:R-:W-:Y:S02]  /*28c70*/  IMAD.MOV.U32 R0, RZ, RZ, -0x1 ;  /* 0xffffffffff007424 */ /* 0x000fe400078e00ff */
[----:B------:R-:W-:-:S07]  /*28c80*/  IMAD.MOV.U32 R25, RZ, RZ, 0x418b2298 ;  /* 0x418b2298ff197424 */ /* 0x000fce00078e00ff */
.L_x_4927:
[----:B------:R-:W-:Y:S05]  /*28c90*/  BSYNC B4 ;  /* 0x0000000000047941 */ /* 0x000fea0003800000 */
.L_x_4926:
        /* <DEDUP_REMOVED lines=11> */
[----:B------:R-:W5:Y:S01]  /*28d50*/  LDL.64 R62, [R33] ;  /* 0x00000000213e7983 */ /* 0x000f620000100a00 */
[----:B------:R-:W-:-:S05]  /*28d60*/  IMAD.IADD R13, R33, 0x1, R8 ;  /* 0x00000001210d7824 */ /* 0x000fca00078e0208 */
[----:B------:R1:W5:Y:S01]  /*28d70*/  LDL.64 R60, [R13] ;  /* 0x000000000d3c7983 */ /* 0x0003620000100a00 */
[----:B------:R-:W-:Y:S01]  /*28d80*/  IADD3 R31, R13, R8, RZ ;  /* 0x000000080d1f7210 */ /* 0x000fe20007ffe0ff */
[----:B------:R-:W-:-:S04]  /*28d90*/  IMAD.IADD R0, R5, 0x1, R0 ;  /* 0x0000000105007824 */ /* 0x000fc800078e0200 */
[----:B------:R-:W5:Y:S01]  /*28da0*/  LDL.64 R48, [R31] ;  /* 0x000000001f307983 */ /* 0x000f620000100a00 */
[----:B0-----:R-:W-:Y:S01]  /*28db0*/  IMAD.IADD R29, R31, 0x1, R8 ;  /* 0x000000011f1d7824 */ /* 0x001fe200078e0208 */
[----:B------:R-:W-:-:S04]  /*28dc0*/  LEA R3, R0, R3, 0x3 ;  /* 0x0000000300037211 */ /* 0x000fc800078e18ff */
[----:B------:R0:W5:Y:S01]  /*28dd0*/  LDL.64 R64, [R29] ;  /* 0x000000001d407983 */ /* 0x0001620000100a00 */
[----:B-1----:R-:W-:-:S03]  /*28de0*/  IMAD.IADD R27, R29, 0x1, R8 ;  /* 0x000000011d1b7824 */ /* 0x002fc600078e0208 */
[----:B------:R1:W5:Y:S01]  /*28df0*/  LDL.64 R58, [R3] ;  /* 0x00000000033a7983 */ /* 0x0003620000100a00 */
[----:B------:R-:W-:-:S03]  /*28e00*/  IMAD.IADD R35, R8, 0x1, R3 ;  /* 0x0000000108237824 */ /* 0x000fc600078e0203 */
[----:B------:R1:W5:Y:S01]  /*28e10*/  LDL.64 R56, [R27] ;  /* 0x000000001b387983 */ /* 0x0003620000100a00 */
[----:B------:R-:W-:-:S03]  /*28e20*/  IADD3 R13, R27, R8, RZ ;  /* 0x000000081b0d7210 */ /* 0x000fc60007ffe0ff */
[----:B------:R-:W5:Y:S01]  /*28e30*/  LDL.64 R54, [R35] ;  /* 0x0000000023367983 */ /* 0x000f620000100a00 */
[----:B------:R-:W-:-:S03]  /*28e40*/  IMAD.IADD R33, R35, 0x1, R8 ;  /* 0x0000000123217824 */ /* 0x000fc600078e0208 */
[----:B------:R-:W5:Y:S01]  /*28e50*/  LDL.64 R52, [R13] ;  /* 0x000000000d347983 */ /* 0x000f620000100a00 */
[----:B------:R-:W-:-:S03]  /*28e60*/  IMAD.IADD R5, R13, 0x1, R8 ;  /* 0x000000010d057824 */ /* 0x000fc600078e0208 */
[----:B------:R-:W5:Y:S01]  /*28e70*/  LDL.64 R50, [R33] ;  /* 0x0000000021327983 */ /* 0x000f620000100a00 */
[----:B0-----:R-:W-:-:S03]  /*28e80*/  IADD3 R29, R33, R8, RZ ;  /* 0x00000008211d7210 */ /* 0x001fc60007ffe0ff */
[----:B------:R0:W5:Y:S01]  /*28e90*/  LDL.64 R46, [R5] ;  /* 0x00000000052e7983 */ /* 0x0001620000100a00 */
[----:B-1----:R-:W-:-:S03]  /*28ea0*/  IMAD.IADD R3, R5, 0x1, R8 ;  /* 0x0000000105037824 */ /* 0x002fc600078e0208 */
[----:B------:R-:W5:Y:S01]  /*28eb0*/  LDL.64 R44, [R29] ;  /* 0x000000001d2c7983 */ /* 0x000f620000100a00 */
[--C-:B------:R-:W-:Y:S01]  /*28ec0*/  IMAD.IADD R27, R29, 0x1, R8.reuse ;  /* 0x000000011d1b7824 */ /* 0x100fe200078e0208 */
[----:B------:R-:W-:Y:S02]  /*28ed0*/  IADD3 R38, R3, R8, RZ ;  /* 0x0000000803267210 */ /* 0x000fe40007ffe0ff */
[----:B------:R1:W5:Y:S01]  /*28ee0*/  LDL.64 R42, [R3] ;  /* 0x00000000032a7983 */ /* 0x0003620000100a00 */
[----:B------:R-:W-:-:S03]  /*28ef0*/  IMAD.IADD R31, R27, 0x1, R8 ;  /* 0x000000011b1f7824 */ /* 0x000fc600078e0208 */
        /* <DEDUP_REMOVED lines=9> */
[----:B0-----:R-:W-:-:S05]  /*28f90*/  IMAD.IADD R5, R75, 0x1, R8 ;  /* 0x000000014b057824 */ /* 0x001fca00078e0208 */
[----:B------:R-:W5:Y:S01]  /*28fa0*/  LDL.64 R26, [R5] ;  /* 0x00000000051a7983 */ /* 0x000f620000100a00 */
[----:B-1----:R-:W-:-:S05]  /*28fb0*/  IADD3 R3, R5, R8, RZ ;  /* 0x0000000805037210 */ /* 0x002fca0007ffe0ff */
[----:B------:R-:W5:Y:S01]  /*28fc0*/  LDL.64 R12, [R3] ;  /* 0x00000000030c7983 */ /* 0x000f620000100a00 */
[----:B------:R-:W-:-:S06]  /*28fd0*/  IMAD.IADD R30, R3, 0x1, R8 ;  /* 0x00000001031e7824 */ /* 0x000fcc00078e0208 */
[----:B------:R-:W5:Y:S01]  /*28fe0*/  LDL.64 R30, [R30] ;  /* 0x000000001e1e7983 */ /* 0x000f620000100a00 */
[----:B------:R-:W-:Y:S01]  /*28ff0*/  FSEL R73, RZ, 1.875, P0 ;  /* 0x3ff00000ff497808 */ /* 0x000fe20000000000 */
[----:B------:R-:W-:Y:S01]  /*29000*/  IMAD.MOV.U32 R72, RZ, RZ, RZ ;  /* 0x000000ffff487224 */ /* 0x000fe200078e00ff */
        /* <DEDUP_REMOVED lines=41> */
[----:B------:R-:W-:Y:S02]  /*292a0*/  IMAD.MOV.U32 R24, RZ, RZ, R8 ;  /* 0x000000ffff187224 */ /* 0x000fe400078e0008 */
[----:B------:R-:W-:-:S07]  /*292b0*/  IMAD.MOV.U32 R25, RZ, RZ, R7 ;  /* 0x000000ffff197224 */ /* 0x000fce00078e0007 */
.L_x_4931:
[----:B------:R-:W-:Y:S05]  /*292c0*/  BSYNC B4 ;  /* 0x0000000000047941 */ /* 0x000fea0003800000 */
.L_x_4930:
        /* <DEDUP_REMOVED lines=22> */
[----:B------:R-:W-:Y:S05]  /*29430*/  CALL.REL.NOINC `($__internal_21_$__cuda_sm20_div_rn_f64_full) ;  /* 0x0000023000707944 */ /* 0x000fea0003c00000 */
[----:B------:R-:W-:-:S07]  /*29440*/  IMAD.MOV.U32 R6, RZ, RZ, R8 ;  /* 0x000000ffff067224 */ /* 0x000fce00078e0008 */
.L_x_4933:
[----:B------:R-:W-:Y:S05]  /*29450*/  BSYNC B4 ;  /* 0x0000000000047941 */ /* 0x000fea0003800000 */
.L_x_4932:
        /* <DEDUP_REMOVED lines=21> */
[----:B------:R-:W-:Y:S02]  /*295b0*/  IMAD.MOV.U32 R27, RZ, RZ, R33 ;  /* 0x000000ffff1b7224 */ /* 0x000fe400078e0021 */
[----:B------:R-:W-:-:S07]  /*295c0*/  IMAD.MOV.U32 R7, RZ, RZ, R13 ;  /* 0x000000ffff077224 */ /* 0x000fce00078e000d */
[----:B------:R-:W-:Y:S05]  /*295d0*/  CALL.REL.NOINC `($__internal_22_$__cuda_sm20_dsqrt_rn_f64_mediumpath_v1) ;  /* 0x00000234007c7944 */ /* 0x000fea0003c00000 */
[----:B------:R-:W-:Y:S01]  /*295e0*/  MOV R72, R8 ;  /* 0x0000000800487202 */ /* 0x000fe20000000f00 */
[----:B------:R-:W-:-:S07]  /*295f0*/  IMAD.MOV.U32 R73, RZ, RZ, R5 ;  /* 0x000000ffff497224 */ /* 0x000fce00078e0005 */
.L_x_4935:
[----:B------:R-:W-:Y:S05]  /*29600*/  BSYNC B4 ;  /* 0x0000000000047941 */ /* 0x000fea0003800000 */
.L_x_4934:
        /* <DEDUP_REMOVED lines=21> */
.L_x_4937:
[----:B------:R-:W-:Y:S05]  /*29760*/  BSYNC B4 ;  /* 0x0000000000047941 */ /* 0x000fea0003800000 */
.L_x_4936:
        /* <DEDUP_REMOVED lines=27> */
.L_x_4940:
[----:B------:R-:W-:Y:S05]  /*29920*/  BSYNC B4 ;  /* 0x0000000000047941 */ /* 0x000fea0003800000 */
.L_x_4939:
        /* <DEDUP_REMOVED lines=85> */
.L_x_4942:
        /* <DEDUP_REMOVED lines=21> */
.L_x_4945:
[----:B------:R-:W-:Y:S05]  /*29fd0*/  BSYNC B5 ;  /* 0x0000000000057941 */ /* 0x000fea0003800000 */
.L_x_4944:
        /* <DEDUP_REMOVED lines=29> */
.L_x_4943:
[----:B------:R-:W-:Y:S05]  /*2a1b0*/  BSYNC B4 ;  /* 0x0000000000047941 */ /* 0x000fea0003800000 */
.L_x_4941:
        /* <DEDUP_REMOVED lines=24> */
.L_x_4947:
[----:B------:R-:W-:Y:S05]  /*2a340*/  BSYNC B4 ;  /* 0x0000000000047941 */ /* 0x000fea0003800000 */
.L_x_4946:
        /* <DEDUP_REMOVED lines=59> */
.L_x_4949:
[----:B------:R-:W-:Y:S05]  /*2a700*/  BSYNC B3 ;  /* 0x0000000000037941 */ /* 0x000fea0003800000 */
.L_x_4948:
[----:B------:R-:W-:Y:S01]  /*2a710*/  DMUL R20, R20, R12 ;  /* 0x0000000c14147228 */ /* 0x000fe20000000000 */
[----:B------:R-:W-:Y:S10]  /*2a720*/  BRA `(.L_x_4950) ;  /* 0x0000001c00487947 */ /* 0x000ff40003800000 */
.L_x_4938:
        /* <DEDUP_REMOVED lines=64> */
[----:B------:R-:W-:Y:S01]  /*2ab30*/  @!P0 MOV R20, R24 ;  /* 0x0000001800148202 */ /* 0x000fe20000000f00 */
[----:B------:R-:W-:Y:S01]  /*2ab40*/  @!P0 IMAD.MOV.U32 R24, RZ, RZ, RZ ;  /* 0x000000ffff188224 */ /* 0x000fe200078e00ff */
[----:B------:R-:W-:Y:S02]  /*2ab50*/  @!P0 SHF.R.S32.HI R21, RZ, 0x1, R0 ;  /* 0x00000001ff158819 */ /* 0x000fe40000011400 */
[----:B------:R-:W-:-:S03]  /*2ab60*/  FSEL R23, R23, RZ, P1 ;  /* 0x000000ff17177208 */ /* 0x000fc60000800000 */
[----:B------:R-:W-:Y:S02]  /*2ab70*/  @!P0 IMAD.IADD R30, R30, 0x1, -R21 ;  /* 0x000000011e1e8824 */ /* 0x000fe400078e0a15 */
[----:B------:R-:W-:-:S03]  /*2ab80*/  @!P0 IMAD R21, R21, 0x100000, R25 ;  /* 0x0010000015158824 */ /* 0x000fc600078e0219 */
[----:B------:R-:W-:-:S06]  /*2ab90*/  @!P0 LEA R25, R30, 0x3ff00000, 0x14 ;  /* 0x3ff000001e198811 */ /* 0x000fcc00078ea0ff */
[----:B------:R-:W-:-:S11]  /*2aba0*/  @!P0 DMUL R22, R20, R24 ;  /* 0x0000001814168228 */ /* 0x000fd60000000000 */
.L_x_4952:
[----:B------:R-:W-:Y:S05]  /*2abb0*/  BSYNC B3 ;  /* 0x0000000000037941 */ /* 0x000fea0003800000 */
.L_x_4951:
        /* <DEDUP_REMOVED lines=9> */
.L_x_4954:
[----:B------:R-:W-:Y:S05]  /*2ac50*/  BSYNC B4 ;  /* 0x0000000000047941 */ /* 0x000fea0003800000 */
.L_x_4953:
        /* <DEDUP_REMOVED lines=12> */
.L_x_4955:
        /* <DEDUP_REMOVED lines=22> */
.L_x_4957:
[----:B------:R-:W-:Y:S01]  /*2ae80*/  DSETP.NEU.AND P1, PT, R18, 0.5, PT ;  /* 0x3fe000001200742a */ /* 0x000fe20003f2d000 */
[----:B------:R-:W-:Y:S01]  /*2ae90*/  ISETP.GE.AND P2, PT, R11, RZ, PT ;  /* 0x000000ff0b00720c */ /* 0x000fe20003f46270 */
[----:B------:R-:W-:Y:S01]  /*2aea0*/  IMAD.MOV.U32 R16, RZ, RZ, RZ ;  /* 0x000000ffff107224 */ /* 0x000fe200078e00ff */
[----:B------:R-:W-:-:S04]  /*2aeb0*/  ISETP.EQ.U32.AND P0, PT, R3, RZ, PT ;  /* 0x000000ff0300720c */ /* 0x000fc80003f02070 */
[----:B------:R-:W-:-:S04]  /*2aec0*/  ISETP.EQ.AND.EX P0, PT, R20, -0x80000000, P1, P0 ;  /* 0x800000001400780c */ /* 0x000fc80000f02300 */
[----:B------:R-:W-:-:S04]  /*2aed0*/  SEL R17, R7, RZ, P0 ;  /* 0x000000ff07117207 */ /* 0x000fc80000000000 */
[----:B------:R-:W-:-:S07]  /*2aee0*/  @!P2 LOP3.LUT R17, R17, 0x7ff00000, RZ, 0xfc, !PT ;  /* 0x7ff000001111a812 */ /* 0x000fce00078efcff */
.L_x_4958:
[----:B------:R-:W-:Y:S05]  /*2aef0*/  BSYNC B3 ;  /* 0x0000000000037941 */ /* 0x000fea0003800000 */
.L_x_4956:
        /* <DEDUP_REMOVED lines=18> */
.L_x_4961:
[----:B------:R-:W-:-:S11]  /*2b020*/  DADD R16, R10, R6 ;  /* 0x000000000a107229 */ /* 0x000fd60000000006 */
.L_x_4960:
[----:B------:R-:W-:Y:S05]  /*2b030*/  BSYNC B3 ;  /* 0x0000000000037941 */ /* 0x000fea0003800000 */
.L_x_4959:
[----:B------:R-:W-:-:S06]  /*2b040*/  DSETP.NEU.AND P0, PT, R6, 1, PT ;  /* 0x3ff000000600742a */ /* 0x000fcc0003f0d000 */
[----:B------:R-:W-:Y:S02]  /*2b050*/  FSEL R20, R16, RZ, P0 ;  /* 0x000000ff10147208 */ /* 0x000fe40000000000 */
[----:B------:R-:W-:-:S06]  /*2b060*/  FSEL R21, R17, 1.875, P0 ;  /* 0x3ff0000011157808 */ /* 0x000fcc0000000000 */
[----:B------:R-:W-:-:S08]  /*2b070*/  DMUL R20, R22, R20 ;  /* 0x0000001416147228 */ /* 0x000fd00000000000 */
[----:B------:R-:W-:Y:S01]  /*2b080*/  DMUL R20, R20, R12 ;  /* 0x0000000c14147228 */ /* 0x000fe20000000000 */
[----:B------:R-:W-:Y:S10]  /*2b090*/  BRA `(.L_x_4950) ;  /* 0x0000001000ec7947 */ /* 0x000ff40003800000 */
.L_x_4925:
        /* <DEDUP_REMOVED lines=11> */
[----:B------:R-:W-:Y:S01]  /*2b150*/  ISETP.GE.U32.AND P0, PT, R3, 0x7fefffff, PT ;  /* 0x7fefffff0300780c */ /* 0x000fe20003f06070 */
[----:B------:R-:W-:Y:S02]  /*2b160*/  IMAD.MOV.U32 R3, RZ, RZ, R14 ;  /* 0x000000ffff037224 */ /* 0x000fe400078e000e */
[----:B------:R-:W-:-:S10]  /*2b170*/  @!P2 IMAD.MOV.U32 R3, RZ, RZ, R6 ;  /* 0x000000ffff03a224 */ /* 0x000fd400078e0006 */
        /* <DEDUP_REMOVED lines=69> */
.L_x_4963:
[----:B------:R-:W-:Y:S05]  /*2b5d0*/  BSYNC B3 ;  /* 0x0000000000037941 */ /* 0x000fea0003800000 */
.L_x_4962:
[----:B------:R-:W-:Y:S04]  /*2b5e0*/  BSSY B7, `(.L_x_4964) ;  /* 0x00000a6000077945 */ /* 0x000fe80003800000 */
[----:B------:R-:W-:Y:S05]  /*2b5f0*/  @P3 BRA `(.L_x_4965) ;  /* 0x00000008008c3947 */ /* 0x000fea0003800000 */
[----:B------:R-:W-:Y:S01]  /*2b600*/  IMAD.MOV.U32 R12, RZ, RZ, R18 ;  /* 0x000000ffff0c7224 */ /* 0x000fe200078e0012 */
[----:B------:R-:W-:Y:S02]  /*2b610*/  MOV R13, R19 ;  /* 0x00000013000d7202 */ /* 0x000fe40000000f00 */
[----:B------:R-:W-:-:S07]  /*2b620*/  MOV R6, 0x2b640 ;  /* 0x0002b64000067802 */ /* 0x000fce0000000f00 */
[----:B------:R-:W-:Y:S05]  /*2b630*/  CALL.REL.NOINC `($_ZN2at6native18elementwise_kernelILi128ELi2EZNS0_22gpu_kernel_impl_nocastIN48_GLOBAL__N__08322988_15_IGammaKernel_cu_cb51a28d10CalcIgammaIdEEEEvRNS_18TensorIteratorBaseERKT_EUliE_EEviT1_$__internal_lgamma_pos) ;  /* 0x0000022000dc7944 */ /* 0x000fea0003c00000 */
        /* <DEDUP_REMOVED lines=31> */
[----:B------:R-:W-:Y:S01]  /*2b830*/  LOP3.LUT P1, RZ, R40, 0x2, RZ, 0xc0, !PT ;  /* 0x0000000228ff7812 */ /* 0x000fe2000782c0ff */
[----:B0-----:R-:W-:Y:S01]  /*2b840*/  IMAD.MOV.U32 R6, RZ, RZ, 0x1 ;  /* 0x00000001ff067424 */ /* 0x001fe200078e00ff */
[----:B-1----:R-:W-:-:S08]  /*2b850*/  DFMA R16, -R16, 0.5, R18 ;  /* 0x3fe000001010782b */ /* 0x002fd00000000112 */
        /* <DEDUP_REMOVED lines=30> */
[----:B------:R-:W-:Y:S01]  /*2ba40*/  MOV R72, 0x54442d18 ;  /* 0x54442d1800487802 */ /* 0x000fe20000000f00 */
[----:B------:R-:W-:Y:S01]  /*2ba50*/  IMAD.MOV.U32 R73, RZ, RZ, 0x400921fb ;  /* 0x400921fbff497424 */ /* 0x000fe200078e00ff */
[----:B------:R-:W-:-:S07]  /*2ba60*/  MOV R0, 0x2ba80 ;  /* 0x0002ba8000007802 */ /* 0x000fce0000000f00 */
[----:B------:R-:W-:Y:S05]  /*2ba70*/  CALL.REL.NOINC `($__internal_21_$__cuda_sm20_div_rn_f64_full) ;  /* 0x0000020800e07944 */ /* 0x000fea0003c00000 */
[----:B------:R-:W-:-:S07]  /*2ba80*/  IMAD.MOV.U32 R6, RZ, RZ, R8 ;  /* 0x000000ffff067224 */ /* 0x000fce00078e0008 */
.L_x_4970:
[----:B------:R-:W-:Y:S05]  /*2ba90*/  BSYNC B5 ;  /* 0x0000000000057941 */ /* 0x000fea0003800000 */
.L_x_4969:
[----:B------:R-:W-:Y:S01]  /*2baa0*/  MOV R0, R7 ;  /* 0x0000000700007202 */ /* 0x000fe20000000f00 */
[----:B------:R-:W-:Y:S02]  /*2bab0*/  IMAD.MOV.U32 R18, RZ, RZ, R6 ;  /* 0x000000ffff127224 */ /* 0x000fe400078e0006 */
[----:B------:R-:W-:-:S07]  /*2bac0*/  IMAD.MOV.U32 R19, RZ, RZ, R7 ;  /* 0x000000ffff137224 */ /* 0x000fce00078e0007 */
.L_x_4968:
[----:B------:R-:W-:Y:S05]  /*2bad0*/  BSYNC B4 ;  /* 0x0000000000047941 */ /* 0x000fea0003800000 */
.L_x_4967:
[----:B------:R-:W-:Y:S01]  /*2bae0*/  ISETP.GT.AND P0, PT, R0, 0xfffff, PT ;  /* 0x000fffff0000780c */ /* 0x000fe20003f04270 */
[----:B------:R-:W-:Y:S01]  /*2baf0*/  BSSY B3, `(.L_x_4971) ;  /* 0x000004e000037945 */ /* 0x000fe20003800000 */
[----:B------:R-:W-:-:S11]  /*2bb00*/  MOV R3, R18 ;  /* 0x0000001200037202 */ /* 0x000fd60000000f00 */
        /* <DEDUP_REMOVED lines=76> */
.L_x_4972:
[----:B------:R-:W-:Y:S05]  /*2bfd0*/  BSYNC B3 ;  /* 0x0000000000037941 */ /* 0x000fea0003800000 */
.L_x_4971:
[--C-:B------:R-:W-:Y:S02]  /*2bfe0*/  DADD R12, -R12, R6.reuse ;  /* 0x000000000c0c7229 */ /* 0x100fe40000000106 */
[----:B------:R-:W-:-:S10]  /*2bff0*/  DADD R6, -RZ, -R6 ;  /* 0x00000000ff067229 */ /* 0x000fd40000000906 */
[----:B------:R-:W-:Y:S02]  /*2c000*/  FSEL R6, R6, R12, !P4 ;  /* 0x0000000c06067208 */ /* 0x000fe40006000000 */
[----:B------:R-:W-:Y:S01]  /*2c010*/  FSEL R7, R7, R13, !P4 ;  /* 0x0000000d07077208 */ /* 0x000fe20006000000 */
[----:B------:R-:W-:Y:S06]  /*2c020*/  BRA `(.L_x_4966) ;  /* 0x0000000000047947 */ /* 0x000fec0003800000 */
.L_x_4965:
[----:B------:R-:W-:-:S11]  /*2c030*/  DADD R6, R10, R10 ;  /* 0x000000000a067229 */ /* 0x000fd6000000000a */
.L_x_4966:
[----:B------:R-:W-:Y:S05]  /*2c040*/  BSYNC B7 ;  /* 0x0000000000077941 */ /* 0x000fea0003800000 */
.L_x_4964:
        /* <DEDUP_REMOVED lines=64> */
.L_x_4950:
[----:B------:R-:W-:Y:S05]  /*2c450*/  BSYNC B6 ;  /* 0x0000000000067941 */ /* 0x000fea0003800000 */
.L_x_4924:
        /* <DEDUP_REMOVED lines=12> */
.L_x_4978:
        /* <DEDUP_REMOVED lines=23> */
.L_x_4977:
[----:B------:R-:W-:Y:S05]  /*2c690*/  BSYNC B6 ;  /* 0x0000000000067941 */ /* 0x000fea0003800000 */
.L_x_4976:
        /* <DEDUP_REMOVED lines=8> */
.L_x_4975:
        /* <DEDUP_REMOVED lines=21> */
.L_x_4979:
[----:B------:R-:W-:Y:S05]  /*2c870*/  BSYNC B5 ;  /* 0x0000000000057941 */ /* 0x000fea0003800000 */
.L_x_4974:
[----:B------:R-:W-:Y:S05]  /*2c880*/  BSYNC B4 ;  /* 0x0000000000047941 */ /* 0x000fea0003800000 */
.L_x_4973:
[----:B------:R-:W-:Y:S01]  /*2c890*/  DADD R20, -R6, 1 ;  /* 0x3ff0000006147429 */ /* 0x000fe20000000100 */
[----:B------:R-:W-:Y:S10]  /*2c8a0*/  BRA `(.L_x_4788) ;  /* 0x000001f800947947 */ /* 0x000ff40003800000 */
.L_x_4800:
        /* <DEDUP_REMOVED lines=13> */
[----:B------:R-:W-:Y:S01]  /*2c980*/  IMAD.MOV.U32 R30, RZ, RZ, -0x4fb522f0 ;  /* 0xb04add10ff1e7424 */ /* 0x000fe200078e00ff */
        /* <DEDUP_REMOVED lines=15> */
[----:B------:R0:W-:Y:S01]  /*2ca80*/  STL.64 [R1+0x1420], R32 ;  /* 0x0014202001007387 */ /* 0x0001e20000100a00 */
[----:B------:R-:W-:Y:S01]  /*2ca90*/  MOV R41, 0x418308a8 ;  /* 0x418308a800297802 */ /* 0x000fe20000000f00 */
[----:B-1----:R-:W-:Y:S01]  /*2caa0*/  IMAD.MOV.U32 R28, RZ, RZ, 0x0 ;  /* 0x00000000ff1c7424 */ /* 0x002fe200078e00ff */
[----:B------:R-:W-:Y:S01]  /*2cab0*/  MOV R29, 0x40508000 ;  /* 0x40508000001d7802 */ /* 0x000fe20000000f00 */
[----:B------:R1:W-:Y:S01]  /*2cac0*/  STL.64 [R1+0x1428], R34 ;  /* 0x0014282201007387 */ /* 0x0003e20000100a00 */
[----:B------:R-:W-:Y:S01]  /*2cad0*/  MOV R16, 0x77f7c44b ;  /* 0x77f7c44b00107802 */ /* 0x000fe20000000f00 */
[----:B------:R-:W-:Y:S01]  /*2cae0*/  IMAD.MOV.U32 R17, RZ, RZ, 0x3fe0509f ;  /* 0x3fe0509fff117424 */ /* 0x000fe200078e00ff */
[----:B------:R-:W-:Y:S01]  /*2caf0*/  MOV R25, 0x40338519 ;  /* 0x4033851900197802 */ /* 0x000fe20000000f00 */
[----:B------:R3:W-:Y:S01]  /*2cb00*/  STL.64 [R1+0x1430], R36 ;  /* 0x0014302401007387 */ /* 0x0007e20000100a00 */
[----:B--2---:R-:W-:Y:S01]  /*2cb10*/  IMAD.MOV.U32 R30, RZ, RZ, 0x0 ;  /* 0x00000000ff1e7424 */ /* 0x004fe200078e00ff */
[----:B------:R-:W-:Y:S01]  /*2cb20*/  MOV R31, 0x409e1400 ;  /* 0x409e1400001f7802 */ /* 0x000fe20000000f00 */
[----:B------:R-:W-:Y:S01]  /*2cb30*/  IMAD.MOV.U32 R6, RZ, RZ, 0x6a172145 ;  /* 0x6a172145ff067424 */ /* 0x000fe200078e00ff */
[----:B------:R2:W-:Y:S01]  /*2cb40*/  STL.64 [R1+0x1438], R38 ;  /* 0x0014382601007387 */ /* 0x0005e20000100a00 */
[----:B0-----:R-:W-:Y:S01]  /*2cb50*/  IMAD.MOV.U32 R32, RZ, RZ, 0x0 ;  /* 0x00000000ff207424 */ /* 0x001fe200078e00ff */
[----:B------:R-:W-:Y:S01]  /*2cb60*/  MOV R33, 0x40dfe780 ;  /* 0x40dfe78000217802 */ /* 0x000fe20000000f00 */
[----:B------:R-:W-:Y:S01]  /*2cb70*/  IMAD.MOV.U32 R7, RZ, RZ, 0x3f78d44d ;  /* 0x3f78d44dff077424 */ /* 0x000fe200078e00ff */
[----:B------:R0:W-:Y:S01]  /*2cb80*/  STL.64 [R1+0x2778], R26 ;  /* 0x0027781a01007387 */ /* 0x0001e20000100a00 */
[----:B-1----:R-:W-:Y:S01]  /*2cb90*/  IMAD.MOV.U32 R34, RZ, RZ, 0x0 ;  /* 0x00000000ff227424 */ /* 0x002fe200078e00ff */
[----:B------:R-:W-:Y:S01]  /*2cba0*/  MOV R35, 0x4115d0bc ;  /* 0x4115d0bc00237802 */ /* 0x000fe20000000f00 */
[----:B------:R-:W-:Y:S01]  /*2cbb0*/  IMAD.MOV.U32 R24, RZ, RZ, -0x19c7c7e ;  /* 0xfe638382ff187424 */ /* 0x000fe200078e00ff */
[----:B------:R1:W-:Y:S01]  /*2cbc0*/  STL.64 [R1+0x2780], R28 ;  /* 0x0027801c01007387 */ /* 0x0003e20000100a00 */
[----:B---3--:R-:W-:Y:S01]  /*2cbd0*/  IMAD.MOV.U32 R36, RZ, RZ, 0x0 ;  /* 0x00000000ff247424 */ /* 0x008fe200078e00ff */
[----:B------:R-:W-:Y:S01]  /*2cbe0*/  MOV R37, 0x41441f7b ;  /* 0x41441f7b00257802 */ /* 0x000fe20000000f00 */
[----:B------:R-:W-:Y:S01]  /*2cbf0*/  DSETP.GT.AND P0, PT, R18, 1, PT ;  /* 0x3ff000001200742a */ /* 0x000fe20003f04000 */
[----:B--2---:R-:W-:Y:S01]  /*2cc00*/  IMAD.MOV.U32 R38, RZ, RZ, -0x20000000 ;  /* 0xe0000000ff267424 */ /* 0x004fe200078e00ff */
[----:B------:R-:W-:Y:S01]  /*2cc10*/  MOV R39, 0x41697171 ;  /* 0x4169717100277802 */ /* 0x000fe20000000f00 */
[----:B------:R-:W-:Y:S01]  /*2cc20*/  STL.64 [R1+0x2788], R30 ;  /* 0x0027881e01007387 */ /* 0x000fe20000100a00 */
[----:B------:R-:W-:Y:S01]  /*2cc30*/  UMOV UR8, 0xb9800000 ;  /* 0xb980000000087882 */ /* 0x000fe20000000000 */
[----:B0-----:R-:W-:Y:S01]  /*2cc40*/  IMAD.MOV.U32 R26, RZ, RZ, -0x50000000 ;  /* 0xb0000000ff1a7424 */ /* 0x001fe200078e00ff */
[----:B------:R-:W-:Y:S01]  /*2cc50*/  MOV R27, 0x41a1fda6 ;  /* 0x41a1fda6001b7802 */ /* 0x000fe20000000f00 */
[----:B------:R-:W-:Y:S01]  /*2cc60*/  STL.64 [R1+0x2790], R32 ;  /* 0x0027902001007387 */ /* 0x000fe20000100a00 */
[----:B------:R-:W-:Y:S01]  /*2cc70*/  UMOV UR9, 0x40181945 ;  /* 0x4018194500097882 */ /* 0x000fe20000000000 */
[----:B-1----:R-:W-:Y:S01]  /*2cc80*/  IMAD.MOV.U32 R28, RZ, RZ, -0x80000000 ;  /* 0x80000000ff1c7424 */ /* 0x002fe200078e00ff */
[----:B------:R-:W-:Y:S01]  /*2cc90*/  MOV R29, 0x419cbd69 ;  /* 0x419cbd69001d7802 */ /* 0x000fe20000000f00 */
[----:B------:R-:W-:Y:S01]  /*2cca0*/  STL.64 [R1+0x2798], R34 ;  /* 0x0027982201007387 */ /* 0x000fe20000100a00 */
[----:B------:R-:W-:Y:S01]  /*2ccb0*/  BSSY B4, `(.L_x_4983) ;  /* 0x0000039000047945 */ /* 0x000fe20003800000 */
[----:B------:R-:W-:Y:S01]  /*2ccc0*/  IMAD.MOV.U32 R5, RZ, RZ, RZ ;  /* 0x000000ffff057224 */ /* 0x000fe200078e00ff */
[----:B------:R-:W-:Y:S01]  /*2ccd0*/  MOV R0, 0x1 ;  /* 0x0000000100007802 */ /* 0x000fe20000000f00 */
        /* <DEDUP_REMOVED lines=10> */
[----:B------:R-:W-:Y:S01]  /*2cd80*/  MOV R17, 0x4198bf15 ;  /* 0x4198bf1500117802 */ /* 0x000fe20000000f00 */
[----:B-1----:R-:W-:Y:S01]  /*2cd90*/  IMAD.MOV.U32 R6, RZ, RZ, -0x12d8f232 ;  /* 0xed270dceff067424 */ /* 0x002fe200078e00ff */
[----:B------:R-:W-:-:S03]  /*2cda0*/  MOV R7, 0x4194972f ;  /* 0x4194972f00077802 */ /* 0x000fc60000000f00 */
[----:B------:R0:W-:Y:S01]  /*2cdb0*/  STL.64 [R1+0x1448], R16 ;  /* 0x0014481001007387 */ /* 0x0001e20000100a00 */
[----:B--2---:R-:W-:Y:S01]  /*2cdc0*/  IMAD.MOV.U32 R24, RZ, RZ, -0x30b135d2 ;  /* 0xcf4eca2eff187424 */ /* 0x004fe200078e00ff */
[----:B------:R-:W-:Y:S02]  /*2cdd0*/  MOV R25, 0x418b2298 ;  /* 0x418b229800197802 */ /* 0x000fe40000000f00 */
[----:B------:R1:W-:Y:S04]  /*2cde0*/  STL.64 [R1+0x1440], R6 ;  /* 0x0014400601007387 */ /* 0x0003e80000100a00 */
[----:B------:R2:W-:Y:S01]  /*2cdf0*/  STL.64 [R1+0x1450], R24 ;  /* 0x0014501801007387 */ /* 0x0005e20000100a00 */
[----:B0-----:R-:W-:Y:S01]  /*2ce00*/  DADD R16, R10, UR8 ;  /* 0x000000080a107e29 */ /* 0x001fe20008000000 */
[----:B-1----:R-:W-:Y:S01]  /*2ce10*/  IMAD.MOV.U32 R6, RZ, RZ, -0x70000000 ;  /* 0x90000000ff067424 */ /* 0x002fe200078e00ff */
[----:B------:R-:W-:Y:S01]  /*2ce20*/  MOV R7, 0x4185eeb6 ;  /* 0x4185eeb600077802 */ /* 0x000fe20000000f00 */
[----:B--2---:R-:W-:Y:S01]  /*2ce30*/  IMAD.MOV.U32 R24, RZ, RZ, 0x70000000 ;  /* 0x70000000ff187424 */ /* 0x004fe200078e00ff */
[----:B------:R-:W-:-:S04]  /*2ce40*/  MOV R25, 0x41991871 ;  /* 0x4199187100197802 */ /* 0x000fc80000000f00 */
[----:B------:R-:W-:Y:S01]  /*2ce50*/  DADD R16, R16, -0.5 ;  /* 0xbfe0000010107429 */ /* 0x000fe20000000000 */
[----:B------:R0:W-:Y:S04]  /*2ce60*/  STL.64 [R1+0x27b0], R6 ;  /* 0x0027b00601007387 */ /* 0x0001e80000100a00 */
[----:B------:R1:W-:Y:S01]  /*2ce70*/  STL.64 [R1+0x27b8], R24 ;  /* 0x0027b81801007387 */ /* 0x0003e20000100a00 */
[----:B0-----:R-:W-:Y:S01]  /*2ce80*/  IMAD.MOV.U32 R6, RZ, RZ, R10 ;  /* 0x000000ffff067224 */ /* 0x001fe200078e000a */
[----:B------:R-:W-:Y:S01]  /*2ce90*/  MOV R7, R11 ;  /* 0x0000000b00077202 */ /* 0x000fe20000000f00 */
[----:B-1----:R-:W-:Y:S01]  /*2cea0*/  IMAD.MOV.U32 R24, RZ, RZ, 0x6a172145 ;  /* 0x6a172145ff187424 */ /* 0x002fe200078e00ff */
[----:B------:R-:W-:Y:S01]  /*2ceb0*/  MOV R25, 0x3f78d44d ;  /* 0x3f78d44d00197802 */ /* 0x000fe20000000f00 */
        /* <DEDUP_REMOVED lines=14> */
[----:B------:R-:W-:Y:S02]  /*2cfa0*/  IADD3 R5, R5, -0x100000, RZ ;  /* 0xfff0000005057810 */ /* 0x000fe40007ffe0ff */
[----:B------:R-:W-:-:S07]  /*2cfb0*/  MOV R32, 0x2cfd0 ;  /* 0x0002cfd000207802 */ /* 0x000fce0000000f00 */
[----:B------:R-:W-:Y:S05]  /*2cfc0*/  CALL.REL.NOINC `($__internal_20_$__cuda_sm20_dblrcp_rn_slowpath_v3) ;  /* 0x000001f000e07944 */ /* 0x000fea0003c00000 */
[----:B------:R-:W-:Y:S01]  /*2cfd0*/  IMAD.MOV.U32 R6, RZ, RZ, R5 ;  /* 0x000000ffff067224 */ /* 0x000fe200078e0005 */
[----:B------:R-:W-:-:S07]  /*2cfe0*/  MOV R7, R8 ;  /* 0x0000000800077202 */ /* 0x000fce0000000f00 */
.L_x_4986:
[----:B------:R-:W-:Y:S05]  /*2cff0*/  BSYNC B5 ;  /* 0x0000000000057941 */ /* 0x000fea0003800000 */
.L_x_4985:
[----:B------:R-:W-:Y:S01]  /*2d000*/  HFMA2.MMA R25, -RZ, RZ, 2.771484375, 0.01287841796875 ;  /* 0x418b2298ff197435 */ /* 0x000fe200000001ff */
[----:B------:R-:W-:Y:S01]  /*2d010*/  IMAD.MOV.U32 R5, RZ, RZ, 0xc ;  /* 0x0000000cff057424 */ /* 0x000fe200078e00ff */
[----:B------:R-:W-:Y:S01]  /*2d020*/  MOV R0, 0xffffffff ;  /* 0xffffffff00007802 */ /* 0x000fe20000000f00 */
[----:B------:R-:W-:-:S08]  /*2d030*/  IMAD.MOV.U32 R24, RZ, RZ, -0x30b135d2 ;  /* 0xcf4eca2eff187424 */ /* 0x000fd000078e00ff */
.L_x_4984:
[----:B------:R-:W-:Y:S05]  /*2d040*/  BSYNC B4 ;  /* 0x0000000000047941 */ /* 0x000fea0003800000 */
.L_x_4983:
[----:B------:R-:W-:Y:S01]  /*2d050*/  DSETP.GT.AND P0, PT, R18, 1, PT ;  /* 0x3ff000001200742a */ /* 0x000fe20003f04000 */
[----:B------:R-:W-:Y:S01]  /*2d060*/  VIADD R13, R3, 0x13e8 ;  /* 0x000013e8030d7836 */ /* 0x000fe20000000000 */
[----:B------:R-:W-:-:S04]  /*2d070*/  SHF.L.U32 R8, R0, 0x3, RZ ;  /* 0x0000000300087819 */ /* 0x000fc800000006ff */
[----:B------:R-:W-:-:S05]  /*2d080*/  SEL R13, R13, R12, P0 ;  /* 0x0000000c0d0d7207 */ /* 0x000fca0000000000 */
[----:B------:R-:W-:-:S05]  /*2d090*/  IMAD.IADD R29, R13, 0x1, R8 ;  /* 0x000000010d1d7824 */ /* 0x000fca00078e0208 */
[----:B------:R0:W2:Y:S01]  /*2d0a0*/  LDL.64 R70, [R29] ;  /* 0x000000001d467983 */ /* 0x0000a20000100a00 */
[----:B------:R-:W-:-:S05]  /*2d0b0*/  IADD3 R35, R29, R8, RZ ;  /* 0x000000081d237210 */ /* 0x000fca0007ffe0ff */
[----:B------:R-:W3:Y:S01]  /*2d0c0*/  LDL.64 R68, [R35] ;  /* 0x0000000023447983 */ /* 0x000ee20000100a00 */
[----:B------:R-:W-:-:S05]  /*2d0d0*/  IMAD.IADD R27, R35, 0x1, R8 ;  /* 0x00000001231b7824 */ /* 0x000fca00078e0208 */
[----:B------:R1:W4:Y:S01]  /*2d0e0*/  LDL.64 R66, [R27] ;  /* 0x000000001b427983 */ /* 0x0003220000100a00 */
[----:B------:R-:W-:-:S05]  /*2d0f0*/  IADD3 R33, R27, R8, RZ ;  /* 0x000000081b217210 */ /* 0x000fca0007ffe0ff */
[----:B------:R-:W5:Y:S01]  /*2d100*/  LDL.64 R62, [R33] ;  /* 0x00000000213e7983 */ /* 0x000f620000100a00 */
[----:B------:R-:W-:-:S05]  /*2d110*/  IMAD.IADD R13, R33, 0x1, R8 ;  /* 0x00000001210d7824 */ /* 0x000fca00078e0208 */
[----:B------:R1:W5:Y:S01]  /*2d120*/  LDL.64 R60, [R13] ;  /* 0x000000000d3c7983 */ /* 0x0003620000100a00 */
[----:B------:R-:W-:Y:S01]  /*2d130*/  IADD3 R31, R13, R8, RZ ;  /* 0x000000080d1f7210 */ /* 0x000fe20007ffe0ff */
[----:B------:R-:W-:-:S04]  /*2d140*/  IMAD.IADD R0, R5, 0x1, R0 ;  /* 0x0000000105007824 */ /* 0x000fc800078e0200 */
[----:B------:R-:W5:Y:S01]  /*2d150*/  LDL.64 R48, [R31] ;  /* 0x000000001f307983 */ /* 0x000f620000100a00 */
[----:B0-----:R-:W-:Y:S01]  /*2d160*/  IADD3 R29, R31, R8, RZ ;  /* 0x000000081f1d7210 */ /* 0x001fe20007ffe0ff */
[----:B------:R-:W-:-:S04]  /*2d170*/  IMAD.U32 R3, R0, 0x8, R3 ;  /* 0x0000000800037824 */ /* 0x000fc800078e0003 */
[----:B------:R0:W5:Y:S01]  /*2d180*/  LDL.64 R64, [R29] ;  /* 0x000000001d407983 */ /* 0x0001620000100a00 */
[----:B-1----:R-:W-:-:S03]  /*2d190*/  IADD3 R27, R29, R8, RZ ;  /* 0x000000081d1b7210 */ /* 0x002fc60007ffe0ff */
[----:B------:R1:W5:Y:S01]  /*2d1a0*/  LDL.64 R58, [R3] ;  /* 0x00000000033a7983 */ /* 0x0003620000100a00 */
[----:B------:R-:W-:-:S03]  /*2d1b0*/  IMAD.IADD R35, R8, 0x1, R3 ;  /* 0x0000000108237824 */ /* 0x000fc600078e0203 */
[----:B------:R1:W5:Y:S01]  /*2d1c0*/  LDL.64 R56, [R27] ;  /* 0x000000001b387983 */ /* 0x0003620000100a00 */
[----:B------:R-:W-:-:S03]  /*2d1d0*/  IADD3 R13, R27, R8, RZ ;  /* 0x000000081b0d7210 */ /* 0x000fc60007ffe0ff */
[----:B------:R-:W5:Y:S01]  /*2d1e0*/  LDL.64 R54, [R35] ;  /* 0x0000000023367983 */ /* 0x000f620000100a00 */
[----:B------:R-:W-:-:S03]  /*2d1f0*/  IMAD.IADD R33, R35, 0x1, R8 ;  /* 0x0000000123217824 */ /* 0x000fc600078e0208 */
[----:B------:R-:W5:Y:S01]  /*2d200*/  LDL.64 R52, [R13] ;  /* 0x000000000d347983 */ /* 0x000f620000100a00 */
[----:B------:R-:W-:-:S03]  /*2d210*/  IADD3 R5, R13, R8, RZ ;  /* 0x000000080d057210 */ /* 0x000fc60007ffe0ff */
[----:B------:R-:W5:Y:S01]  /*2d220*/  LDL.64 R50, [R33] ;  /* 0x0000000021327983 */ /* 0x000f620000100a00 */
[----:B0-----:R-:W-:-:S03]  /*2d230*/  IMAD.IADD R29, R33, 0x1, R8 ;  /* 0x00000001211d7824 */ /* 0x001fc600078e0208 */
[----:B------:R0:W5:Y:S01]  /*2d240*/  LDL.64 R46, [R5] ;  /* 0x00000000052e7983 */ /* 0x0001620000100a00 */
[----:B-1----:R-:W-:-:S03]  /*2d250*/  IADD3 R3, R5, R8, RZ ;  /* 0x0000000805037210 */ /* 0x002fc60007ffe0ff */
        /* <DEDUP_REMOVED lines=8> */
[----:B------:R-:W-:-:S05]  /*2d2e0*/  IADD3 R73, R31, R8, RZ ;  /* 0x000000081f497210 */ /* 0x000fca0007ffe0ff */
[----:B------:R1:W5:Y:S01]  /*2d2f0*/  LDL.64 R34, [R73] ;  /* 0x0000000049227983 */ /* 0x0003620000100a00 */
[----:B------:R-:W-:-:S05]  /*2d300*/  IMAD.IADD R77, R73, 0x1, R8 ;  /* 0x00000001494d7824 */ /* 0x000fca00078e0208 */
[----:B------:R-:W5:Y:S01]  /*2d310*/  LDL.64 R32, [R77] ;  /* 0x000000004d207983 */ /* 0x000f620000100a00 */
[----:B------:R-:W-:-:S05]  /*2d320*/  IADD3 R75, R77, R8, RZ ;  /* 0x000000084d4b7210 */ /* 0x000fca0007ffe0ff */
        /* <DEDUP_REMOVED lines=50> */
[----:B------:R-:W-:Y:S01]  /*2d650*/  MOV R24, R8 ;  /* 0x0000000800187202 */ /* 0x000fe20000000f00 */
[----:B------:R-:W-:-:S07]  /*2d660*/  IMAD.MOV.U32 R25, RZ, RZ, R7 ;  /* 0x000000ffff197224 */ /* 0x000fce00078e0007 */
.L_x_4988:
[----:B------:R-:W-:Y:S05]  /*2d670*/  BSYNC B4 ;  /* 0x0000000000047941 */ /* 0x000fea0003800000 */
.L_x_4987:
[----:B------:R-:W0:Y:S01]  /*2d680*/  MUFU.RCP64H R7, 2.718280792236328125 ;  /* 0x4005bf0a00077908 */ /* 0x000e220000001800 */
[----:B------:R-:W-:Y:S01]  /*2d690*/  HFMA2.MMA R12, -RZ, RZ, -0.000216007232666015625, 118.5625 ;  /* 0x8b145769ff0c7435 */ /* 0x000fe200000001ff */
[----:B------:R-:W-:Y:S01]  /*2d6a0*/  IMAD.MOV.U32 R13, RZ, RZ, 0x4005bf0a ;  /* 0x4005bf0aff0d7424 */ /* 0x000fe200078e00ff */
        /* <DEDUP_REMOVED lines=17> */
[----:B------:R-:W-:Y:S02]  /*2d7c0*/  MOV R71, 0x4005bf0a ;  /* 0x4005bf0a00477802 */ /* 0x000fe40000000f00 */
[----:B------:R-:W-:-:S07]  /*2d7d0*/  MOV R0, 0x2d7f0 ;  /* 0x0002d7f000007802 */ /* 0x000fce0000000f00 */
[----:B------:R-:W-:Y:S05]  /*2d7e0*/  CALL.REL.NOINC `($__internal_21_$__cuda_sm20_div_rn_f64_full) ;  /* 0x000001ec00847944 */ /* 0x000fea0003c00000 */
[----:B------:R-:W-:-:S07]  /*2d7f0*/  IMAD.MOV.U32 R6, RZ, RZ, R8 ;  /* 0x000000ffff067224 */ /* 0x000fce00078e0008 */
.L_x_4990:
[----:B------:R-:W-:Y:S05]  /*2d800*/  BSYNC B4 ;  /* 0x0000000000047941 */ /* 0x000fea0003800000 */
.L_x_4989:
[----:B------:R-:W0:Y:S01]  /*2d810*/  MUFU.RSQ64H R31, R7 ;  /* 0x00000007001f7308 */ /* 0x000e220000001c00 */
[----:B------:R-:W-:Y:S01]  /*2d820*/  IADD3 R30, R7, -0x3500000, RZ ;  /* 0xfcb00000071e7810 */ /* 0x000fe20007ffe0ff */
[----:B------:R-:W-:Y:S01]  /*2d830*/  IMAD.MOV.U32 R26, RZ, RZ, 0x0 ;  /* 0x00000000ff1a7424 */ /* 0x000fe200078e00ff */
[----:B------:R-:W-:Y:S01]  /*2d840*/  MOV R27, 0x3fd80000 ;  /* 0x3fd80000001b7802 */ /* 0x000fe20000000f00 */
[----:B------:R-:W-:Y:S01]  /*2d850*/  BSSY B4, `(.L_x_4991) ;  /* 0x0000016000047945 */ /* 0x000fe20003800000 */
[----:B------:R-:W-:Y:S02]  /*2d860*/  ISETP.GE.U32.AND P0, PT, R30, 0x7ca00000, PT ;  /* 0x7ca000001e00780c */ /* 0x000fe40003f06070 */
        /* <DEDUP_REMOVED lines=18> */
[----:B------:R-:W-:Y:S01]  /*2d990*/  MOV R72, R8 ;  /* 0x0000000800487202 */ /* 0x000fe20000000f00 */
[----:B------:R-:W-:-:S07]  /*2d9a0*/  IMAD.MOV.U32 R73, RZ, RZ, R5 ;  /* 0x000000ffff497224 */ /* 0x000fce00078e0005 */
.L_x_4992:
[----:B------:R-:W-:Y:S05]  /*2d9b0*/  BSYNC B4 ;  /* 0x0000000000047941 */ /* 0x000fea0003800000 */
.L_x_4991:
        /* <DEDUP_REMOVED lines=19> */
[----:B------:R-:W-:Y:S01]  /*2daf0*/  IMAD.MOV.U32 R12, RZ, RZ, R8 ;  /* 0x000000ffff0c7224 */ /* 0x000fe200078e0008 */
[----:B------:R-:W-:-:S07]  /*2db00*/  MOV R13, R7 ;  /* 0x00000007000d7202 */ /* 0x000fce0000000f00 */
.L_x_4994:
[----:B------:R-:W-:Y:S05]  /*2db10*/  BSYNC B4 ;  /* 0x0000000000047941 */ /* 0x000fea0003800000 */
.L_x_4993:
        /* <DEDUP_REMOVED lines=25> */
[----:B------:R-:W-:Y:S01]  /*2dcb0*/  MOV R18, R8 ;  /* 0x0000000800127202 */ /* 0x000fe20000000f00 */
[----:B------:R-:W-:-:S07]  /*2dcc0*/  IMAD.MOV.U32 R19, RZ, RZ, R7 ;  /* 0x000000ffff137224 */ /* 0x000fce00078e0007 */
.L_x_4997:
[----:B------:R-:W-:Y:S05]  /*2dcd0*/  BSYNC B4 ;  /* 0x0000000000047941 */ /* 0x000fea0003800000 */
.L_x_4996:
[C---:B------:R-:W-:Y:S01]  /*2dce0*/  FSETP.GEU.FTZ.AND P1, PT, R19.reuse, 1.7916666269302368164, PT ;  /* 0x3fe555551300780b */ /* 0x040fe20003f3e000 */
[----:B------:R-:W-:Y:S01]  /*2dcf0*/  BSSY B4, `(.L_x_4998) ;  /* 0x0000087000047945 */ /* 0x000fe20003800000 */
[----:B------:R-:W-:-:S13]  /*2dd00*/  FSETP.GT.FTZ.AND P0, PT, R19, -1.6999999284744262695, PT ;  /* 0xbfd999991300780b */ /* 0x000fda0003f14000 */
[----:B------:R-:W-:Y:S05]  /*2dd10*/  @P0 BRA !P1, `(.L_x_4999) ;  /* 0x0000000400440947 */ /* 0x000fea0004800000 */
[----:B------:R-:W-:-:S10]  /*2dd20*/  DADD R6, R18, 1 ;  /* 0x3ff0000012067429 */ /* 0x000fd40000000000 */
[----:B------:R-:W-:Y:S01]  /*2dd30*/  ISETP.GT.AND P0, PT, R7, 0xfffff, PT ;  /* 0x000fffff0700780c */ /* 0x000fe20003f04270 */
[----:B------:R-:W-:Y:S01]  /*2dd40*/  IMAD.MOV.U32 R21, RZ, RZ, R7 ;  /* 0x000000ffff157224 */ /* 0x000fe200078e0007 */
[----:B------:R-:W-:Y:S02]  /*2dd50*/  MOV R20, R6 ;  /* 0x0000000600147202 */ /* 0x000fe40000000f00 */
[----:B------:R-:W-:-:S09]  /*2dd60*/  MOV R0, R7 ;  /* 0x0000000700007202 */ /* 0x000fd20000000f00 */
[----:B------:R-:W-:-:S10]  /*2dd70*/  @!P0 DMUL R20, R20, 1.80143985094819840000e+16 ;  /* 0x4350000014148828 */ /* 0x000fd40000000000 */
[----:B------:R-:W-:Y:S01]  /*2dd80*/  @!P0 IMAD.MOV.U32 R0, RZ, RZ, R21 ;  /* 0x000000ffff008224 */ /* 0x000fe200078e0015 */
[----:B------:R-:W-:-:S04]  /*2dd90*/  @!P0 MOV R6, R20 ;  /* 0x0000001400068202 */ /* 0x000fc80000000f00 */
[----:B------:R-:W-:-:S04]  /*2dda0*/  IADD3 R3, R0, -0x1, RZ ;  /* 0xffffffff00037810 */ /* 0x000fc80007ffe0ff */
[----:B------:R-:W-:Y:S01]  /*2ddb0*/  ISETP.GE.U32.AND P1, PT, R3, 0x7fefffff, PT ;  /* 0x7fefffff0300780c */ /* 0x000fe20003f26070 */
[----:B------:R-:W-:Y:S02]  /*2ddc0*/  IMAD.MOV.U32 R3, RZ, RZ, -0x3ff ;  /* 0xfffffc01ff037424 */ /* 0x000fe400078e00ff */
[----:B------:R-:W-:-:S10]  /*2ddd0*/  @!P0 IMAD.MOV.U32 R3, RZ, RZ, -0x435 ;  /* 0xfffffbcbff038424 */ /* 0x000fd400078e00ff */
        /* <DEDUP_REMOVED lines=17> */
[----:B------:R-:W-:-:S02]  /*2def0*/  LEA.HI R0, R0, R3, RZ, 0xc ;  /* 0x0000000300007211 */ /* 0x000fc400078f60ff */
        /* <DEDUP_REMOVED lines=51> */
.L_x_4999:
        /* <DEDUP_REMOVED lines=20> */
[----:B------:R-:W-:-:S07]  /*2e370*/  MOV R6, R8 ;  /* 0x0000000800067202 */ /* 0x000fce0000000f00 */
.L_x_5002:
[----:B------:R-:W-:Y:S05]  /*2e380*/  BSYNC B5 ;  /* 0x0000000000057941 */ /* 0x000fea0003800000 */
.L_x_5001:
        /* <DEDUP_REMOVED lines=29> */
.L_x_5000:
[----:B------:R-:W-:Y:S05]  /*2e560*/  BSYNC B4 ;  /* 0x0000000000047941 */ /* 0x000fea0003800000 */
.L_x_4998:
        /* <DEDUP_REMOVED lines=24> */
.L_x_5004:
[----:B------:R-:W-:Y:S05]  /*2e6f0*/  BSYNC B4 ;  /* 0x0000000000047941 */ /* 0x000fea0003800000 */
.L_x_5003:
        /* <DEDUP_REMOVED lines=59> */
.L_x_5006:
[----:B------:R-:W-:Y:S05]  /*2eab0*/  BSYNC B3 ;  /* 0x0000000000037941 */ /* 0x000fea0003800000 */
.L_x_5005:
[----:B------:R-:W-:Y:S01]  /*2eac0*/  DMUL R12, R6, R12 ;  /* 0x0000000c060c7228 */ /* 0x000fe20000000000 */
[----:B------:R-:W-:Y:S10]  /*2ead0*/  BRA `(.L_x_5007) ;  /* 0x0000001c00487947 */ /* 0x000ff40003800000 */
.L_x_4995:
[----:B------:R-:W-:Y:S01]  /*2eae0*/  MOV R30, 0x652b82fe ;  /* 0x652b82fe001e7802 */ /* 0x000fe20000000f00 */
[----:B------:R-:W-:Y:S01]  /*2eaf0*/  IMAD.MOV.U32 R31, RZ, RZ, 0x3ff71547 ;  /* 0x3ff71547ff1f7424 */ /* 0x000fe200078e00ff */
        /* <DEDUP_REMOVED lines=63> */
[----:B------:R-:W-:Y:S02]  /*2eef0*/  @!P0 MOV R24, RZ ;  /* 0x000000ff00188202 */ /* 0x000fe40000000f00 */
[----:B------:R-:W-:Y:S02]  /*2ef00*/  @!P0 SHF.R.S32.HI R21, RZ, 0x1, R0 ;  /* 0x00000001ff158819 */ /* 0x000fe40000011400 */
[----:B------:R-:W-:-:S03]  /*2ef10*/  FSEL R23, R23, RZ, P1 ;  /* 0x000000ff17177208 */ /* 0x000fc60000800000 */
[----:B------:R-:W-:Y:S01]  /*2ef20*/  @!P0 IMAD.IADD R30, R30, 0x1, -R21 ;  /* 0x000000011e1e8824 */ /* 0x000fe200078e0a15 */
[----:B------:R-:W-:-:S04]  /*2ef30*/  @!P0 LEA R21, R21, R25, 0x14 ;  /* 0x0000001915158211 */ /* 0x000fc800078ea0ff */
[----:B------:R-:W-:-:S06]  /*2ef40*/  @!P0 LEA R25, R30, 0x3ff00000, 0x14 ;  /* 0x3ff000001e198811 */ /* 0x000fcc00078ea0ff */
[----:B------:R-:W-:-:S11]  /*2ef50*/  @!P0 DMUL R22, R20, R24 ;  /* 0x0000001814168228 */ /* 0x000fd60000000000 */
.L_x_5009:
[----:B------:R-:W-:Y:S05]  /*2ef60*/  BSYNC B3 ;  /* 0x0000000000037941 */ /* 0x000fea0003800000 */
.L_x_5008:
[----:B------:R-:W-:Y:S04]  /*2ef70*/  BSSY B4, `(.L_x_5010) ;  /* 0x0000009000047945 */ /* 0x000fe80003800000 */
[----:B------:R-:W-:Y:S05]  /*2ef80*/  @P2 BRA P3, `(.L_x_5011) ;  /* 0x00000000001c2947 */ /* 0x000fea0001800000 */
[----:B------:R-:W-:Y:S01]  /*2ef90*/  IMAD.MOV.U32 R70, RZ, RZ, R16 ;  /* 0x000000ffff467224 */ /* 0x000fe200078e0010 */
[----:B------:R-:W-:Y:S01]  /*2efa0*/  MOV R71, R17 ;  /* 0x0000001100477202 */ /* 0x000fe20000000f00 */
[----:B------:R-:W-:Y:S01]  /*2efb0*/  IMAD.MOV.U32 R72, RZ, RZ, R14 ;  /* 0x000000ffff487224 */ /* 0x000fe200078e000e */
[----:B------:R-:W-:Y:S02]  /*2efc0*/  MOV R73, R15 ;  /* 0x0000000f00497202 */ /* 0x000fe40000000f00 */
[----:B------:R-:W-:-:S07]  /*2efd0*/  MOV R0, 0x2eff0 ;  /* 0x0002eff000007802 */ /* 0x000fce0000000f00 */
[----:B------:R-:W-:Y:S05]  /*2efe0*/  CALL.REL.NOINC `($__internal_21_$__cuda_sm20_div_rn_f64_full) ;  /* 0x000001d400847944 */ /* 0x000fea0003c00000 */
[----:B------:R-:W-:-:S07]  /*2eff0*/  IMAD.MOV.U32 R6, RZ, RZ, R8 ;  /* 0x000000ffff067224 */ /* 0x000fce00078e0008 */
.L_x_5011:
[----:B------:R-:W-:Y:S05]  /*2f000*/  BSYNC B4 ;  /* 0x0000000000047941 */ /* 0x000fea0003800000 */
.L_x_5010:
[----:B------:R-:W-:Y:S01]  /*2f010*/  DADD R16, -RZ, |R6| ;  /* 0x00000000ff107229 */ /* 0x000fe20000000506 */
[----:B------:R-:W-:Y:S01]  /*2f020*/  LOP3.LUT R0, R11, 0x7ff00000, RZ, 0xc0, !PT ;  /* 0x7ff000000b007812 */ /* 0x000fe200078ec0ff */
[----:B------:R-:W-:Y:S01]  /*2f030*/  BSSY B3, `(.L_x_5012) ;  /* 0x0000009000037945 */ /* 0x000fe20003800000 */
[----:B------:R-:W-:Y:S01]  /*2f040*/  IMAD.MOV.U32 R8, RZ, RZ, R10 ;  /* 0x000000ffff087224 */ /* 0x000fe200078e000a */
[----:B------:R-:W-:Y:S02]  /*2f050*/  MOV R5, R11 ;  /* 0x0000000b00057202 */ /* 0x000fe40000000f00 */
[----:B------:R-:W-:Y:S02]  /*2f060*/  LEA.HI R3, R0, 0xfffffc0c, RZ, 0xc ;  /* 0xfffffc0c00037811 */ /* 0x000fe400078f60ff */
[----:B------:R-:W-:Y:S02]  /*2f070*/  MOV R0, 0x2f0c0 ;  /* 0x0002f0c000007802 */ /* 0x000fe40000000f00 */
[----:B------:R-:W-:-:S02]  /*2f080*/  SHF.L.U64.HI R20, R10, R3, R11 ;  /* 0x000000030a147219 */ /* 0x000fc4000001020b */
[----:B------:R-:W-:Y:S02]  /*2f090*/  MOV R26, R16 ;  /* 0x00000010001a7202 */ /* 0x000fe40000000f00 */
[----:B------:R-:W-:-:S07]  /*2f0a0*/  SHF.L.U32 R3, R10, R3, RZ ;  /* 0x000000030a037219 */ /* 0x000fce00000006ff */
[----:B------:R-:W-:Y:S05]  /*2f0b0*/  CALL.REL.NOINC `($_ZN2at6native18elementwise_kernelILi128ELi2EZNS0_22gpu_kernel_impl_nocastIN48_GLOBAL__N__08322988_15_IGammaKernel_cu_cb51a28d10CalcIgammaIdEEEEvRNS_18TensorIteratorBaseERKT_EUliE_EEviT1_$__internal_accurate_pow) ;  /* 0x000001dc00747944 */ /* 0x000fea0003c00000 */
[----:B------:R-:W-:Y:S05]  /*2f0c0*/  BSYNC B3 ;  /* 0x0000000000037941 */ /* 0x000fea0003800000 */
.L_x_5012:
[----:B------:R-:W-:Y:S01]  /*2f0d0*/  DSETP.NEU.AND P0, PT, R6, RZ, PT ;  /* 0x000000ff0600722a */ /* 0x000fe20003f0d000 */
[----:B------:R-:W-:Y:S01]  /*2f0e0*/  BSSY B3, `(.L_x_5013) ;  /* 0x000001c000037945 */ /* 0x000fe20003800000 */
[----:B------:R-:W-:Y:S01]  /*2f0f0*/  IMAD.MOV.U32 R16, RZ, RZ, R8 ;  /* 0x000000ffff107224 */ /* 0x000fe200078e0008 */
[----:B------:R-:W-:-:S11]  /*2f100*/  MOV R17, R25 ;  /* 0x0000001900117202 */ /* 0x000fd60000000f00 */
        /* <DEDUP_REMOVED lines=12> */
[----:B------:R-:W-:Y:S01]  /*2f1d0*/  IMAD.MOV.U32 R16, RZ, RZ, R0 ;  /* 0x000000ffff107224 */ /* 0x000fe200078e0000 */
[----:B------:R-:W-:-:S12]  /*2f1e0*/  MOV R17, R21 ;  /* 0x0000001500117202 */ /* 0x000fd80000000f00 */
[----:B------:R-:W-:Y:S05]  /*2f1f0*/  @!P1 BRA `(.L_x_5015) ;  /* 0x0000000000289947 */ /* 0x000fea0003800000 */
[----:B------:R-:W-:Y:S01]  /*2f200*/  IMAD.MOV.U32 R16, RZ, RZ, 0x0 ;  /* 0x00000000ff107424 */ /* 0x000fe200078e00ff */
[----:B------:R-:W-:Y:S01]  /*2f210*/  MOV R17, 0xfff80000 ;  /* 0xfff8000000117802 */ /* 0x000fe20000000f00 */
[----:B------:R-:W-:Y:S06]  /*2f220*/  BRA `(.L_x_5015) ;  /* 0x00000000001c7947 */ /* 0x000fec0003800000 */
.L_x_5014:
[----:B------:R-:W-:Y:S01]  /*2f230*/  DSETP.NEU.AND P1, PT, R18, 0.5, PT ;  /* 0x3fe000001200742a */ /* 0x000fe20003f2d000 */
[----:B------:R-:W-:Y:S01]  /*2f240*/  ISETP.GE.AND P2, PT, R11, RZ, PT ;  /* 0x000000ff0b00720c */ /* 0x000fe20003f46270 */
[----:B------:R-:W-:Y:S01]  /*2f250*/  IMAD.MOV.U32 R16, RZ, RZ, RZ ;  /* 0x000000ffff107224 */ /* 0x000fe200078e00ff */
[----:B------:R-:W-:-:S04]  /*2f260*/  ISETP.EQ.U32.AND P0, PT, R3, RZ, PT ;  /* 0x000000ff0300720c */ /* 0x000fc80003f02070 */
[----:B------:R-:W-:-:S04]  /*2f270*/  ISETP.EQ.AND.EX P0, PT, R20, -0x80000000, P1, P0 ;  /* 0x800000001400780c */ /* 0x000fc80000f02300 */
[----:B------:R-:W-:-:S04]  /*2f280*/  SEL R17, R7, RZ, P0 ;  /* 0x000000ff07117207 */ /* 0x000fc80000000000 */
[----:B------:R-:W-:-:S07]  /*2f290*/  @!P2 LOP3.LUT R17, R17, 0x7ff00000, RZ, 0xfc, !PT ;  /* 0x7ff000001111a812 */ /* 0x000fce00078efcff */
.L_x_5015:
[----:B------:R-:W-:Y:S05]  /*2f2a0*/  BSYNC B3 ;  /* 0x0000000000037941 */ /* 0x000fea0003800000 */
.L_x_5013:
        /* <DEDUP_REMOVED lines=18> */
.L_x_5018:
[----:B------:R-:W-:-:S11]  /*2f3d0*/  DADD R16, R10, R6 ;  /* 0x000000000a107229 */ /* 0x000fd60000000006 */
.L_x_5017:
[----:B------:R-:W-:Y:S05]  /*2f3e0*/  BSYNC B3 ;  /* 0x0000000000037941 */ /* 0x000fea0003800000 */
.L_x_5016:
[----:B------:R-:W-:-:S06]  /*2f3f0*/  DSETP.NEU.AND P0, PT, R6, 1, PT ;  /* 0x3ff000000600742a */ /* 0x000fcc0003f0d000 */
[----:B------:R-:W-:Y:S02]  /*2f400*/  FSEL R6, R16, RZ, P0 ;  /* 0x000000ff10067208 */ /* 0x000fe40000000000 */
[----:B------:R-:W-:-:S06]  /*2f410*/  FSEL R7, R17, 1.875, P0 ;  /* 0x3ff0000011077808 */ /* 0x000fcc0000000000 */
[----:B------:R-:W-:-:S08]  /*2f420*/  DMUL R22, R22, R6 ;  /* 0x0000000616167228 */ /* 0x000fd00000000000 */
[----:B------:R-:W-:Y:S01]  /*2f430*/  DMUL R12, R22, R12 ;  /* 0x0000000c160c7228 */ /* 0x000fe20000000000 */
[----:B------:R-:W-:Y:S10]  /*2f440*/  BRA `(.L_x_5007) ;  /* 0x0000001000ec7947 */ /* 0x000ff40003800000 */
.L_x_4982:
[----:B------:R-:W-:Y:S01]  /*2f450*/  ISETP.GT.AND P2, PT, R15, 0xfffff, PT ;  /* 0x000fffff0f00780c */ /* 0x000fe20003f44270 */
[----:B------:R-:W-:Y:S01]  /*2f460*/  IMAD.MOV.U32 R7, RZ, RZ, R15 ;  /* 0x000000ffff077224 */ /* 0x000fe200078e000f */
[----:B------:R-:W-:Y:S01]  /*2f470*/  MOV R6, R14 ;  /* 0x0000000e00067202 */ /* 0x000fe20000000f00 */
[----:B------:R-:W-:Y:S01]  /*2f480*/  BSSY B3, `(.L_x_5019) ;  /* 0x0000050000037945 */ /* 0x000fe20003800000 */
[----:B------:R-:W-:Y:S01]  /*2f490*/  MOV R0, R15 ;  /* 0x0000000f00007202 */ /* 0x000fe20000000f00 */
[----:B------:R-:W-:Y:S01]  /*2f4a0*/  DSETP.GTU.AND P3, PT, R18, +INF , PT ;  /* 0x7ff000001200742a */ /* 0x000fe20003f6c000 */
[----:B------:R-:W-:-:S07]  /*2f4b0*/  MOV R5, 0xfffffc01 ;  /* 0xfffffc0100057802 */ /* 0x000fce0000000f00 */
[----:B------:R-:W-:Y:S01]  /*2f4c0*/  @!P2 DMUL R6, R14, 1.80143985094819840000e+16 ;  /* 0x435000000e06a828 */ /* 0x000fe20000000000 */
[----:B------:R-:W-:-:S09]  /*2f4d0*/  @!P2 MOV R5, 0xfffffbcb ;  /* 0xfffffbcb0005a802 */ /* 0x000fd20000000f00 */
[----:B------:R-:W-:-:S05]  /*2f4e0*/  @!P2 IMAD.MOV.U32 R0, RZ, RZ, R7 ;  /* 0x000000ffff00a224 */ /* 0x000fca00078e0007 */
[----:B------:R-:W-:-:S04]  /*2f4f0*/  IADD3 R3, R0, -0x1, RZ ;  /* 0xffffffff00037810 */ /* 0x000fc80007ffe0ff */
        /* <DEDUP_REMOVED lines=13> */
[----:B------:R-:W-:Y:S01]  /*2f5d0*/  UMOV UR8, 0x3ae80f1e ;  /* 0x3ae80f1e00087882 */ /* 0x000fe20000000000 */
[----:B------:R-:W-:Y:S01]  /*2f5e0*/  LOP3.LUT R7, R6, 0x3ff00000, RZ, 0xfc, !PT ;  /* 0x3ff0000006077812 */ /* 0x000fe200078efcff */
[----:B------:R-:W-:Y:S01]  /*2f5f0*/  IMAD.MOV.U32 R6, RZ, RZ, R3 ;  /* 0x000000ffff067224 */ /* 0x000fe200078e0003 */
[----:B------:R-:W-:Y:S01]  /*2f600*/  MOV R27, 0x3ed0ee25 ;  /* 0x3ed0ee25001b7802 */ /* 0x000fe20000000f00 */
        /* <DEDUP_REMOVED lines=55> */
.L_x_5020:
[----:B------:R-:W-:Y:S05]  /*2f980*/  BSYNC B3 ;  /* 0x0000000000037941 */ /* 0x000fea0003800000 */
.L_x_5019:
[----:B------:R-:W-:Y:S04]  /*2f990*/  BSSY B7, `(.L_x_5021) ;  /* 0x00000a6000077945 */ /* 0x000fe80003800000 */
[----:B------:R-:W-:Y:S05]  /*2f9a0*/  @P3 BRA `(.L_x_5022) ;  /* 0x00000008008c3947 */ /* 0x000fea0003800000 */
[----:B------:R-:W-:Y:S01]  /*2f9b0*/  IMAD.MOV.U32 R12, RZ, RZ, R18 ;  /* 0x000000ffff0c7224 */ /* 0x000fe200078e0012 */
[----:B------:R-:W-:Y:S02]  /*2f9c0*/  MOV R13, R19 ;  /* 0x00000013000d7202 */ /* 0x000fe40000000f00 */
[----:B------:R-:W-:-:S07]  /*2f9d0*/  MOV R6, 0x2f9f0 ;  /* 0x0002f9f000067802 */ /* 0x000fce0000000f00 */
        /* <DEDUP_REMOVED lines=19> */
[----:B------:R-:W-:Y:S02]  /*2fb10*/  R2UR UR9, R17 ;  /* 0x00000000110972ca */ /* 0x000fe400000e0000 */
        /* <DEDUP_REMOVED lines=49> */
[----:B------:R-:W-:-:S07]  /*2fe30*/  MOV R6, R8 ;  /* 0x0000000800067202 */ /* 0x000fce0000000f00 */
.L_x_5027:
[----:B------:R-:W-:Y:S05]  /*2fe40*/  BSYNC B5 ;  /* 0x0000000000057941 */ /* 0x000fea0003800000 */
.L_x_5026:
[--C-:B------:R-:W-:Y:S01]  /*2fe50*/  IMAD.MOV.U32 R0, RZ, RZ, R7.reuse ;  /* 0x000000ffff007224 */ /* 0x100fe200078e0007 */
[----:B------:R-:W-:Y:S01]  /*2fe60*/  MOV R18, R6 ;  /* 0x0000000600127202 */ /* 0x000fe20000000f00 */
[----:B------:R-:W-:-:S07]  /*2fe70*/  IMAD.MOV.U32 R19, RZ, RZ, R7 ;  /* 0x000000ffff137224 */ /* 0x000fce00078e0007 */
.L_x_5025:
[----:B------:R-:W-:Y:S05]  /*2fe80*/  BSYNC B4 ;  /* 0x0000000000047941 */ /* 0x000fea0003800000 */
.L_x_5024:
[----:B------:R-:W-:Y:S01]  /*2fe90*/  ISETP.GT.AND P0, PT, R0, 0xfffff, PT ;  /* 0x000fffff0000780c */ /* 0x000fe20003f04270 */
[----:B------:R-:W-:Y:S01]  /*2fea0*/  BSSY B3, `(.L_x_5028) ;  /* 0x000004e000037945 */ /* 0x000fe20003800000 */
[----:B------:R-:W-:-:S11]  /*2feb0*/  MOV R3, R18 ;  /* 0x0000001200037202 */ /* 0x000fd60000000f00 */
        /* <DEDUP_REMOVED lines=28> */
[----:B------:R-:W-:-:S04]  /*30080*/  @P0 IADD3 R0, R0, 0x1, RZ ;  /* 0x0000000100000810 */ /* 0x000fc80007ffe0ff */
        /* <DEDUP_REMOVED lines=47> */
.L_x_5029:
[----:B------:R-:W-:Y:S05]  /*30380*/  BSYNC B3 ;  /* 0x0000000000037941 */ /* 0x000fea0003800000 */
.L_x_5028:
[--C-:B------:R-:W-:Y:S02]  /*30390*/  DADD R12, -R12, R6.reuse ;  /* 0x000000000c0c7229 */ /* 0x100fe40000000106 */
[----:B------:R-:W-:-:S10]  /*303a0*/  DADD R6, -RZ, -R6 ;  /* 0x00000000ff067229 */ /* 0x000fd40000000906 */
[----:B------:R-:W-:Y:S02]  /*303b0*/  FSEL R6, R6, R12, !P4 ;  /* 0x0000000c06067208 */ /* 0x000fe40006000000 */
[----:B------:R-:W-:Y:S01]  /*303c0*/  FSEL R7, R7, R13, !P4 ;  /* 0x0000000d07077208 */ /* 0x000fe20006000000 */
[----:B------:R-:W-:Y:S06]  /*303d0*/  BRA `(.L_x_5023) ;  /* 0x0000000000047947 */ /* 0x000fec0003800000 */
.L_x_5022:
[----:B------:R-:W-:-:S11]  /*303e0*/  DADD R6, R10, R10 ;  /* 0x000000000a067229 */ /* 0x000fd6000000000a */
.L_x_5023:
[----:B------:R-:W-:Y:S05]  /*303f0*/  BSYNC B7 ;  /* 0x0000000000077941 */ /* 0x000fea0003800000 */
.L_x_5021:
        /* <DEDUP_REMOVED lines=64> */
.L_x_5007:
[----:B------:R-:W-:Y:S05]  /*30800*/  BSYNC B6 ;  /* 0x0000000000067941 */ /* 0x000fea0003800000 */
.L_x_4981:
[----:B------:R-:W-:Y:S01]  /*30810*/  DSETP.NEU.AND P0, PT, R12, RZ, PT ;  /* 0x000000ff0c00722a */ /* 0x000fe20003f0d000 */
[----:B------:R-:W-:-:S13]  /*30820*/  CS2R R20, SRZ ;  /* 0x0000000000147805 */ /* 0x000fda000001ff00 */
[----:B------:R-:W-:Y:S05]  /*30830*/  @!P0 BRA `(.L_x_4788) ;  /* 0x000001b800b08947 */ /* 0x000fea0003800000 */
[----:B------:R-:W-:Y:S01]  /*30840*/  DADD R28, -R10, 1 ;  /* 0x3ff000000a1c7429 */ /* 0x000fe20000000100 */
[----:B------:R-:W-:Y:S01]  /*30850*/  IMAD.MOV.U32 R6, RZ, RZ, 0x1 ;  /* 0x00000001ff067424 */ /* 0x000fe200078e00ff */
[C---:B------:R-:W-:Y:S01]  /*30860*/  DADD R72, R14.reuse, 1 ;  /* 0x3ff000000e487429 */ /* 0x040fe20000000000 */
[----:B------:R-:W-:Y:S05]  /*30870*/  BSSY B4, `(.L_x_5030) ;  /* 0x0000019000047945 */ /* 0x000fea0003800000 */
[----:B------:R-:W-:-:S04]  /*30880*/  DADD R26, R14, R28 ;  /* 0x000000000e1a7229 */ /* 0x000fc8000000001c */
[----:B------:R-:W-:Y:S01]  /*30890*/  FSETP.GEU.AND P1, PT, |R73|, 6.5827683646048100446e-37, PT ;  /* 0x036000004900780b */ /* 0x000fe20003f2e200 */
[----:B------:R-:W-:Y:S01]  /*308a0*/  IMAD.MOV.U32 R23, RZ, RZ, R73 ;  /* 0x000000ffff177224 */ /* 0x000fe200078e0049 */
[----:B------:R-:W-:Y:S02]  /*308b0*/  MOV R22, R72 ;  /* 0x0000004800167202 */ /* 0x000fe40000000f00 */
[----:B------:R-:W-:-:S08]  /*308c0*/  DADD R26, R26, 1 ;  /* 0x3ff000001a1a7429 */ /* 0x000fd00000000000 */
[----:B------:R-:W-:-:S06]  /*308d0*/  DMUL R70, R14, R26 ;  /* 0x0000001a0e467228 */ /* 0x000fcc0000000000 */
[----:B------:R-:W0:Y:S04]  /*308e0*/  MUFU.RCP64H R7, R71 ;  /* 0x0000004700077308 */ /* 0x000e280000001800 */
[----:B------:R-:W-:Y:S01]  /*308f0*/  MOV R24, R70 ;  /* 0x0000004600187202 */ /* 0x000fe20000000f00 */
[----:B------:R-:W-:Y:S01]  /*30900*/  IMAD.MOV.U32 R25, RZ, RZ, R71 ;  /* 0x000000ffff197224 */ /* 0x000fe200078e0047 */
        /* <DEDUP_REMOVED lines=15> */
.L_x_5031:
[----:B------:R-:W-:Y:S05]  /*30a00*/  BSYNC B4 ;  /* 0x0000000000047941 */ /* 0x000fea0003800000 */
.L_x_5030:
[----:B------:R-:W-:Y:S01]  /*30a10*/  HFMA2.MMA R3, -RZ, RZ, 0, 0 ;  /* 0x00000000ff037435 */ /* 0x000fe200000001ff */
[----:B------:R-:W-:Y:S01]  /*30a20*/  BSSY B4, `(.L_x_5032) ;  /* 0x0000054000047945 */ /* 0x000fe20003800000 */
[----:B------:R-:W-:Y:S01]  /*30a30*/  CS2R R18, SRZ ;  /* 0x0000000000127805 */ /* 0x000fe2000001ff00 */
[----:B------:R-:W-:Y:S01]  /*30a40*/  IMAD.MOV.U32 R6, RZ, RZ, 0x0 ;  /* 0x00000000ff067424 */ /* 0x000fe200078e00ff */
[----:B------:R-:W-:-:S07]  /*30a50*/  MOV R7, 0x3ff00000 ;  /* 0x3ff0000000077802 */ /* 0x000fce0000000f00 */
.L_x_5039:
[----:B------:R-:W-:Y:S01]  /*30a60*/  DADD R28, R28, 1 ;  /* 0x3ff000001c1c7429 */ /* 0x000fe20000000000 */
[----:B------:R-:W-:Y:S01]  /*30a70*/  BSSY B5, `(.L_x_5033) ;  /* 0x000003d000057945 */ /* 0x000fe20003800000 */
[----:B------:R-:W-:Y:S02]  /*30a80*/  DADD R18, R18, 1 ;  /* 0x3ff0000012127429 */ /* 0x000fe40000000000 */
[----:B------:R-:W-:-:S06]  /*30a90*/  DADD R26, R26, 2 ;  /* 0x400000001a1a7429 */ /* 0x000fcc0000000000 */
[----:B------:R-:W-:-:S08]  /*30aa0*/  DMUL R16, R28, R18 ;  /* 0x000000121c107228 */ /* 0x000fd00000000000 */
[C---:B------:R-:W-:Y:S02]  /*30ab0*/  DMUL R10, R16.reuse, R14 ;  /* 0x0000000e100a7228 */ /* 0x040fe40000000000 */
[----:B------:R-:W-:Y:S01]  /*30ac0*/  DMUL R16, R16, R6 ;  /* 0x0000000610107228 */ /* 0x000fe20000000000 */
[----:B------:R-:W-:Y:S01]  /*30ad0*/  IMAD.MOV.U32 R6, RZ, RZ, 0x0 ;  /* 0x00000000ff067424 */ /* 0x000fe200078e00ff */
[----:B------:R-:W-:-:S04]  /*30ae0*/  MOV R7, 0x3ff00000 ;  /* 0x3ff0000000077802 */ /* 0x000fc80000000f00 */
        /* <DEDUP_REMOVED lines=24> */
[----:B------:R-:W-:Y:S05]  /*30c70*/  CALL.REL.NOINC `($__internal_21_$__cuda_sm20_div_rn_f64_full) ;  /* 0x000001b800607944 */ /* 0x000fea0003c00000 */
[----:B------:R-:W-:Y:S01]  /*30c80*/  MOV R14, R8 ;  /* 0x00000008000e7202 */ /* 0x000fe20000000f00 */
[----:B------:R-:W-:-:S07]  /*30c90*/  IMAD.MOV.U32 R15, RZ, RZ, R7 ;  /* 0x000000ffff0f7224 */ /* 0x000fce00078e0007 */
.L_x_5036:
[----:B------:R-:W-:Y:S05]  /*30ca0*/  BSYNC B6 ;  /* 0x0000000000067941 */ /* 0x000fea0003800000 */
.L_x_5035:
[----:B------:R-:W0:Y:S01]  /*30cb0*/  MUFU.RCP64H R7, R15 ;  /* 0x0000000f00077308 */ /* 0x000e220000001800 */
[----:B------:R-:W-:Y:S02]  /*30cc0*/  HFMA2.MMA R6, -RZ, RZ, 0, 5.9604644775390625e-08 ;  /* 0x00000001ff067435 */ /* 0x000fe400000001ff */
        /* <DEDUP_REMOVED lines=19> */
.L_x_5038:
[----:B------:R-:W-:Y:S05]  /*30e00*/  BSYNC B6 ;  /* 0x0000000000067941 */ /* 0x000fea0003800000 */
.L_x_5037:
[----:B------:R-:W-:Y:S01]  /*30e10*/  DADD R6, -RZ, |R6| ;  /* 0x00000000ff067229 */ /* 0x000fe20000000506 */
[----:B------:R-:W-:Y:S01]  /*30e20*/  MOV R20, R14 ;  /* 0x0000000e00147202 */ /* 0x000fe20000000f00 */
[----:B------:R-:W-:-:S09]  /*30e30*/  IMAD.MOV.U32 R21, RZ, RZ, R15 ;  /* 0x000000ffff157224 */ /* 0x000fd200078e000f */
.L_x_5034:
[----:B------:R-:W-:Y:S05]  /*30e40*/  BSYNC B5 ;  /* 0x0000000000057941 */ /* 0x000fea0003800000 */
.L_x_5033:
        /* <DEDUP_REMOVED lines=8> */
[----:B------:R-:W-:Y:S01]  /*30ed0*/  IMAD.MOV.U32 R6, RZ, RZ, R22 ;  /* 0x000000ffff067224 */ /* 0x000fe200078e0016 */
[----:B------:R-:W-:Y:S01]  /*30ee0*/  MOV R7, R23 ;  /* 0x0000001700077202 */ /* 0x000fe20000000f00 */
[----:B------:R-:W-:Y:S01]  /*30ef0*/  IMAD.MOV.U32 R14, RZ, RZ, R24 ;  /* 0x000000ffff0e7224 */ /* 0x000fe200078e0018 */
[----:B------:R-:W-:Y:S01]  /*30f00*/  MOV R15, R25 ;  /* 0x00000019000f7202 */ /* 0x000fe20000000f00 */
[----:B------:R-:W-:Y:S01]  /*30f10*/  IMAD.MOV.U32 R24, RZ, RZ, R10 ;  /* 0x000000ffff187224 */ /* 0x000fe200078e000a */
[----:B------:R-:W-:Y:S01]  /*30f20*/  MOV R25, R11 ;  /* 0x0000000b00197202 */ /* 0x000fe20000000f00 */
[----:B------:R-:W-:Y:S01]  /*30f30*/  IMAD.MOV.U32 R22, RZ, RZ, R16 ;  /* 0x000000ffff167224 */ /* 0x000fe200078e0010 */
[----:B------:R-:W-:-:S03]  /*30f40*/  MOV R23, R17 ;  /* 0x0000001100177202 */ /* 0x000fc60000000f00 */
[----:B------:R-:W-:Y:S05]  /*30f50*/  @!P0 BRA P1, `(.L_x_5039) ;  /* 0xfffffff800c08947 */ /* 0x000fea000083ffff */
[----:B------:R-:W-:Y:S05]  /*30f60*/  BSYNC B4 ;  /* 0x0000000000047941 */ /* 0x000fea0003800000 */
.L_x_5032:
[----:B------:R-:W-:Y:S01]  /*30f70*/  DMUL R20, R20, R12 ;  /* 0x0000000c14147228 */ /* 0x000fe20000000000 */
[----:B------:R-:W-:Y:S10]  /*30f80*/  BRA `(.L_x_4788) ;  /* 0x000001b000dc7947 */ /* 0x000ff40003800000 */
.L_x_4980:
        /* <DEDUP_REMOVED lines=28> */
[----:B------:R-:W-:Y:S01]  /*31150*/  IMAD.MOV.U32 R16, RZ, RZ, 0x77f7c44b ;  /* 0x77f7c44bff107424 */ /* 0x000fe200078e00ff */
[----:B------:R-:W-:Y:S01]  /*31160*/  MOV R17, 0x3fe0509f ;  /* 0x3fe0509f00117802 */ /* 0x000fe20000000f00 */
[----:B------:R-:W-:Y:S01]  /*31170*/  IMAD.MOV.U32 R6, RZ, RZ, 0x6a172145 ;  /* 0x6a172145ff067424 */ /* 0x000fe200078e00ff */
[----:B------:R3:W-:Y:S01]  /*31180*/  STL.64 [R1+0x1430], R36 ;  /* 0x0014302401007387 */ /* 0x0007e20000100a00 */
[----:B--2---:R-:W-:Y:S01]  /*31190*/  IMAD.MOV.U32 R30, RZ, RZ, 0x0 ;  /* 0x00000000ff1e7424 */ /* 0x004fe200078e00ff */
[----:B------:R-:W-:Y:S01]  /*311a0*/  MOV R31, 0x409e1400 ;  /* 0x409e1400001f7802 */ /* 0x000fe20000000f00 */
[----:B------:R-:W-:Y:S01]  /*311b0*/  IMAD.MOV.U32 R24, RZ, RZ, -0x19c7c7e ;  /* 0xfe638382ff187424 */ /* 0x000fe200078e00ff */
[----:B------:R2:W-:Y:S01]  /*311c0*/  STL.64 [R1+0x1438], R38 ;  /* 0x0014382601007387 */ /* 0x0005e20000100a00 */
[----:B0-----:R-:W-:Y:S01]  /*311d0*/  IMAD.MOV.U32 R32, RZ, RZ, 0x0 ;  /* 0x00000000ff207424 */ /* 0x001fe200078e00ff */
[----:B------:R-:W-:Y:S01]  /*311e0*/  MOV R33, 0x40dfe780 ;  /* 0x40dfe78000217802 */ /* 0x000fe20000000f00 */
[----:B------:R-:W-:Y:S01]  /*311f0*/  DSETP.GT.AND P0, PT, R18, 1, PT ;  /* 0x3ff000001200742a */ /* 0x000fe20003f04000 */
[----:B------:R0:W-:Y:S01]  /*31200*/  STL.64 [R1+0x2778], R26 ;  /* 0x0027781a01007387 */ /* 0x0001e20000100a00 */
[----:B-1----:R-:W-:Y:S01]  /*31210*/  IMAD.MOV.U32 R34, RZ, RZ, 0x0 ;  /* 0x00000000ff227424 */ /* 0x002fe200078e00ff */
[----:B------:R-:W-:Y:S01]  /*31220*/  MOV R35, 0x4115d0bc ;  /* 0x4115d0bc00237802 */ /* 0x000fe20000000f00 */
[----:B------:R-:W-:Y:S01]  /*31230*/  UMOV UR8, 0xb9800000 ;  /* 0xb980000000087882 */ /* 0x000fe20000000000 */
[----:B------:R1:W-:Y:S01]  /*31240*/  STL.64 [R1+0x2780], R28 ;  /* 0x0027801c01007387 */ /* 0x0003e20000100a00 */
[----:B---3--:R-:W-:Y:S01]  /*31250*/  IMAD.MOV.U32 R36, RZ, RZ, 0x0 ;  /* 0x00000000ff247424 */ /* 0x008fe200078e00ff */
[----:B------:R-:W-:Y:S01]  /*31260*/  MOV R37, 0x41441f7b ;  /* 0x41441f7b00257802 */ /* 0x000fe20000000f00 */
[----:B------:R-:W-:Y:S01]  /*31270*/  UMOV UR9, 0x40181945 ;  /* 0x4018194500097882 */ /* 0x000fe20000000000 */
[----:B--2---:R-:W-:Y:S01]  /*31280*/  IMAD.MOV.U32 R38, RZ, RZ, -0x20000000 ;  /* 0xe0000000ff267424 */ /* 0x004fe200078e00ff */
[----:B------:R-:W-:Y:S01]  /*31290*/  MOV R39, 0x41697171 ;  /* 0x4169717100277802 */ /* 0x000fe20000000f00 */
[----:B------:R-:W-:Y:S01]  /*312a0*/  STL.64 [R1+0x2788], R30 ;  /* 0x0027881e01007387 */ /* 0x000fe20000100a00 */
[----:B------:R-:W-:Y:S01]  /*312b0*/  MOV R7, 0x3f78d44d ;  /* 0x3f78d44d00077802 */ /* 0x000fe20000000f00 */
[----:B0-----:R-:W-:Y:S01]  /*312c0*/  IMAD.MOV.U32 R26, RZ, RZ, -0x50000000 ;  /* 0xb0000000ff1a7424 */ /* 0x001fe200078e00ff */
[----:B------:R-:W-:Y:S01]  /*312d0*/  MOV R27, 0x41a1fda6 ;  /* 0x41a1fda6001b7802 */ /* 0x000fe20000000f00 */
[----:B------:R-:W-:Y:S01]  /*312e0*/  STL.64 [R1+0x2790], R32 ;  /* 0x0027902001007387 */ /* 0x000fe20000100a00 */
[----:B------:R-:W-:Y:S01]  /*312f0*/  MOV R25, 0x40338519 ;  /* 0x4033851900197802 */ /* 0x000fe20000000f00 */
        /* <DEDUP_REMOVED lines=55> */
.L_x_5045:
[----:B------:R-:W-:Y:S05]  /*31670*/  BSYNC B5 ;  /* 0x0000000000057941 */ /* 0x000fea0003800000 */
.L_x_5044:
[----:B------:R-:W-:Y:S01]  /*31680*/  HFMA2.MMA R25, -RZ, RZ, 2.771484375, 0.01287841796875 ;  /* 0x418b2298ff197435 */ /* 0x000fe200000001ff */
[----:B------:R-:W-:Y:S01]  /*31690*/  IMAD.MOV.U32 R5, RZ, RZ, 0xc ;  /* 0x0000000cff057424 */ /* 0x000fe200078e00ff */
[----:B------:R-:W-:Y:S01]  /*316a0*/  MOV R0, 0xffffffff ;  /* 0xffffffff00007802 */ /* 0x000fe20000000f00 */
[----:B------:R-:W-:-:S08]  /*316b0*/  IMAD.MOV.U32 R24, RZ, RZ, -0x30b135d2 ;  /* 0xcf4eca2eff187424 */ /* 0x000fd000078e00ff */
.L_x_5043:
[----:B------:R-:W-:Y:S05]  /*316c0*/  BSYNC B4 ;  /* 0x0000000000047941 */ /* 0x000fea0003800000 */
.L_x_5042:
[----:B------:R-:W-:Y:S01]  /*316d0*/  DSETP.GT.AND P0, PT, R18, 1, PT ;  /* 0x3ff000001200742a */ /* 0x000fe20003f04000 */
[----:B------:R-:W-:-:S13]  /*316e0*/  IMAD.SHL.U32 R31, R0, 0x8, RZ ;  /* 0x00000008001f7824 */ /* 0x000fda00078e00ff */
[----:B------:R-:W-:-:S05]  /*316f0*/  @P0 IADD3 R12, R3, 0x13e8, RZ ;  /* 0x000013e8030c0810 */ /* 0x000fca0007ffe0ff */
[----:B------:R-:W-:-:S05]  /*31700*/  IMAD.IADD R32, R12, 0x1, R31 ;  /* 0x000000010c207824 */ /* 0x000fca00078e021f */
[----:B------:R-:W2:Y:S01]  /*31710*/  LDL.64 R70, [R32] ;  /* 0x0000000020467983 */ /* 0x000ea20000100a00 */
        /* <DEDUP_REMOVED lines=10> */
[----:B------:R1:W5:Y:S01]  /*317c0*/  LDL.64 R48, [R8] ;  /* 0x0000000008307983 */ /* 0x0003620000100a00 */
[----:B------:R-:W-:Y:S01]  /*317d0*/  IADD3 R0, R8, R31, RZ ;  /* 0x0000001f08007210 */ /* 0x000fe20007ffe0ff */
[----:B------:R-:W-:-:S04]  /*317e0*/  IMAD.U32 R34, R34, 0x8, R3 ;  /* 0x0000000822227824 */ /* 0x000fc800078e0003 */
[----:B------:R1:W5:Y:S01]  /*317f0*/  LDL.64 R64, [R0] ;  /* 0x0000000000407983 */ /* 0x0003620000100a00 */
[----:B0-----:R-:W-:-:S03]  /*31800*/  IADD3 R26, R0, R31, RZ ;  /* 0x0000001f001a7210 */ /* 0x001fc60007ffe0ff */
[----:B------:R-:W5:Y:S01]  /*31810*/  LDL.64 R58, [R34] ;  /* 0x00000000223a7983 */ /* 0x000f620000100a00 */
[----:B------:R-:W-:-:S03]  /*31820*/  IMAD.IADD R30, R31, 0x1, R34 ;  /* 0x000000011f1e7824 */ /* 0x000fc600078e0222 */
[----:B------:R0:W5:Y:S01]  /*31830*/  LDL.64 R56, [R26] ;  /* 0x000000001a387983 */ /* 0x0001620000100a00 */
[----:B-1----:R-:W-:-:S03]  /*31840*/  IADD3 R12, R26, R31, RZ ;  /* 0x0000001f1a0c7210 */ /* 0x002fc60007ffe0ff */
[----:B------:R1:W5:Y:S01]  /*31850*/  LDL.64 R54, [R30] ;  /* 0x000000001e367983 */ /* 0x0003620000100a00 */
[----:B------:R-:W-:-:S03]  /*31860*/  IMAD.IADD R32, R30, 0x1, R31 ;  /* 0x000000011e207824 */ /* 0x000fc600078e021f */
[----:B------:R-:W5:Y:S01]  /*31870*/  LDL.64 R52, [R12] ;  /* 0x000000000c347983 */ /* 0x000f620000100a00 */
[----:B------:R-:W-:-:S03]  /*31880*/  IADD3 R8, R12, R31, RZ ;  /* 0x0000001f0c087210 */ /* 0x000fc60007ffe0ff */
[----:B------:R-:W5:Y:S01]  /*31890*/  LDL.64 R50, [R32] ;  /* 0x0000000020327983 */ /* 0x000f620000100a00 */
[----:B------:R-:W-:-:S03]  /*318a0*/  IMAD.IADD R28, R32, 0x1, R31 ;  /* 0x00000001201c7824 */ /* 0x000fc600078e021f */
[----:B------:R1:W5:Y:S01]  /*318b0*/  LDL.64 R46, [R8] ;  /* 0x00000000082e7983 */ /* 0x0003620000100a00 */
[----:B------:R-:W-:-:S03]  /*318c0*/  IADD3 R0, R8, R31, RZ ;  /* 0x0000001f08007210 */ /* 0x000fc60007ffe0ff */
[----:B------:R-:W5:Y:S01]  /*318d0*/  LDL.64 R44, [R28] ;  /* 0x000000001c2c7983 */ /* 0x000f620000100a00 */
[--C-:B0-----:R-:W-:Y:S01]  /*318e0*/  IMAD.IADD R26, R28, 0x1, R31.reuse ;  /* 0x000000011c1a7824 */ /* 0x101fe200078e021f */
[----:B------:R-:W-:Y:S02]  /*318f0*/  IADD3 R38, R0, R31, RZ ;  /* 0x0000001f00267210 */ /* 0x000fe40007ffe0ff */
[----:B------:R0:W5:Y:S01]  /*31900*/  LDL.64 R42, [R0] ;  /* 0x00000000002a7983 */ /* 0x0001620000100a00 */
[----:B-1----:R-:W-:-:S03]  /*31910*/  IMAD.IADD R30, R26, 0x1, R31 ;  /* 0x000000011a1e7824 */ /* 0x002fc600078e021f */
        /* <DEDUP_REMOVED lines=60> */
.L_x_5047:
[----:B------:R-:W-:Y:S05]  /*31ce0*/  BSYNC B4 ;  /* 0x0000000000047941 */ /* 0x000fea0003800000 */
.L_x_5046:
        /* <DEDUP_REMOVED lines=24> */
.L_x_5049:
[----:B------:R-:W-:Y:S05]  /*31e70*/  BSYNC B4 ;  /* 0x0000000000047941 */ /* 0x000fea0003800000 */
.L_x_5048:
        /* <DEDUP_REMOVED lines=26> */
.L_x_5051:
[----:B------:R-:W-:Y:S05]  /*32020*/  BSYNC B4 ;  /* 0x0000000000047941 */ /* 0x000fea0003800000 */
.L_x_5050:
        /* <DEDUP_REMOVED lines=21> */
.L_x_5053:
[----:B------:R-:W-:Y:S05]  /*32180*/  BSYNC B4 ;  /* 0x0000000000047941 */ /* 0x000fea0003800000 */
.L_x_5052:
        /* <DEDUP_REMOVED lines=27> */
.L_x_5056:
[----:B------:R-:W-:Y:S05]  /*32340*/  BSYNC B4 ;  /* 0x0000000000047941 */ /* 0x000fea0003800000 */
.L_x_5055:
        /* <DEDUP_REMOVED lines=85> */
.L_x_5058:
        /* <DEDUP_REMOVED lines=21> */
.L_x_5061:
[----:B------:R-:W-:Y:S05]  /*329f0*/  BSYNC B5 ;  /* 0x0000000000057941 */ /* 0x000fea0003800000 */
.L_x_5060:
        /* <DEDUP_REMOVED lines=29> */
.L_x_5059:
[----:B------:R-:W-:Y:S05]  /*32bd0*/  BSYNC B4 ;  /* 0x0000000000047941 */ /* 0x000fea0003800000 */
.L_x_5057:
        /* <DEDUP_REMOVED lines=24> */
.L_x_5063:
[----:B------:R-:W-:Y:S05]  /*32d60*/  BSYNC B4 ;  /* 0x0000000000047941 */ /* 0x000fea0003800000 */
.L_x_5062:
        /* <DEDUP_REMOVED lines=59> */
.L_x_5065:
[----:B------:R-:W-:Y:S05]  /*33120*/  BSYNC B3 ;  /* 0x0000000000037941 */ /* 0x000fea0003800000 */
.L_x_5064:
[----:B------:R-:W-:Y:S01]  /*33130*/  DMUL R20, R20, R12 ;  /* 0x0000000c14147228 */ /* 0x000fe20000000000 */
[----:B------:R-:W-:Y:S10]  /*33140*/  BRA `(.L_x_5066) ;  /* 0x0000001c00487947 */ /* 0x000ff40003800000 */
.L_x_5054:
        /* <DEDUP_REMOVED lines=72> */
.L_x_5068:
[----:B------:R-:W-:Y:S05]  /*335d0*/  BSYNC B3 ;  /* 0x0000000000037941 */ /* 0x000fea0003800000 */
.L_x_5067:
        /* <DEDUP_REMOVED lines=9> */
.L_x_5070:
[----:B------:R-:W-:Y:S05]  /*33670*/  BSYNC B4 ;  /* 0x0000000000047941 */ /* 0x000fea0003800000 */
.L_x_5069:
        /* <DEDUP_REMOVED lines=12> */
.L_x_5071:
        /* <DEDUP_REMOVED lines=22> */
.L_x_5073:
[----:B------:R-:W-:Y:S01]  /*338a0*/  DSETP.NEU.AND P1, PT, R18, 0.5, PT ;  /* 0x3fe000001200742a */ /* 0x000fe20003f2d000 */
[----:B------:R-:W-:Y:S01]  /*338b0*/  ISETP.GE.AND P2, PT, R11, RZ, PT ;  /* 0x000000ff0b00720c */ /* 0x000fe20003f46270 */
[----:B------:R-:W-:Y:S01]  /*338c0*/  IMAD.MOV.U32 R16, RZ, RZ, RZ ;  /* 0x000000ffff107224 */ /* 0x000fe200078e00ff */
[----:B------:R-:W-:-:S04]  /*338d0*/  ISETP.EQ.U32.AND P0, PT, R3, RZ, PT ;  /* 0x000000ff0300720c */ /* 0x000fc80003f02070 */
[----:B------:R-:W-:-:S04]  /*338e0*/  ISETP.EQ.AND.EX P0, PT, R20, -0x80000000, P1, P0 ;  /* 0x800000001400780c */ /* 0x000fc80000f02300 */
[----:B------:R-:W-:-:S04]  /*338f0*/  SEL R17, R7, RZ, P0 ;  /* 0x000000ff07117207 */ /* 0x000fc80000000000 */
[----:B------:R-:W-:-:S07]  /*33900*/  @!P2 LOP3.LUT R17, R17, 0x7ff00000, RZ, 0xfc, !PT ;  /* 0x7ff000001111a812 */ /* 0x000fce00078efcff */
.L_x_5074:
[----:B------:R-:W-:Y:S05]  /*33910*/  BSYNC B3 ;  /* 0x0000000000037941 */ /* 0x000fea0003800000 */
.L_x_5072:
        /* <DEDUP_REMOVED lines=18> */
.L_x_5077:
[----:B------:R-:W-:-:S11]  /*33a40*/  DADD R16, R10, R6 ;  /* 0x000000000a107229 */ /* 0x000fd60000000006 */
.L_x_5076:
[----:B------:R-:W-:Y:S05]  /*33a50*/  BSYNC B3 ;  /* 0x0000000000037941 */ /* 0x000fea0003800000 */
.L_x_5075:
[----:B------:R-:W-:-:S06]  /*33a60*/  DSETP.NEU.AND P0, PT, R6, 1, PT ;  /* 0x3ff000000600742a */ /* 0x000fcc0003f0d000 */
[----:B------:R-:W-:Y:S02]  /*33a70*/  FSEL R20, R16, RZ, P0 ;  /* 0x000000ff10147208 */ /* 0x000fe40000000000 */
[----:B------:R-:W-:-:S06]  /*33a80*/  FSEL R21, R17, 1.875, P0 ;  /* 0x3ff0000011157808 */ /* 0x000fcc0000000000 */
[----:B------:R-:W-:-:S08]  /*33a90*/  DMUL R20, R22, R20 ;  /* 0x0000001416147228 */ /* 0x000fd00000000000 */
[----:B------:R-:W-:Y:S01]  /*33aa0*/  DMUL R20, R20, R12 ;  /* 0x0000000c14147228 */ /* 0x000fe20000000000 */
[----:B------:R-:W-:Y:S10]  /*33ab0*/  BRA `(.L_x_5066) ;  /* 0x0000001000ec7947 */ /* 0x000ff40003800000 */
.L_x_5041:
        /* <DEDUP_REMOVED lines=83> */
.L_x_5079:
[----:B------:R-:W-:Y:S05]  /*33ff0*/  BSYNC B3 ;  /* 0x0000000000037941 */ /* 0x000fea0003800000 */
.L_x_5078:
        /* <DEDUP_REMOVED lines=75> */
.L_x_5086:
[----:B------:R-:W-:Y:S05]  /*344b0*/  BSYNC B5 ;  /* 0x0000000000057941 */ /* 0x000fea0003800000 */
.L_x_5085:
[--C-:B------:R-:W-:Y:S01]  /*344c0*/  IMAD.MOV.U32 R0, RZ, RZ, R7.reuse ;  /* 0x000000ffff007224 */ /* 0x100fe200078e0007 */
[----:B------:R-:W-:Y:S01]  /*344d0*/  MOV R18, R6 ;  /* 0x0000000600127202 */ /* 0x000fe20000000f00 */
[----:B------:R-:W-:-:S07]  /*344e0*/  IMAD.MOV.U32 R19, RZ, RZ, R7 ;  /* 0x000000ffff137224 */ /* 0x000fce00078e0007 */
.L_x_5084:
[----:B------:R-:W-:Y:S05]  /*344f0*/  BSYNC B4 ;  /* 0x0000000000047941 */ /* 0x000fea0003800000 */
.L_x_5083:
        /* <DEDUP_REMOVED lines=79> */
.L_x_5088:
[----:B------:R-:W-:Y:S05]  /*349f0*/  BSYNC B3 ;  /* 0x0000000000037941 */ /* 0x000fea0003800000 */
.L_x_5087:
[--C-:B------:R-:W-:Y:S02]  /*34a00*/  DADD R12, -R12, R6.reuse ;  /* 0x000000000c0c7229 */ /* 0x100fe40000000106 */
[----:B------:R-:W-:-:S10]  /*34a10*/  DADD R6, -RZ, -R6 ;  /* 0x00000000ff067229 */ /* 0x000fd40000000906 */
[----:B------:R-:W-:Y:S02]  /*34a20*/  FSEL R6, R6, R12, !P4 ;  /* 0x0000000c06067208 */ /* 0x000fe40006000000 */
[----:B------:R-:W-:Y:S01]  /*34a30*/  FSEL R7, R7, R13, !P4 ;  /* 0x0000000d07077208 */ /* 0x000fe20006000000 */
[----:B------:R-:W-:Y:S06]  /*34a40*/  BRA `(.L_x_5082) ;  /* 0x0000000000047947 */ /* 0x000fec0003800000 */
.L_x_5081:
[----:B------:R-:W-:-:S11]  /*34a50*/  DADD R6, R10, R10 ;  /* 0x000000000a067229 */ /* 0x000fd6000000000a */
.L_x_5082:
[----:B------:R-:W-:Y:S05]  /*34a60*/  BSYNC B7 ;  /* 0x0000000000077941 */ /* 0x000fea0003800000 */
.L_x_5080:
        /* <DEDUP_REMOVED lines=64> */
.L_x_5066:
[----:B------:R-:W-:Y:S05]  /*34e70*/  BSYNC B6 ;  /* 0x0000000000067941 */ /* 0x000fea0003800000 */
.L_x_5040:
        /* <DEDUP_REMOVED lines=9> */
[----:B------:R-:W-:Y:S01]  /*34f10*/  IMAD.MOV.U32 R17, RZ, RZ, R11 ;  /* 0x000000ffff117224 */ /* 0x000fe200078e000b */
[----:B------:R-:W-:Y:S01]  /*34f20*/  MOV R12, 0x0 ;  /* 0x00000000000c7802 */ /* 0x000fe20000000f00 */
[----:B------:R-:W-:-:S07]  /*34f30*/  IMAD.MOV.U32 R13, RZ, RZ, 0x3ff00000 ;  /* 0x3ff00000ff0d7424 */ /* 0x000fce00078e00ff */
.L_x_5094:
        /* <DEDUP_REMOVED lines=23> */
.L_x_5093:
[----:B------:R-:W-:Y:S05]  /*350b0*/  BSYNC B6 ;  /* 0x0000000000067941 */ /* 0x000fea0003800000 */
.L_x_5092:
        /* <DEDUP_REMOVED lines=8> */
.L_x_5091:
        /* <DEDUP_REMOVED lines=21> */
.L_x_5095:
[----:B------:R-:W-:Y:S05]  /*35290*/  BSYNC B5 ;  /* 0x0000000000057941 */ /* 0x000fea0003800000 */
.L_x_5090:
[----:B------:R-:W-:Y:S05]  /*352a0*/  BSYNC B4 ;  /* 0x0000000000047941 */ /* 0x000fea0003800000 */
.L_x_5089:
[----:B------:R-:W-:Y:S01]  /*352b0*/  DADD R20, -R6, 1 ;  /* 0x3ff0000006147429 */ /* 0x000fe20000000100 */
[----:B------:R-:W-:Y:S10]  /*352c0*/  BRA `(.L_x_4788) ;  /* 0x00000170000c7947 */ /* 0x000ff40003800000 */
.L_x_4799:
[----:B------:R-:W-:Y:S01]  /*352d0*/  IMAD.MOV.U32 R6, RZ, RZ, 0x55555555 ;  /* 0x55555555ff067424 */ /* 0x000fe200078e00ff */
[----:B------:R-:W-:Y:S01]  /*352e0*/  MOV R7, 0xbfd55555 ;  /* 0xbfd5555500077802 */ /* 0x000fe20000000f00 */
[----:B------:R-:W-:Y:S01]  /*352f0*/  IMAD.MOV.U32 R12, RZ, RZ, 0x55555555 ;  /* 0x55555555ff0c7424 */ /* 0x000fe200078e00ff */
[----:B------:R-:W-:Y:S01]  /*35300*/  MOV R13, 0x3fb55555 ;  /* 0x3fb55555000d7802 */ /* 0x000fe20000000f00 */
[----:B------:R-:W-:Y:S01]  /*35310*/  IMAD.MOV.U32 R16, RZ, RZ, -0x36fe1a8c ;  /* 0xc901e574ff107424 */ /* 0x000fe200078e00ff */
[----:B------:R-:W-:Y:S01]  /*35320*/  MOV R17, 0xbf8e573a ;  /* 0xbf8e573a00117802 */ /* 0x000fe20000000f00 */
[----:B------:R0:W-:Y:S01]  /*35330*/  STL.64 [R1+0x13f0], R6 ;  /* 0x0013f00601007387 */ /* 0x0001e20000100a00 */
        /* <DEDUP_REMOVED lines=10> */
[----:B------:R-:W-:Y:S01]  /*353e0*/  IMAD.MOV.U32 R28, RZ, RZ, 0x652afc2 ;  /* 0x0652afc2ff1c7424 */ /* 0x000fe200078e00ff */
[----:B0-----:R-:W-:Y:S01]  /*353f0*/  MOV R7, 0xbebf1b22 ;  /* 0xbebf1b2200077802 */ /* 0x001fe20000000f00 */
[----:B------:R-:W-:Y:S01]  /*35400*/  IMAD.MOV.U32 R6, RZ, RZ, -0xa6b394b ;  /* 0xf594c6b5ff067424 */ /* 0x000fe200078e00ff */
[----:B------:R0:W-:Y:S01]  /*35410*/  STL.64 [R1+0x1408], R18 ;  /* 0x0014081201007387 */ /* 0x0001e20000100a00 */
[----:B------:R-:W-:Y:S01]  /*35420*/  MOV R29, 0xbec25537 ;  /* 0xbec25537001d7802 */ /* 0x000fe20000000f00 */
[----:B------:R-:W-:Y:S01]  /*35430*/  IMAD.MOV.U32 R30, RZ, RZ, 0x55c37c1c ;  /* 0x55c37c1cff1e7424 */ /* 0x000fe200078e00ff */
[----:B-1----:R-:W-:Y:S01]  /*35440*/  MOV R13, 0x3eabd6d2 ;  /* 0x3eabd6d2000d7802 */ /* 0x002fe20000000f00 */
[----:B------:R-:W-:Y:S01]  /*35450*/  IMAD.MOV.U32 R12, RZ, RZ, 0x1e4b4109 ;  /* 0x1e4b4109ff0c7424 */ /* 0x000fe200078e00ff */
[----:B------:R1:W-:Y:S01]  /*35460*/  STL.64 [R1+0x1410], R20 ;  /* 0x0014101401007387 */ /* 0x0003e20000100a00 */
[----:B------:R-:W-:Y:S01]  /*35470*/  MOV R31, 0x3e46097d ;  /* 0x3e46097d001f7802 */ /* 0x000fe20000000f00 */
[----:B--2---:R-:W-:Y:S01]  /*35480*/  IMAD.MOV.U32 R16, RZ, RZ, -0x5d2fb9a4 ;  /* 0xa2d0465cff107424 */ /* 0x004fe200078e00ff */
[----:B------:R-:W-:Y:S01]  /*35490*/  MOV R17, 0xbe87b5f9 ;  /* 0xbe87b5f900117802 */ /* 0x000fe20000000f00 */
[----:B------:R2:W-:Y:S01]  /*354a0*/  STL.64 [R1+0x1430], R6 ;  /* 0x0014300601007387 */ /* 0x0005e20000100a00 */
[----:B------:R-:W3:Y:S01]  /*354b0*/  MUFU.RCP64H R33, R11 ;  /* 0x0000000b00217308 */ /* 0x000ee20000001800 */
[----:B------:R-:W-:Y:S01]  /*354c0*/  IMAD.MOV.U32 R32, RZ, RZ, 0x1 ;  /* 0x00000001ff207424 */ /* 0x000fe200078e00ff */
[----:B0-----:R-:W-:Y:S01]  /*354d0*/  MOV R19, 0x3e3ccf5c ;  /* 0x3e3ccf5c00137802 */ /* 0x001fe20000000f00 */
[----:B------:R-:W-:Y:S01]  /*354e0*/  IMAD.MOV.U32 R18, RZ, RZ, -0x1480f261 ;  /* 0xeb7f0d9fff127424 */ /* 0x000fe200078e00ff */
[----:B------:R0:W-:Y:S01]  /*354f0*/  STL.64 [R1+0x1438], R12 ;  /* 0x0014380c01007387 */ /* 0x0001e20000100a00 */
[----:B------:R-:W-:Y:S01]  /*35500*/  FSETP.GEU.AND P1, PT, |R23|, 6.5827683646048100446e-37, PT ;  /* 0x036000001700780b */ /* 0x000fe20003f2e200 */
[----:B------:R-:W-:Y:S01]  /*35510*/  BSSY B5, `(.L_x_5096) ;  /* 0x0000746000057945 */ /* 0x000fe20003800000 */
[----:B-1----:R-:W-:Y:S01]  /*35520*/  IMAD.MOV.U32 R20, RZ, RZ, 0x7c7a2faa ;  /* 0x7c7a2faaff147424 */ /* 0x002fe200078e00ff */
        /* <DEDUP_REMOVED lines=8> */
[----:B---3--:R-:W-:Y:S01]  /*355b0*/  DFMA R34, -R10, R32, 1 ;  /* 0x3ff000000a22742b */ /* 0x008fe20000000120 */
[----:B-1----:R-:W-:Y:S01]  /*355c0*/  IMAD.MOV.U32 R16, RZ, RZ, 0x8f5eec2 ;  /* 0x08f5eec2ff107424 */ /* 0x002fe200078e00ff */
        /* <DEDUP_REMOVED lines=32> */
[----:B0-----:R-:W-:-:S03]  /*357d0*/  IMAD.MOV.U32 R18, RZ, RZ, -0x35c5c885 ;  /* 0xca3a377bff127424 */ /* 0x001fc600078e00ff */
        /* <DEDUP_REMOVED lines=25> */
[----:B------:R-:W-:Y:S01]  /*35970*/  MOV R19, 0xbcaf3b7a ;  /* 0xbcaf3b7a00137802 */ /* 0x000fe20000000f00 */
[----:B0-----:R-:W-:Y:S01]  /*35980*/  IMAD.MOV.U32 R20, RZ, RZ, -0x10a3e7d9 ;  /* 0xef5c1827ff147424 */ /* 0x001fe200078e00ff */
[----:B------:R-:W-:Y:S01]  /*35990*/  MOV R21, 0x3d16d8a9 ;  /* 0x3d16d8a900157802 */ /* 0x000fe20000000f00 */
[----:B------:R0:W-:Y:S01]  /*359a0*/  STL.64 [R1+0x1548], R12 ;  /* 0x0015480c01007387 */ /* 0x0001e20000100a00 */
[----:B---3--:R-:W-:Y:S01]  /*359b0*/  IMAD.MOV.U32 R6, RZ, RZ, 0x783db2a2 ;  /* 0x783db2a2ff067424 */ /* 0x008fe200078e00ff */
        /* <DEDUP_REMOVED lines=75> */
[----:B0-----:R-:W-:Y:S01]  /*35e70*/  IMAD.MOV.U32 R18, RZ, RZ, 0x56b95f3b ;  /* 0x56b95f3bff127424 */ /* 0x001fe200078e00ff */
[----:B------:R-:W-:Y:S01]  /*35e80*/  MOV R19, 0x3d60675f ;  /* 0x3d60675f00137802 */ /* 0x000fe20000000f00 */
[----:B---3--:R-:W-:Y:S01]  /*35e90*/  IMAD.MOV.U32 R20, RZ, RZ, 0x2a398b8f ;  /* 0x2a398b8fff147424 */ /* 0x008fe200078e00ff */
[----:B------:R-:W-:Y:S01]  /*35ea0*/  MOV R21, 0x3c75d3b4 ;  /* 0x3c75d3b400157802 */ /* 0x000fe20000000f00 */
        /* <DEDUP_REMOVED lines=74> */
[----:B-1----:R-:W-:Y:S01]  /*36350*/  IMAD.MOV.U32 R28, RZ, RZ, -0x77483600 ;  /* 0x88b7ca00ff1c7424 */ /* 0x002fe200078e00ff */
        /* <DEDUP_REMOVED lines=166> */
[----:B---3--:R-:W-:Y:S01]  /*36dc0*/  IMAD.MOV.U32 R20, RZ, RZ, 0x49cb50d9 ;  /* 0x49cb50d9ff147424 */ /* 0x008fe200078e00ff */
        /* <DEDUP_REMOVED lines=195> */
[----:B--2---:R-:W-:Y:S01]  /*37a00*/  IMAD.MOV.U32 R24, RZ, RZ, -0x6acf5853 ;  /* 0x9530a7adff187424 */ /* 0x004fe200078e00ff */
[----:B------:R-:W-:Y:S01]  /*37a10*/  MOV R25, 0xbec1adec ;  /* 0xbec1adec00197802 */ /* 0x000fe20000000f00 */
[----:B-1----:R-:W-:Y:S01]  /*37a20*/  IMAD.MOV.U32 R12, RZ, RZ, 0x198ab550 ;  /* 0x198ab550ff0c7424 */ /* 0x002fe200078e00ff */
        /* <DEDUP_REMOVED lines=400> */
[----:B------:R-:W-:Y:S01]  /*39330*/  MOV R31, 0xbec18b09 ;  /* 0xbec18b09001f7802 */ /* 0x000fe20000000f00 */
[----:B---3--:R-:W-:Y:S01]  /*39340*/  IMAD.MOV.U32 R6, RZ, RZ, 0x376be54f ;  /* 0x376be54fff067424 */ /* 0x008fe200078e00ff */
        /* <DEDUP_REMOVED lines=108> */
[----:B---3--:R-:W-:Y:S01]  /*39a10*/  IMAD.MOV.U32 R30, RZ, RZ, 0x3853b987 ;  /* 0x3853b987ff1e7424 */ /* 0x008fe200078e00ff */
[----:B------:R-:W-:Y:S01]  /*39a20*/  MOV R31, 0x3f8ee504 ;  /* 0x3f8ee504001f7802 */ /* 0x000fe20000000f00 */
[----:B0-----:R-:W-:Y:S01]  /*39a30*/  IMAD.MOV.U32 R18, RZ, RZ, -0x6b5d1b4e ;  /* 0x94a2e4b2ff127424 */ /* 0x001fe200078e00ff */
        /* <DEDUP_REMOVED lines=48> */
[----:B0-----:R-:W-:Y:S01]  /*39d40*/  MOV R18, 0x1c8dde07 ;  /* 0x1c8dde0700127802 */ /* 0x001fe20000000f00 */
[----:B------:R-:W-:Y:S02]  /*39d50*/  IMAD.MOV.U32 R19, RZ, RZ, 0x3e89b42c ;  /* 0x3e89b42cff137424 */ /* 0x000fe400078e00ff */
        /* <DEDUP_REMOVED lines=15> */
[----:B-1----:R-:W-:-:S03]  /*39e50*/  DFMA R6, R34, R34, R34 ;  /* 0x000000222206722b */ /* 0x002fc60000000022 */
[----:B------:R1:W-:Y:S01]  /*39e60*/  STL.64 [R1+0x2058], R18 ;  /* 0x0020581201007387 */ /* 0x0003e20000100a00 */
[----:B0-----:R-:W-:Y:S01]  /*39e70*/  MOV R26, 0xd4f69d94 ;  /* 0xd4f69d94001a7802 */ /* 0x001fe20000000f00 */
[----:B------:R-:W-:Y:S02]  /*39e80*/  IMAD.MOV.U32 R27, RZ, RZ, -0x40ff7efb ;  /* 0xbf008105ff1b7424 */ /* 0x000fe400078e00ff */
[----:B------:R0:W-:Y:S01]  /*39e90*/  STL.64 [R1+0x2060], R20 ;  /* 0x0020601401007387 */ /* 0x0001e20000100a00 */
[----:B------:R-:W-:-:S03]  /*39ea0*/  DFMA R6, R32, R6, R32 ;  /* 0x000000062006722b */ /* 0x000fc60000000020 */
[----:B------:R3:W-:Y:S01]  /*39eb0*/  STL.64 [R1+0x2068], R24 ;  /* 0x0020681801007387 */ /* 0x0007e20000100a00 */
[----:B--2---:R-:W-:Y:S01]  /*39ec0*/  MOV R28, 0x3cf8dfb4 ;  /* 0x3cf8dfb4001c7802 */ /* 0x004fe20000000f00 */
[----:B------:R-:W-:Y:S01]  /*39ed0*/  IMAD.MOV.U32 R29, RZ, RZ, -0x40483c5f ;  /* 0xbfb7c3a1ff1d7424 */ /* 0x000fe200078e00ff */
[----:B------:R-:W-:Y:S01]  /*39ee0*/  MOV R32, 0xb2241202 ;  /* 0xb224120200207802 */ /* 0x000fe20000000f00 */
[----:B------:R2:W-:Y:S01]  /*39ef0*/  STL.64 [R1+0x2070], R30 ;  /* 0x0020701e01007387 */ /* 0x0005e20000100a00 */
[----:B-1----:R-:W-:Y:S01]  /*39f00*/  MOV R18, 0x7a744982 ;  /* 0x7a74498200127802 */ /* 0x002fe20000000f00 */
[----:B------:R-:W-:Y:S01]  /*39f10*/  IMAD.MOV.U32 R19, RZ, RZ, 0x3fb72bb4 ;  /* 0x3fb72bb4ff137424 */ /* 0x000fe200078e00ff */
[----:B------:R-:W-:Y:S01]  /*39f20*/  DFMA R34, -R10, R6, 1 ;  /* 0x3ff000000a22742b */ /* 0x000fe20000000106 */
[----:B------:R1:W-:Y:S01]  /*39f30*/  STL.64 [R1+0x2078], R12 ;  /* 0x0020780c01007387 */ /* 0x0003e20000100a00 */
[----:B0-----:R-:W-:Y:S01]  /*39f40*/  MOV R20, 0x38631744 ;  /* 0x3863174400147802 */ /* 0x001fe20000000f00 */
[----:B------:R-:W-:-:S02]  /*39f50*/  IMAD.MOV.U32 R21, RZ, RZ, 0x3fa6bd2f ;  /* 0x3fa6bd2fff157424 */ /* 0x000fc400078e00ff */
[----:B------:R0:W-:Y:S01]  /*39f60*/  STL.64 [R1+0x2080], R16 ;  /* 0x0020801001007387 */ /* 0x0001e20000100a00 */
[----:B---3--:R-:W-:Y:S01]  /*39f70*/  MOV R24, 0xbbd016c8 ;  /* 0xbbd016c800187802 */ /* 0x008fe20000000f00 */
[----:B------:R-:W-:Y:S01]  /*39f80*/  IMAD.MOV.U32 R25, RZ, RZ, 0x3e92a46f ;  /* 0x3e92a46fff197424 */ /* 0x000fe200078e00ff */
[----:B------:R-:W-:Y:S01]  /*39f90*/  DFMA R36, R6, R34, R6 ;  /* 0x000000220624722b */ /* 0x000fe20000000006 */
[----:B------:R3:W-:Y:S01]  /*39fa0*/  STL.64 [R1+0x2090], R18 ;  /* 0x0020901201007387 */ /* 0x0007e20000100a00 */
[----:B--2---:R-:W-:Y:S01]  /*39fb0*/  MOV R30, 0x69432cef ;  /* 0x69432cef001e7802 */ /* 0x004fe20000000f00 */
[----:B------:R-:W-:Y:S01]  /*39fc0*/  IMAD.MOV.U32 R31, RZ, RZ, -0x4088f985 ;  /* 0xbf77067bff1f7424 */ /* 0x000fe200078e00ff */
[----:B------:R-:W-:Y:S01]  /*39fd0*/  MOV R6, 0xc17e78cb ;  /* 0xc17e78cb00067802 */ /* 0x000fe20000000f00 */
[----:B-1----:R-:W-:Y:S01]  /*39fe0*/  IMAD.MOV.U32 R13, RZ, RZ, -0x406e5b61 ;  /* 0xbf91a49fff0d7424 */ /* 0x002fe200078e00ff */
[----:B------:R-:W-:Y:S01]  /*39ff0*/  MOV R12, 0x1cad78b9 ;  /* 0x1cad78b9000c7802 */ /* 0x000fe20000000f00 */
[----:B------:R1:W-:Y:S01]  /*3a000*/  STL.64 [R1+0x20a0], R20 ;  /* 0x0020a01401007387 */ /* 0x0003e20000100a00 */
[----:B------:R-:W-:Y:S01]  /*3a010*/  IMAD.MOV.U32 R33, RZ, RZ, -0x41db6b2d ;  /* 0xbe2494d3ff217424 */ /* 0x000fe200078e00ff */
[----:B0-----:R-:W-:Y:S01]  /*3a020*/  MOV R16, 0xfa0aa57b ;  /* 0xfa0aa57b00107802 */ /* 0x001fe20000000f00 */
[----:B------:R-:W-:Y:S01]  /*3a030*/  IMAD.MOV.U32 R17, RZ, RZ, 0x3f8d0bef ;  /* 0x3f8d0befff117424 */ /* 0x000fe200078e00ff */
[----:B------:R0:W-:Y:S01]  /*3a040*/  STL.64 [R1+0x20b0], R12 ;  /* 0x0020b00c01007387 */ /* 0x0001e20000100a00 */
[----:B------:R-:W-:Y:S01]  /*3a050*/  IMAD.MOV.U32 R7, RZ, RZ, 0x40957e75 ;  /* 0x40957e75ff077424 */ /* 0x000fe200078e00ff */
[----:B---3--:R-:W-:Y:S01]  /*3a060*/  MOV R18, 0x3c40f6a ;  /* 0x03c40f6a00127802 */ /* 0x008fe20000000f00 */
[----:B------:R-:W-:Y:S01]  /*3a070*/  IMAD.MOV.U32 R19, RZ, RZ, -0x40acfbc3 ;  /* 0xbf53043dff137424 */ /* 0x000fe200078e00ff */
[----:B------:R2:W-:Y:S01]  /*3a080*/  STL.64 [R1+0x20b8], R16 ;  /* 0x0020b81001007387 */ /* 0x0005e20000100a00 */
[----:B------:R-:W-:Y:S01]  /*3a090*/  MOV R34, 0x1fd5f699 ;  /* 0x1fd5f69900227802 */ /* 0x000fe20000000f00 */
        /* <DEDUP_REMOVED lines=29> */
[----:B--2---:R-:W-:Y:S01]  /*3a270*/  MOV R18, 0xca6272d6 ;  /* 0xca6272d600127802 */ /* 0x004fe20000000f00 */
[----:B------:R-:W-:Y:S01]  /*3a280*/  IMAD.MOV.U32 R19, RZ, RZ, 0x3fd10cd9 ;  /* 0x3fd10cd9ff137424 */ /* 0x000fe200078e00ff */
[----:B-1----:R-:W-:Y:S01]  /*3a290*/  MOV R20, 0x4744ccfb ;  /* 0x4744ccfb00147802 */ /* 0x002fe20000000f00 */
[----:B------:R-:W-:Y:S01]  /*3a2a0*/  IMAD.MOV.U32 R21, RZ, RZ, 0x3fc056ba ;  /* 0x3fc056baff157424 */ /* 0x000fe200078e00ff */
[----:B------:R1:W-:Y:S01]  /*3a2b0*/  STL.64 [R1+0x2088], R26 ;  /* 0x0020881a01007387 */ /* 0x0003e20000100a00 */
[----:B---3--:R-:W-:Y:S01]  /*3a2c0*/  MOV R12, 0x182c4e01 ;  /* 0x182c4e01000c7802 */ /* 0x008fe20000000f00 */
[----:B------:R-:W-:-:S02]  /*3a2d0*/  IMAD.MOV.U32 R13, RZ, RZ, -0x405337f1 ;  /* 0xbfacc80fff0d7424 */ /* 0x000fc400078e00ff */
[----:B------:R2:W-:Y:S01]  /*3a2e0*/  STL.64 [R1+0x2138], R24 ;  /* 0x0021381801007387 */ /* 0x0005e20000100a00 */
[----:B0-----:R-:W-:Y:S01]  /*3a2f0*/  MOV R16, 0xd3bab1e9 ;  /* 0xd3bab1e900107802 */ /* 0x001fe20000000f00 */
[----:B------:R-:W-:Y:S02]  /*3a300*/  IMAD.MOV.U32 R17, RZ, RZ, -0x41787839 ;  /* 0xbe8787c7ff117424 */ /* 0x000fe400078e00ff */
[----:B------:R0:W-:Y:S04]  /*3a310*/  STL.64 [R1+0x2158], R18 ;  /* 0x0021581201007387 */ /* 0x0001e80000100a00 */
        /* <DEDUP_REMOVED lines=8> */
[----:B------:R-:W-:Y:S01]  /*3a3a0*/  IMAD.MOV.U32 R19, RZ, RZ, 0x3e123fc5 ;  /* 0x3e123fc5ff137424 */ /* 0x000fe200078e00ff */
[----:B---3--:R-:W-:Y:S01]  /*3a3b0*/  MOV R20, 0xf755a2c9 ;  /* 0xf755a2c900147802 */ /* 0x008fe20000000f00 */
[----:B------:R-:W-:Y:S01]  /*3a3c0*/  IMAD.MOV.U32 R21, RZ, RZ, -0x40a6e001 ;  /* 0xbf591fffff157424 */ /* 0x000fe200078e00ff */
        /* <DEDUP_REMOVED lines=15> */
[----:B------:R-:W-:Y:S02]  /*3a4c0*/  IMAD.MOV.U32 R33, RZ, RZ, -0x4139f83b ;  /* 0xbec607c5ff217424 */ /* 0x000fe400078e00ff */
[----:B------:R2:W-:Y:S01]  /*3a4d0*/  STL.64 [R1+0x21a8], R20 ;  /* 0x0021a81401007387 */ /* 0x0005e20000100a00 */
[----:B---3--:R-:W-:Y:S01]  /*3a4e0*/  MOV R26, 0x3b45ff81 ;  /* 0x3b45ff81001a7802 */ /* 0x008fe20000000f00 */
[----:B------:R-:W-:-:S02]  /*3a4f0*/  IMAD.MOV.U32 R27, RZ, RZ, -0x42bf626f ;  /* 0xbd409d91ff1b7424 */ /* 0x000fc400078e00ff */
[----:B------:R3:W-:Y:S01]  /*3a500*/  STL.64 [R1+0x21c0], R12 ;  /* 0x0021c00c01007387 */ /* 0x0007e20000100a00 */
[----:B0-----:R-:W-:Y:S01]  /*3a510*/  MOV R24, 0xdb7ebcae ;  /* 0xdb7ebcae00187802 */ /* 0x001fe20000000f00 */
[----:B------:R-:W-:Y:S02]  /*3a520*/  IMAD.MOV.U32 R25, RZ, RZ, -0x40f315cd ;  /* 0xbf0cea33ff197424 */ /* 0x000fe400078e00ff */
[----:B------:R0:W-:Y:S01]  /*3a530*/  STL.64 [R1+0x21c8], R16 ;  /* 0x0021c81001007387 */ /* 0x0001e20000100a00 */
[----:B-1----:R-:W-:Y:S01]  /*3a540*/  MOV R18, 0x1ad67669 ;  /* 0x1ad6766900127802 */ /* 0x002fe20000000f00 */
[----:B------:R-:W-:Y:S01]  /*3a550*/  IMAD.MOV.U32 R19, RZ, RZ, -0x4132585a ;  /* 0xbecda7a6ff137424 */ /* 0x000fe200078e00ff */
[----:B--2---:R-:W-:Y:S01]  /*3a560*/  MOV R20, 0xd57a6a06 ;  /* 0xd57a6a0600147802 */ /* 0x004fe20000000f00 */
[----:B------:R-:W-:Y:S01]  /*3a570*/  IMAD.MOV.U32 R21, RZ, RZ, 0x3ec257a6 ;  /* 0x3ec257a6ff157424 */ /* 0x000fe200078e00ff */
[----:B------:R1:W-:Y:S01]  /*3a580*/  STL.64 [R1+0x20f0], R28 ;  /* 0x0020f01c01007387 */ /* 0x0003e20000100a00 */
[----:B---3--:R-:W-:Y:S01]  /*3a590*/  MOV R12, 0x18d848b8 ;  /* 0x18d848b8000c7802 */ /* 0x008fe20000000f00 */
[----:B------:R-:W-:-:S02]  /*3a5a0*/  IMAD.MOV.U32 R13, RZ, RZ, -0x415994d2 ;  /* 0xbea66b2eff0d7424 */ /* 0x000fc400078e00ff */
        /* <DEDUP_REMOVED lines=30> */
[----:B------:R1:W-:Y:S04]  /*3a790*/  STL.64 [R1+0x2160], R30 ;  /* 0x0021601e01007387 */ /* 0x0003e80000100a00 */
        /* <DEDUP_REMOVED lines=14> */
[----:B------:R-:W-:Y:S02]  /*3a880*/  IMAD.MOV.U32 R25, RZ, RZ, -0x406a0401 ;  /* 0xbf95fbffff197424 */ /* 0x000fe400078e00ff */
[----:B------:R0:W-:Y:S01]  /*3a890*/  STL.64 [R1+0x2248], R16 ;  /* 0x0022481001007387 */ /* 0x0001e20000100a00 */
[----:B--2---:R-:W-:Y:S01]  /*3a8a0*/  MOV R18, 0x78d507d5 ;  /* 0x78d507d500127802 */ /* 0x004fe20000000f00 */
[----:B------:R-:W-:Y:S01]  /*3a8b0*/  IMAD.MOV.U32 R19, RZ, RZ, 0x3f909e54 ;  /* 0x3f909e54ff137424 */ /* 0x000fe200078e00ff */
[----:B-1----:R-:W-:Y:S01]  /*3a8c0*/  MOV R20, 0x163a4d10 ;  /* 0x163a4d1000147802 */ /* 0x002fe20000000f00 */
[----:B------:R-:W-:Y:S01]  /*3a8d0*/  IMAD.MOV.U32 R21, RZ, RZ, -0x408781ef ;  /* 0xbf787e11ff157424 */ /* 0x000fe200078e00ff */
        /* <DEDUP_REMOVED lines=45> */
[----:B------:R-:W-:-:S02]  /*3abb0*/  IMAD.MOV.U32 R33, RZ, RZ, 0x3e4ddf27 ;  /* 0x3e4ddf27ff217424 */ /* 0x000fc400078e00ff */
        /* <DEDUP_REMOVED lines=25> */
[----:B---3--:R-:W-:Y:S01]  /*3ad50*/  MOV R32, 0xd2db3feb ;  /* 0xd2db3feb00207802 */ /* 0x008fe20000000f00 */
[----:B------:R-:W-:-:S02]  /*3ad60*/  IMAD.MOV.U32 R33, RZ, RZ, 0x3f0a5dff ;  /* 0x3f0a5dffff217424 */ /* 0x000fc400078e00ff */
[----:B------:R3:W-:Y:S01]  /*3ad70*/  STL.64 [R1+0x2308], R12 ;  /* 0x0023080c01007387 */ /* 0x0007e20000100a00 */
[----:B-1----:R-:W-:Y:S01]  /*3ad80*/  MOV R24, 0xb61b59c3 ;  /* 0xb61b59c300187802 */ /* 0x002fe20000000f00 */
[----:B------:R-:W-:Y:S02]  /*3ad90*/  IMAD.MOV.U32 R25, RZ, RZ, -0x404a91b2 ;  /* 0xbfb56e4eff197424 */ /* 0x000fe400078e00ff */
        /* <DEDUP_REMOVED lines=29> */
[----:B------:R-:W-:Y:S01]  /*3af70*/  IMAD.MOV.U32 R19, RZ, RZ, 0x3f13bc59 ;  /* 0x3f13bc59ff137424 */ /* 0x000fe200078e00ff */
        /* <DEDUP_REMOVED lines=26> */
[----:B------:R-:W-:Y:S01]  /*3b120*/  IMAD.MOV.U32 R19, RZ, RZ, 0x4022777c ;  /* 0x4022777cff137424 */ /* 0x000fe200078e00ff */
[----:B0-----:R-:W-:Y:S01]  /*3b130*/  MOV R20, 0x683ce6df ;  /* 0x683ce6df00147802 */ /* 0x001fe20000000f00 */
[----:B------:R-:W-:Y:S01]  /*3b140*/  IMAD.MOV.U32 R21, RZ, RZ, 0x3ee93792 ;  /* 0x3ee93792ff157424 */ /* 0x000fe200078e00ff */
[----:B------:R0:W-:Y:S01]  /*3b150*/  STL.64 [R1+0x2318], R26 ;  /* 0x0023181a01007387 */ /* 0x0001e20000100a00 */
[----:B---3--:R-:W-:Y:S01]  /*3b160*/  MOV R12, 0x2368986f ;  /* 0x2368986f000c7802 */ /* 0x008fe20000000f00 */
[----:B------:R-:W-:-:S02]  /*3b170*/  IMAD.MOV.U32 R13, RZ, RZ, -0x3ffb63bf ;  /* 0xc0049c41ff0d7424 */ /* 0x000fc400078e00ff */
[----:B------:R2:W-:Y:S01]  /*3b180*/  STL.64 [R1+0x2320], R28 ;  /* 0x0023201c01007387 */ /* 0x0005e20000100a00 */
[----:B-1----:R-:W-:Y:S01]  /*3b190*/  MOV R16, 0x5fcc2f2f ;  /* 0x5fcc2f2f00107802 */ /* 0x002fe20000000f00 */
[----:B------:R-:W-:Y:S02]  /*3b1a0*/  IMAD.MOV.U32 R17, RZ, RZ, 0x400290e2 ;  /* 0x400290e2ff117424 */ /* 0x000fe400078e00ff */
        /* <DEDUP_REMOVED lines=20> */
[----:B------:R-:W-:Y:S01]  /*3b2f0*/  IMAD.MOV.U32 R21, RZ, RZ, 0x3fba33c6 ;  /* 0x3fba33c6ff157424 */ /* 0x000fe200078e00ff */
        /* <DEDUP_REMOVED lines=24> */
[----:B------:R-:W-:Y:S01]  /*3b480*/  IMAD.MOV.U32 R19, RZ, RZ, 0x3f37f34f ;  /* 0x3f37f34fff137424 */ /* 0x000fe200078e00ff */
[----:B0-----:R-:W-:Y:S01]  /*3b490*/  MOV R20, 0x272abdba ;  /* 0x272abdba00147802 */ /* 0x001fe20000000f00 */
[----:B------:R-:W-:Y:S01]  /*3b4a0*/  IMAD.MOV.U32 R21, RZ, RZ, -0x4233cd92 ;  /* 0xbdcc326eff157424 */ /* 0x000fe200078e00ff */
        /* <DEDUP_REMOVED lines=78> */
[----:B------:R-:W-:Y:S01]  /*3b990*/  IMAD.MOV.U32 R19, RZ, RZ, -0x40a1fb5b ;  /* 0xbf5e04a5ff137424 */ /* 0x000fe200078e00ff */
[----:B-1----:R-:W-:Y:S01]  /*3b9a0*/  MOV R20, 0xfaf27294 ;  /* 0xfaf2729400147802 */ /* 0x002fe20000000f00 */
        /* <DEDUP_REMOVED lines=192> */
[----:B---3--:R-:W-:Y:S01]  /*3c5b0*/  MOV R32, 0xf314c0d ;  /* 0x0f314c0d00207802 */ /* 0x008fe20000000f00 */
[----:B------:R-:W-:Y:S01]  /*3c5c0*/  IMAD.MOV.U32 R33, RZ, RZ, 0x404727bb ;  /* 0x404727bbff217424 */ /* 0x000fe200078e00ff */
[----:B-1----:R-:W-:Y:S01]  /*3c5d0*/  DMUL R16, R22, R36 ;  /* 0x0000002416107228 */ /* 0x002fe20000000000 */
[----:B------:R1:W-:Y:S04]  /*3c5e0*/  STL.64 [R1+0x26d0], R18 ;  /* 0x0026d01201007387 */ /* 0x0003e80000100a00 */
[----:B------:R3:W-:Y:S03]  /*3c5f0*/  STL.64 [R1+0x26d8], R26 ;  /* 0x0026d81a01007387 */ /* 0x0007e60000100a00 */
[----:B--2---:R-:W-:Y:S01]  /*3c600*/  DFMA R6, -R10, R16, R22 ;  /* 0x000000100a06722b */ /* 0x004fe20000000116 */
[----:B0-----:R-:W-:Y:S01]  /*3c610*/  MOV R24, 0x2d01f9ee ;  /* 0x2d01f9ee00187802 */ /* 0x001fe20000000f00 */
[----:B------:R-:W-:Y:S01]  /*3c620*/  IMAD.MOV.U32 R25, RZ, RZ, 0x4060b205 ;  /* 0x4060b205ff197424 */ /* 0x000fe200078e00ff */
[----:B------:R0:W-:Y:S01]  /*3c630*/  STL.64 [R1+0x26e8], R12 ;  /* 0x0026e80c01007387 */ /* 0x0001e20000100a00 */
[----:B-1----:R-:W-:Y:S01]  /*3c640*/  MOV R18, 0x857992ab ;  /* 0x857992ab00127802 */ /* 0x002fe20000000f00 */
[----:B------:R-:W-:-:S02]  /*3c650*/  IMAD.MOV.U32 R19, RZ, RZ, -0x411b0ef3 ;  /* 0xbee4f10dff137424 */ /* 0x000fc400078e00ff */
[----:B------:R1:W-:Y:S01]  /*3c660*/  STL.64 [R1+0x26f0], R20 ;  /* 0x0026f01401007387 */ /* 0x0003e20000100a00 */
[----:B------:R-:W-:Y:S01]  /*3c670*/  DFMA R16, R36, R6, R16 ;  /* 0x000000062410722b */ /* 0x000fe20000000010 */
[----:B---3--:R-:W-:Y:S01]  /*3c680*/  MOV R26, 0x33000f3b ;  /* 0x33000f3b001a7802 */ /* 0x008fe20000000f00 */
[----:B------:R-:W-:Y:S01]  /*3c690*/  IMAD.MOV.U32 R27, RZ, RZ, -0x3fa3cf2c ;  /* 0xc05c30d4ff1b7424 */ /* 0x000fe200078e00ff */
[----:B------:R2:W-:Y:S01]  /*3c6a0*/  STL.64 [R1+0x26f8], R28 ;  /* 0x0026f81c01007387 */ /* 0x0005e20000100a00 */
[----:B------:R-:W-:Y:S01]  /*3c6b0*/  MOV R6, 0x47d911f2 ;  /* 0x47d911f200067802 */ /* 0x000fe20000000f00 */
[----:B------:R-:W-:Y:S02]  /*3c6c0*/  IMAD.MOV.U32 R7, RZ, RZ, 0x3ff1f3c0 ;  /* 0x3ff1f3c0ff077424 */ /* 0x000fe400078e00ff */
[----:B------:R3:W-:Y:S01]  /*3c6d0*/  STL.64 [R1+0x2700], R30 ;  /* 0x0027001e01007387 */ /* 0x0007e20000100a00 */
[----:B0-----:R-:W-:Y:S01]  /*3c6e0*/  MOV R12, 0x5b39c078 ;  /* 0x5b39c078000c7802 */ /* 0x001fe20000000f00 */
[----:B------:R-:W-:-:S02]  /*3c6f0*/  IMAD.MOV.U32 R13, RZ, RZ, -0x411f61fa ;  /* 0xbee09e06ff0d7424 */ /* 0x000fc400078e00ff */
[----:B------:R-:W-:Y:S01]  /*3c700*/  FFMA R0, RZ, R11, R17 ;  /* 0x0000000bff007223 */ /* 0x000fe20000000011 */
[----:B------:R0:W-:Y:S01]  /*3c710*/  STL.64 [R1+0x2708], R18 ;  /* 0x0027081201007387 */ /* 0x0001e20000100a00 */
[----:B-1----:R-:W-:Y:S01]  /*3c720*/  MOV R20, 0xfff1769d ;  /* 0xfff1769d00147802 */ /* 0x002fe20000000f00 */
[----:B------:R-:W-:Y:S02]  /*3c730*/  IMAD.MOV.U32 R21, RZ, RZ, -0x3fd2fa83 ;  /* 0xc02d057dff157424 */ /* 0x000fe400078e00ff */
[----:B------:R1:W-:Y:S01]  /*3c740*/  STL.64 [R1+0x2710], R24 ;  /* 0x0027101801007387 */ /* 0x0003e20000100a00 */
[----:B--2---:R-:W-:Y:S01]  /*3c750*/  MOV R28, 0x14be7336 ;  /* 0x14be7336001c7802 */ /* 0x004fe20000000f00 */
[----:B------:R-:W-:Y:S01]  /*3c760*/  IMAD.MOV.U32 R29, RZ, RZ, 0x4026393a ;  /* 0x4026393aff1d7424 */ /* 0x000fe200078e00ff */
[----:B------:R-:W-:Y:S01]  /*3c770*/  FSETP.GT.AND P0, PT, |R0|, 1.469367938527859385e-39, PT ;  /* 0x001000000000780b */ /* 0x000fe20003f04200 */
[----:B------:R2:W-:Y:S01]  /*3c780*/  STL.64 [R1+0x2718], R26 ;  /* 0x0027181a01007387 */ /* 0x0005e20000100a00 */
[----:B---3--:R-:W-:Y:S01]  /*3c790*/  MOV R30, 0xc7275f11 ;  /* 0xc7275f11001e7802 */ /* 0x008fe20000000f00 */
[----:B------:R-:W-:-:S02]  /*3c7a0*/  IMAD.MOV.U32 R31, RZ, RZ, -0x3fef52dd ;  /* 0xc010ad23ff1f7424 */ /* 0x000fc400078e00ff */
[----:B------:R3:W-:Y:S01]  /*3c7b0*/  STL.64 [R1+0x2720], R32 ;  /* 0x0027202001007387 */ /* 0x0007e20000100a00 */
[----:B0-----:R-:W-:Y:S01]  /*3c7c0*/  MOV R18, 0x1b50cc3 ;  /* 0x01b50cc300127802 */ /* 0x001fe20000000f00 */
[----:B------:R-:W-:Y:S01]  /*3c7d0*/  IMAD.MOV.U32 R19, RZ, RZ, -0x4017a9ca ;  /* 0xbfe85636ff137424 */ /* 0x000fe200078e00ff */
[----:B-1----:R-:W-:Y:S01]  /*3c7e0*/  MOV R24, 0x6fac42ee ;  /* 0x6fac42ee00187802 */ /* 0x002fe20000000f00 */
[----:B------:R-:W-:Y:S01]  /*3c7f0*/  IMAD.MOV.U32 R25, RZ, RZ, 0x3fd73534 ;  /* 0x3fd73534ff197424 */ /* 0x000fe200078e00ff */
[----:B------:R0:W-:Y:S01]  /*3c800*/  STL.64 [R1+0x2728], R12 ;  /* 0x0027280c01007387 */ /* 0x0001e20000100a00 */
[----:B--2---:R-:W-:Y:S01]  /*3c810*/  MOV R26, 0x728f44d1 ;  /* 0x728f44d1001a7802 */ /* 0x004fe20000000f00 */
[----:B------:R-:W-:Y:S02]  /*3c820*/  IMAD.MOV.U32 R27, RZ, RZ, 0x3fcc603b ;  /* 0x3fcc603bff1b7424 */ /* 0x000fe400078e00ff */
[----:B------:R0:W-:Y:S01]  /*3c830*/  STL.64 [R1+0x2730], R20 ;  /* 0x0027301401007387 */ /* 0x0001e20000100a00 */
[----:B---3--:R-:W-:Y:S01]  /*3c840*/  MOV R32, 0xa04b635e ;  /* 0xa04b635e00207802 */ /* 0x008fe20000000f00 */
        /* <DEDUP_REMOVED lines=15> */
[----:B0-----:R-:W-:Y:S05]  /*3c940*/  CALL.REL.NOINC `($__internal_21_$__cuda_sm20_div_rn_f64_full) ;  /* 0x000000fc002c7944 */ /* 0x001fea0003c00000 */
[----:B------:R-:W-:Y:S01]  /*3c950*/  MOV R16, R8 ;  /* 0x0000000800107202 */ /* 0x000fe20000000f00 */
[----:B------:R-:W-:-:S07]  /*3c960*/  IMAD.MOV.U32 R17, RZ, RZ, R7 ;  /* 0x000000ffff117224 */ /* 0x000fce00078e0007 */
.L_x_5097:
[----:B------:R-:W-:Y:S05]  /*3c970*/  BSYNC B5 ;  /* 0x0000000000057941 */ /* 0x000fea0003800000 */
.L_x_5096:
        /* <DEDUP_REMOVED lines=22> */
.L_x_5099:
[----:B------:R-:W-:Y:S05]  /*3cae0*/  BSYNC B5 ;  /* 0x0000000000057941 */ /* 0x000fea0003800000 */
.L_x_5098:
        /* <DEDUP_REMOVED lines=91> */
.L_x_5104:
        /* <DEDUP_REMOVED lines=21> */
.L_x_5107:
[----:B------:R-:W-:Y:S05]  /*3d1f0*/  BSYNC B7 ;  /* 0x0000000000077941 */ /* 0x000fea0003800000 */
.L_x_5106:
        /* <DEDUP_REMOVED lines=29> */
.L_x_5105:
[----:B------:R-:W-:Y:S05]  /*3d3d0*/  BSYNC B6 ;  /* 0x0000000000067941 */ /* 0x000fea0003800000 */
.L_x_5103:
        /* <DEDUP_REMOVED lines=22> */
[----:B------:R-:W-:-:S07]  /*3d540*/  MOV R0, 0x3d560 ;  /* 0x0003d56000007802 */ /* 0x000fce0000000f00 */
[----:B------:R-:W-:Y:S05]  /*3d550*/  CALL.REL.NOINC `($__internal_22_$__cuda_sm20_dsqrt_rn_f64_mediumpath_v1) ;  /* 0x000000f4009c7944 */ /* 0x000fea0003c00000 */
[----:B------:R-:W-:Y:S01]  /*3d560*/  IMAD.MOV.U32 R12, RZ, RZ, R8 ;  /* 0x000000ffff0c7224 */ /* 0x000fe200078e0008 */
[----:B------:R-:W-:-:S07]  /*3d570*/  MOV R13, R5 ;  /* 0x00000005000d7202 */ /* 0x000fce0000000f00 */
.L_x_5109:
[----:B------:R-:W-:Y:S05]  /*3d580*/  BSYNC B6 ;  /* 0x0000000000067941 */ /* 0x000fea0003800000 */
.L_x_5108:
[----:B------:R-:W-:Y:S01]  /*3d590*/  DADD R12, -RZ, -R12 ;  /* 0x00000000ff0c7229 */ /* 0x000fe2000000090c */
[----:B------:R-:W-:Y:S10]  /*3d5a0*/  BRA `(.L_x_5102) ;  /* 0x0000000800947947 */ /* 0x000ff40003800000 */
.L_x_5101:
        /* <DEDUP_REMOVED lines=10> */
[----:B------:R-:W-:Y:S01]  /*3d650*/  @!P2 MOV R0, R7 ;  /* 0x000000070000a202 */ /* 0x000fe20000000f00 */
[----:B------:R-:W-:-:S04]  /*3d660*/  @!P2 IMAD.MOV.U32 R14, RZ, RZ, R6 ;  /* 0x000000ffff0ea224 */ /* 0x000fc800078e0006 */
[----:B------:R-:W-:-:S05]  /*3d670*/  VIADD R5, R0, 0xffffffff ;  /* 0xffffffff00057836 */ /* 0x000fca0000000000 */
[----:B------:R-:W-:Y:S02]  /*3d680*/  ISETP.GE.U32.AND P0, PT, R5, 0x7fefffff, PT ;  /* 0x7fefffff0500780c */ /* 0x000fe40003f06070 */
[----:B------:R-:W-:Y:S02]  /*3d690*/  MOV R5, 0xfffffc01 ;  /* 0xfffffc0100057802 */ /* 0x000fe40000000f00 */
[----:B------:R-:W-:-:S09]  /*3d6a0*/  @!P2 MOV R5, 0xfffffbcb ;  /* 0xfffffbcb0005a802 */ /* 0x000fd20000000f00 */
        /* <DEDUP_REMOVED lines=70> */
.L_x_5111:
        /* <DEDUP_REMOVED lines=21> */
.L_x_5114:
[----:B------:R-:W-:Y:S05]  /*3dc60*/  BSYNC B7 ;  /* 0x0000000000077941 */ /* 0x000fea0003800000 */
.L_x_5113:
        /* <DEDUP_REMOVED lines=29> */
.L_x_5112:
[----:B------:R-:W-:Y:S05]  /*3de40*/  BSYNC B6 ;  /* 0x0000000000067941 */ /* 0x000fea0003800000 */
.L_x_5110:
        /* <DEDUP_REMOVED lines=26> */
.L_x_5115:
[----:B------:R-:W-:Y:S05]  /*3dff0*/  BSYNC B6 ;  /* 0x0000000000067941 */ /* 0x000fea0003800000 */
.L_x_5102:
[----:B------:R-:W-:Y:S05]  /*3e000*/  BSYNC B5 ;  /* 0x0000000000057941 */ /* 0x000fea0003800000 */
.L_x_5100:
        /* <DEDUP_REMOVED lines=25> */
.L_x_5117:
[----:B------:R-:W-:Y:S05]  /*3e1a0*/  BSYNC B5 ;  /* 0x0000000000057941 */ /* 0x000fea0003800000 */
.L_x_5116:
        /* <DEDUP_REMOVED lines=13> */
.L_x_5119:
        /* <DEDUP_REMOVED lines=72> */
[----:B------:R-:W-:Y:S01]  /*3e700*/  MOV R25, 0x3e928af3 ;  /* 0x3e928af300197802 */ /* 0x000fe20000000f00 */
[----:B------:R-:W-:Y:S01]  /*3e710*/  DFMA R22, R16, R22, UR8 ;  /* 0x0000000810167e2b */ /* 0x000fe20008000016 */
[----:B------:R-:W-:Y:S01]  /*3e720*/  UMOV UR8, 0x69ce2bdf ;  /* 0x69ce2bdf00087882 */ /* 0x000fe20000000000 */
[----:B------:R-:W-:Y:S01]  /*3e730*/  UMOV UR9, 0x3e5ade15 ;  /* 0x3e5ade1500097882 */ /* 0x000fe20000000000 */
[----:B------:R-:W-:Y:S01]  /*3e740*/  MOV R20, RZ ;  /* 0x000000ff00147202 */ /* 0x000fe20000000f00 */
        /* <DEDUP_REMOVED lines=76> */
.L_x_5120:
[----:B------:R-:W-:Y:S05]  /*3ec10*/  BSYNC B3 ;  /* 0x0000000000037941 */ /* 0x000fea0003800000 */
.L_x_5118:
        /* <DEDUP_REMOVED lines=32> */
.L_x_5127:
        /* <DEDUP_REMOVED lines=309> */
[----:B--2---:R-:W-:-:S11]  /*40170*/  DFMA R66, R62, R74, R66 ;  /* 0x0000004a3e42722b */ /* 0x004fd60000000042 */
.L_x_5123:
[----:B------:R-:W-:Y:S05]  /*40180*/  BSYNC B3 ;  /* 0x0000000000037941 */ /* 0x000fea0003800000 */
.L_x_5122:
        /* <DEDUP_REMOVED lines=28> */
.L_x_5126:
[----:B------:R-:W-:Y:S05]  /*40350*/  BSYNC B6 ;  /* 0x0000000000067941 */ /* 0x000fea0003800000 */
.L_x_5125:
[----:B------:R-:W-:Y:S01]  /*40360*/  IADD3 R6, R6, 0x1, RZ ;  /* 0x0000000106067810 */ /* 0x000fe20007ffe0ff */
[----:B------:R-:W-:Y:S01]  /*40370*/  DADD R70, -RZ, |R66| ;  /* 0x00000000ff467229 */ /* 0x000fe20000000542 */
[----:B------:R-:W-:Y:S01]  /*40380*/  IMAD.MOV.U32 R72, RZ, RZ, R68 ;  /* 0x000000ffff487224 */ /* 0x000fe200078e0044 */
[----:B------:R-:W-:Y:S02]  /*40390*/  MOV R73, R69 ;  /* 0x0000004500497202 */ /* 0x000fe40000000f00 */
[----:B------:R-:W-:-:S13]  /*403a0*/  ISETP.GE.U32.AND P0, PT, R6, 0x19, PT ;  /* 0x000000190600780c */ /* 0x000fda0003f06070 */
[----:B------:R-:W-:Y:S05]  /*403b0*/  @!P0 BRA `(.L_x_5127) ;  /* 0xffffffe800988947 */ /* 0x000fea000383ffff */
.L_x_5124:
[----:B------:R-:W-:Y:S05]  /*403c0*/  BSYNC B5 ;  /* 0x0000000000057941 */ /* 0x000fea0003800000 */
.L_x_5121:
        /* <DEDUP_REMOVED lines=61> */
.L_x_5129:
[----:B------:R-:W-:Y:S05]  /*407a0*/  BSYNC B3 ;  /* 0x0000000000037941 */ /* 0x000fea0003800000 */
.L_x_5128:
[----:B------:R-:W-:Y:S01]  /*407b0*/  UMOV UR8, 0x54411744 ;  /* 0x5441174400087882 */ /* 0x000fe20000000000 */
[----:B------:R-:W-:Y:S01]  /*407c0*/  UMOV UR9, 0x401921fb ;  /* 0x401921fb00097882 */ /* 0x000fe20000000000 */
[----:B------:R-:W-:Y:S01]  /*407d0*/  BSSY B5, `(.L_x_5130) ;  /* 0x0000019000057945 */ /* 0x000fe20003800000 */
[----:B------:R-:W-:Y:S01]  /*407e0*/  DMUL R16, R10, UR8 ;  /* 0x000000080a107c28 */ /* 0x000fe20008000000 */
[----:B------:R-:W-:Y:S01]  /*407f0*/  IMAD.MOV.U32 R10, RZ, RZ, 0x0 ;  /* 0x00000000ff0a7424 */ /* 0x000fe200078e00ff */
[----:B------:R-:W-:-:S04]  /*40800*/  MOV R11, 0x3fd80000 ;  /* 0x3fd80000000b7802 */ /* 0x000fc80000000f00 */
        /* <DEDUP_REMOVED lines=19> */
[----:B------:R-:W-:Y:S01]  /*40940*/  MOV R70, R8 ;  /* 0x0000000800467202 */ /* 0x000fe20000000f00 */
[----:B------:R-:W-:-:S07]  /*40950*/  IMAD.MOV.U32 R71, RZ, RZ, R5 ;  /* 0x000000ffff477224 */ /* 0x000fce00078e0005 */
.L_x_5131:
[----:B------:R-:W-:Y:S05]  /*40960*/  BSYNC B5 ;  /* 0x0000000000057941 */ /* 0x000fea0003800000 */
.L_x_5130:
        /* <DEDUP_REMOVED lines=19> */
.L_x_5133:
[----:B------:R-:W-:Y:S05]  /*40aa0*/  BSYNC B5 ;  /* 0x0000000000057941 */ /* 0x000fea0003800000 */
.L_x_5132:
[----:B------:R-:W-:Y:S01]  /*40ab0*/  DFMA R20, R14, 0.5, R6 ;  /* 0x3fe000000e14782b */ /* 0x000fe20000000006 */
[----:B------:R-:W-:Y:S10]  /*40ac0*/  BRA `(.L_x_4788) ;  /* 0x000000b8000c7947 */ /* 0x000ff40003800000 */
.L_x_4792:
[----:B------:R-:W-:Y:S01]  /*40ad0*/  MOV R6, 0x55555555 ;  /* 0x5555555500067802 */ /* 0x000fe20000000f00 */
[----:B------:R-:W-:Y:S01]  /*40ae0*/  IMAD.MOV.U32 R7, RZ, RZ, -0x402aaaab ;  /* 0xbfd55555ff077424 */ /* 0x000fe200078e00ff */
[----:B------:R-:W-:Y:S01]  /*40af0*/  MOV R12, 0x55555555 ;  /* 0x55555555000c7802 */ /* 0x000fe20000000f00 */
[----:B------:R-:W-:Y:S01]  /*40b00*/  IMAD.MOV.U32 R13, RZ, RZ, 0x3fb55555 ;  /* 0x3fb55555ff0d7424 */ /* 0x000fe200078e00ff */
[----:B------:R-:W-:Y:S01]  /*40b10*/  MOV R16, 0xc901e574 ;  /* 0xc901e57400107802 */ /* 0x000fe20000000f00 */
[----:B------:R-:W-:Y:S01]  /*40b20*/  IMAD.MOV.U32 R17, RZ, RZ, -0x4071a8c6 ;  /* 0xbf8e573aff117424 */ /* 0x000fe200078e00ff */
[----:B------:R0:W-:Y:S01]  /*40b30*/  STL.64 [R1+0x13f0], R6 ;  /* 0x0013f00601007387 */ /* 0x0001e20000100a00 */
[----:B------:R-:W-:Y:S01]  /*40b40*/  MOV R18, 0xbda12f68 ;  /* 0xbda12f6800127802 */ /* 0x000fe20000000f00 */
[----:B------:R-:W-:Y:S01]  /*40b50*/  IMAD.MOV.U32 R19, RZ, RZ, 0x3f52f684 ;  /* 0x3f52f684ff137424 */ /* 0x000fe200078e00ff */
[----:B------:R-:W-:Y:S01]  /*40b60*/  MOV R20, 0xa556c734 ;  /* 0xa556c73400147802 */ /* 0x000fe20000000f00 */
[----:B------:R-:W-:Y:S01]  /*40b70*/  IMAD.MOV.U32 R21, RZ, RZ, 0x3f371de3 ;  /* 0x3f371de3ff157424 */ /* 0x000fe200078e00ff */
[----:B------:R1:W-:Y:S01]  /*40b80*/  STL.64 [R1+0x13f8], R12 ;  /* 0x0013f80c01007387 */ /* 0x0003e20000100a00 */
[----:B------:R-:W-:Y:S01]  /*40b90*/  MOV R24, 0xfec7273b ;  /* 0xfec7273b00187802 */ /* 0x000fe20000000f00 */
[----:B------:R-:W-:Y:S01]  /*40ba0*/  IMAD.MOV.U32 R25, RZ, RZ, -0x40d891fa ;  /* 0xbf276e06ff197424 */ /* 0x000fe200078e00ff */
[----:B------:R-:W-:Y:S01]  /*40bb0*/  MOV R26, 0x92f7cd83 ;  /* 0x92f7cd83001a7802 */ /* 0x000fe20000000f00 */
[----:B------:R2:W-:Y:S01]  /*40bc0*/  STL.64 [R1+0x1400], R16 ;  /* 0x0014001001007387 */ /* 0x0005e20000100a00 */
[----:B------:R-:W-:Y:S01]  /*40bd0*/  IMAD.MOV.U32 R27, RZ, RZ, 0x3f048c58 ;  /* 0x3f048c58ff1b7424 */ /* 0x000fe200078e00ff */
[----:B------:R-:W-:Y:S01]  /*40be0*/  MOV R28, 0x652afc2 ;  /* 0x0652afc2001c7802 */ /* 0x000fe20000000f00 */
[----:B0-----:R-:W-:Y:S01]  /*40bf0*/  IMAD.MOV.U32 R7, RZ, RZ, -0x4140e4de ;  /* 0xbebf1b22ff077424 */ /* 0x001fe200078e00ff */
[----:B------:R-:W-:Y:S01]  /*40c00*/  MOV R6, 0xf594c6b5 ;  /* 0xf594c6b500067802 */ /* 0x000fe20000000f00 */
[----:B------:R0:W-:Y:S01]  /*40c10*/  STL.64 [R1+0x1408], R18 ;  /* 0x0014081201007387 */ /* 0x0001e20000100a00 */
[----:B------:R-:W-:Y:S01]  /*40c20*/  IMAD.MOV.U32 R29, RZ, RZ, -0x413daac9 ;  /* 0xbec25537ff1d7424 */ /* 0x000fe200078e00ff */
[----:B------:R-:W-:Y:S01]  /*40c30*/  MOV R30, 0x55c37c1c ;  /* 0x55c37c1c001e7802 */ /* 0x000fe20000000f00 */
[----:B-1----:R-:W-:Y:S01]  /*40c40*/  IMAD.MOV.U32 R13, RZ, RZ, 0x3eabd6d2 ;  /* 0x3eabd6d2ff0d7424 */ /* 0x002fe200078e00ff */
[----:B------:R-:W-:Y:S01]  /*40c50*/  MOV R12, 0x1e4b4109 ;  /* 0x1e4b4109000c7802 */ /* 0x000fe20000000f00 */
[----:B------:R1:W-:Y:S01]  /*40c60*/  STL.64 [R1+0x1410], R20 ;  /* 0x0014101401007387 */ /* 0x0003e20000100a00 */
[----:B------:R-:W-:Y:S01]  /*40c70*/  IMAD.MOV.U32 R31, RZ, RZ, 0x3e46097d ;  /* 0x3e46097dff1f7424 */ /* 0x000fe200078e00ff */
[----:B--2---:R-:W-:Y:S01]  /*40c80*/  MOV R16, 0xa2d0465c ;  /* 0xa2d0465c00107802 */ /* 0x004fe20000000f00 */
[----:B------:R-:W-:Y:S01]  /*40c90*/  IMAD.MOV.U32 R17, RZ, RZ, -0x41784a07 ;  /* 0xbe87b5f9ff117424 */ /* 0x000fe200078e00ff */
[----:B------:R2:W-:Y:S01]  /*40ca0*/  STL.64 [R1+0x1430], R6 ;  /* 0x0014300601007387 */ /* 0x0005e20000100a00 */
[----:B------:R-:W3:Y:S01]  /*40cb0*/  MUFU.RCP64H R33, R11 ;  /* 0x0000000b00217308 */ /* 0x000ee20000001800 */
[----:B------:R-:W-:Y:S01]  /*40cc0*/  MOV R32, 0x1 ;  /* 0x0000000100207802 */ /* 0x000fe20000000f00 */
[----:B0-----:R-:W-:Y:S01]  /*40cd0*/  IMAD.MOV.U32 R19, RZ, RZ, 0x3e3ccf5c ;  /* 0x3e3ccf5cff137424 */ /* 0x001fe200078e00ff */
[----:B------:R-:W-:Y:S01]  /*40ce0*/  MOV R18, 0xeb7f0d9f ;  /* 0xeb7f0d9f00127802 */ /* 0x000fe20000000f00 */
[----:B------:R0:W-:Y:S01]  /*40cf0*/  STL.64 [R1+0x1438], R12 ;  /* 0x0014380c01007387 */ /* 0x0001e20000100a00 */
[----:B------:R-:W-:Y:S01]  /*40d00*/  FSETP.GEU.AND P1, PT, |R23|, 6.5827683646048100446e-37, PT ;  /* 0x036000001700780b */ /* 0x000fe20003f2e200 */
[----:B------:R-:W-:Y:S01]  /*40d10*/  BSSY B4, `(.L_x_5134) ;  /* 0x0000746000047945 */ /* 0x000fe20003800000 */
[----:B-1----:R-:W-:Y:S01]  /*40d20*/  MOV R20, 0x7c7a2faa ;  /* 0x7c7a2faa00147802 */ /* 0x002fe20000000f00 */
[----:B------:R-:W-:Y:S01]  /*40d30*/  IMAD.MOV.U32 R21, RZ, RZ, -0x41cd2de7 ;  /* 0xbe32d219ff157424 */ /* 0x000fe200078e00ff */
[----:B------:R1:W-:Y:S01]  /*40d40*/  STL.64 [R1+0x1440], R16 ;  /* 0x0014401001007387 */ /* 0x0003e20000100a00 */
[----:B--2---:R-:W-:Y:S01]  /*40d50*/  MOV R6, 0x87340428 ;  /* 0x8734042800067802 */ /* 0x004fe20000000f00 */
[----:B------:R-:W-:-:S02]  /*40d60*/  IMAD.MOV.U32 R7, RZ, RZ, -0x422ff8f6 ;  /* 0xbdd0070aff077424 */ /* 0x000fc400078e00ff */
[----:B------:R2:W-:Y:S01]  /*40d70*/  STL.64 [R1+0x1448], R18 ;  /* 0x0014481201007387 */ /* 0x0005e20000100a00 */
[----:B0-----:R-:W-:Y:S01]  /*40d80*/  MOV R12, 0x1fd754a ;  /* 0x01fd754a000c7802 */ /* 0x001fe20000000f00 */
[----:B------:R-:W-:Y:S02]  /*40d90*/  IMAD.MOV.U32 R13, RZ, RZ, -0x4269e359 ;  /* 0xbd961ca7ff0d7424 */ /* 0x000fe400078e00ff */
[----:B------:R0:W-:Y:S01]  /*40da0*/  STL.64 [R1+0x1458], R20 ;  /* 0x0014581401007387 */ /* 0x0001e20000100a00 */
[----:B---3--:R-:W-:Y:S01]  /*40db0*/  DFMA R34, -R10, R32, 1 ;  /* 0x3ff000000a22742b */ /* 0x008fe20000000120 */
[----:B-1----:R-:W-:Y:S02]  /*40dc0*/  MOV R16, 0x8f5eec2 ;  /* 0x08f5eec200107802 */ /* 0x002fe40000000f00 */
[----:B------:R1:W-:Y:S01]  /*40dd0*/  STL.64 [R1+0x1470], R6 ;  /* 0x0014700601007387 */ /* 0x0003e20000100a00 */
[----:B------:R-:W-:Y:S01]  /*40de0*/  IMAD.MOV.U32 R17, RZ, RZ, 0x3d3ef980 ;  /* 0x3d3ef980ff117424 */ /* 0x000fe200078e00ff */
[----:B--2---:R-:W-:Y:S01]  /*40df0*/  MOV R18, 0x59769d7d ;  /* 0x59769d7d00127802 */ /* 0x004fe20000000f00 */
[----:B------:R-:W-:Y:S01]  /*40e00*/  IMAD.MOV.U32 R19, RZ, RZ, 0x3d57ba07 ;  /* 0x3d57ba07ff137424 */ /* 0x000fe200078e00ff */
        /* <DEDUP_REMOVED lines=10> */
[----:B0-----:R-:W-:-:S03]  /*40eb0*/  MOV R16, 0x6f09e723 ;  /* 0x6f09e72300107802 */ /* 0x001fc60000000f00 */
        /* <DEDUP_REMOVED lines=14> */
[----:B--2---:R-:W-:-:S03]  /*40fa0*/  MOV R16, 0xcba8aee ;  /* 0x0cba8aee00107802 */ /* 0x004fc60000000f00 */
[----:B------:R2:W-:Y:S01]  /*40fb0*/  STL.64 [R1+0x14f8], R6 ;  /* 0x0014f80601007387 */ /* 0x0005e20000100a00 */
[----:B------:R-:W-:Y:S01]  /*40fc0*/  IMAD.MOV.U32 R17, RZ, RZ, -0x41911dc3 ;  /* 0xbe6ee23dff117424 */ /* 0x000fe200078e00ff */
[----:B0-----:R-:W-:Y:S02]  /*40fd0*/  MOV R18, 0xca3a377b ;  /* 0xca3a377b00127802 */ /* 0x001fe40000000f00 */
[----:B------:R0:W-:Y:S01]  /*40fe0*/  STL.64 [R1+0x1418], R24 ;  /* 0x0014181801007387 */ /* 0x0001e20000100a00 */
[----:B------:R-:W-:Y:S01]  /*40ff0*/  IMAD.MOV.U32 R19, RZ, RZ, -0x424cb605 ;  /* 0xbdb349fbff137424 */ /* 0x000fe200078e00ff */
[----:B-1----:R-:W-:Y:S01]  /*41000*/  MOV R20, 0xcff73d58 ;  /* 0xcff73d5800147802 */ /* 0x002fe20000000f00 */
[----:B------:R-:W-:Y:S01]  /*41010*/  IMAD.MOV.U32 R21, RZ, RZ, -0x41eea9b2 ;  /* 0xbe11564eff157424 */ /* 0x000fe200078e00ff */
[----:B------:R1:W-:Y:S01]  /*41020*/  STL.64 [R1+0x1500], R12 ;  /* 0x0015000c01007387 */ /* 0x0003e20000100a00 */
[----:B--2---:R-:W-:Y:S01]  /*41030*/  MOV R6, 0x56f8ce45 ;  /* 0x56f8ce4500067802 */ /* 0x004fe20000000f00 */
[----:B------:R-:W-:-:S02]  /*41040*/  IMAD.MOV.U32 R7, RZ, RZ, -0x422875b0 ;  /* 0xbdd78a50ff077424 */ /* 0x000fc400078e00ff */
[----:B------:R2:W-:Y:S01]  /*41050*/  STL.64 [R1+0x1420], R26 ;  /* 0x0014201a01007387 */ /* 0x0005e20000100a00 */
[----:B0-----:R-:W-:Y:S01]  /*41060*/  MOV R24, 0xd24d5c8a ;  /* 0xd24d5c8a00187802 */ /* 0x001fe20000000f00 */
        /* <DEDUP_REMOVED lines=16> */
[----:B------:R-:W-:Y:S01]  /*41170*/  IMAD.MOV.U32 R19, RZ, RZ, -0x4350c486 ;  /* 0xbcaf3b7aff137424 */ /* 0x000fe200078e00ff */
[----:B0-----:R-:W-:Y:S01]  /*41180*/  MOV R20, 0xef5c1827 ;  /* 0xef5c182700147802 */ /* 0x001fe20000000f00 */
[----:B------:R-:W-:Y:S01]  /*41190*/  IMAD.MOV.U32 R21, RZ, RZ, 0x3d16d8a9 ;  /* 0x3d16d8a9ff157424 */ /* 0x000fe200078e00ff */
[----:B------:R0:W-:Y:S01]  /*411a0*/  STL.64 [R1+0x1548], R12 ;  /* 0x0015480c01007387 */ /* 0x0001e20000100a00 */
[----:B---3--:R-:W-:Y:S01]  /*411b0*/  MOV R6, 0x783db2a2 ;  /* 0x783db2a200067802 */ /* 0x008fe20000000f00 */
        /* <DEDUP_REMOVED lines=8> */
[----:B--2---:R-:W-:Y:S01]  /*41240*/  MOV R30, 0xc4369a3c ;  /* 0xc4369a3c001e7802 */ /* 0x004fe20000000f00 */
[----:B------:R-:W-:Y:S02]  /*41250*/  IMAD.MOV.U32 R31, RZ, RZ, 0x3d20104f ;  /* 0x3d20104fff1f7424 */ /* 0x000fe400078e00ff */
[----:B------:R2:W-:Y:S01]  /*41260*/  STL.64 [R1+0x1550], R16 ;  /* 0x0015501001007387 */ /* 0x0005e20000100a00 */
[----:B-1----:R-:W-:Y:S01]  /*41270*/  MOV R26, 0xc901e574 ;  /* 0xc901e574001a7802 */ /* 0x002fe20000000f00 */
[----:B------:R-:W-:-:S02]  /*41280*/  IMAD.MOV.U32 R27, RZ, RZ, -0x40a1a8c6 ;  /* 0xbf5e573aff1b7424 */ /* 0x000fc400078e00ff */
[----:B------:R1:W-:Y:S04]  /*41290*/  STL.64 [R1+0x1560], R18 ;  /* 0x0015601201007387 */ /* 0x0003e80000100a00 */
[----:B------:R3:W-:Y:S01]  /*412a0*/  STL.64 [R1+0x1570], R20 ;  /* 0x0015701401007387 */ /* 0x0007e20000100a00 */
[----:B0-----:R-:W-:Y:S01]  /*412b0*/  MOV R28, 0x6b015ac0 ;  /* 0x6b015ac0001c7802 */ /* 0x001fe20000000f00 */
[----:B------:R-:W-:Y:S02]  /*412c0*/  IMAD.MOV.U32 R29, RZ, RZ, 0x3f65ac05 ;  /* 0x3f65ac05ff1d7424 */ /* 0x000fe400078e00ff */
[----:B------:R0:W-:Y:S01]  /*412d0*/  STL.64 [R1+0x1578], R6 ;  /* 0x0015780601007387 */ /* 0x0001e20000100a00 */
[----:B--2---:R-:W-:Y:S01]  /*412e0*/  MOV R16, 0xa88f4696 ;  /* 0xa88f469600107802 */ /* 0x004fe20000000f00 */
[----:B------:R-:W-:-:S02]  /*412f0*/  IMAD.MOV.U32 R17, RZ, RZ, 0x3ec0db20 ;  /* 0x3ec0db20ff117424 */ /* 0x000fc400078e00ff */
[----:B------:R2:W-:Y:S01]  /*41300*/  STL.64 [R1+0x14a8], R24 ;  /* 0x0014a81801007387 */ /* 0x0005e20000100a00 */
[----:B-1----:R-:W-:Y:S01]  /*41310*/  MOV R18, 0xfaa1a933 ;  /* 0xfaa1a93300127802 */ /* 0x002fe20000000f00 */
[----:B------:R-:W-:Y:S01]  /*41320*/  IMAD.MOV.U32 R19, RZ, RZ, -0x40e3dac2 ;  /* 0xbf1c253eff137424 */ /* 0x000fe200078e00ff */
[----:B---3--:R-:W-:Y:S01]  /*41330*/  MOV R20, 0x5890f2c3 ;  /* 0x5890f2c300147802 */ /* 0x008fe20000000f00 */
[----:B------:R-:W-:Y:S01]  /*41340*/  IMAD.MOV.U32 R21, RZ, RZ, -0x41153d30 ;  /* 0xbeeac2d0ff157424 */ /* 0x000fe200078e00ff */
        /* <DEDUP_REMOVED lines=14> */
[----:B------:R-:W-:-:S02]  /*41430*/  IMAD.MOV.U32 R27, RZ, RZ, 0x3e8280f2 ;  /* 0x3e8280f2ff1b7424 */ /* 0x000fc400078e00ff */
        /* <DEDUP_REMOVED lines=9> */
[----:B------:R-:W-:Y:S01]  /*414d0*/  IMAD.MOV.U32 R19, RZ, RZ, 0x3e3ac0d4 ;  /* 0x3e3ac0d4ff137424 */ /* 0x000fe200078e00ff */
[----:B---3--:R-:W-:Y:S01]  /*414e0*/  MOV R20, 0x29460138 ;  /* 0x2946013800147802 */ /* 0x008fe20000000f00 */
[----:B------:R-:W-:Y:S01]  /*414f0*/  IMAD.MOV.U32 R21, RZ, RZ, -0x41e883a8 ;  /* 0xbe177c58ff157424 */ /* 0x000fe200078e00ff */
        /* <DEDUP_REMOVED lines=15> */
[----:B------:R0:W-:Y:S04]  /*415f0*/  STL.64 [R1+0x15e8], R18 ;  /* 0x0015e81201007387 */ /* 0x0001e80000100a00 */
        /* <DEDUP_REMOVED lines=8> */
[----:B------:R-:W-:Y:S01]  /*41680*/  IMAD.MOV.U32 R19, RZ, RZ, 0x3d60675f ;  /* 0x3d60675fff137424 */ /* 0x000fe200078e00ff */
[----:B---3--:R-:W-:Y:S01]  /*41690*/  MOV R20, 0x2a398b8f ;  /* 0x2a398b8f00147802 */ /* 0x008fe20000000f00 */
[----:B------:R-:W-:Y:S01]  /*416a0*/  IMAD.MOV.U32 R21, RZ, RZ, 0x3c75d3b4 ;  /* 0x3c75d3b4ff157424 */ /* 0x000fe200078e00ff */
[----:B------:R0:W-:Y:S01]  /*416b0*/  STL.64 [R1+0x1610], R12 ;  /* 0x0016100c01007387 */ /* 0x0001e20000100a00 */
[----:B--2---:R-:W-:Y:S01]  /*416c0*/  MOV R6, 0x637bc2b8 ;  /* 0x637bc2b800067802 */ /* 0x004fe20000000f00 */
        /* <DEDUP_REMOVED lines=24> */
[----:B------:R-:W-:Y:S01]  /*41850*/  IMAD.MOV.U32 R21, RZ, RZ, 0x3ee73df4 ;  /* 0x3ee73df4ff157424 */ /* 0x000fe200078e00ff */
        /* <DEDUP_REMOVED lines=15> */
[----:B------:R2:W-:Y:S04]  /*41950*/  STL.64 [R1+0x1668], R18 ;  /* 0x0016681201007387 */ /* 0x0005e80000100a00 */
        /* <DEDUP_REMOVED lines=8> */
[----:B------:R-:W-:Y:S01]  /*419e0*/  IMAD.MOV.U32 R19, RZ, RZ, 0x3d850c3f ;  /* 0x3d850c3fff137424 */ /* 0x000fe200078e00ff */
[----:B---3--:R-:W-:Y:S01]  /*419f0*/  MOV R20, 0x39794ba9 ;  /* 0x39794ba900147802 */ /* 0x008fe20000000f00 */
[----:B------:R-:W-:Y:S01]  /*41a00*/  IMAD.MOV.U32 R21, RZ, RZ, 0x3e21b66a ;  /* 0x3e21b66aff157424 */ /* 0x000fe200078e00ff */
        /* <DEDUP_REMOVED lines=21> */
[----:B------:R-:W-:-:S02]  /*41b60*/  IMAD.MOV.U32 R17, RZ, RZ, 0x3da587d7 ;  /* 0x3da587d7ff117424 */ /* 0x000fc400078e00ff */
[----:B------:R1:W-:Y:S01]  /*41b70*/  STL.64 [R1+0x1620], R24 ;  /* 0x0016201801007387 */ /* 0x0003e20000100a00 */
[----:B0-----:R-:W-:Y:S01]  /*41b80*/  MOV R18, 0xdbaa3443 ;  /* 0xdbaa344300127802 */ /* 0x001fe20000000f00 */
[----:B------:R-:W-:Y:S01]  /*41b90*/  IMAD.MOV.U32 R19, RZ, RZ, 0x3c91e54c ;  /* 0x3c91e54cff137424 */ /* 0x000fe200078e00ff */
[----:B---3--:R-:W-:Y:S01]  /*41ba0*/  MOV R20, 0xd36b49dc ;  /* 0xd36b49dc00147802 */ /* 0x008fe20000000f00 */
[----:B------:R-:W-:Y:S01]  /*41bb0*/  IMAD.MOV.U32 R21, RZ, RZ, -0x42c5b272 ;  /* 0xbd3a4d8eff157424 */ /* 0x000fe200078e00ff */
[----:B------:R0:W-:Y:S01]  /*41bc0*/  STL.64 [R1+0x16d8], R12 ;  /* 0x0016d80c01007387 */ /* 0x0001e20000100a00 */
[----:B--2---:R-:W-:Y:S01]  /*41bd0*/  MOV R6, 0x8dcfddd0 ;  /* 0x8dcfddd000067802 */ /* 0x004fe20000000f00 */
[----:B------:R-:W-:Y:S02]  /*41be0*/  IMAD.MOV.U32 R7, RZ, RZ, 0x3d17075e ;  /* 0x3d17075eff077424 */ /* 0x000fe400078e00ff */
        /* <DEDUP_REMOVED lines=12> */
[----:B------:R1:W-:Y:S04]  /*41cb0*/  STL.64 [R1+0x16f0], R18 ;  /* 0x0016f01201007387 */ /* 0x0003e80000100a00 */
        /* <DEDUP_REMOVED lines=8> */
[----:B------:R-:W-:Y:S01]  /*41d40*/  IMAD.MOV.U32 R19, RZ, RZ, 0x3f116908 ;  /* 0x3f116908ff137424 */ /* 0x000fe200078e00ff */
[----:B---3--:R-:W-:Y:S01]  /*41d50*/  MOV R20, 0x2846e81 ;  /* 0x02846e8100147802 */ /* 0x008fe20000000f00 */
[----:B------:R-:W-:Y:S01]  /*41d60*/  IMAD.MOV.U32 R21, RZ, RZ, 0x3ee7db4c ;  /* 0x3ee7db4cff157424 */ /* 0x000fe200078e00ff */
        /* <DEDUP_REMOVED lines=14> */
[----:B------:R-:W-:-:S02]  /*41e50*/  IMAD.MOV.U32 R27, RZ, RZ, -0x427cd717 ;  /* 0xbd8328e9ff1b7424 */ /* 0x000fc400078e00ff */
[----:B------:R2:W-:Y:S04]  /*41e60*/  STL.64 [R1+0x1730], R18 ;  /* 0x0017301201007387 */ /* 0x0005e80000100a00 */
        /* <DEDUP_REMOVED lines=8> */
[----:B------:R-:W-:Y:S01]  /*41ef0*/  IMAD.MOV.U32 R19, RZ, RZ, -0x41b1871c ;  /* 0xbe4e78e4ff137424 */ /* 0x000fe200078e00ff */
[----:B---3--:R-:W-:Y:S01]  /*41f00*/  MOV R20, 0x1a8b7696 ;  /* 0x1a8b769600147802 */ /* 0x008fe20000000f00 */
[----:B------:R-:W-:Y:S01]  /*41f10*/  IMAD.MOV.U32 R21, RZ, RZ, 0x3e2d9a9f ;  /* 0x3e2d9a9fff157424 */ /* 0x000fe200078e00ff */
        /* <DEDUP_REMOVED lines=15> */
[----:B------:R0:W-:Y:S04]  /*42010*/  STL.64 [R1+0x1778], R18 ;  /* 0x0017781201007387 */ /* 0x0001e80000100a00 */
        /* <DEDUP_REMOVED lines=8> */
[----:B------:R-:W-:Y:S01]  /*420a0*/  IMAD.MOV.U32 R19, RZ, RZ, -0x427d1854 ;  /* 0xbd82e7acff137424 */ /* 0x000fe200078e00ff */
[----:B---3--:R-:W-:Y:S01]  /*420b0*/  MOV R20, 0xb9fd2152 ;  /* 0xb9fd215200147802 */ /* 0x008fe20000000f00 */
[----:B------:R-:W-:Y:S01]  /*420c0*/  IMAD.MOV.U32 R21, RZ, RZ, -0x43a2c4b7 ;  /* 0xbc5d3b49ff157424 */ /* 0x000fe200078e00ff */
        /* <DEDUP_REMOVED lines=24> */
[----:B------:R-:W-:Y:S01]  /*42250*/  IMAD.MOV.U32 R19, RZ, RZ, 0x3f11d1e9 ;  /* 0x3f11d1e9ff137424 */ /* 0x000fe200078e00ff */
[----:B---3--:R-:W-:Y:S01]  /*42260*/  MOV R20, 0xc1b3cc36 ;  /* 0xc1b3cc3600147802 */ /* 0x008fe20000000f00 */
[----:B------:R-:W-:Y:S01]  /*42270*/  IMAD.MOV.U32 R21, RZ, RZ, -0x41137dc1 ;  /* 0xbeec823fff157424 */ /* 0x000fe200078e00ff */
[----:B------:R1:W-:Y:S01]  /*42280*/  STL.64 [R1+0x17e0], R12 ;  /* 0x0017e00c01007387 */ /* 0x0003e20000100a00 */
[----:B0-----:R-:W-:Y:S01]  /*42290*/  MOV R6, 0x19652fd9 ;  /* 0x19652fd900067802 */ /* 0x001fe20000000f00 */
[----:B------:R-:W-:Y:S02]  /*422a0*/  IMAD.MOV.U32 R7, RZ, RZ, -0x413cc715 ;  /* 0xbec338ebff077424 */ /* 0x000fe400078e00ff */
        /* <DEDUP_REMOVED lines=21> */
[----:B------:R-:W-:Y:S01]  /*42400*/  IMAD.MOV.U32 R19, RZ, RZ, -0x42ebbee4 ;  /* 0xbd14411cff137424 */ /* 0x000fe200078e00ff */
[----:B---3--:R-:W-:Y:S01]  /*42410*/  MOV R20, 0xf334c8c3 ;  /* 0xf334c8c300147802 */ /* 0x008fe20000000f00 */
[----:B------:R-:W-:Y:S01]  /*42420*/  IMAD.MOV.U32 R21, RZ, RZ, -0x41c4ea45 ;  /* 0xbe3b15bbff157424 */ /* 0x000fe200078e00ff */
        /* <DEDUP_REMOVED lines=24> */
[----:B------:R-:W-:Y:S01]  /*425b0*/  IMAD.MOV.U32 R19, RZ, RZ, -0x437ae403 ;  /* 0xbc851bfdff137424 */ /* 0x000fe200078e00ff */
[----:B---3--:R-:W-:Y:S01]  /*425c0*/  MOV R20, 0x49cb50d9 ;  /* 0x49cb50d900147802 */ /* 0x008fe20000000f00 */
[----:B------:R-:W-:Y:S01]  /*425d0*/  IMAD.MOV.U32 R21, RZ, RZ, 0x3d63fcc2 ;  /* 0x3d63fcc2ff157424 */ /* 0x000fe200078e00ff */
        /* <DEDUP_REMOVED lines=186> */
[----:B------:R-:W-:Y:S02]  /*43180*/  IMAD.MOV.U32 R29, RZ, RZ, 0x3f084637 ;  /* 0x3f084637ff1d7424 */ /* 0x000fe400078e00ff */
[----:B------:R1:W-:Y:S01]  /*43190*/  STL.64 [R1+0x1a38], R12 ;  /* 0x001a380c01007387 */ /* 0x0003e20000100a00 */
[----:B---3--:R-:W-:Y:S01]  /*431a0*/  MOV R20, 0x92ec9b02 ;  /* 0x92ec9b0200147802 */ /* 0x008fe20000000f00 */
[----:B------:R-:W-:Y:S02]  /*431b0*/  IMAD.MOV.U32 R21, RZ, RZ, 0x3e339379 ;  /* 0x3e339379ff157424 */ /* 0x000fe400078e00ff */
[----:B------:R3:W-:Y:S01]  /*431c0*/  STL.64 [R1+0x1a48], R16 ;  /* 0x001a481001007387 */ /* 0x0007e20000100a00 */
[----:B0-----:R-:W-:Y:S01]  /*431d0*/  MOV R6, 0xf9ac219d ;  /* 0xf9ac219d00067802 */ /* 0x001fe20000000f00 */
[----:B------:R-:W-:-:S02]  /*431e0*/  IMAD.MOV.U32 R7, RZ, RZ, -0x4119c7b6 ;  /* 0xbee6384aff077424 */ /* 0x000fc400078e00ff */
[----:B------:R0:W-:Y:S01]  /*431f0*/  STL.64 [R1+0x1a50], R18 ;  /* 0x001a501201007387 */ /* 0x0001e20000100a00 */
[----:B--2---:R-:W-:Y:S01]  /*43200*/  MOV R24, 0x9530a7ad ;  /* 0x9530a7ad00187802 */ /* 0x004fe20000000f00 */
[----:B------:R-:W-:Y:S01]  /*43210*/  IMAD.MOV.U32 R25, RZ, RZ, -0x413e5214 ;  /* 0xbec1adecff197424 */ /* 0x000fe200078e00ff */
[----:B-1----:R-:W-:Y:S01]  /*43220*/  MOV R12, 0x198ab550 ;  /* 0x198ab550000c7802 */ /* 0x002fe20000000f00 */
[----:B------:R-:W-:Y:S01]  /*43230*/  IMAD.MOV.U32 R13, RZ, RZ, 0x3edc738f ;  /* 0x3edc738fff0d7424 */ /* 0x000fe200078e00ff */
[----:B------:R1:W-:Y:S01]  /*43240*/  STL.64 [R1+0x1a68], R20 ;  /* 0x001a681401007387 */ /* 0x0003e20000100a00 */
[----:B---3--:R-:W-:Y:S01]  /*43250*/  MOV R16, 0x70ac9b03 ;  /* 0x70ac9b0300107802 */ /* 0x008fe20000000f00 */
[----:B------:R-:W-:Y:S02]  /*43260*/  IMAD.MOV.U32 R17, RZ, RZ, 0x3e9952f9 ;  /* 0x3e9952f9ff117424 */ /* 0x000fe400078e00ff */
        /* <DEDUP_REMOVED lines=72> */
[----:B------:R-:W-:Y:S01]  /*436f0*/  IMAD.MOV.U32 R7, RZ, RZ, -0x42f8f92a ;  /* 0xbd0706d6ff077424 */ /* 0x000fe200078e00ff */
[----:B---3--:R-:W-:Y:S01]  /*43700*/  MOV R16, 0xd2fffd4f ;  /* 0xd2fffd4f00107802 */ /* 0x008fe20000000f00 */
[----:B------:R-:W-:Y:S01]  /*43710*/  IMAD.MOV.U32 R17, RZ, RZ, -0x41ddbb46 ;  /* 0xbe2244baff117424 */ /* 0x000fe200078e00ff */
        /* <DEDUP_REMOVED lines=42> */
[----:B------:R0:W-:Y:S04]  /*439c0*/  STL.64 [R1+0x1bb8], R6 ;  /* 0x001bb80601007387 */ /* 0x0001e80000100a00 */
        /* <DEDUP_REMOVED lines=8> */
[----:B------:R-:W-:Y:S01]  /*43a50*/  IMAD.MOV.U32 R7, RZ, RZ, 0x3f07bdf8 ;  /* 0x3f07bdf8ff077424 */ /* 0x000fe200078e00ff */
[----:B---3--:R-:W-:Y:S01]  /*43a60*/  MOV R16, 0x8c7220b7 ;  /* 0x8c7220b700107802 */ /* 0x008fe20000000f00 */
[----:B------:R-:W-:Y:S01]  /*43a70*/  IMAD.MOV.U32 R17, RZ, RZ, -0x413dfaa8 ;  /* 0xbec20558ff117424 */ /* 0x000fe200078e00ff */
        /* <DEDUP_REMOVED lines=26> */
[----:B------:R-:W-:Y:S01]  /*43c20*/  IMAD.MOV.U32 R17, RZ, RZ, 0x3c524830 ;  /* 0x3c524830ff117424 */ /* 0x000fe200078e00ff */
        /* <DEDUP_REMOVED lines=24> */
[----:B------:R-:W-:Y:S01]  /*43db0*/  IMAD.MOV.U32 R7, RZ, RZ, 0x3dc4b273 ;  /* 0x3dc4b273ff077424 */ /* 0x000fe200078e00ff */
        /* <DEDUP_REMOVED lines=17> */
[----:B------:R0:W-:Y:S04]  /*43ed0*/  STL.64 [R1+0x1c80], R6 ;  /* 0x001c800601007387 */ /* 0x0001e80000100a00 */
        /* <DEDUP_REMOVED lines=8> */
[----:B------:R-:W-:Y:S01]  /*43f60*/  IMAD.MOV.U32 R7, RZ, RZ, 0x3f1b648c ;  /* 0x3f1b648cff077424 */ /* 0x000fe200078e00ff */
[----:B---3--:R-:W-:Y:S01]  /*43f70*/  MOV R16, 0x22d07b2 ;  /* 0x022d07b200107802 */ /* 0x008fe20000000f00 */
[----:B------:R-:W-:Y:S01]  /*43f80*/  IMAD.MOV.U32 R17, RZ, RZ, -0x4128569e ;  /* 0xbed7a962ff117424 */ /* 0x000fe200078e00ff */
        /* <DEDUP_REMOVED lines=24> */
[----:B------:R-:W-:Y:S01]  /*44110*/  IMAD.MOV.U32 R7, RZ, RZ, 0x3d2a4c4e ;  /* 0x3d2a4c4eff077424 */ /* 0x000fe200078e00ff */
[----:B---3--:R-:W-:Y:S01]  /*44120*/  MOV R16, 0x6207f6ce ;  /* 0x6207f6ce00107802 */ /* 0x008fe20000000f00 */
        /* <DEDUP_REMOVED lines=25> */
[----:B------:R-:W-:Y:S01]  /*442c0*/  IMAD.MOV.U32 R7, RZ, RZ, 0x3de2876b ;  /* 0x3de2876bff077424 */ /* 0x000fe200078e00ff */
        /* <DEDUP_REMOVED lines=53> */
[----:B------:R-:W-:Y:S01]  /*44620*/  IMAD.MOV.U32 R7, RZ, RZ, 0x3e9a1a0b ;  /* 0x3e9a1a0bff077424 */ /* 0x000fe200078e00ff */
[----:B---3--:R-:W-:Y:S01]  /*44630*/  MOV R16, 0x554e1fc0 ;  /* 0x554e1fc000107802 */ /* 0x008fe20000000f00 */
[----:B------:R-:W-:Y:S01]  /*44640*/  IMAD.MOV.U32 R17, RZ, RZ, -0x4316a0e2 ;  /* 0xbce95f1eff117424 */ /* 0x000fe200078e00ff */
        /* <DEDUP_REMOVED lines=51> */
[----:B------:R-:W-:Y:S01]  /*44980*/  IMAD.MOV.U32 R7, RZ, RZ, -0x40b9d14f ;  /* 0xbf462eb1ff077424 */ /* 0x000fe200078e00ff */
[----:B---3--:R-:W-:Y:S01]  /*44990*/  MOV R16, 0xdd77628d ;  /* 0xdd77628d00107802 */ /* 0x008fe20000000f00 */
[----:B------:R-:W-:Y:S01]  /*449a0*/  IMAD.MOV.U32 R17, RZ, RZ, 0x3f084156 ;  /* 0x3f084156ff117424 */ /* 0x000fe200078e00ff */
        /* <DEDUP_REMOVED lines=107> */
[----:B------:R-:W-:Y:S01]  /*45060*/  IMAD.MOV.U32 R17, RZ, RZ, 0x3d152ba3 ;  /* 0x3d152ba3ff117424 */ /* 0x000fe200078e00ff */
        /* <DEDUP_REMOVED lines=26> */
[----:B---3--:R-:W-:Y:S01]  /*45210*/  MOV R30, 0x3853b987 ;  /* 0x3853b987001e7802 */ /* 0x008fe20000000f00 */
[----:B------:R-:W-:Y:S01]  /*45220*/  IMAD.MOV.U32 R31, RZ, RZ, 0x3f8ee504 ;  /* 0x3f8ee504ff1f7424 */ /* 0x000fe200078e00ff */
[----:B-1----:R-:W-:Y:S01]  /*45230*/  MOV R18, 0x94a2e4b2 ;  /* 0x94a2e4b200127802 */ /* 0x002fe20000000f00 */
[----:B------:R-:W-:Y:S01]  /*45240*/  IMAD.MOV.U32 R19, RZ, RZ, -0x405f5e5d ;  /* 0xbfa0a1a3ff137424 */ /* 0x000fe200078e00ff */
        /* <DEDUP_REMOVED lines=17> */
[----:B---3--:R-:W-:Y:S01]  /*45360*/  MOV R16, 0x5f300209 ;  /* 0x5f30020900107802 */ /* 0x008fe20000000f00 */
[----:B------:R-:W-:-:S02]  /*45370*/  IMAD.MOV.U32 R17, RZ, RZ, -0x40c14cb1 ;  /* 0xbf3eb34fff117424 */ /* 0x000fc400078e00ff */
[----:B------:R3:W-:Y:S01]  /*45380*/  STL.64 [R1+0x1fe0], R20 ;  /* 0x001fe01401007387 */ /* 0x0007e20000100a00 */
[----:B-1----:R-:W-:Y:S01]  /*45390*/  MOV R18, 0x9848909f ;  /* 0x9848909f00127802 */ /* 0x002fe20000000f00 */
[----:B------:R-:W-:Y:S02]  /*453a0*/  IMAD.MOV.U32 R19, RZ, RZ, -0x4216d859 ;  /* 0xbde927a7ff137424 */ /* 0x000fe400078e00ff */
[----:B------:R1:W-:Y:S01]  /*453b0*/  STL.64 [R1+0x1ff0], R12 ;  /* 0x001ff00c01007387 */ /* 0x0003e20000100a00 */
[----:B0-----:R-:W-:Y:S01]  /*453c0*/  MOV R24, 0xa0ce370e ;  /* 0xa0ce370e00187802 */ /* 0x001fe20000000f00 */
[----:B------:R-:W-:Y:S01]  /*453d0*/  IMAD.MOV.U32 R25, RZ, RZ, -0x40ebb737 ;  /* 0xbf1448c9ff197424 */ /* 0x000fe200078e00ff */
[----:B--2---:R-:W-:Y:S01]  /*453e0*/  MOV R30, 0xeccfadb ;  /* 0x0eccfadb001e7802 */ /* 0x004fe20000000f00 */
        /* <DEDUP_REMOVED lines=18> */
[----:B---3--:R-:W-:Y:S01]  /*45510*/  MOV R16, 0x3d88fea7 ;  /* 0x3d88fea700107802 */ /* 0x008fe20000000f00 */
[----:B------:R-:W-:-:S02]  /*45520*/  IMAD.MOV.U32 R17, RZ, RZ, 0x3ecc1949 ;  /* 0x3ecc1949ff117424 */ /* 0x000fc400078e00ff */
[----:B------:R3:W-:Y:S01]  /*45530*/  STL.64 [R1+0x2028], R30 ;  /* 0x0020281e01007387 */ /* 0x0007e20000100a00 */
[----:B0-----:R-:W-:Y:S01]  /*45540*/  IMAD.MOV.U32 R18, RZ, RZ, 0x1c8dde07 ;  /* 0x1c8dde07ff127424 */ /* 0x001fe200078e00ff */
[----:B------:R-:W-:Y:S02]  /*45550*/  MOV R19, 0x3e89b42c ;  /* 0x3e89b42c00137802 */ /* 0x000fe40000000f00 */
[----:B------:R0:W-:Y:S01]  /*45560*/  STL.64 [R1+0x2038], R12 ;  /* 0x0020380c01007387 */ /* 0x0001e20000100a00 */
[----:B--2---:R-:W-:Y:S01]  /*45570*/  IMAD.MOV.U32 R20, RZ, RZ, 0x27a1383d ;  /* 0x27a1383dff147424 */ /* 0x004fe200078e00ff */
[----:B------:R-:W-:Y:S01]  /*45580*/  MOV R21, 0xbe7ea6a4 ;  /* 0xbe7ea6a400157802 */ /* 0x000fe20000000f00 */
[----:B-1----:R-:W-:Y:S01]  /*45590*/  IMAD.MOV.U32 R24, RZ, RZ, -0x2e56537d ;  /* 0xd1a9ac83ff187424 */ /* 0x002fe200078e00ff */
        /* <DEDUP_REMOVED lines=9> */
[----:B-1----:R-:W-:-:S03]  /*45630*/  DFMA R6, R34, R34, R34 ;  /* 0x000000222206722b */ /* 0x002fc60000000022 */
[----:B------:R1:W-:Y:S01]  /*45640*/  STL.64 [R1+0x2058], R18 ;  /* 0x0020581201007387 */ /* 0x0003e20000100a00 */
[----:B--2---:R-:W-:Y:S01]  /*45650*/  IMAD.MOV.U32 R16, RZ, RZ, 0x29064247 ;  /* 0x29064247ff107424 */ /* 0x004fe200078e00ff */
[----:B------:R-:W-:Y:S02]  /*45660*/  MOV R17, 0xbfc0a06f ;  /* 0xbfc0a06f00117802 */ /* 0x000fe40000000f00 */
[----:B------:R2:W-:Y:S01]  /*45670*/  STL.64 [R1+0x2060], R20 ;  /* 0x0020601401007387 */ /* 0x0005e20000100a00 */
[----:B0-----:R-:W-:Y:S01]  /*45680*/  IMAD.MOV.U32 R26, RZ, RZ, -0x2b09626c ;  /* 0xd4f69d94ff1a7424 */ /* 0x001fe200078e00ff */
[----:B------:R-:W-:Y:S01]  /*45690*/  MOV R27, 0xbf008105 ;  /* 0xbf008105001b7802 */ /* 0x000fe20000000f00 */
[----:B------:R-:W-:Y:S01]  /*456a0*/  DFMA R6, R32, R6, R32 ;  /* 0x000000062006722b */ /* 0x000fe20000000020 */
[----:B------:R0:W-:Y:S01]  /*456b0*/  STL.64 [R1+0x2068], R24 ;  /* 0x0020681801007387 */ /* 0x0001e20000100a00 */
[----:B---3--:R-:W-:Y:S01]  /*456c0*/  IMAD.MOV.U32 R28, RZ, RZ, 0x3cf8dfb4 ;  /* 0x3cf8dfb4ff1c7424 */ /* 0x008fe200078e00ff */
[----:B------:R-:W-:Y:S01]  /*456d0*/  MOV R29, 0xbfb7c3a1 ;  /* 0xbfb7c3a1001d7802 */ /* 0x000fe20000000f00 */
[----:B------:R-:W-:Y:S01]  /*456e0*/  IMAD.MOV.U32 R32, RZ, RZ, -0x4ddbedfe ;  /* 0xb2241202ff207424 */ /* 0x000fe200078e00ff */
[----:B------:R3:W-:Y:S01]  /*456f0*/  STL.64 [R1+0x2070], R30 ;  /* 0x0020701e01007387 */ /* 0x0007e20000100a00 */
[----:B-1----:R-:W-:Y:S01]  /*45700*/  IMAD.MOV.U32 R18, RZ, RZ, 0x7a744982 ;  /* 0x7a744982ff127424 */ /* 0x002fe200078e00ff */
[----:B------:R-:W-:Y:S01]  /*45710*/  MOV R19, 0x3fb72bb4 ;  /* 0x3fb72bb400137802 */ /* 0x000fe20000000f00 */
[----:B------:R-:W-:Y:S01]  /*45720*/  DFMA R34, -R10, R6, 1 ;  /* 0x3ff000000a22742b */ /* 0x000fe20000000106 */
[----:B------:R1:W-:Y:S01]  /*45730*/  STL.64 [R1+0x2078], R12 ;  /* 0x0020780c01007387 */ /* 0x0003e20000100a00 */
[----:B--2---:R-:W-:Y:S01]  /*45740*/  IMAD.MOV.U32 R20, RZ, RZ, 0x38631744 ;  /* 0x38631744ff147424 */ /* 0x004fe200078e00ff */
[----:B------:R-:W-:-:S02]  /*45750*/  MOV R21, 0x3fa6bd2f ;  /* 0x3fa6bd2f00157802 */ /* 0x000fc40000000f00 */
        /* <DEDUP_REMOVED lines=8> */
[----:B-1----:R-:W-:Y:S01]  /*457e0*/  MOV R13, 0xbf91a49f ;  /* 0xbf91a49f000d7802 */ /* 0x002fe20000000f00 */
[----:B------:R-:W-:Y:S01]  /*457f0*/  IMAD.MOV.U32 R12, RZ, RZ, 0x1cad78b9 ;  /* 0x1cad78b9ff0c7424 */ /* 0x000fe200078e00ff */
[----:B------:R1:W-:Y:S01]  /*45800*/  STL.64 [R1+0x20a0], R20 ;  /* 0x0020a01401007387 */ /* 0x0003e20000100a00 */
[----:B------:R-:W-:Y:S01]  /*45810*/  MOV R33, 0xbe2494d3 ;  /* 0xbe2494d300217802 */ /* 0x000fe20000000f00 */
[----:B--2---:R-:W-:Y:S01]  /*45820*/  IMAD.MOV.U32 R16, RZ, RZ, -0x5f55a85 ;  /* 0xfa0aa57bff107424 */ /* 0x004fe200078e00ff */
[----:B------:R-:W-:Y:S01]  /*45830*/  MOV R17, 0x3f8d0bef ;  /* 0x3f8d0bef00117802 */ /* 0x000fe20000000f00 */
[----:B------:R2:W-:Y:S01]  /*45840*/  STL.64 [R1+0x20b0], R12 ;  /* 0x0020b00c01007387 */ /* 0x0005e20000100a00 */
[----:B------:R-:W-:Y:S01]  /*45850*/  DMUL R36, R22, R34 ;  /* 0x0000002216247228 */ /* 0x000fe20000000000 */
[----:B0-----:R-:W-:Y:S01]  /*45860*/  IMAD.MOV.U32 R18, RZ, RZ, 0x3c40f6a ;  /* 0x03c40f6aff127424 */ /* 0x001fe200078e00ff */
[----:B------:R-:W-:Y:S01]  /*45870*/  MOV R19, 0xbf53043d ;  /* 0xbf53043d00137802 */ /* 0x000fe20000000f00 */
[----:B------:R0:W-:Y:S01]  /*45880*/  STL.64 [R1+0x20b8], R16 ;  /* 0x0020b81001007387 */ /* 0x0001e20000100a00 */
[----:B------:R-:W-:Y:S01]  /*45890*/  MOV R7, 0x40957e75 ;  /* 0x40957e7500077802 */ /* 0x000fe20000000f00 */
        /* <DEDUP_REMOVED lines=26> */
[----:B------:R-:W-:Y:S01]  /*45a40*/  MOV R25, 0xbfc997cf ;  /* 0xbfc997cf00197802 */ /* 0x000fe20000000f00 */
[----:B--2---:R-:W-:Y:S01]  /*45a50*/  IMAD.MOV.U32 R12, RZ, RZ, 0x182c4e01 ;  /* 0x182c4e01ff0c7424 */ /* 0x004fe200078e00ff */
[----:B------:R-:W-:Y:S01]  /*45a60*/  MOV R13, 0xbfacc80f ;  /* 0xbfacc80f000d7802 */ /* 0x000fe20000000f00 */
[----:B------:R0:W-:Y:S01]  /*45a70*/  STL.64 [R1+0x2148], R16 ;  /* 0x0021481001007387 */ /* 0x0001e20000100a00 */
[----:B-1----:R-:W-:Y:S01]  /*45a80*/  IMAD.MOV.U32 R18, RZ, RZ, -0x359d8d2a ;  /* 0xca6272d6ff127424 */ /* 0x002fe200078e00ff */
[----:B------:R-:W-:-:S02]  /*45a90*/  MOV R19, 0x3fd10cd9 ;  /* 0x3fd10cd900137802 */ /* 0x000fc40000000f00 */
[----:B------:R1:W-:Y:S01]  /*45aa0*/  STL.64 [R1+0x2178], R12 ;  /* 0x0021780c01007387 */ /* 0x0003e20000100a00 */
[----:B---3--:R-:W-:Y:S01]  /*45ab0*/  IMAD.MOV.U32 R20, RZ, RZ, 0x4744ccfb ;  /* 0x4744ccfbff147424 */ /* 0x008fe200078e00ff */
        /* <DEDUP_REMOVED lines=38> */
[----:B---3--:R-:W-:Y:S01]  /*45d20*/  IMAD.MOV.U32 R24, RZ, RZ, -0x24814352 ;  /* 0xdb7ebcaeff187424 */ /* 0x008fe200078e00ff */
        /* <DEDUP_REMOVED lines=432> */
[----:B---3--:R-:W-:Y:S01]  /*47830*/  IMAD.MOV.U32 R32, RZ, RZ, -0x22ea8a14 ;  /* 0xdd1575ecff207424 */ /* 0x008fe200078e00ff */
[----:B------:R-:W-:Y:S01]  /*47840*/  MOV R33, 0x407462ac ;  /* 0x407462ac00217802 */ /* 0x000fe20000000f00 */
[----:B--2---:R-:W-:Y:S01]  /*47850*/  IMAD.MOV.U32 R18, RZ, RZ, 0x233f801a ;  /* 0x233f801aff127424 */ /* 0x004fe200078e00ff */
        /* <DEDUP_REMOVED lines=14> */
[----:B-1----:R-:W-:Y:S01]  /*47940*/  IMAD.MOV.U32 R28, RZ, RZ, -0x3cdc45bc ;  /* 0xc323ba44ff1c7424 */ /* 0x002fe200078e00ff */
        /* <DEDUP_REMOVED lines=66> */
[----:B---3--:R-:W-:Y:S01]  /*47d70*/  IMAD.MOV.U32 R30, RZ, RZ, 0x7b2e5ff5 ;  /* 0x7b2e5ff5ff1e7424 */ /* 0x008fe200078e00ff */
[----:B------:R-:W-:-:S02]  /*47d80*/  MOV R31, 0xc07555ec ;  /* 0xc07555ec001f7802 */ /* 0x000fc40000000f00 */
[----:B------:R3:W-:Y:S01]  /*47d90*/  STL.64 [R1+0x26c8], R24 ;  /* 0x0026c81801007387 */ /* 0x0007e20000100a00 */
[----:B0-----:R-:W-:Y:S01]  /*47da0*/  IMAD.MOV.U32 R32, RZ, RZ, 0x1fd5f699 ;  /* 0x1fd5f699ff207424 */ /* 0x001fe200078e00ff */
[----:B------:R-:W-:Y:S02]  /*47db0*/  MOV R33, 0x3f6966e5 ;  /* 0x3f6966e500217802 */ /* 0x000fe40000000f00 */
[----:B------:R0:W-:Y:S01]  /*47dc0*/  STL.64 [R1+0x26d0], R18 ;  /* 0x0026d01201007387 */ /* 0x0001e20000100a00 */
[----:B-1----:R-:W-:Y:S01]  /*47dd0*/  IMAD.MOV.U32 R16, RZ, RZ, -0x7a866d55 ;  /* 0x857992abff107424 */ /* 0x002fe200078e00ff */
[----:B------:R-:W-:Y:S01]  /*47de0*/  MOV R17, 0xbee4f10d ;  /* 0xbee4f10d00117802 */ /* 0x000fe20000000f00 */
[----:B--2---:R-:W-:Y:S01]  /*47df0*/  DFMA R12, -R10, R36, R22 ;  /* 0x000000240a0c722b */ /* 0x004fe20000000116 */
[----:B------:R1:W-:Y:S01]  /*47e00*/  STL.64 [R1+0x26d8], R26 ;  /* 0x0026d81a01007387 */ /* 0x0003e20000100a00 */
[----:B---3--:R-:W-:Y:S01]  /*47e10*/  IMAD.MOV.U32 R24, RZ, RZ, 0x33000f3b ;  /* 0x33000f3bff187424 */ /* 0x008fe200078e00ff */
[----:B------:R-:W-:-:S02]  /*47e20*/  MOV R25, 0xc05c30d4 ;  /* 0xc05c30d400197802 */ /* 0x000fc40000000f00 */
[----:B------:R2:W-:Y:S01]  /*47e30*/  STL.64 [R1+0x26e0], R6 ;  /* 0x0026e00601007387 */ /* 0x0005e20000100a00 */
[----:B0-----:R-:W-:Y:S01]  /*47e40*/  IMAD.MOV.U32 R18, RZ, RZ, 0x2d01f9ee ;  /* 0x2d01f9eeff127424 */ /* 0x001fe200078e00ff */
[----:B------:R-:W-:Y:S01]  /*47e50*/  MOV R19, 0x4060b205 ;  /* 0x4060b20500137802 */ /* 0x000fe20000000f00 */
[----:B------:R-:W-:Y:S01]  /*47e60*/  DFMA R12, R34, R12, R36 ;  /* 0x0000000c220c722b */ /* 0x000fe20000000024 */
[----:B------:R0:W-:Y:S01]  /*47e70*/  STL.64 [R1+0x26f0], R20 ;  /* 0x0026f01401007387 */ /* 0x0001e20000100a00 */
[----:B------:R-:W-:Y:S01]  /*47e80*/  IMAD.MOV.U32 R34, RZ, RZ, -0x5fb49ca2 ;  /* 0xa04b635eff227424 */ /* 0x000fe200078e00ff */
        /* <DEDUP_REMOVED lines=27> */
[----:B--2---:R-:W-:Y:S01]  /*48040*/  IMAD.MOV.U32 R26, RZ, RZ, 0x728f44d1 ;  /* 0x728f44d1ff1a7424 */ /* 0x004fe200078e00ff */
        /* <DEDUP_REMOVED lines=13> */
[----:B------:R-:W-:Y:S02]  /*48120*/  MOV R71, R11 ;  /* 0x0000000b00477202 */ /* 0x000fe40000000f00 */
[----:B------:R-:W-:-:S07]  /*48130*/  MOV R0, 0x48150 ;  /* 0x0004815000007802 */ /* 0x000fce0000000f00 */
[----:B0-----:R-:W-:Y:S05]  /*48140*/  CALL.REL.NOINC `($__internal_21_$__cuda_sm20_div_rn_f64_full) ;  /* 0x00000044002c7944 */ /* 0x001fea0003c00000 */
[----:B------:R-:W-:Y:S01]  /*48150*/  IMAD.MOV.U32 R12, RZ, RZ, R8 ;  /* 0x000000ffff0c7224 */ /* 0x000fe200078e0008 */
[----:B------:R-:W-:-:S07]  /*48160*/  MOV R13, R7 ;  /* 0x00000007000d7202 */ /* 0x000fce0000000f00 */
.L_x_5135:
[----:B------:R-:W-:Y:S05]  /*48170*/  BSYNC B4 ;  /* 0x0000000000047941 */ /* 0x000fea0003800000 */
.L_x_5134:
        /* <DEDUP_REMOVED lines=21> */
[----:B------:R-:W-:-:S07]  /*482d0*/  MOV R6, R8 ;  /* 0x0000000800067202 */ /* 0x000fce0000000f00 */
.L_x_5137:
[----:B------:R-:W-:Y:S05]  /*482e0*/  BSYNC B4 ;  /* 0x0000000000047941 */ /* 0x000fea0003800000 */
.L_x_5136:
        /* <DEDUP_REMOVED lines=91> */
.L_x_5142:
        /* <DEDUP_REMOVED lines=21> */
.L_x_5145:
[----:B------:R-:W-:Y:S05]  /*489f0*/  BSYNC B6 ;  /* 0x0000000000067941 */ /* 0x000fea0003800000 */
.L_x_5144:
        /* <DEDUP_REMOVED lines=29> */
.L_x_5143:
[----:B------:R-:W-:Y:S05]  /*48bd0*/  BSYNC B5 ;  /* 0x0000000000057941 */ /* 0x000fea0003800000 */
.L_x_5141:
[----:B------:R-:W-:Y:S01]  /*48be0*/  DADD R18, R18, -R12 ;  /* 0x0000000012127229 */ /* 0x000fe2000000080c */
[----:B------:R-:W-:Y:S01]  /*48bf0*/  BSSY B5, `(.L_x_5146) ;  /* 0x0000019000057945 */ /* 0x000fe20003800000 */
[----:B------:R-:W-:Y:S01]  /*48c00*/  IMAD.MOV.U32 R12, RZ, RZ, 0x0 ;  /* 0x00000000ff0c7424 */ /* 0x000fe200078e00ff */
[----:B------:R-:W-:-:S05]  /*48c10*/  MOV R13, 0x3fd80000 ;  /* 0x3fd80000000d7802 */ /* 0x000fca0000000f00 */
        /* <DEDUP_REMOVED lines=22> */
.L_x_5147:
[----:B------:R-:W-:Y:S05]  /*48d80*/  BSYNC B5 ;  /* 0x0000000000057941 */ /* 0x000fea0003800000 */
.L_x_5146:
[----:B------:R-:W-:Y:S01]  /*48d90*/  DADD R66, -RZ, -R66 ;  /* 0x00000000ff427229 */ /* 0x000fe20000000942 */
[----:B------:R-:W-:Y:S10]  /*48da0*/  BRA `(.L_x_5140) ;  /* 0x0000000800947947 */ /* 0x000ff40003800000 */
.L_x_5139:
        /* <DEDUP_REMOVED lines=86> */
.L_x_5149:
        /* <DEDUP_REMOVED lines=21> */
.L_x_5152:
[----:B------:R-:W-:Y:S05]  /*49460*/  BSYNC B6 ;  /* 0x0000000000067941 */ /* 0x000fea0003800000 */
.L_x_5151:
        /* <DEDUP_REMOVED lines=29> */
.L_x_5150:
[----:B------:R-:W-:Y:S05]  /*49640*/  BSYNC B5 ;  /* 0x0000000000057941 */ /* 0x000fea0003800000 */
.L_x_5148:
        /* <DEDUP_REMOVED lines=26> */
.L_x_5153:
[----:B------:R-:W-:Y:S05]  /*497f0*/  BSYNC B5 ;  /* 0x0000000000057941 */ /* 0x000fea0003800000 */
.L_x_5140:
[----:B------:R-:W-:Y:S05]  /*49800*/  BSYNC B4 ;  /* 0x0000000000047941 */ /* 0x000fea0003800000 */
.L_x_5138:
        /* <DEDUP_REMOVED lines=25> */
.L_x_5155:
[----:B------:R-:W-:Y:S05]  /*499a0*/  BSYNC B4 ;  /* 0x0000000000047941 */ /* 0x000fea0003800000 */
.L_x_5154:
        /* <DEDUP_REMOVED lines=13> */
.L_x_5157:
[----:B------:R-:W-:Y:S01]  /*49a80*/  MOV R6, R12 ;  /* 0x0000000c00067202 */ /* 0x000fe20000000f00 */
[----:B------:R-:W-:Y:S01]  /*49a90*/  IMAD.MOV.U32 R18, RZ, RZ, RZ ;  /* 0x000000ffff127224 */ /* 0x000fe200078e00ff */
[----:B------:R-:W-:Y:S01]  /*49aa0*/  UMOV UR8, 0xd4e0bfd7 ;  /* 0xd4e0bfd700087882 */ /* 0x000fe20000000000 */
[----:B------:R-:W-:Y:S01]  /*49ab0*/  UMOV UR9, 0x3df8774a ;  /* 0x3df8774a00097882 */ /* 0x000fe20000000000 */
[----:B------:R-:W-:Y:S01]  /*49ac0*/  MOV R22, 0x652b82fe ;  /* 0x652b82fe00167802 */ /* 0x000fe20000000f00 */
[----:B------:R-:W-:Y:S01]  /*49ad0*/  IMAD.MOV.U32 R23, RZ, RZ, 0x3ff71547 ;  /* 0x3ff71547ff177424 */ /* 0x000fe200078e00ff */
        /* <DEDUP_REMOVED lines=147> */
.L_x_5158:
[----:B------:R-:W-:Y:S05]  /*4a410*/  BSYNC B3 ;  /* 0x0000000000037941 */ /* 0x000fea0003800000 */
.L_x_5156:
        /* <DEDUP_REMOVED lines=32> */
.L_x_5165:
        /* <DEDUP_REMOVED lines=310> */
.L_x_5161:
[----:B------:R-:W-:Y:S05]  /*4b980*/  BSYNC B3 ;  /* 0x0000000000037941 */ /* 0x000fea0003800000 */
.L_x_5160:
        /* <DEDUP_REMOVED lines=28> */
.L_x_5164:
[----:B------:R-:W-:Y:S05]  /*4bb50*/  BSYNC B5 ;  /* 0x0000000000057941 */ /* 0x000fea0003800000 */
.L_x_5163:
[----:B------:R-:W-:Y:S01]  /*4bb60*/  VIADD R6, R6, 0x1 ;  /* 0x0000000106067836 */ /* 0x000fe20000000000 */
[----:B------:R-:W-:Y:S01]  /*4bb70*/  DADD R70, -RZ, |R12| ;  /* 0x00000000ff467229 */ /* 0x000fe2000000050c */
[----:B------:R-:W-:Y:S01]  /*4bb80*/  MOV R72, R68 ;  /* 0x0000004400487202 */ /* 0x000fe20000000f00 */
[----:B------:R-:W-:Y:S02]  /*4bb90*/  IMAD.MOV.U32 R73, RZ, RZ, R69 ;  /* 0x000000ffff497224 */ /* 0x000fe400078e0045 */
[----:B------:R-:W-:-:S13]  /*4bba0*/  ISETP.GE.U32.AND P0, PT, R6, 0x19, PT ;  /* 0x000000190600780c */ /* 0x000fda0003f06070 */
[----:B------:R-:W-:Y:S05]  /*4bbb0*/  @!P0 BRA `(.L_x_5165) ;  /* 0xffffffe800988947 */ /* 0x000fea000383ffff */
.L_x_5162:
[----:B------:R-:W-:Y:S05]  /*4bbc0*/  BSYNC B4 ;  /* 0x0000000000047941 */ /* 0x000fea0003800000 */
.L_x_5159:
        /* <DEDUP_REMOVED lines=61> */
.L_x_5167:
[----:B------:R-:W-:Y:S05]  /*4bfa0*/  BSYNC B3 ;  /* 0x0000000000037941 */ /* 0x000fea0003800000 */
.L_x_5166:
[----:B------:R-:W-:Y:S01]  /*4bfb0*/  UMOV UR8, 0x54411744 ;  /* 0x5441174400087882 */ /* 0x000fe20000000000 */
[----:B------:R-:W-:Y:S01]  /*4bfc0*/  UMOV UR9, 0x401921fb ;  /* 0x401921fb00097882 */ /* 0x000fe20000000000 */
[----:B------:R-:W-:Y:S01]  /*4bfd0*/  BSSY B4, `(.L_x_5168) ;  /* 0x0000019000047945 */ /* 0x000fe20003800000 */
[----:B------:R-:W-:Y:S01]  /*4bfe0*/  DMUL R16, R10, UR8 ;  /* 0x000000080a107c28 */ /* 0x000fe20008000000 */
[----:B------:R-:W-:Y:S01]  /*4bff0*/  MOV R10, 0x0 ;  /* 0x00000000000a7802 */ /* 0x000fe20000000f00 */
[----:B------:R-:W-:-:S04]  /*4c000*/  IMAD.MOV.U32 R11, RZ, RZ, 0x3fd80000 ;  /* 0x3fd80000ff0b7424 */ /* 0x000fc800078e00ff */
        /* <DEDUP_REMOVED lines=21> */
.L_x_5169:
[----:B------:R-:W-:Y:S05]  /*4c160*/  BSYNC B4 ;  /* 0x0000000000047941 */ /* 0x000fea0003800000 */
.L_x_5168:
        /* <DEDUP_REMOVED lines=19> */
.L_x_5171:
[----:B------:R-:W-:Y:S05]  /*4c2a0*/  BSYNC B4 ;  /* 0x0000000000047941 */ /* 0x000fea0003800000 */
.L_x_5170:
[----:B------:R-:W-:Y:S01]  /*4c2b0*/  DFMA R20, R64, 0.5, R6 ;  /* 0x3fe000004014782b */ /* 0x000fe20000000006 */
[----:B------:R-:W-:Y:S10]  /*4c2c0*/  BRA `(.L_x_4788) ;  /* 0x00000000000c7947 */ /* 0x000ff40003800000 */
.L_x_4789:
[----:B------:R-:W-:Y:S01]  /*4c2d0*/  DSETP.GT.AND P0, PT, R14, RZ, PT ;  /* 0x000000ff0e00722a */ /* 0x000fe20003f04000 */
[----:B------:R-:W-:-:S05]  /*4c2e0*/  IMAD.MOV.U32 R20, RZ, RZ, RZ ;  /* 0x000000ffff147224 */ /* 0x000fca00078e00ff */
[----:B------:R-:W-:-:S08]  /*4c2f0*/  FSEL R21, RZ, +QNAN , P0 ;  /* 0x7ff80000ff157808 */ /* 0x000fd00000000000 */
.L_x_4788:
[----:B------:R-:W-:Y:S05]  /*4c300*/  BSYNC B2 ;  /* 0x0000000000027941 */ /* 0x000fea0003800000 */
.L_x_4787:
[----:B------:R-:W-:Y:S01]  /*4c310*/  HFMA2.MMA R3, -RZ, RZ, 0, 0 ;  /* 0x00000000ff037435 */ /* 0x000fe200000001ff */
[----:B------:R-:W-:Y:S01]  /*4c320*/  MOV R6, R20 ;  /* 0x0000001400067202 */ /* 0x000fe20000000f00 */
[----:B------:R-:W-:-:S04]  /*4c330*/  IMAD.MOV.U32 R7, RZ, RZ, R21 ;  /* 0x000000ffff077224 */ /* 0x000fc800078e0015 */
[----:B------:R-:W-:Y:S05]  /*4c340*/  RET.REL.NODEC R2 `(_ZN2at6native18elementwise_kernelILi128ELi2EZNS0_22gpu_kernel_impl_nocastIN48_GLOBAL__N__08322988_15_IGammaKernel_cu_cb51a28d10CalcIgammaIdEEEEvRNS_18TensorIteratorBaseERKT_EUliE_EEviT1_) ;  /* 0xfffffb3c022c7950 */ /* 0x000fea0003c3ffff */
        .weak           $__internal_20_$__cuda_sm20_dblrcp_rn_slowpath_v3
        .type           $__internal_20_$__cuda_sm20_dblrcp_rn_slowpath_v3,@function
        .size           $__internal_20_$__cuda_sm20_dblrcp_rn_slowpath_v3,($__internal_21_$__cuda_sm20_div_rn_f64_full - $__internal_20_$__cuda_sm20_dblrcp_rn_slowpath_v3)
$__internal_20_$__cuda_sm20_dblrcp_rn_slowpath_v3:
        /* <DEDUP_REMOVED lines=25> */
.L_x_5175:
        /* <DEDUP_REMOVED lines=10> */
.L_x_5173:
[----:B------:R-:W-:Y:S01]  /*4c580*/  LOP3.LUT R7, R31, 0x80000, RZ, 0xfc, !PT ;  /* 0x000800001f077812 */ /* 0x000fe200078efcff */
[----:B------:R-:W-:-:S07]  /*4c590*/  IMAD.MOV.U32 R6, RZ, RZ, R30 ;  /* 0x000000ffff067224 */ /* 0x000fce00078e001e */
.L_x_5174:
[----:B------:R-:W-:Y:S05]  /*4c5a0*/  BSYNC B3 ;  /* 0x0000000000037941 */ /* 0x000fea0003800000 */
.L_x_5172:
[----:B------:R-:W-:Y:S01]  /*4c5b0*/  MOV R5, R6 ;  /* 0x0000000600057202 */ /* 0x000fe20000000f00 */
[----:B------:R-:W-:Y:S01]  /*4c5c0*/  IMAD.MOV.U32 R8, RZ, RZ, R7 ;  /* 0x000000ffff087224 */ /* 0x000fe200078e0007 */
[----:B------:R-:W-:Y:S01]  /*4c5d0*/  MOV R6, R32 ;  /* 0x0000002000067202 */ /* 0x000fe20000000f00 */
[----:B------:R-:W-:-:S04]  /*4c5e0*/  IMAD.MOV.U32 R7, RZ, RZ, 0x0 ;  /* 0x00000000ff077424 */ /* 0x000fc800078e00ff */
[----:B------:R-:W-:Y:S05]  /*4c5f0*/  RET.REL.NODEC R6 `(_ZN2at6native18elementwise_kernelILi128ELi2EZNS0_22gpu_kernel_impl_nocastIN48_GLOBAL__N__08322988_15_IGammaKernel_cu_cb51a28d10CalcIgammaIdEEEEvRNS_18TensorIteratorBaseERKT_EUliE_EEviT1_) ;  /* 0xfffffb3806807950 */ /* 0x000fea0003c3ffff */
        .weak           $__internal_21_$__cuda_sm20_div_rn_f64_full
        .type           $__internal_21_$__cuda_sm20_div_rn_f64_full,@function
        .size           $__internal_21_$__cuda_sm20_div_rn_f64_full,($__internal_22_$__cuda_sm20_dsqrt_rn_f64_mediumpath_v1 - $__internal_21_$__cuda_sm20_div_rn_f64_full)
$__internal_21_$__cuda_sm20_div_rn_f64_full:
        /* <DEDUP_REMOVED lines=8> */
[----:B------:R-:W-:Y:S01]  /*4c680*/  LOP3.LUT R8, R71, 0x7ff00000, RZ, 0xc0, !PT ;  /* 0x7ff0000047087812 */ /* 0x000fe200078ec0ff */
[----:B------:R-:W-:Y:S01]  /*4c690*/  @!P0 DMUL R68, R70, 8.98846567431157953865e+307 ;  /* 0x7fe0000046448828 */ /* 0x000fe20000000000 */
[----:B------:R-:W-:Y:S02]  /*4c6a0*/  MOV R86, 0x1ca00000 ;  /* 0x1ca0000000567802 */ /* 0x000fe40000000f00 */
[----:B------:R-:W-:Y:S02]  /*4c6b0*/  ISETP.GE.U32.AND P3, PT, R85, R8, PT ;  /* 0x000000085500720c */ /* 0x000fe40003f66070 */
[----:B------:R-:W-:Y:S01]  /*4c6c0*/  @!P1 LOP3.LUT R74, R71, 0x7ff00000, RZ, 0xc0, !PT ;  /* 0x7ff00000474a9812 */ /* 0x000fe200078ec0ff */
[----:B------:R-:W0:Y:S01]  /*4c6d0*/  MUFU.RCP64H R77, R69 ;  /* 0x00000045004d7308 */ /* 0x000e220000001800 */
[----:B------:R-:W-:Y:S02]  /*4c6e0*/  SEL R75, R86, 0x63400000, !P3 ;  /* 0x63400000564b7807 */ /* 0x000fe40005800000 */
[----:B------:R-:W-:Y:S01]  /*4c6f0*/  @!P1 ISETP.GE.U32.AND P2, PT, R85, R74, PT ;  /* 0x0000004a5500920c */ /* 0x000fe20003f46070 */
[----:B------:R-:W-:Y:S01]  /*4c700*/  IMAD.MOV.U32 R74, RZ, RZ, R72 ;  /* 0x000000ffff4a7224 */ /* 0x000fe200078e0048 */
[----:B------:R-:W-:-:S02]  /*4c710*/  LOP3.LUT R75, R75, 0x800fffff, R73, 0xf8, !PT ;  /* 0x800fffff4b4b7812 */ /* 0x000fc400078ef849 */
[----:B------:R-:W-:Y:S02]  /*4c720*/  @!P1 SEL R7, R86, 0x63400000, !P2 ;  /* 0x6340000056079807 */ /* 0x000fe40005000000 */
[----:B------:R-:W-:Y:S02]  /*4c730*/  @!P1 MOV R80, RZ ;  /* 0x000000ff00509202 */ /* 0x000fe40000000f00 */
[----:B------:R-:W-:Y:S02]  /*4c740*/  @!P1 LOP3.LUT R7, R7, 0x80000000, R73, 0xf8, !PT ;  /* 0x8000000007079812 */ /* 0x000fe400078ef849 */
[----:B------:R-:W-:Y:S02]  /*4c750*/  @!P0 LOP3.LUT R8, R69, 0x7ff00000, RZ, 0xc0, !PT ;  /* 0x7ff0000045088812 */ /* 0x000fe400078ec0ff */
[----:B------:R-:W-:Y:S01]  /*4c760*/  @!P1 LOP3.LUT R81, R7, 0x100000, RZ, 0xfc, !PT ;  /* 0x0010000007519812 */ /* 0x000fe200078efcff */
[----:B------:R-:W-:Y:S01]  /*4c770*/  IMAD.MOV.U32 R7, RZ, RZ, R85 ;  /* 0x000000ffff077224 */ /* 0x000fe200078e0055 */
[----:B0-----:R-:W-:Y:S01]  /*4c780*/  DFMA R78, R76, -R68, 1 ;  /* 0x3ff000004c4e742b */ /* 0x001fe20000000844 */
[----:B------:R-:W-:-:S03]  /*4c790*/  VIADD R88, R8, 0xffffffff ;  /* 0xffffffff08587836 */ /* 0x000fc60000000000 */
[----:B------:R-:W-:-:S04]  /*4c7a0*/  @!P1 DFMA R74, R74, 2, -R80 ;  /* 0x400000004a4a982b */ /* 0x000fc80000000850 */
[----:B------:R-:W-:-:S06]  /*4c7b0*/  DFMA R78, R78, R78, R78 ;  /* 0x0000004e4e4e722b */ /* 0x000fcc000000004e */
[----:B------:R-:W-:Y:S02]  /*4c7c0*/  @!P1 LOP3.LUT R7, R75, 0x7ff00000, RZ, 0xc0, !PT ;  /* 0x7ff000004b079812 */ /* 0x000fe400078ec0ff */
[----:B------:R-:W-:Y:S02]  /*4c7d0*/  DFMA R76, R76, R78, R76 ;  /* 0x0000004e4c4c722b */ /* 0x000fe4000000004c */
[----:B------:R-:W-:-:S04]  /*4c7e0*/  IADD3 R87, R7, -0x1, RZ ;  /* 0xffffffff07577810 */ /* 0x000fc80007ffe0ff */
[----:B------:R-:W-:Y:S02]  /*4c7f0*/  ISETP.GT.U32.AND P0, PT, R87, 0x7feffffe, PT ;  /* 0x7feffffe5700780c */ /* 0x000fe40003f04070 */
[----:B------:R-:W-:Y:S02]  /*4c800*/  DFMA R78, R76, -R68, 1 ;  /* 0x3ff000004c4e742b */ /* 0x000fe40000000844 */
[----:B------:R-:W-:-:S06]  /*4c810*/  ISETP.GT.U32.OR P0, PT, R88, 0x7feffffe, P0 ;  /* 0x7feffffe5800780c */ /* 0x000fcc0000704470 */
[----:B------:R-:W-:-:S08]  /*4c820*/  DFMA R76, R76, R78, R76 ;  /* 0x0000004e4c4c722b */ /* 0x000fd0000000004c */
[----:B------:R-:W-:-:S08]  /*4c830*/  DMUL R78, R76, R74 ;  /* 0x0000004a4c4e7228 */ /* 0x000fd00000000000 */
[----:B------:R-:W-:-:S08]  /*4c840*/  DFMA R80, R78, -R68, R74 ;  /* 0x800000444e50722b */ /* 0x000fd0000000004a */
[----:B------:R-:W-:Y:S01]  /*4c850*/  DFMA R80, R76, R80, R78 ;  /* 0x000000504c50722b */ /* 0x000fe2000000004e */
[----:B------:R-:W-:Y:S10]  /*4c860*/  @P0 BRA `(.L_x_5177) ;  /* 0x00000000006c0947 */ /* 0x000ff40003800000 */
[----:B------:R-:W-:Y:S02]  /*4c870*/  LOP3.LUT R8, R71, 0x7ff00000, RZ, 0xc0, !PT ;  /* 0x7ff0000047087812 */ /* 0x000fe400078ec0ff */
[----:B------:R-:W-:Y:S02]  /*4c880*/  MOV R72, RZ ;  /* 0x000000ff00487202 */ /* 0x000fe40000000f00 */
[CC--:B------:R-:W-:Y:S02]  /*4c890*/  VIADDMNMX R7, R85.reuse, -R8.reuse, 0xb9600000, !PT ;  /* 0xb960000055077446 */ /* 0x0c0fe40007800908 */
[----:B------:R-:W-:Y:S02]  /*4c8a0*/  ISETP.GE.U32.AND P0, PT, R85, R8, PT ;  /* 0x000000085500720c */ /* 0x000fe40003f06070 */
[----:B------:R-:W-:Y:S02]  /*4c8b0*/  VIMNMX R7, R7, 0x46a00000, PT ;  /* 0x46a0000007077848 */ /* 0x000fe40003fe0100 */
[----:B------:R-:W-:-:S04]  /*4c8c0*/  SEL R86, R86, 0x63400000, !P0 ;  /* 0x6340000056567807 */ /* 0x000fc80004000000 */
[----:B------:R-:W-:-:S05]  /*4c8d0*/  IADD3 R7, -R86, R7, RZ ;  /* 0x0000000756077210 */ /* 0x000fca0007ffe1ff */
        /* <DEDUP_REMOVED lines=20> */
.L_x_5177:
        /* <DEDUP_REMOVED lines=12> */
[----:B------:R-:W-:Y:S01]  /*4cae0*/  @!P0 MOV R76, RZ ;  /* 0x000000ff004c8202 */ /* 0x000fe20000000f00 */
[----:B------:R-:W-:Y:S01]  /*4caf0*/  @P0 IMAD.MOV.U32 R76, RZ, RZ, RZ ;  /* 0x000000ffff4c0224 */ /* 0x000fe200078e00ff */
[----:B------:R-:W-:Y:S01]  /*4cb00*/  @P0 MOV R77, R7 ;  /* 0x00000007004d0202 */ /* 0x000fe20000000f00 */
[----:B------:R-:W-:Y:S06]  /*4cb10*/  BRA `(.L_x_5178) ;  /* 0x0000000000147947 */ /* 0x000fec0003800000 */
.L_x_5180:
[----:B------:R-:W-:Y:S01]  /*4cb20*/  LOP3.LUT R77, R71, 0x80000, RZ, 0xfc, !PT ;  /* 0x00080000474d7812 */ /* 0x000fe200078efcff */
[----:B------:R-:W-:Y:S01]  /*4cb30*/  IMAD.MOV.U32 R76, RZ, RZ, R70 ;  /* 0x000000ffff4c7224 */ /* 0x000fe200078e0046 */
[----:B------:R-:W-:Y:S06]  /*4cb40*/  BRA `(.L_x_5178) ;  /* 0x0000000000087947 */ /* 0x000fec0003800000 */
.L_x_5179:
[----:B------:R-:W-:Y:S02]  /*4cb50*/  LOP3.LUT R77, R73, 0x80000, RZ, 0xfc, !PT ;  /* 0x00080000494d7812 */ /* 0x000fe400078efcff */
[----:B------:R-:W-:-:S07]  /*4cb60*/  MOV R76, R72 ;  /* 0x00000048004c7202 */ /* 0x000fce0000000f00 */
.L_x_5178:
[----:B------:R-:W-:Y:S05]  /*4cb70*/  BSYNC B3 ;  /* 0x0000000000037941 */ /* 0x000fea0003800000 */
.L_x_5176:
[----:B------:R-:W-:Y:S01]  /*4cb80*/  HFMA2.MMA R69, -RZ, RZ, 0, 0 ;  /* 0x00000000ff457435 */ /* 0x000fe200000001ff */
[----:B------:R-:W-:Y:S01]  /*4cb90*/  IMAD.MOV.U32 R68, RZ, RZ, R0 ;  /* 0x000000ffff447224 */ /* 0x000fe200078e0000 */
[----:B------:R-:W-:Y:S01]  /*4cba0*/  MOV R7, R77 ;  /* 0x0000004d00077202 */ /* 0x000fe20000000f00 */
[----:B------:R-:W-:-:S03]  /*4cbb0*/  IMAD.MOV.U32 R8, RZ, RZ, R76 ;  /* 0x000000ffff087224 */ /* 0x000fc600078e004c */
[----:B------:R-:W-:Y:S05]  /*4cbc0*/  RET.REL.NODEC R68 `(_ZN2at6native18elementwise_kernelILi128ELi2EZNS0_22gpu_kernel_impl_nocastIN48_GLOBAL__N__08322988_15_IGammaKernel_cu_cb51a28d10CalcIgammaIdEEEEvRNS_18TensorIteratorBaseERKT_EUliE_EEviT1_) ;  /* 0xfffffb34440c7950 */ /* 0x000fea0003c3ffff */
        .weak           $__internal_22_$__cuda_sm20_dsqrt_rn_f64_mediumpath_v1
        .type           $__internal_22_$__cuda_sm20_dsqrt_rn_f64_mediumpath_v1,@function
        .size           $__internal_22_$__cuda_sm20_dsqrt_rn_f64_mediumpath_v1,($_ZN2at6native18elementwise_kernelILi128ELi2EZNS0_22gpu_kernel_impl_nocastIN48_GLOBAL__N__08322988_15_IGammaKernel_cu_cb51a28d10CalcIgammaIdEEEEvRNS_18TensorIteratorBaseERKT_EUliE_EEviT1_$__internal_accurate_pow - $__internal_22_$__cuda_sm20_dsqrt_rn_f64_mediumpath_v1)
$__internal_22_$__cuda_sm20_dsqrt_rn_f64_mediumpath_v1:
[----:B------:R-:W-:Y:S01]  /*4cbd0*/  ISETP.GE.U32.AND P0, PT, R30, -0x3400000, PT ;  /* 0xfcc000001e00780c */ /* 0x000fe20003f06070 */
[----:B------:R-:W-:Y:S01]  /*4cbe0*/  BSSY B3, `(.L_x_5181) ;  /* 0x0000025000037945 */ /* 0x000fe20003800000 */
[----:B------:R-:W-:Y:S01]  /*4cbf0*/  IMAD.MOV.U32 R30, RZ, RZ, R6 ;  /* 0x000000ffff1e7224 */ /* 0x000fe200078e0006 */
[----:B------:R-:W-:-:S10]  /*4cc00*/  MOV R6, R8 ;  /* 0x0000000800067202 */ /* 0x000fd40000000f00 */
[----:B------:R-:W-:Y:S05]  /*4cc10*/  @!P0 BRA `(.L_x_5182) ;  /* 0x0000000000208947 */ /* 0x000fea0003800000 */
        /* <DEDUP_REMOVED lines=8> */
.L_x_5182:
        /* <DEDUP_REMOVED lines=22> */
[----:B------:R-:W-:Y:S01]  /*4ce00*/  IADD3 R7, R7, -0x3500000, RZ ;  /* 0xfcb0000007077810 */ /* 0x000fe20007ffe0ff */
[----:B------:R-:W-:Y:S06]  /*4ce10*/  BRA `(.L_x_5183) ;  /* 0x0000000000047947 */ /* 0x000fec0003800000 */
.L_x_5184:
[----:B------:R-:W-:-:S11]  /*4ce20*/  DADD R6, R30, R30 ;  /* 0x000000001e067229 */ /* 0x000fd6000000001e */
.L_x_5183:
[----:B------:R-:W-:Y:S05]  /*4ce30*/  BSYNC B3 ;  /* 0x0000000000037941 */ /* 0x000fea0003800000 */
.L_x_5181:
[----:B------:R-:W-:Y:S01]  /*4ce40*/  MOV R5, R7 ;  /* 0x0000000700057202 */ /* 0x000fe20000000f00 */
[----:B------:R-:W-:Y:S01]  /*4ce50*/  HFMA2.MMA R7, -RZ, RZ, 0, 0 ;  /* 0x00000000ff077435 */ /* 0x000fe200000001ff */
[----:B------:R-:W-:Y:S02]  /*4ce60*/  IMAD.MOV.U32 R8, RZ, RZ, R6 ;  /* 0x000000ffff087224 */ /* 0x000fe400078e0006 */
[----:B------:R-:W-:-:S04]  /*4ce70*/  IMAD.MOV.U32 R6, RZ, RZ, R0 ;  /* 0x000000ffff067224 */ /* 0x000fc800078e0000 */
[----:B------:R-:W-:Y:S05]  /*4ce80*/  RET.REL.NODEC R6 `(_ZN2at6native18elementwise_kernelILi128ELi2EZNS0_22gpu_kernel_impl_nocastIN48_GLOBAL__N__08322988_15_IGammaKernel_cu_cb51a28d10CalcIgammaIdEEEEvRNS_18TensorIteratorBaseERKT_EUliE_EEviT1_) ;  /* 0xfffffb30065c7950 */ /* 0x000fea0003c3ffff */
        .type           $_ZN2at6native18elementwise_kernelILi128ELi2EZNS0_22gpu_kernel_impl_nocastIN48_GLOBAL__N__08322988_15_IGammaKernel_cu_cb51a28d10CalcIgammaIdEEEEvRNS_18TensorIteratorBaseERKT_EUliE_EEviT1_$__internal_accurate_pow,@function
        .size           $_ZN2at6native18elementwise_kernelILi128ELi2EZNS0_22gpu_kernel_impl_nocastIN48_GLOBAL__N__08322988_15_IGammaKernel_cu_cb51a28d10CalcIgammaIdEEEEvRNS_18TensorIteratorBaseERKT_EUliE_EEviT1_$__internal_accurate_pow,($_ZN2at6native18elementwise_kernelILi128ELi2EZNS0_22gpu_kernel_impl_nocastIN48_GLOBAL__N__08322988_15_IGammaKernel_cu_cb51a28d10CalcIgammaIdEEEEvRNS_18TensorIteratorBaseERKT_EUliE_EEviT1_$__internal_lgamma_pos - $_ZN2at6native18elementwise_kernelILi128ELi2EZNS0_22gpu_kernel_impl_nocastIN48_GLOBAL__N__08322988_15_IGammaKernel_cu_cb51a28d10CalcIgammaIdEEEEvRNS_18TensorIteratorBaseERKT_EUliE_EEviT1_$__internal_accurate_pow)
$_ZN2at6native18elementwise_kernelILi128ELi2EZNS0_22gpu_kernel_impl_nocastIN48_GLOBAL__N__08322988_15_IGammaKernel_cu_cb51a28d10CalcIgammaIdEEEEvRNS_18TensorIteratorBaseERKT_EUliE_EEviT1_$__internal_accurate_pow:
        /* <DEDUP_REMOVED lines=67> */
[----:B------:R-:W-:-:S04]  /*4d2c0*/  DMUL R34, R32, R26 ;  /* 0x0000001a20227228 */ /* 0x000fc80000000000 */
[----:B------:R-:W-:Y:S02]  /*4d2d0*/  DFMA R40, R16, R36, R40 ;  /* 0x000000241028722b */ /* 0x000fe40000000028 */
[----:B------:R-:W-:Y:S02]  /*4d2e0*/  DADD R36, R24, -R32 ;  /* 0x0000000018247229 */ /* 0x000fe40000000820 */
[----:B------:R-:W-:-:S06]  /*4d2f0*/  DFMA R24, R32, R26, -R34 ;  /* 0x0000001a2018722b */ /* 0x000fcc0000000822 */
[----:B------:R-:W-:Y:S02]  /*4d300*/  DADD R36, R30, R36 ;  /* 0x000000001e247229 */ /* 0x000fe40000000024 */
        /* <DEDUP_REMOVED lines=8> */
[C---:B------:R-:W-:Y:S01]  /*4d390*/  IADD3 R24, R44.reuse, -0x3ff, RZ ;  /* 0xfffffc012c187810 */ /* 0x040fe20007ffe0ff */
[----:B------:R-:W-:Y:S01]  /*4d3a0*/  @P1 VIADD R24, R44, 0xfffffc02 ;  /* 0xfffffc022c181836 */ /* 0x000fe20000000000 */
[----:B------:R-:W-:-:S05]  /*4d3b0*/  HFMA2.MMA R25, -RZ, RZ, 3.59375, 0 ;  /* 0x43300000ff197435 */ /* 0x000fca00000001ff */
[----:B------:R-:W-:Y:S01]  /*4d3c0*/  DADD R16, R34, R16 ;  /* 0x0000000022107229 */ /* 0x000fe20000000010 */
[----:B------:R-:W-:-:S06]  /*4d3d0*/  LOP3.LUT R24, R24, 0x80000000, RZ, 0x3c, !PT ;  /* 0x8000000018187812 */ /* 0x000fcc00078e3cff */
[----:B------:R-:W-:Y:S01]  /*4d3e0*/  DADD R24, R24, -UR8 ;  /* 0x8000000818187e29 */ /* 0x000fe20008000000 */
[----:B------:R-:W-:Y:S01]  /*4d3f0*/  UMOV UR8, 0xfefa39ef ;  /* 0xfefa39ef00087882 */ /* 0x000fe20000000000 */
[----:B------:R-:W-:Y:S01]  /*4d400*/  DADD R28, R28, R16 ;  /* 0x000000001c1c7229 */ /* 0x000fe20000000010 */
[----:B------:R-:W-:-:S07]  /*4d410*/  UMOV UR9, 0x3fe62e42 ;  /* 0x3fe62e4200097882 */ /* 0x000fce0000000000 */
        /* <DEDUP_REMOVED lines=64> */
[----:B------:R-:W-:Y:S02]  /*4d820*/  DFMA R32, R30, R32, 1 ;  /* 0x3ff000001e20742b */ /* 0x000fe40000000020 */
[----:B------:R-:W-:-:S08]  /*4d830*/  DADD R30, R16, -R26 ;  /* 0x00000000101e7229 */ /* 0x000fd0000000081a */
        /* <DEDUP_REMOVED lines=15> */
.L_x_5185:
[----:B------:R-:W-:Y:S02]  /*4d930*/  DSETP.NEU.AND P0, PT, |R16|, +INF , PT ;  /* 0x7ff000001000742a */ /* 0x000fe40003f0d200 */
[----:B------:R-:W-:-:S12]  /*4d940*/  DADD R30, R24, R30 ;  /* 0x00000000181e7229 */ /* 0x000fd8000000001e */
[----:B------:R-:W-:-:S10]  /*4d950*/  @P0 DFMA R16, R30, R16, R16 ;  /* 0x000000101e10022b */ /* 0x000fd40000000010 */
[----:B------:R-:W-:Y:S01]  /*4d960*/  IMAD.MOV.U32 R8, RZ, RZ, R16 ;  /* 0x000000ffff087224 */ /* 0x000fe200078e0010 */
[----:B------:R-:W-:Y:S01]  /*4d970*/  MOV R25, R17 ;  /* 0x0000001100197202 */ /* 0x000fe20000000f00 */
[----:B------:R-:W-:Y:S01]  /*4d980*/  IMAD.MOV.U32 R16, RZ, RZ, R0 ;  /* 0x000000ffff107224 */ /* 0x000fe200078e0000 */
[----:B------:R-:W-:-:S04]  /*4d990*/  MOV R17, 0x0 ;  /* 0x0000000000117802 */ /* 0x000fc80000000f00 */
[----:B------:R-:W-:Y:S05]  /*4d9a0*/  RET.REL.NODEC R16 `(_ZN2at6native18elementwise_kernelILi128ELi2EZNS0_22gpu_kernel_impl_nocastIN48_GLOBAL__N__08322988_15_IGammaKernel_cu_cb51a28d10CalcIgammaIdEEEEvRNS_18TensorIteratorBaseERKT_EUliE_EEviT1_) ;  /* 0xfffffb2410947950 */ /* 0x000fea0003c3ffff */
        .type           $_ZN2at6native18elementwise_kernelILi128ELi2EZNS0_22gpu_kernel_impl_nocastIN48_GLOBAL__N__08322988_15_IGammaKernel_cu_cb51a28d10CalcIgammaIdEEEEvRNS_18TensorIteratorBaseERKT_EUliE_EEviT1_$__internal_lgamma_pos,@function
        .size           $_ZN2at6native18elementwise_kernelILi128ELi2EZNS0_22gpu_kernel_impl_nocastIN48_GLOBAL__N__08322988_15_IGammaKernel_cu_cb51a28d10CalcIgammaIdEEEEvRNS_18TensorIteratorBaseERKT_EUliE_EEviT1_$__internal_lgamma_pos,(.L_x_7628 - $_ZN2at6native18elementwise_kernelILi128ELi2EZNS0_22gpu_kernel_impl_nocastIN48_GLOBAL__N__08322988_15_IGammaKernel_cu_cb51a28d10CalcIgammaIdEEEEvRNS_18TensorIteratorBaseERKT_EUliE_EEviT1_$__internal_lgamma_pos)
$_ZN2at6native18elementwise_kernelILi128ELi2EZNS0_22gpu_kernel_impl_nocastIN48_GLOBAL__N__08322988_15_IGammaKernel_cu_cb51a28d10CalcIgammaIdEEEEvRNS_18TensorIteratorBaseERKT_EUliE_EEviT1_$__internal_lgamma_pos:
[----:B------:R-:W-:Y:S01]  /*4d9b0*/  ISETP.GT.AND P0, PT, R13, 0x4007ffff, PT ;  /* 0x4007ffff0d00780c */ /* 0x000fe20003f04270 */
[----:B------:R-:W-:-:S12]  /*4d9c0*/  BSSY B4, `(.L_x_5186) ;  /* 0x00001b5000047945 */ /* 0x000fd80003800000 */
[----:B------:R-:W-:Y:S05]  /*4d9d0*/  @P0 BRA `(.L_x_5187) ;  /* 0x0000001000140947 */ /* 0x000fea0003800000 */
[----:B------:R-:W-:-:S13]  /*4d9e0*/  ISETP.GT.AND P0, PT, R13, 0x3ff7ffff, PT ;  /* 0x3ff7ffff0d00780c */ /* 0x000fda0003f04270 */
[----:B------:R-:W-:Y:S05]  /*4d9f0*/  @P0 BRA `(.L_x_5188) ;  /* 0x0000000c00140947 */ /* 0x000fea0003800000 */
[----:B------:R-:W-:-:S13]  /*4da00*/  ISETP.GT.AND P0, PT, R13, 0x3fe66665, PT ;  /* 0x3fe666650d00780c */ /* 0x000fda0003f04270 */
[----:B------:R-:W-:Y:S05]  /*4da10*/  @P0 BRA `(.L_x_5189) ;  /* 0x0000000400fc0947 */ /* 0x000fea0003800000 */
[----:B------:R-:W-:Y:S01]  /*4da20*/  IMAD.MOV.U32 R26, RZ, RZ, -0x14f9da18 ;  /* 0xeb0625e8ff1a7424 */ /* 0x000fe200078e00ff */
[----:B------:R-:W-:Y:S01]  /*4da30*/  MOV R27, 0x3ea7b77c ;  /* 0x3ea7b77c001b7802 */ /* 0x000fe20000000f00 */
[----:B------:R-:W-:Y:S01]  /*4da40*/  UMOV UR8, 0x8bfe6590 ;  /* 0x8bfe659000087882 */ /* 0x000fe20000000000 */
[----:B------:R-:W-:-:S04]  /*4da50*/  UMOV UR9, 0x3e784498 ;  /* 0x3e78449800097882 */ /* 0x000fc80000000000 */
        /* <DEDUP_REMOVED lines=40> */
[--C-:B------:R-:W-:Y:S01]  /*4dce0*/  IMAD.MOV.U32 R12, RZ, RZ, R26.reuse ;  /* 0x000000ffff0c7224 */ /* 0x100fe200078e001a */
[----:B------:R-:W-:Y:S01]  /*4dcf0*/  MOV R13, R27 ;  /* 0x0000001b000d7202 */ /* 0x000fe20000000f00 */
[----:B------:R-:W-:Y:S02]  /*4dd00*/  IMAD.MOV.U32 R0, RZ, RZ, R27 ;  /* 0x000000ffff007224 */ /* 0x000fe400078e001b */
[----:B------:R-:W-:-:S08]  /*4dd10*/  IMAD.MOV.U32 R30, RZ, RZ, R26 ;  /* 0x000000ffff1e7224 */ /* 0x000fd000078e001a */
[----:B------:R-:W-:-:S10]  /*4dd20*/  @!P0 DMUL R12, R12, 1.80143985094819840000e+16 ;  /* 0x435000000c0c8828 */ /* 0x000fd40000000000 */
[----:B------:R-:W-:Y:S01]  /*4dd30*/  @!P0 MOV R0, R13 ;  /* 0x0000000d00008202 */ /* 0x000fe20000000f00 */
[----:B------:R-:W-:-:S04]  /*4dd40*/  @!P0 IMAD.MOV.U32 R30, RZ, RZ, R12 ;  /* 0x000000ffff1e8224 */ /* 0x000fc800078e000c */
[----:B------:R-:W-:-:S05]  /*4dd50*/  VIADD R5, R0, 0xffffffff ;  /* 0xffffffff00057836 */ /* 0x000fca0000000000 */
[----:B------:R-:W-:Y:S02]  /*4dd60*/  ISETP.GE.U32.AND P1, PT, R5, 0x7fefffff, PT ;  /* 0x7fefffff0500780c */ /* 0x000fe40003f26070 */
[----:B------:R-:W-:Y:S02]  /*4dd70*/  MOV R5, 0xfffffc01 ;  /* 0xfffffc0100057802 */ /* 0x000fe40000000f00 */
[----:B------:R-:W-:-:S09]  /*4dd80*/  @!P0 MOV R5, 0xfffffbcb ;  /* 0xfffffbcb00058802 */ /* 0x000fd20000000f00 */
        /* <DEDUP_REMOVED lines=64> */
.L_x_5190:
        /* <DEDUP_REMOVED lines=8> */
.L_x_5189:
        /* <DEDUP_REMOVED lines=68> */
.L_x_5188:
        /* <DEDUP_REMOVED lines=62> */
.L_x_5187:
        /* <DEDUP_REMOVED lines=64> */
.L_x_5194:
[----:B------:R-:W-:Y:S05]  /*4ee30*/  BSYNC B5 ;  /* 0x0000000000057941 */ /* 0x000fea0003800000 */
.L_x_5193:
[----:B------:R-:W-:Y:S01]  /*4ee40*/  DADD R12, R12, R76 ;  /* 0x000000000c0c7229 */ /* 0x000fe2000000004c */
[----:B------:R-:W-:Y:S10]  /*4ee50*/  BRA `(.L_x_5191) ;  /* 0x0000000400ac7947 */ /* 0x000ff40003800000 */
.L_x_5192:
        /* <DEDUP_REMOVED lines=59> */
[----:B------:R-:W-:-:S06]  /*4f210*/  UMOV UR9, 0x3f624924 ;  /* 0x3f62492400097882 */ /* 0x000fcc0000000000 */
[----:B------:R-:W-:Y:S01]  /*4f220*/  DFMA R42, R38, R40, UR8 ;  /* 0x00000008262a7e2b */ /* 0x000fe20008000028 */
[----:B------:R-:W-:Y:S01]  /*4f230*/  UMOV UR8, 0x9999a3c4 ;  /* 0x9999a3c400087882 */ /* 0x000fe20000000000 */
[----:B------:R-:W-:Y:S01]  /*4f240*/  UMOV UR9, 0x3f899999 ;  /* 0x3f89999900097882 */ /* 0x000fe20000000000 */
[----:B------:R-:W-:Y:S01]  /*4f250*/  DADD R40, R46, -UR10 ;  /* 0x8000000a2e287e29 */ /* 0x000fe20008000000 */
[----:B------:R-:W-:Y:S01]  /*4f260*/  UMOV UR10, 0xfefa39ef ;  /* 0xfefa39ef000a7882 */ /* 0x000fe20000000000 */
[----:B------:R-:W-:-:S03]  /*4f270*/  UMOV UR11, 0x3fe62e42 ;  /* 0x3fe62e42000b7882 */ /* 0x000fc60000000000 */
[----:B------:R-:W-:Y:S01]  /*4f280*/  DFMA R42, R38, R42, UR8 ;  /* 0x00000008262a7e2b */ /* 0x000fe2000800002a */
[----:B------:R-:W-:Y:S01]  /*4f290*/  UMOV UR8, 0x55555554 ;  /* 0x5555555400087882 */ /* 0x000fe20000000000 */
[----:B------:R-:W-:Y:S01]  /*4f2a0*/  UMOV UR9, 0x3fb55555 ;  /* 0x3fb5555500097882 */ /* 0x000fe20000000000 */
[----:B------:R-:W-:-:S05]  /*4f2b0*/  DFMA R32, R40, UR10, R36 ;  /* 0x0000000a28207c2b */ /* 0x000fca0008000024 */
[----:B------:R-:W-:Y:S01]  /*4f2c0*/  DFMA R42, R38, R42, UR8 ;  /* 0x00000008262a7e2b */ /* 0x000fe2000800002a */
[----:B------:R-:W-:Y:S01]  /*4f2d0*/  UMOV UR8, 0x3b39803f ;  /* 0x3b39803f00087882 */ /* 0x000fe20000000000 */
[----:B------:R-:W-:Y:S01]  /*4f2e0*/  UMOV UR9, 0x3c7abc9e ;  /* 0x3c7abc9e00097882 */ /* 0x000fe20000000000 */
[----:B------:R-:W-:-:S05]  /*4f2f0*/  DFMA R46, -R40, UR10, R32 ;  /* 0x0000000a282e7c2b */ /* 0x000fca0008000120 */
[----:B------:R-:W-:-:S03]  /*4f300*/  DMUL R42, R38, R42 ;  /* 0x0000002a262a7228 */ /* 0x000fc60000000000 */
[----:B------:R-:W-:-:S05]  /*4f310*/  DADD R46, -R36, R46 ;  /* 0x00000000242e7229 */ /* 0x000fca000000012e */
[----:B------:R-:W-:-:S08]  /*4f320*/  DFMA R42, R36, R42, R44 ;  /* 0x0000002a242a722b */ /* 0x000fd0000000002c */
[----:B------:R-:W-:-:S08]  /*4f330*/  DADD R42, R42, -R46 ;  /* 0x000000002a2a7229 */ /* 0x000fd0000000082e */
[----:B------:R-:W-:-:S08]  /*4f340*/  DFMA R42, R40, UR8, R42 ;  /* 0x00000008282a7c2b */ /* 0x000fd0000800002a */
[----:B------:R-:W-:-:S11]  /*4f350*/  DADD R32, R32, R42 ;  /* 0x0000000020207229 */ /* 0x000fd6000000002a */
.L_x_5196:
[----:B------:R-:W-:Y:S05]  /*4f360*/  BSYNC B3 ;  /* 0x0000000000037941 */ /* 0x000fea0003800000 */
.L_x_5195:
        /* <DEDUP_REMOVED lines=26> */
.L_x_5191:
[----:B------:R-:W-:Y:S05]  /*4f510*/  BSYNC B4 ;  /* 0x0000000000047941 */ /* 0x000fea0003800000 */
.L_x_5186:
[----:B------:R-:W-:-:S04]  /*4f520*/  MOV R7, 0x0 ;  /* 0x0000000000077802 */ /* 0x000fc80000000f00 */
[----:B------:R-:W-:Y:S05]  /*4f530*/  RET.REL.NODEC R6 `(_ZN2at6native18elementwise_kernelILi128ELi2EZNS0_22gpu_kernel_impl_nocastIN48_GLOBAL__N__08322988_15_IGammaKernel_cu_cb51a28d10CalcIgammaIdEEEEvRNS_18TensorIteratorBaseERKT_EUliE_EEviT1_) ;  /* 0xfffffb0806b07950 */ /* 0x000fea0003c3ffff */
.L_x_5197:
        /* <DEDUP_REMOVED lines=12> */
.L_x_7628:


//--------------------- .text._ZN2at6native27unrolled_elementwise_kernelIN48_GLOBAL__N__08322988_15_IGammaKernel_cu_cb51a28d10CalcIgammaIdEESt5arrayIPcLm3EELi4E23TrivialOffsetCalculatorILi2EjES8_ILi1EjENS0_6memory15LoadWithoutCastENSB_16StoreWithoutCastEEEviT_T0_T2_T3_T4_T5_ --------------------------
	.section	.text._ZN2at6native27unrolled_elementwise_kernelIN48_GLOBAL__N__08322988_15_IGammaKernel_cu_cb51a28d10CalcIgammaIdEESt5arrayIPcLm3EELi4E23TrivialOffsetCalculatorILi2EjES8_ILi1EjENS0_6memory15LoadWithoutCastENSB_16StoreWithoutCastEEEviT_T0_T2_T3_T4_T5_,"ax",@progbits
	.align	128
.text._ZN2at6native27unrolled_elementwise_kernelIN48_GLOBAL__N__08322988_15_IGammaKernel_cu_cb51a28d10CalcIgammaIdEESt5arrayIPcLm3EELi4E23TrivialOffsetCalculatorILi2EjES8_ILi1EjENS0_6memory15LoadWithoutCastENSB_16StoreWithoutCastEEEviT_T0_T2_T3_T4_T5_:
        .type           _ZN2at6native27unrolled_elementwise_kernelIN48_GLOBAL__N__08322988_15_IGammaKernel_cu_cb51a28d10CalcIgammaIdEESt5arrayIPcLm3EELi4E23TrivialOffsetCalculatorILi2EjES8_ILi1EjENS0_6memory15LoadWithoutCastENSB_16StoreWithoutCastEEEviT_T0_T2_T3_T4_T5_,@function
        .size           _ZN2at6native27unrolled_elementwise_kernelIN48_GLOBAL__N__08322988_15_IGammaKernel_cu_cb51a28d10CalcIgammaIdEESt5arrayIPcLm3EELi4E23TrivialOffsetCalculatorILi2EjES8_ILi1EjENS0_6memory15LoadWithoutCastENSB_16StoreWithoutCastEEEviT_T0_T2_T3_T4_T5_,(.L_x_7629 - _ZN2at6native27unrolled_elementwise_kernelIN48_GLOBAL__N__08322988_15_IGammaKernel_cu_cb51a28d10CalcIgammaIdEESt5arrayIPcLm3EELi4E23TrivialOffsetCalculatorILi2EjES8_ILi1EjENS0_6memory15LoadWithoutCastENSB_16StoreWithoutCastEEEviT_T0_T2_T3_T4_T5_)
        .other          _ZN2at6native27unrolled_elementwise_kernelIN48_GLOBAL__N__08322988_15_IGammaKernel_cu_cb51a28d10CalcIgammaIdEESt5arrayIPcLm3EELi4E23TrivialOffsetCalculatorILi2EjES8_ILi1EjENS0_6memory15LoadWithoutCastENSB_16StoreWithoutCastEEEviT_T0_T2_T3_T4_T5_,@"STO_CUDA_ENTRY STV_DEFAULT"
_ZN2at6native27unrolled_elementwise_kernelIN48_GLOBAL__N__08322988_15_IGammaKernel_cu_cb51a28d10CalcIgammaIdEESt5arrayIPcLm3EELi4E23TrivialOffsetCalculatorILi2EjES8_ILi1EjENS0_6memory15LoadWithoutCastENSB_16StoreWithoutCastEEEviT_T0_T2_T3_T4_T5_:
[----:B------:R-:W0:Y:S01]  /*0000*/  LDC R1, c[0x0][0x28] ;  /* 0x00000a00ff017b82 */ /* 0x000e220000000800 */
[----:B------:R-:W1:Y:S07]  /*0010*/  S2R R0, SR_TID.X ;  /* 0x0000000000007919 */ /* 0x000e6e0000002100 */
[----:B------:R-:W2:Y:S01]  /*0020*/  S2UR UR5, SR_CTAID.X ;  /* 0x00000000000579c3 */ /* 0x000ea20000002500 */
[----:B------:R-:W-:Y:S01]  /*0030*/  ULDC UR4, c[0x0][0x210] ;  /* 0x0000840000047ab9 */ /* 0x000fe20000000800 */
[----:B------:R-:W-:Y:S01]  /*0040*/  ULDC.64 UR6, c[0x0][0x208] ;  /* 0x0000820000067ab9 */ /* 0x000fe20000000a00 */
[----:B------:R-:W-:-:S02]  /*0050*/  CS2R R30, SRZ ;  /* 0x00000000001e7805 */ /* 0x000fc4000001ff00 */
[----:B------:R-:W-:Y:S02]  /*0060*/  CS2R R4, SRZ ;  /* 0x0000000000047805 */ /* 0x000fe4000001ff00 */
[----:B------:R-:W-:Y:S02]  /*0070*/  CS2R R90, SRZ ;  /* 0x00000000005a7805 */ /* 0x000fe4000001ff00 */
[----:B------:R-:W-:Y:S02]  /*0080*/  CS2R R88, SRZ ;  /* 0x0000000000587805 */ /* 0x000fe4000001ff00 */
[----:B------:R-:W-:Y:S02]  /*0090*/  CS2R R92, SRZ ;  /* 0x00000000005c7805 */ /* 0x000fe4000001ff00 */
[----:B------:R-:W-:Y:S01]  /*00a0*/  CS2R R86, SRZ ;  /* 0x0000000000567805 */ /* 0x000fe2000001ff00 */
[----:B0-----:R-:W-:Y:S01]  /*00b0*/  VIADD R1, R1, 0xffffd808 ;  /* 0xffffd80801017836 */ /* 0x001fe20000000000 */
[----:B------:R-:W-:Y:S01]  /*00c0*/  ULDC.U8 UR8, c[0x0][0x214] ;  /* 0x0000850000087ab9 */ /* 0x000fe20000000000 */
[----:B--2---:R-:W-:-:S02]  /*00d0*/  UIMAD UR4, UR5, -0x200, UR4 ;  /* 0xfffffe00050478a4 */ /* 0x004fc4000f8e0204 */
[----:B------:R-:W-:Y:S02]  /*00e0*/  IMAD.U32 R3, RZ, RZ, UR5 ;  /* 0x00000005ff037e24 */ /* 0x000fe4000f8e00ff */
[----:B------:R-:W-:Y:S02]  /*00f0*/  IMAD.U32 R17, RZ, RZ, UR5 ;  /* 0x00000005ff117e24 */ /* 0x000fe4000f8e00ff */
[----:B------:R-:W-:Y:S01]  /*0100*/  IMAD.U32 R29, RZ, RZ, UR5 ;  /* 0x00000005ff1d7e24 */ /* 0x000fe2000f8e00ff */
[----:B-1----:R-:W-:Y:S01]  /*0110*/  ISETP.GE.AND P0, PT, R0, UR4, PT ;  /* 0x0000000400007c0c */ /* 0x002fe2000bf06270 */
[----:B------:R-:W-:-:S12]  /*0120*/  IMAD.U32 R27, RZ, RZ, UR5 ;  /* 0x00000005ff1b7e24 */ /* 0x000fd8000f8e00ff */
[----:B------:R-:W-:Y:S01]  /*0130*/  @!P0 LEA R3, R3, R0, 0x9 ;  /* 0x0000000003038211 */ /* 0x000fe200078e48ff */
[----:B------:R-:W-:Y:S01]  /*0140*/  @!P0 VIADD R0, R0, 0x80 ;  /* 0x0000008000008836 */ /* 0x000fe20000000000 */
[----:B------:R-:W0:Y:S04]  /*0150*/  @!P0 LDC.64 R6, c[0x0][0x220] ;  /* 0x00008800ff068b82 */ /* 0x000e280000000a00 */
[----:B------:R-:W-:-:S04]  /*0160*/  ISETP.GE.AND P1, PT, R0, UR4, PT ;  /* 0x0000000400007c0c */ /* 0x000fc8000bf26270 */
[----:B------:R-:W1:Y:S09]  /*0170*/  @!P0 LDC.64 R8, c[0x0][0x228] ;  /* 0x00008a00ff088b82 */ /* 0x000e720000000a00 */
[----:B------:R-:W-:Y:S01]  /*0180*/  @!P1 LEA R17, R17, R0, 0x9 ;  /* 0x0000000011119211 */ /* 0x000fe200078e48ff */
[----:B------:R-:W-:Y:S01]  /*0190*/  @!P1 VIADD R0, R0, 0x80 ;  /* 0x0000008000009836 */ /* 0x000fe20000000000 */
[----:B------:R-:W2:Y:S04]  /*01a0*/  @!P1 LDC.64 R10, c[0x0][0x220] ;  /* 0x00008800ff0a9b82 */ /* 0x000ea80000000a00 */
[----:B------:R-:W-:Y:S01]  /*01b0*/  ISETP.GE.AND P3, PT, R0, UR4, PT ;  /* 0x0000000400007c0c */ /* 0x000fe2000bf66270 */
[----:B0-----:R-:W-:-:S03]  /*01c0*/  @!P0 IMAD.WIDE.U32 R6, R3, 0x8, R6 ;  /* 0x0000000803068825 */ /* 0x001fc600078e0006 */
[----:B------:R-:W0:Y:S01]  /*01d0*/  @!P1 LDC.64 R12, c[0x0][0x228] ;  /* 0x00008a00ff0c9b82 */ /* 0x000e220000000a00 */
[----:B-1----:R-:W-:Y:S01]  /*01e0*/  @!P0 IMAD.WIDE.U32 R8, R3, 0x8, R8 ;  /* 0x0000000803088825 */ /* 0x002fe200078e0008 */
[----:B------:R-:W-:-:S07]  /*01f0*/  CS2R R2, SRZ ;  /* 0x0000000000027805 */ /* 0x000fce000001ff00 */
[----:B------:R-:W-:Y:S01]  /*0200*/  @!P3 LEA R29, R29, R0, 0x9 ;  /* 0x000000001d1db211 */ /* 0x000fe200078e48ff */
[----:B------:R-:W-:Y:S01]  /*0210*/  @!P3 VIADD R0, R0, 0x80 ;  /* 0x000000800000b836 */ /* 0x000fe20000000000 */
[----:B------:R-:W1:Y:S01]  /*0220*/  @!P3 LDC.64 R18, c[0x0][0x220] ;  /* 0x00008800ff12bb82 */ /* 0x000e620000000a00 */
[----:B------:R3:W5:Y:S03]  /*0230*/  @!P0 LDG.E.64 R2, desc[UR6][R6.64] ;  /* 0x0000000606028981 */ /* 0x000766000c1e1b00 */
[----:B------:R-:W-:Y:S01]  /*0240*/  ISETP.GE.AND P2, PT, R0, UR4, PT ;  /* 0x0000000400007c0c */ /* 0x000fe2000bf46270 */
[C---:B--2---:R-:W-:Y:S01]  /*0250*/  @!P1 IMAD.WIDE.U32 R14, R17.reuse, 0x8, R10 ;  /* 0x00000008110e9825 */ /* 0x044fe200078e000a */
[----:B------:R2:W5:Y:S02]  /*0260*/  @!P0 LDG.E.64 R4, desc[UR6][R8.64] ;  /* 0x0000000608048981 */ /* 0x000564000c1e1b00 */
[----:B------:R-:W4:Y:S02]  /*0270*/  @!P3 LDC.64 R20, c[0x0][0x228] ;  /* 0x00008a00ff14bb82 */ /* 0x000f240000000a00 */
[----:B------:R-:W2:Y:S01]  /*0280*/  @!P1 LDG.E.64 R30, desc[UR6][R14.64] ;  /* 0x000000060e1e9981 */ /* 0x000ea2000c1e1b00 */
[----:B---3--:R-:W-:Y:S01]  /*0290*/  CS2R R6, SRZ ;  /* 0x0000000000067805 */ /* 0x008fe2000001ff00 */
[----:B0-----:R-:W-:-:S05]  /*02a0*/  @!P1 IMAD.WIDE.U32 R16, R17, 0x8, R12 ;  /* 0x0000000811109825 */ /* 0x001fca00078e000c */
[----:B------:R-:W0:Y:S01]  /*02b0*/  @!P2 LDC.64 R22, c[0x0][0x220] ;  /* 0x00008800ff16ab82 */ /* 0x000e220000000a00 */
[----:B------:R-:W3:Y:S01]  /*02c0*/  @!P1 LDG.E.64 R6, desc[UR6][R16.64] ;  /* 0x0000000610069981 */ /* 0x000ee2000c1e1b00 */
[----:B------:R-:W-:-:S06]  /*02d0*/  @!P2 LEA R27, R27, R0, 0x9 ;  /* 0x000000001b1ba211 */ /* 0x000fcc00078e48ff */
[----:B------:R-:W0:Y:S01]  /*02e0*/  @!P2 LDC.64 R24, c[0x0][0x228] ;  /* 0x00008a00ff18ab82 */ /* 0x000e220000000a00 */
[----:B-1----:R-:W-:-:S05]  /*02f0*/  @!P3 IMAD.WIDE.U32 R18, R29, 0x8, R18 ;  /* 0x000000081d12b825 */ /* 0x002fca00078e0012 */
[----:B------:R1:W5:Y:S01]  /*0300*/  @!P3 LDG.E.64 R90, desc[UR6][R18.64] ;  /* 0x00000006125ab981 */ /* 0x000362000c1e1b00 */
[----:B----4-:R-:W-:-:S05]  /*0310*/  @!P3 IMAD.WIDE.U32 R20, R29, 0x8, R20 ;  /* 0x000000081d14b825 */ /* 0x010fca00078e0014 */
[----:B------:R1:W5:Y:S01]  /*0320*/  @!P3 LDG.E.64 R88, desc[UR6][R20.64] ;  /* 0x000000061458b981 */ /* 0x000362000c1e1b00 */
[----:B0-----:R-:W-:-:S05]  /*0330*/  @!P2 IMAD.WIDE.U32 R10, R27, 0x8, R22 ;  /* 0x000000081b0aa825 */ /* 0x001fca00078e0016 */
[----:B------:R1:W5:Y:S01]  /*0340*/  @!P2 LDG.E.64 R92, desc[UR6][R10.64] ;  /* 0x000000060a5ca981 */ /* 0x000362000c1e1b00 */
[----:B------:R-:W-:-:S05]  /*0350*/  @!P2 IMAD.WIDE.U32 R12, R27, 0x8, R24 ;  /* 0x000000081b0ca825 */ /* 0x000fca00078e0018 */
[----:B------:R1:W5:Y:S01]  /*0360*/  @!P2 LDG.E.64 R86, desc[UR6][R12.64] ;  /* 0x000000060c56a981 */ /* 0x000362000c1e1b00 */
[----:B------:R-:W-:Y:S01]  /*0370*/  ISETP.NE.AND P1, PT, RZ, UR8, PT ;  /* 0x00000008ff007c0c */ /* 0x000fe2000bf25270 */
[----:B------:R-:W-:Y:S02]  /*0380*/  BSSY B0, `(.L_x_5198) ;  /* 0x0000073000007945 */ /* 0x000fe40003800000 */
[----:B--2---:R1:W-:Y:S04]  /*0390*/  STL.64 [R1+0x27e8], R30 ;  /* 0x0027e81e01007387 */ /* 0x0043e80000100a00 */
[----:B---3--:R1:W-:Y:S06]  /*03a0*/  STL.64 [R1+0x27e0], R6 ;  /* 0x0027e00601007387 */ /* 0x0083ec0000100a00 */
[----:B------:R-:W-:Y:S05]  /*03b0*/  @!P1 BRA `(.L_x_5199) ;  /* 0x0000000000e09947 */ /* 0x000fea0003800000 */
[----:B------:R-:W-:Y:S04]  /*03c0*/  BSSY B4, `(.L_x_5200) ;  /* 0x000000b000047945 */ /* 0x000fe80003800000 */
[----:B------:R-:W-:Y:S05]  /*03d0*/  @P0 BRA `(.L_x_5201) ;  /* 0x0000000000240947 */ /* 0x000fea0003800000 */
[----:B-----5:R-:W-:Y:S01]  /*03e0*/  IMAD.MOV.U32 R14, RZ, RZ, R2 ;  /* 0x000000ffff0e7224 */ /* 0x020fe200078e0002 */
[----:B------:R-:W-:Y:S01]  /*03f0*/  MOV R2, R4 ;  /* 0x0000000400027202 */ /* 0x000fe20000000f00 */
[----:B------:R-:W-:Y:S01]  /*0400*/  IMAD.MOV.U32 R15, RZ, RZ, R3 ;  /* 0x000000ffff0f7224 */ /* 0x000fe200078e0003 */
[----:B------:R-:W-:Y:S01]  /*0410*/  MOV R84, 0x440 ;  /* 0x0000044000547802 */ /* 0x000fe20000000f00 */
[----:B------:R-:W-:-:S07]  /*0420*/  IMAD.MOV.U32 R3, RZ, RZ, R5 ;  /* 0x000000ffff037224 */ /* 0x000fce00078e0005 */
[----:B-1----:R-:W-:Y:S05]  /*0430*/  CALL.REL.NOINC `($_ZN2at6native27unrolled_elementwise_kernelIN48_GLOBAL__N__08322988_15_IGammaKernel_cu_cb51a28d10CalcIgammaIdEESt5arrayIPcLm3EELi4E23TrivialOffsetCalculatorILi2EjES8_ILi1EjENS0_6memory15LoadWithoutCastENSB_16StoreWithoutCastEEEviT_T0_T2_T3_T4_T5_$_ZN46_INTERNAL_08322988_15_IGammaKernel_cu_cb51a28d48_GLOBAL__N__08322988_15_IGammaKernel_cu_cb51a28d12calc_igammacIdEET_S2_S2_) ;  /* 0x000001c400787944 */ /* 0x002fea0003c00000 */
[----:B------:R-:W-:Y:S01]  /*0440*/  IMAD.MOV.U32 R2, RZ, RZ, R4 ;  /* 0x000000ffff027224 */ /* 0x000fe200078e0004 */
[----:B------:R-:W-:-:S05]  /*0450*/  MOV R3, R5 ;  /* 0x0000000500037202 */ /* 0x000fca0000000f00 */
[----:B------:R0:W-:Y:S02]  /*0460*/  STL.64 [R1+0x27f0], R2 ;  /* 0x0027f00201007387 */ /* 0x0001e40000100a00 */
.L_x_5201:
[----:B------:R-:W-:Y:S05]  /*0470*/  BSYNC B4 ;  /* 0x0000000000047941 */ /* 0x000fea0003800000 */
.L_x_5200:
[----:B------:R-:W2:Y:S01]  /*0480*/  S2R R0, SR_TID.X ;  /* 0x0000000000007919 */ /* 0x000ea20000002100 */
[----:B------:R-:W-:Y:S01]  /*0490*/  BSSY B4, `(.L_x_5202) ;  /* 0x000000f000047945 */ /* 0x000fe20003800000 */
[----:B--2---:R-:W-:-:S05]  /*04a0*/  VIADD R0, R0, 0x80 ;  /* 0x0000008000007836 */ /* 0x004fca0000000000 */
[----:B------:R-:W-:-:S13]  /*04b0*/  ISETP.GE.AND P0, PT, R0, UR4, PT ;  /* 0x0000000400007c0c */ /* 0x000fda000bf06270 */
[----:B------:R-:W-:Y:S05]  /*04c0*/  @P0 BRA `(.L_x_5203) ;  /* 0x00000000002c0947 */ /* 0x000fea0003800000 */
[----:B0----5:R-:W2:Y:S04]  /*04d0*/  LDL.LU.64 R2, [R1+0x27e8] ;  /* 0x0027e80001027983 */ /* 0x021ea80000300a00 */
[----:B-1----:R-:W3:Y:S01]  /*04e0*/  LDL.LU.64 R6, [R1+0x27e0] ;  /* 0x0027e00001067983 */ /* 0x002ee20000300a00 */
[----:B------:R-:W-:Y:S01]  /*04f0*/  MOV R84, 0x550 ;  /* 0x0000055000547802 */ /* 0x000fe20000000f00 */
[----:B--2---:R-:W-:Y:S01]  /*0500*/  IMAD.MOV.U32 R14, RZ, RZ, R2 ;  /* 0x000000ffff0e7224 */ /* 0x004fe200078e0002 */
[----:B------:R-:W-:Y:S01]  /*0510*/  MOV R15, R3 ;  /* 0x00000003000f7202 */ /* 0x000fe20000000f00 */
[----:B---3--:R-:W-:Y:S02]  /*0520*/  IMAD.MOV.U32 R2, RZ, RZ, R6 ;  /* 0x000000ffff027224 */ /* 0x008fe400078e0006 */
[----:B------:R-:W-:-:S07]  /*0530*/  IMAD.MOV.U32 R3, RZ, RZ, R7 ;  /* 0x000000ffff037224 */ /* 0x000fce00078e0007 */
[----:B------:R-:W-:Y:S05]  /*0540*/  CALL.REL.NOINC `($_ZN2at6native27unrolled_elementwise_kernelIN48_GLOBAL__N__08322988_15_IGammaKernel_cu_cb51a28d10CalcIgammaIdEESt5arrayIPcLm3EELi4E23TrivialOffsetCalculatorILi2EjES8_ILi1EjENS0_6memory15LoadWithoutCastENSB_16StoreWithoutCastEEEviT_T0_T2_T3_T4_T5_$_ZN46_INTERNAL_08322988_15_IGammaKernel_cu_cb51a28d48_GLOBAL__N__08322988_15_IGammaKernel_cu_cb51a28d12calc_igammacIdEET_S2_S2_) ;  /* 0x000001c400347944 */ /* 0x000fea0003c00000 */
[----:B------:R-:W-:Y:S01]  /*0550*/  MOV R2, R4 ;  /* 0x0000000400027202 */ /* 0x000fe20000000f00 */
[----:B------:R-:W-:-:S05]  /*0560*/  IMAD.MOV.U32 R3, RZ, RZ, R5 ;  /* 0x000000ffff037224 */ /* 0x000fca00078e0005 */
[----:B------:R2:W-:Y:S02]  /*0570*/  STL.64 [R1+0x27e0], R2 ;  /* 0x0027e00201007387 */ /* 0x0005e40000100a00 */
.L_x_5203:
[----:B------:R-:W-:Y:S05]  /*0580*/  BSYNC B4 ;  /* 0x0000000000047941 */ /* 0x000fea0003800000 */
.L_x_5202:
[----:B------:R-:W3:Y:S01]  /*0590*/  S2R R0, SR_TID.X ;  /* 0x0000000000007919 */ /* 0x000ee20000002100 */
[----:B------:R-:W-:Y:S01]  /*05a0*/  BSSY B4, `(.L_x_5204) ;  /* 0x000000c000047945 */ /* 0x000fe20003800000 */
[----:B---3--:R-:W-:-:S05]  /*05b0*/  VIADD R0, R0, 0x100 ;  /* 0x0000010000007836 */ /* 0x008fca0000000000 */
[----:B------:R-:W-:-:S13]  /*05c0*/  ISETP.GE.AND P0, PT, R0, UR4, PT ;  /* 0x0000000400007c0c */ /* 0x000fda000bf06270 */
[----:B------:R-:W-:Y:S05]  /*05d0*/  @P0 BRA `(.L_x_5205) ;  /* 0x0000000000200947 */ /* 0x000fea0003800000 */
[----:B-----5:R-:W-:Y:S01]  /*05e0*/  MOV R14, R90 ;  /* 0x0000005a000e7202 */ /* 0x020fe20000000f00 */
[----:B------:R-:W-:Y:S01]  /*05f0*/  IMAD.MOV.U32 R15, RZ, RZ, R91 ;  /* 0x000000ffff0f7224 */ /* 0x000fe200078e005b */
[----:B0-2---:R-:W-:Y:S01]  /*0600*/  MOV R3, R89 ;  /* 0x0000005900037202 */ /* 0x005fe20000000f00 */
[----:B------:R-:W-:Y:S01]  /*0610*/  IMAD.MOV.U32 R2, RZ, RZ, R88 ;  /* 0x000000ffff027224 */ /* 0x000fe200078e0058 */
[----:B------:R-:W-:-:S07]  /*0620*/  MOV R84, 0x640 ;  /* 0x0000064000547802 */ /* 0x000fce0000000f00 */
[----:B-1----:R-:W-:Y:S05]  /*0630*/  CALL.REL.NOINC `($_ZN2at6native27unrolled_elementwise_kernelIN48_GLOBAL__N__08322988_15_IGammaKernel_cu_cb51a28d10CalcIgammaIdEESt5arrayIPcLm3EELi4E23TrivialOffsetCalculatorILi2EjES8_ILi1EjENS0_6memory15LoadWithoutCastENSB_16StoreWithoutCastEEEviT_T0_T2_T3_T4_T5_$_ZN46_INTERNAL_08322988_15_IGammaKernel_cu_cb51a28d48_GLOBAL__N__08322988_15_IGammaKernel_cu_cb51a28d12calc_igammacIdEET_S2_S2_) ;  /* 0x000001c000f87944 */ /* 0x002fea0003c00000 */
[----:B------:R-:W-:Y:S02]  /*0640*/  IMAD.MOV.U32 R88, RZ, RZ, R4 ;  /* 0x000000ffff587224 */ /* 0x000fe400078e0004 */
[----:B------:R-:W-:-:S07]  /*0650*/  IMAD.MOV.U32 R89, RZ, RZ, R5 ;  /* 0x000000ffff597224 */ /* 0x000fce00078e0005 */
.L_x_5205:
[----:B------:R-:W-:Y:S05]  /*0660*/  BSYNC B4 ;  /* 0x0000000000047941 */ /* 0x000fea0003800000 */
.L_x_5204:
[----:B------:R-:W3:Y:S02]  /*0670*/  S2R R0, SR_TID.X ;  /* 0x0000000000007919 */ /* 0x000ee40000002100 */
[----:B---3--:R-:W-:-:S04]  /*0680*/  IADD3 R0, R0, 0x180, RZ ;  /* 0x0000018000007810 */ /* 0x008fc80007ffe0ff */
[----:B------:R-:W-:-:S13]  /*0690*/  ISETP.GE.AND P0, PT, R0, UR4, PT ;  /* 0x0000000400007c0c */ /* 0x000fda000bf06270 */
[----:B------:R-:W-:Y:S05]  /*06a0*/  @P0 BRA `(.L_x_5206) ;  /* 0x0000000400000947 */ /* 0x000fea0003800000 */
[----:B-----5:R-:W-:Y:S01]  /*06b0*/  IMAD.MOV.U32 R14, RZ, RZ, R92 ;  /* 0x000000ffff0e7224 */ /* 0x020fe200078e005c */
[----:B0-2---:R-:W-:Y:S01]  /*06c0*/  MOV R2, R86 ;  /* 0x0000005600027202 */ /* 0x005fe20000000f00 */
[----:B------:R-:W-:Y:S01]  /*06d0*/  IMAD.MOV.U32 R15, RZ, RZ, R93 ;  /* 0x000000ffff0f7224 */ /* 0x000fe200078e005d */
[----:B------:R-:W-:Y:S01]  /*06e0*/  MOV R84, 0x710 ;  /* 0x0000071000547802 */ /* 0x000fe20000000f00 */
[----:B------:R-:W-:-:S07]  /*06f0*/  IMAD.MOV.U32 R3, RZ, RZ, R87 ;  /* 0x000000ffff037224 */ /* 0x000fce00078e0057 */
[----:B-1----:R-:W-:Y:S05]  /*0700*/  CALL.REL.NOINC `($_ZN2at6native27unrolled_elementwise_kernelIN48_GLOBAL__N__08322988_15_IGammaKernel_cu_cb51a28d10CalcIgammaIdEESt5arrayIPcLm3EELi4E23TrivialOffsetCalculatorILi2EjES8_ILi1EjENS0_6memory15LoadWithoutCastENSB_16StoreWithoutCastEEEviT_T0_T2_T3_T4_T5_$_ZN46_INTERNAL_08322988_15_IGammaKernel_cu_cb51a28d48_GLOBAL__N__08322988_15_IGammaKernel_cu_cb51a28d12calc_igammacIdEET_S2_S2_) ;  /* 0x000001c000c47944 */ /* 0x002fea0003c00000 */
[----:B------:R-:W-:Y:S01]  /*0710*/  IMAD.MOV.U32 R2, RZ, RZ, R4 ;  /* 0x000000ffff027224 */ /* 0x000fe200078e0004 */
[----:B------:R-:W-:Y:S01]  /*0720*/  MOV R3, R5 ;  /* 0x0000000500037202 */ /* 0x000fe20000000f00 */
[----:B------:R-:W-:Y:S06]  /*0730*/  BRA `(.L_x_5206) ;  /* 0x0000000000dc7947 */ /* 0x000fec0003800000 */
.L_x_5199:
[----:B------:R-:W-:Y:S04]  /*0740*/  BSSY B5, `(.L_x_5207) ;  /* 0x000000b000057945 */ /* 0x000fe80003800000 */
[----:B------:R-:W-:Y:S05]  /*0750*/  @P0 BRA `(.L_x_5208) ;  /* 0x0000000000240947 */ /* 0x000fea0003800000 */
[----:B-----5:R-:W-:Y:S01]  /*0760*/  IMAD.MOV.U32 R14, RZ, RZ, R2 ;  /* 0x000000ffff0e7224 */ /* 0x020fe200078e0002 */
[----:B------:R-:W-:Y:S01]  /*0770*/  MOV R2, R4 ;  /* 0x0000000400027202 */ /* 0x000fe20000000f00 */
[----:B------:R-:W-:Y:S01]  /*0780*/  IMAD.MOV.U32 R15, RZ, RZ, R3 ;  /* 0x000000ffff0f7224 */ /* 0x000fe200078e0003 */
[----:B------:R-:W-:Y:S01]  /*0790*/  MOV R85, 0x7c0 ;  /* 0x000007c000557802 */ /* 0x000fe20000000f00 */
[----:B------:R-:W-:-:S07]  /*07a0*/  IMAD.MOV.U32 R3, RZ, RZ, R5 ;  /* 0x000000ffff037224 */ /* 0x000fce00078e0005 */
[----:B-1----:R-:W-:Y:S05]  /*07b0*/  CALL.REL.NOINC `($_ZN2at6native27unrolled_elementwise_kernelIN48_GLOBAL__N__08322988_15_IGammaKernel_cu_cb51a28d10CalcIgammaIdEESt5arrayIPcLm3EELi4E23TrivialOffsetCalculatorILi2EjES8_ILi1EjENS0_6memory15LoadWithoutCastENSB_16StoreWithoutCastEEEviT_T0_T2_T3_T4_T5_$_ZN46_INTERNAL_08322988_15_IGammaKernel_cu_cb51a28d48_GLOBAL__N__08322988_15_IGammaKernel_cu_cb51a28d11calc_igammaIdEET_S2_S2_) ;  /* 0x00000004004c7944 */ /* 0x002fea0003c00000 */
[----:B------:R-:W-:Y:S01]  /*07c0*/  IMAD.MOV.U32 R2, RZ, RZ, R4 ;  /* 0x000000ffff027224 */ /* 0x000fe200078e0004 */
[----:B------:R-:W-:-:S05]  /*07d0*/  MOV R3, R5 ;  /* 0x0000000500037202 */ /* 0x000fca0000000f00 */
[----:B------:R0:W-:Y:S02]  /*07e0*/  STL.64 [R1+0x27f0], R2 ;  /* 0x0027f00201007387 */ /* 0x0001e40000100a00 */
.L_x_5208:
[----:B------:R-:W-:Y:S05]  /*07f0*/  BSYNC B5 ;  /* 0x0000000000057941 */ /* 0x000fea0003800000 */
.L_x_5207:
        /* <DEDUP_REMOVED lines=12> */
[----:B------:R-:W-:Y:S05]  /*08c0*/  CALL.REL.NOINC `($_ZN2at6native27unrolled_elementwise_kernelIN48_GLOBAL__N__08322988_15_IGammaKernel_cu_cb51a28d10CalcIgammaIdEESt5arrayIPcLm3EELi4E23TrivialOffsetCalculatorILi2EjES8_ILi1EjENS0_6memory15LoadWithoutCastENSB_16StoreWithoutCastEEEviT_T0_T2_T3_T4_T5_$_ZN46_INTERNAL_08322988_15_IGammaKernel_cu_cb51a28d48_GLOBAL__N__08322988_15_IGammaKernel_cu_cb51a28d11calc_igammaIdEET_S2_S2_) ;  /* 0x0000000400087944 */ /* 0x000fea0003c00000 */
[----:B------:R-:W-:Y:S01]  /*08d0*/  MOV R2, R4 ;  /* 0x0000000400027202 */ /* 0x000fe20000000f00 */
[----:B------:R-:W-:-:S05]  /*08e0*/  IMAD.MOV.U32 R3, RZ, RZ, R5 ;  /* 0x000000ffff037224 */ /* 0x000fca00078e0005 */
[----:B------:R2:W-:Y:S02]  /*08f0*/  STL.64 [R1+0x27e0], R2 ;  /* 0x0027e00201007387 */ /* 0x0005e40000100a00 */
.L_x_5210:
[----:B------:R-:W-:Y:S05]  /*0900*/  BSYNC B5 ;  /* 0x0000000000057941 */ /* 0x000fea0003800000 */
.L_x_5209:
        /* <DEDUP_REMOVED lines=10> */
[----:B-1----:R-:W-:Y:S05]  /*09b0*/  CALL.REL.NOINC `($_ZN2at6native27unrolled_elementwise_kernelIN48_GLOBAL__N__08322988_15_IGammaKernel_cu_cb51a28d10CalcIgammaIdEESt5arrayIPcLm3EELi4E23TrivialOffsetCalculatorILi2EjES8_ILi1EjENS0_6memory15LoadWithoutCastENSB_16StoreWithoutCastEEEviT_T0_T2_T3_T4_T5_$_ZN46_INTERNAL_08322988_15_IGammaKernel_cu_cb51a28d48_GLOBAL__N__08322988_15_IGammaKernel_cu_cb51a28d11calc_igammaIdEET_S2_S2_) ;  /* 0x0000000000cc7944 */ /* 0x002fea0003c00000 */
[----:B------:R-:W-:Y:S02]  /*09c0*/  IMAD.MOV.U32 R88, RZ, RZ, R4 ;  /* 0x000000ffff587224 */ /* 0x000fe400078e0004 */
[----:B------:R-:W-:-:S07]  /*09d0*/  IMAD.MOV.U32 R89, RZ, RZ, R5 ;  /* 0x000000ffff597224 */ /* 0x000fce00078e0005 */
.L_x_5212:
[----:B------:R-:W-:Y:S05]  /*09e0*/  BSYNC B5 ;  /* 0x0000000000057941 */ /* 0x000fea0003800000 */
.L_x_5211:
        /* <DEDUP_REMOVED lines=9> */
[----:B-1----:R-:W-:Y:S05]  /*0a80*/  CALL.REL.NOINC `($_ZN2at6native27unrolled_elementwise_kernelIN48_GLOBAL__N__08322988_15_IGammaKernel_cu_cb51a28d10CalcIgammaIdEESt5arrayIPcLm3EELi4E23TrivialOffsetCalculatorILi2EjES8_ILi1EjENS0_6memory15LoadWithoutCastENSB_16StoreWithoutCastEEEviT_T0_T2_T3_T4_T5_$_ZN46_INTERNAL_08322988_15_IGammaKernel_cu_cb51a28d48_GLOBAL__N__08322988_15_IGammaKernel_cu_cb51a28d11calc_igammaIdEET_S2_S2_) ;  /* 0x0000000000987944 */ /* 0x002fea0003c00000 */
[----:B------:R-:W-:Y:S01]  /*0a90*/  IMAD.MOV.U32 R2, RZ, RZ, R4 ;  /* 0x000000ffff027224 */ /* 0x000fe200078e0004 */
[----:B------:R-:W-:-:S07]  /*0aa0*/  MOV R3, R5 ;  /* 0x0000000500037202 */ /* 0x000fce0000000f00 */
.L_x_5206:
[----:B------:R-:W-:Y:S05]  /*0ab0*/  BSYNC B0 ;  /* 0x0000000000007941 */ /* 0x000fea0003800000 */
.L_x_5198:
[----:B------:R-:W3:Y:S01]  /*0ac0*/  LDL.LU.64 R8, [R1+0x27f0] ;  /* 0x0027f00001087983 */ /* 0x000ee20000300a00 */
[----:B-1----:R-:W-:Y:S01]  /*0ad0*/  IMAD.U32 R7, RZ, RZ, UR5 ;  /* 0x00000005ff077e24 */ /* 0x002fe2000f8e00ff */
[----:B------:R-:W-:Y:S01]  /*0ae0*/  BSSY B0, `(.L_x_5213) ;  /* 0x0000018000007945 */ /* 0x000fe20003800000 */
[----:B------:R-:W1:Y:S02]  /*0af0*/  S2R R6, SR_TID.X ;  /* 0x0000000000067919 */ /* 0x000e640000002100 */
[----:B-1----:R-:W-:Y:S01]  /*0b00*/  ISETP.GE.AND P1, PT, R6, UR4, PT ;  /* 0x0000000406007c0c */ /* 0x002fe2000bf26270 */
[----:B------:R-:W-:-:S12]  /*0b10*/  IMAD.MOV.U32 R0, RZ, RZ, R6 ;  /* 0x000000ffff007224 */ /* 0x000fd800078e0006 */
[----:B-----5:R-:W1:Y:S01]  /*0b20*/  @!P1 LDC.64 R4, c[0x0][0x218] ;  /* 0x00008600ff049b82 */ /* 0x020e620000000a00 */
[----:B------:R-:W-:Y:S01]  /*0b30*/  @!P1 IMAD R7, R7, 0x200, R6 ;  /* 0x0000020007079824 */ /* 0x000fe200078e0206 */
[----:B------:R-:W-:-:S04]  /*0b40*/  @!P1 IADD3 R0, R6, 0x80, RZ ;  /* 0x0000008006009810 */ /* 0x000fc80007ffe0ff */
[----:B------:R-:W-:Y:S01]  /*0b50*/  ISETP.GE.AND P0, PT, R0, UR4, PT ;  /* 0x0000000400007c0c */ /* 0x000fe2000bf06270 */
[----:B-1----:R-:W-:-:S05]  /*0b60*/  @!P1 IMAD.WIDE.U32 R4, R7, 0x8, R4 ;  /* 0x0000000807049825 */ /* 0x002fca00078e0004 */
[----:B---3--:R1:W-:Y:S07]  /*0b70*/  @!P1 STG.E.64 desc[UR6][R4.64], R8 ;  /* 0x0000000804009986 */ /* 0x0083ee000c101b06 */
[----:B------:R-:W-:Y:S05]  /*0b80*/  @P0 BRA `(.L_x_5214) ;  /* 0x0000000000340947 */ /* 0x000fea0003800000 */
[----:B------:R-:W3:Y:S01]  /*0b90*/  LDL.LU.64 R10, [R1+0x27e0] ;  /* 0x0027e000010a7983 */ /* 0x000ee20000300a00 */
[----:B-1----:R-:W-:Y:S01]  /*0ba0*/  IMAD.U32 R5, RZ, RZ, UR5 ;  /* 0x00000005ff057e24 */ /* 0x002fe2000f8e00ff */
[----:B------:R-:W1:Y:S01]  /*0bb0*/  LDC.64 R6, c[0x0][0x218] ;  /* 0x00008600ff067b82 */ /* 0x000e620000000a00 */
[----:B------:R-:W-:-:S03]  /*0bc0*/  IMAD.U32 R9, RZ, RZ, UR5 ;  /* 0x00000005ff097e24 */ /* 0x000fc6000f8e00ff */
[----:B------:R-:W-:Y:S01]  /*0bd0*/  LEA R5, R5, R0, 0x9 ;  /* 0x0000000005057211 */ /* 0x000fe200078e48ff */
[----:B------:R-:W-:-:S05]  /*0be0*/  VIADD R0, R0, 0x80 ;  /* 0x0000008000007836 */ /* 0x000fca0000000000 */
[----:B------:R-:W-:-:S13]  /*0bf0*/  ISETP.GE.AND P0, PT, R0, UR4, PT ;  /* 0x0000000400007c0c */ /* 0x000fda000bf06270 */
[----:B------:R-:W-:Y:S01]  /*0c00*/  @!P0 LEA R9, R9, R0, 0x9 ;  /* 0x0000000009098211 */ /* 0x000fe200078e48ff */
[----:B-1----:R-:W-:-:S04]  /*0c10*/  IMAD.WIDE.U32 R4, R5, 0x8, R6 ;  /* 0x0000000805047825 */ /* 0x002fc800078e0006 */
[----:B------:R-:W-:-:S04]  /*0c20*/  @!P0 IMAD.WIDE.U32 R6, R9, 0x8, R6 ;  /* 0x0000000809068825 */ /* 0x000fc800078e0006 */
[----:B------:R-:W-:Y:S01]  /*0c30*/  @!P0 VIADD R0, R0, 0x80 ;  /* 0x0000008000008836 */ /* 0x000fe20000000000 */
[----:B---3--:R3:W-:Y:S04]  /*0c40*/  STG.E.64 desc[UR6][R4.64], R10 ;  /* 0x0000000a04007986 */ /* 0x0087e8000c101b06 */
[----:B------:R3:W-:Y:S02]  /*0c50*/  @!P0 STG.E.64 desc[UR6][R6.64], R88 ;  /* 0x0000005806008986 */ /* 0x0007e4000c101b06 */
.L_x_5214:
[----:B------:R-:W-:Y:S05]  /*0c60*/  BSYNC B0 ;  /* 0x0000000000007941 */ /* 0x000fea0003800000 */
.L_x_5213:
[----:B------:R-:W-:-:S13]  /*0c70*/  ISETP.GE.AND P0, PT, R0, UR4, PT ;  /* 0x0000000400007c0c */ /* 0x000fda000bf06270 */
[----:B------:R-:W-:Y:S05]  /*0c80*/  @P0 EXIT ;  /* 0x000000000000094d */ /* 0x000fea0003800000 */
[----:B-1-3--:R-:W1:Y:S01]  /*0c90*/  LDC.64 R4, c[0x0][0x218] ;  /* 0x00008600ff047b82 */ /* 0x00ae620000000a00 */
[----:B------:R-:W-:-:S05]  /*0ca0*/  IMAD.U32 R7, RZ, RZ, UR5 ;  /* 0x00000005ff077e24 */ /* 0x000fca000f8e00ff */
[----:B------:R-:W-:-:S05]  /*0cb0*/  LEA R7, R7, R0, 0x9 ;  /* 0x0000000007077211 */ /* 0x000fca00078e48ff */
[----:B-1----:R-:W-:-:S05]  /*0cc0*/  IMAD.WIDE.U32 R4, R7, 0x8, R4 ;  /* 0x0000000807047825 */ /* 0x002fca00078e0004 */
[----:B------:R-:W-:Y:S01]  /*0cd0*/  STG.E.64 desc[UR6][R4.64], R2 ;  /* 0x0000000204007986 */ /* 0x000fe2000c101b06 */
[----:B------:R-:W-:Y:S05]  /*0ce0*/  EXIT ;  /* 0x000000000000794d */ /* 0x000fea0003800000 */
        .type           $_ZN2at6native27unrolled_elementwise_kernelIN48_GLOBAL__N__08322988_15_IGammaKernel_cu_cb51a28d10CalcIgammaIdEESt5arrayIPcLm3EELi4E23TrivialOffsetCalculatorILi2EjES8_ILi1EjENS0_6memory15LoadWithoutCastENSB_16StoreWithoutCastEEEviT_T0_T2_T3_T4_T5_$_ZN46_INTERNAL_08322988_15_IGammaKernel_cu_cb51a28d48_GLOBAL__N__08322988_15_IGammaKernel_cu_cb51a28d11calc_igammaIdEET_S2_S2_,@function
        .size           $_ZN2at6native27unrolled_elementwise_kernelIN48_GLOBAL__N__08322988_15_IGammaKernel_cu_cb51a28d10CalcIgammaIdEESt5arrayIPcLm3EELi4E23TrivialOffsetCalculatorILi2EjES8_ILi1EjENS0_6memory15LoadWithoutCastENSB_16StoreWithoutCastEEEviT_T0_T2_T3_T4_T5_$_ZN46_INTERNAL_08322988_15_IGammaKernel_cu_cb51a28d48_GLOBAL__N__08322988_15_IGammaKernel_cu_cb51a28d11calc_igammaIdEET_S2_S2_,($_ZN2at6native27unrolled_elementwise_kernelIN48_GLOBAL__N__08322988_15_IGammaKernel_cu_cb51a28d10CalcIgammaIdEESt5arrayIPcLm3EELi4E23TrivialOffsetCalculatorILi2EjES8_ILi1EjENS0_6memory15LoadWithoutCastENSB_16StoreWithoutCastEEEviT_T0_T2_T3_T4_T5_$_ZN46_INTERNAL_08322988_15_IGammaKernel_cu_cb51a28d48_GLOBAL__N__08322988_15_IGammaKernel_cu_cb51a28d12calc_igammacIdEET_S2_S2_ - $_ZN2at6native27unrolled_elementwise_kernelIN48_GLOBAL__N__08322988_15_IGammaKernel_cu_cb51a28d10CalcIgammaIdEESt5arrayIPcLm3EELi4E23TrivialOffsetCalculatorILi2EjES8_ILi1EjENS0_6memory15LoadWithoutCastENSB_16StoreWithoutCastEEEviT_T0_T2_T3_T4_T5_$_ZN46_INTERNAL_08322988_15_IGammaKernel_cu_cb51a28d48_GLOBAL__N__08322988_15_IGammaKernel_cu_cb51a28d11calc_igammaIdEET_S2_S2_)
$_ZN2at6native27unrolled_elementwise_kernelIN48_GLOBAL__N__08322988_15_IGammaKernel_cu_cb51a28d10CalcIgammaIdEESt5arrayIPcLm3EELi4E23TrivialOffsetCalculatorILi2EjES8_ILi1EjENS0_6memory15LoadWithoutCastENSB_16StoreWithoutCastEEEviT_T0_T2_T3_T4_T5_$_ZN46_INTERNAL_08322988_15_IGammaKernel_cu_cb51a28d48_GLOBAL__N__08322988_15_IGammaKernel_cu_cb51a28d11calc_igammaIdEET_S2_S2_:
[----:B------:R-:W-:Y:S01]  /*0cf0*/  DSETP.GEU.AND P0, PT, R2, RZ, PT ;  /* 0x000000ff0200722a */ /* 0x000fe20003f0e000 */
        /* <DEDUP_REMOVED lines=23> */
[----:B------:R-:W-:-:S03]  /*0e70*/  DADD R20, -RZ, |R14| ;  /* 0x00000000ff147229 */ /* 0x000fc6000000050e */
[----:B0-----:R-:W-:-:S08]  /*0e80*/  DFMA R6, -R14, R4, 1 ;  /* 0x3ff000000e06742b */ /* 0x001fd00000000104 */
[----:B------:R-:W-:-:S08]  /*0e90*/  DFMA R6, R6, R6, R6 ;  /* 0x000000060606722b */ /* 0x000fd00000000006 */
[----:B------:R-:W-:-:S08]  /*0ea0*/  DFMA R6, R4, R6, R4 ;  /* 0x000000060406722b */ /* 0x000fd00000000004 */
[----:B------:R-:W-:-:S08]  /*0eb0*/  DFMA R4, -R14, R6, 1 ;  /* 0x3ff000000e04742b */ /* 0x000fd00000000106 */
[----:B------:R-:W-:-:S08]  /*0ec0*/  DFMA R4, R6, R4, R6 ;  /* 0x000000040604722b */ /* 0x000fd00000000006 */
[----:B------:R-:W-:-:S08]  /*0ed0*/  DMUL R16, |R18|, R4 ;  /* 0x0000000412107228 */ /* 0x000fd00000000200 */
[----:B------:R-:W-:-:S08]  /*0ee0*/  DFMA R6, -R14, R16, |R18| ;  /* 0x000000100e06722b */ /* 0x000fd00000000512 */
[----:B------:R-:W-:Y:S02]  /*0ef0*/  DFMA R16, R4, R6, R16 ;  /* 0x000000060410722b */ /* 0x000fe40000000010 */
[----:B------:R-:W-:-:S08]  /*0f00*/  DADD R4, -RZ, |R18| ;  /* 0x00000000ff047229 */ /* 0x000fd00000000512 */
[----:B------:R-:W-:Y:S02]  /*0f10*/  FFMA R0, RZ, R15, R17 ;  /* 0x0000000fff007223 */ /* 0x000fe40000000011 */
[----:B------:R-:W-:-:S03]  /*0f20*/  FSETP.GEU.AND P1, PT, |R5|, 6.5827683646048100446e-37, PT ;  /* 0x036000000500780b */ /* 0x000fc60003f2e200 */
[----:B------:R-:W-:-:S13]  /*0f30*/  FSETP.GT.AND P0, PT, |R0|, 1.469367938527859385e-39, PT ;  /* 0x001000000000780b */ /* 0x000fda0003f04200 */
[----:B------:R-:W-:Y:S05]  /*0f40*/  @P0 BRA P1, `(.L_x_5219) ;  /* 0x0000000000180947 */ /* 0x000fea0000800000 */
[----:B------:R-:W-:Y:S01]  /*0f50*/  IMAD.MOV.U32 R12, RZ, RZ, R14 ;  /* 0x000000ffff0c7224 */ /* 0x000fe200078e000e */
[----:B------:R-:W-:Y:S01]  /*0f60*/  MOV R0, 0xf90 ;  /* 0x00000f9000007802 */ /* 0x000fe20000000f00 */
[----:B------:R-:W-:-:S07]  /*0f70*/  IMAD.MOV.U32 R13, RZ, RZ, R15 ;  /* 0x000000ffff0d7224 */ /* 0x000fce00078e000f */
[----:B------:R-:W-:Y:S05]  /*0f80*/  CALL.REL.NOINC `($__internal_24_$__cuda_sm20_div_rn_f64_full) ;  /* 0x0000049800007944 */ /* 0x000fea0003c00000 */
[----:B------:R-:W-:Y:S01]  /*0f90*/  MOV R16, R4 ;  /* 0x0000000400107202 */ /* 0x000fe20000000f00 */
[----:B------:R-:W-:-:S07]  /*0fa0*/  IMAD.MOV.U32 R17, RZ, RZ, R5 ;  /* 0x000000ffff117224 */ /* 0x000fce00078e0005 */
.L_x_5219:
[----:B------:R-:W-:Y:S05]  /*0fb0*/  BSYNC B1 ;  /* 0x0000000000017941 */ /* 0x000fea0003800000 */
.L_x_5218:
        /* <DEDUP_REMOVED lines=34> */
[----:B------:R-:W-:Y:S05]  /*11e0*/  CALL.REL.NOINC `($__internal_25_$__cuda_sm20_dsqrt_rn_f64_mediumpath_v1) ;  /* 0x0000049c00007944 */ /* 0x000fea0003c00000 */
[----:B------:R-:W-:Y:S01]  /*11f0*/  IMAD.MOV.U32 R12, RZ, RZ, R4 ;  /* 0x000000ffff0c7224 */ /* 0x000fe200078e0004 */
[----:B------:R-:W-:-:S07]  /*1200*/  MOV R13, R5 ;  /* 0x00000005000d7202 */ /* 0x000fce0000000f00 */
.L_x_5224:
[----:B------:R-:W-:Y:S05]  /*1210*/  BSYNC B3 ;  /* 0x0000000000037941 */ /* 0x000fea0003800000 */
.L_x_5223:
        /* <DEDUP_REMOVED lines=17> */
[----:B------:R-:W-:Y:S05]  /*1330*/  CALL.REL.NOINC `($__internal_24_$__cuda_sm20_div_rn_f64_full) ;  /* 0x0000049400147944 */ /* 0x000fea0003c00000 */
.L_x_5226:
[----:B------:R-:W-:Y:S05]  /*1340*/  BSYNC B2 ;  /* 0x0000000000027941 */ /* 0x000fea0003800000 */
.L_x_5225:
[----:B------:R-:W-:-:S14]  /*1350*/  DSETP.GEU.AND P0, PT, R16, R4, PT ;  /* 0x000000041000722a */ /* 0x000fdc0003f0e000 */
[----:B------:R-:W-:Y:S05]  /*1360*/  @!P0 BREAK B1 ;  /* 0x0000000000018942 */ /* 0x000fea0003800000 */
[----:B------:R-:W-:Y:S05]  /*1370*/  @!P0 BRA `(.L_x_5227) ;  /* 0x0000004400188947 */ /* 0x000fea0003800000 */
.L_x_5222:
[----:B------:R-:W-:Y:S05]  /*1380*/  BSYNC B1 ;  /* 0x0000000000017941 */ /* 0x000fea0003800000 */
.L_x_5221:
        /* <DEDUP_REMOVED lines=108> */
[----:B------:R-:W-:-:S03]  /*1a50*/  MOV R13, R15 ;  /* 0x0000000f000d7202 */ /* 0x000fc60000000f00 */
[----:B------:R-:W-:Y:S01]  /*1a60*/  VIADD R5, R4, 0xfff00000 ;  /* 0xfff0000004057836 */ /* 0x000fe20000000000 */
[----:B------:R-:W-:-:S07]  /*1a70*/  MOV R4, 0x1a90 ;  /* 0x00001a9000047802 */ /* 0x000fce0000000f00 */
[----:B------:R-:W-:Y:S05]  /*1a80*/  CALL.REL.NOINC `($__internal_23_$__cuda_sm20_dblrcp_rn_slowpath_v3) ;  /* 0x0000048800a07944 */ /* 0x000fea0003c00000 */
[----:B------:R-:W-:Y:S01]  /*1a90*/  IMAD.MOV.U32 R4, RZ, RZ, R6 ;  /* 0x000000ffff047224 */ /* 0x000fe200078e0006 */
[----:B------:R-:W-:-:S07]  /*1aa0*/  MOV R5, R7 ;  /* 0x0000000700057202 */ /* 0x000fce0000000f00 */
.L_x_5234:
[----:B------:R-:W-:Y:S05]  /*1ab0*/  BSYNC B6 ;  /* 0x0000000000067941 */ /* 0x000fea0003800000 */
.L_x_5233:
[----:B------:R-:W-:Y:S01]  /*1ac0*/  HFMA2.MMA R6, -RZ, RZ, -29.21875, -12.359375 ;  /* 0xcf4eca2eff067435 */ /* 0x000fe200000001ff */
[----:B------:R-:W-:Y:S02]  /*1ad0*/  IMAD.MOV.U32 R9, RZ, RZ, 0xc ;  /* 0x0000000cff097424 */ /* 0x000fe400078e00ff */
[----:B------:R-:W-:Y:S02]  /*1ae0*/  IMAD.MOV.U32 R8, RZ, RZ, -0x1 ;  /* 0xffffffffff087424 */ /* 0x000fe400078e00ff */
[----:B------:R-:W-:-:S07]  /*1af0*/  IMAD.MOV.U32 R7, RZ, RZ, 0x418b2298 ;  /* 0x418b2298ff077424 */ /* 0x000fce00078e00ff */
.L_x_5232:
[----:B------:R-:W-:Y:S05]  /*1b00*/  BSYNC B3 ;  /* 0x0000000000037941 */ /* 0x000fea0003800000 */
.L_x_5231:
        /* <DEDUP_REMOVED lines=18> */
[----:B------:R-:W4:Y:S01]  /*1c30*/  LDL.64 R60, [R16] ;  /* 0x00000000103c7983 */ /* 0x000f220000100a00 */
[----:B-1----:R-:W-:-:S03]  /*1c40*/  IMAD.IADD R12, R16, 0x1, R29 ;  /* 0x00000001100c7824 */ /* 0x002fc600078e021d */
[----:B------:R1:W4:Y:S01]  /*1c50*/  LDL.64 R58, [R0] ;  /* 0x00000000003a7983 */ /* 0x0003220000100a00 */
[----:B------:R-:W-:-:S03]  /*1c60*/  IMAD.IADD R28, R29, 0x1, R0 ;  /* 0x000000011d1c7824 */ /* 0x000fc600078e0200 */
[----:B------:R1:W4:Y:S01]  /*1c70*/  LDL.64 R56, [R12] ;  /* 0x000000000c387983 */ /* 0x0003220000100a00 */
[----:B------:R-:W-:-:S03]  /*1c80*/  IADD3 R8, R12, R29, RZ ;  /* 0x0000001d0c087210 */ /* 0x000fc60007ffe0ff */
[----:B------:R1:W4:Y:S01]  /*1c90*/  LDL.64 R54, [R28] ;  /* 0x000000001c367983 */ /* 0x0003220000100a00 */
[----:B-----5:R-:W-:-:S03]  /*1ca0*/  IMAD.IADD R26, R28, 0x1, R29 ;  /* 0x000000011c1a7824 */ /* 0x020fc600078e021d */
[----:B------:R-:W5:Y:S01]  /*1cb0*/  LDL.64 R52, [R8] ;  /* 0x0000000008347983 */ /* 0x000f620000100a00 */
[----:B0-----:R-:W-:-:S03]  /*1cc0*/  IMAD.IADD R10, R8, 0x1, R29 ;  /* 0x00000001080a7824 */ /* 0x001fc600078e021d */
[----:B------:R-:W5:Y:S01]  /*1cd0*/  LDL.64 R50, [R26] ;  /* 0x000000001a327983 */ /* 0x000f620000100a00 */
[----:B------:R-:W-:-:S03]  /*1ce0*/  IADD3 R22, R26, R29, RZ ;  /* 0x0000001d1a167210 */ /* 0x000fc60007ffe0ff */
[----:B------:R-:W5:Y:S01]  /*1cf0*/  LDL.64 R38, [R10] ;  /* 0x000000000a267983 */ /* 0x000f620000100a00 */
        /* <DEDUP_REMOVED lines=36> */
[----:B-----5:R-:W-:-:S06]  /*1f40*/  DFMA R6, R6, R4, R50 ;  /* 0x000000040606722b */ /* 0x020fcc0000000032 */
        /* <DEDUP_REMOVED lines=20> */
[----:B------:R-:W-:Y:S02]  /*2090*/  DFMA R8, R16, R8, R16 ;  /* 0x000000081008722b */ /* 0x000fe40000000010 */
[----:B------:R-:W-:-:S06]  /*20a0*/  DADD R16, R14, UR8 ;  /* 0x000000080e107e29 */ /* 0x000fcc0008000000 */
[----:B------:R-:W-:Y:S02]  /*20b0*/  DMUL R22, R6, R8 ;  /* 0x0000000806167228 */ /* 0x000fe40000000000 */
[----:B------:R-:W-:-:S06]  /*20c0*/  DADD R16, R16, -0.5 ;  /* 0xbfe0000010107429 */ /* 0x000fcc0000000000 */
        /* <DEDUP_REMOVED lines=10> */
[----:B------:R-:W-:Y:S05]  /*2170*/  CALL.REL.NOINC `($__internal_24_$__cuda_sm20_div_rn_f64_full) ;  /* 0x0000048400847944 */ /* 0x000fea0003c00000 */
[----:B------:R-:W-:Y:S01]  /*2180*/  IMAD.MOV.U32 R22, RZ, RZ, R4 ;  /* 0x000000ffff167224 */ /* 0x000fe200078e0004 */
[----:B------:R-:W-:-:S07]  /*2190*/  MOV R23, R5 ;  /* 0x0000000500177202 */ /* 0x000fce0000000f00 */
.L_x_5236:
[----:B------:R-:W-:Y:S05]  /*21a0*/  BSYNC B2 ;  /* 0x0000000000027941 */ /* 0x000fea0003800000 */
.L_x_5235:
        /* <DEDUP_REMOVED lines=22> */
[----:B------:R-:W-:Y:S05]  /*2310*/  CALL.REL.NOINC `($__internal_24_$__cuda_sm20_div_rn_f64_full) ;  /* 0x00000484001c7944 */ /* 0x000fea0003c00000 */
[----:B------:R-:W-:Y:S01]  /*2320*/  IMAD.MOV.U32 R6, RZ, RZ, R4 ;  /* 0x000000ffff067224 */ /* 0x000fe200078e0004 */
[----:B------:R-:W-:-:S07]  /*2330*/  MOV R7, R5 ;  /* 0x0000000500077202 */ /* 0x000fce0000000f00 */
.L_x_5238:
[----:B------:R-:W-:Y:S05]  /*2340*/  BSYNC B2 ;  /* 0x0000000000027941 */ /* 0x000fea0003800000 */
.L_x_5237:
        /* <DEDUP_REMOVED lines=29> */
.L_x_5240:
[----:B------:R-:W-:Y:S05]  /*2520*/  BSYNC B3 ;  /* 0x0000000000037941 */ /* 0x000fea0003800000 */
.L_x_5239:
        /* <DEDUP_REMOVED lines=21> */
[----:B------:R-:W-:Y:S01]  /*2680*/  MOV R26, R4 ;  /* 0x00000004001a7202 */ /* 0x000fe20000000f00 */
[----:B------:R-:W-:-:S07]  /*2690*/  IMAD.MOV.U32 R27, RZ, RZ, R5 ;  /* 0x000000ffff1b7224 */ /* 0x000fce00078e0005 */
.L_x_5242:
[----:B------:R-:W-:Y:S05]  /*26a0*/  BSYNC B2 ;  /* 0x0000000000027941 */ /* 0x000fea0003800000 */
.L_x_5241:
        /* <DEDUP_REMOVED lines=26> */
[----:B------:R-:W-:Y:S05]  /*2850*/  CALL.REL.NOINC `($__internal_24_$__cuda_sm20_div_rn_f64_full) ;  /* 0x0000047c00cc7944 */ /* 0x000fea0003c00000 */
[----:B------:R-:W-:Y:S02]  /*2860*/  IMAD.MOV.U32 R18, RZ, RZ, R4 ;  /* 0x000000ffff127224 */ /* 0x000fe400078e0004 */
[----:B------:R-:W-:-:S07]  /*2870*/  IMAD.MOV.U32 R19, RZ, RZ, R5 ;  /* 0x000000ffff137224 */ /* 0x000fce00078e0005 */
.L_x_5245:
[----:B------:R-:W-:Y:S05]  /*2880*/  BSYNC B2 ;  /* 0x0000000000027941 */ /* 0x000fea0003800000 */
.L_x_5244:
        /* <DEDUP_REMOVED lines=85> */
.L_x_5247:
        /* <DEDUP_REMOVED lines=19> */
[----:B------:R-:W-:Y:S05]  /*2f10*/  CALL.REL.NOINC `($__internal_24_$__cuda_sm20_div_rn_f64_full) ;  /* 0x00000478001c7944 */ /* 0x000fea0003c00000 */
.L_x_5250:
[----:B------:R-:W-:Y:S05]  /*2f20*/  BSYNC B6 ;  /* 0x0000000000067941 */ /* 0x000fea0003800000 */
.L_x_5249:
        /* <DEDUP_REMOVED lines=29> */
.L_x_5248:
[----:B------:R-:W-:Y:S05]  /*3100*/  BSYNC B2 ;  /* 0x0000000000027941 */ /* 0x000fea0003800000 */
.L_x_5246:
        /* <DEDUP_REMOVED lines=25> */
.L_x_5252:
[----:B------:R-:W-:Y:S05]  /*32a0*/  BSYNC B2 ;  /* 0x0000000000027941 */ /* 0x000fea0003800000 */
.L_x_5251:
[----:B------:R-:W-:Y:S01]  /*32b0*/  DFMA R18, R14, R18, R4 ;  /* 0x000000120e12722b */ /* 0x000fe20000000004 */
        /* <DEDUP_REMOVED lines=58> */
.L_x_5254:
[----:B------:R-:W-:Y:S05]  /*3660*/  BSYNC B2 ;  /* 0x0000000000027941 */ /* 0x000fea0003800000 */
.L_x_5253:
[----:B------:R-:W-:Y:S01]  /*3670*/  DMUL R24, R24, R26 ;  /* 0x0000001a18187228 */ /* 0x000fe20000000000 */
[----:B------:R-:W-:Y:S10]  /*3680*/  BRA `(.L_x_5255) ;  /* 0x0000001c00387947 */ /* 0x000ff40003800000 */
.L_x_5243:
        /* <DEDUP_REMOVED lines=64> */
[----:B------:R-:W-:Y:S01]  /*3a90*/  FSEL R18, R8, RZ, P1 ;  /* 0x000000ff08127208 */ /* 0x000fe20000800000 */
[----:B------:R-:W-:Y:S01]  /*3aa0*/  @!P0 IMAD.MOV.U32 R8, RZ, RZ, RZ ;  /* 0x000000ffff088224 */ /* 0x000fe200078e00ff */
[----:B------:R-:W-:-:S05]  /*3ab0*/  @!P0 SHF.R.S32.HI R7, RZ, 0x1, R0 ;  /* 0x00000001ff078819 */ /* 0x000fca0000011400 */
[----:B------:R-:W-:Y:S02]  /*3ac0*/  @!P0 IMAD.IADD R6, R6, 0x1, -R7 ;  /* 0x0000000106068824 */ /* 0x000fe400078e0a07 */
[----:B------:R-:W-:-:S03]  /*3ad0*/  @!P0 IMAD R7, R7, 0x100000, R11 ;  /* 0x0010000007078824 */ /* 0x000fc600078e020b */
[----:B------:R-:W-:Y:S02]  /*3ae0*/  @!P0 LEA R9, R6, 0x3ff00000, 0x14 ;  /* 0x3ff0000006098811 */ /* 0x000fe400078ea0ff */
[----:B------:R-:W-:-:S06]  /*3af0*/  @!P0 MOV R6, R10 ;  /* 0x0000000a00068202 */ /* 0x000fcc0000000f00 */
[----:B------:R-:W-:-:S11]  /*3b00*/  @!P0 DMUL R18, R6, R8 ;  /* 0x0000000806128228 */ /* 0x000fd60000000000 */
.L_x_5257:
[----:B------:R-:W-:Y:S05]  /*3b10*/  BSYNC B2 ;  /* 0x0000000000027941 */ /* 0x000fea0003800000 */
.L_x_5256:
[----:B------:R-:W-:Y:S04]  /*3b20*/  BSSY B2, `(.L_x_5258) ;  /* 0x0000008000027945 */ /* 0x000fe80003800000 */
[----:B------:R-:W-:Y:S05]  /*3b30*/  @P2 BRA P3, `(.L_x_5259) ;  /* 0x0000000000182947 */ /* 0x000fea0001800000 */
[----:B------:R-:W-:Y:S01]  /*3b40*/  IMAD.MOV.U32 R12, RZ, RZ, R16 ;  /* 0x000000ffff0c7224 */ /* 0x000fe200078e0010 */
[----:B------:R-:W-:Y:S01]  /*3b50*/  MOV R13, R17 ;  /* 0x00000011000d7202 */ /* 0x000fe20000000f00 */
[----:B------:R-:W-:Y:S01]  /*3b60*/  IMAD.MOV.U32 R4, RZ, RZ, R2 ;  /* 0x000000ffff047224 */ /* 0x000fe200078e0002 */
[----:B------:R-:W-:Y:S01]  /*3b70*/  MOV R0, 0x3ba0 ;  /* 0x00003ba000007802 */ /* 0x000fe20000000f00 */
[----:B------:R-:W-:-:S07]  /*3b80*/  IMAD.MOV.U32 R5, RZ, RZ, R3 ;  /* 0x000000ffff057224 */ /* 0x000fce00078e0003 */
[----:B------:R-:W-:Y:S05]  /*3b90*/  CALL.REL.NOINC `($__internal_24_$__cuda_sm20_div_rn_f64_full) ;  /* 0x0000046800fc7944 */ /* 0x000fea0003c00000 */
.L_x_5259:
[----:B------:R-:W-:Y:S05]  /*3ba0*/  BSYNC B2 ;  /* 0x0000000000027941 */ /* 0x000fea0003800000 */
.L_x_5258:
[----:B------:R-:W-:Y:S01]  /*3bb0*/  DADD R12, -RZ, |R4| ;  /* 0x00000000ff0c7229 */ /* 0x000fe20000000504 */
[----:B------:R-:W-:Y:S01]  /*3bc0*/  BSSY B2, `(.L_x_5260) ;  /* 0x0000005000027945 */ /* 0x000fe20003800000 */
[----:B------:R-:W-:Y:S01]  /*3bd0*/  MOV R7, R14 ;  /* 0x0000000e00077202 */ /* 0x000fe20000000f00 */
[----:B------:R-:W-:Y:S01]  /*3be0*/  IMAD.MOV.U32 R6, RZ, RZ, R15 ;  /* 0x000000ffff067224 */ /* 0x000fe200078e000f */
[----:B------:R-:W-:-:S07]  /*3bf0*/  MOV R0, 0x3c10 ;  /* 0x00003c1000007802 */ /* 0x000fce0000000f00 */
[----:B------:R-:W-:Y:S05]  /*3c00*/  CALL.REL.NOINC `($_ZN2at6native27unrolled_elementwise_kernelIN48_GLOBAL__N__08322988_15_IGammaKernel_cu_cb51a28d10CalcIgammaIdEESt5arrayIPcLm3EELi4E23TrivialOffsetCalculatorILi2EjES8_ILi1EjENS0_6memory15LoadWithoutCastENSB_16StoreWithoutCastEEEviT_T0_T2_T3_T4_T5_$__internal_accurate_pow) ;  /* 0x0000047400447944 */ /* 0x000fea0003c00000 */
[----:B------:R-:W-:Y:S05]  /*3c10*/  BSYNC B2 ;  /* 0x0000000000027941 */ /* 0x000fea0003800000 */
.L_x_5260:
        /* <DEDUP_REMOVED lines=26> */
.L_x_5262:
[----:B------:R-:W-:Y:S01]  /*3dc0*/  DSETP.NEU.AND P0, PT, R20, 0.5, PT ;  /* 0x3fe000001400742a */ /* 0x000fe20003f0d000 */
[----:B------:R-:W-:Y:S01]  /*3dd0*/  ISETP.GE.AND P2, PT, R15, RZ, PT ;  /* 0x000000ff0f00720c */ /* 0x000fe20003f46270 */
[----:B------:R-:W-:Y:S01]  /*3de0*/  IMAD.MOV.U32 R6, RZ, RZ, RZ ;  /* 0x000000ffff067224 */ /* 0x000fe200078e00ff */
[----:B------:R-:W-:-:S04]  /*3df0*/  ISETP.EQ.U32.AND P1, PT, R0, RZ, PT ;  /* 0x000000ff0000720c */ /* 0x000fc80003f22070 */
[----:B------:R-:W-:-:S04]  /*3e00*/  ISETP.EQ.AND.EX P0, PT, R8, -0x80000000, P0, P1 ;  /* 0x800000000800780c */ /* 0x000fc80000702310 */
[----:B------:R-:W-:-:S04]  /*3e10*/  SEL R7, R5, RZ, P0 ;  /* 0x000000ff05077207 */ /* 0x000fc80000000000 */
[----:B------:R-:W-:-:S07]  /*3e20*/  @!P2 LOP3.LUT R7, R7, 0x7ff00000, RZ, 0xfc, !PT ;  /* 0x7ff000000707a812 */ /* 0x000fce00078efcff */
.L_x_5263:
[----:B------:R-:W-:Y:S05]  /*3e30*/  BSYNC B2 ;  /* 0x0000000000027941 */ /* 0x000fea0003800000 */
.L_x_5261:
        /* <DEDUP_REMOVED lines=18> */
.L_x_5266:
[----:B------:R-:W-:-:S11]  /*3f60*/  DADD R6, R14, R4 ;  /* 0x000000000e067229 */ /* 0x000fd60000000004 */
.L_x_5265:
[----:B------:R-:W-:Y:S05]  /*3f70*/  BSYNC B2 ;  /* 0x0000000000027941 */ /* 0x000fea0003800000 */
.L_x_5264:
[----:B------:R-:W-:-:S06]  /*3f80*/  DSETP.NEU.AND P0, PT, R4, 1, PT ;  /* 0x3ff000000400742a */ /* 0x000fcc0003f0d000 */
[----:B------:R-:W-:Y:S02]  /*3f90*/  FSEL R4, R6, RZ, P0 ;  /* 0x000000ff06047208 */ /* 0x000fe40000000000 */
[----:B------:R-:W-:-:S06]  /*3fa0*/  FSEL R5, R7, 1.875, P0 ;  /* 0x3ff0000007057808 */ /* 0x000fcc0000000000 */
[----:B------:R-:W-:-:S08]  /*3fb0*/  DMUL R18, R18, R4 ;  /* 0x0000000412127228 */ /* 0x000fd00000000000 */
[----:B------:R-:W-:Y:S01]  /*3fc0*/  DMUL R24, R18, R26 ;  /* 0x0000001a12187228 */ /* 0x000fe20000000000 */
[----:B------:R-:W-:Y:S10]  /*3fd0*/  BRA `(.L_x_5255) ;  /* 0x0000001000e47947 */ /* 0x000ff40003800000 */
.L_x_5230:
        /* <DEDUP_REMOVED lines=83> */
.L_x_5268:
[----:B------:R-:W-:Y:S05]  /*4510*/  BSYNC B2 ;  /* 0x0000000000027941 */ /* 0x000fea0003800000 */
.L_x_5267:
[----:B------:R-:W-:Y:S04]  /*4520*/  BSSY B6, `(.L_x_5269) ;  /* 0x00000a4000067945 */ /* 0x000fe80003800000 */
[----:B------:R-:W-:Y:S05]  /*4530*/  @P3 BRA `(.L_x_5270) ;  /* 0x0000000800843947 */ /* 0x000fea0003800000 */
[----:B------:R-:W-:Y:S01]  /*4540*/  MOV R18, R20 ;  /* 0x0000001400127202 */ /* 0x000fe20000000f00 */
[----:B------:R-:W-:Y:S01]  /*4550*/  IMAD.MOV.U32 R19, RZ, RZ, R21 ;  /* 0x000000ffff137224 */ /* 0x000fe200078e0015 */
[----:B------:R-:W-:-:S07]  /*4560*/  MOV R22, 0x4580 ;  /* 0x0000458000167802 */ /* 0x000fce0000000f00 */
[----:B------:R-:W-:Y:S05]  /*4570*/  CALL.REL.NOINC `($_ZN2at6native27unrolled_elementwise_kernelIN48_GLOBAL__N__08322988_15_IGammaKernel_cu_cb51a28d10CalcIgammaIdEESt5arrayIPcLm3EELi4E23TrivialOffsetCalculatorILi2EjES8_ILi1EjENS0_6memory15LoadWithoutCastENSB_16StoreWithoutCastEEEviT_T0_T2_T3_T4_T5_$__internal_lgamma_pos) ;  /* 0x0000047400b07944 */ /* 0x000fea0003c00000 */
        /* <DEDUP_REMOVED lines=66> */
[----:B------:R-:W-:Y:S05]  /*49a0*/  CALL.REL.NOINC `($__internal_24_$__cuda_sm20_div_rn_f64_full) ;  /* 0x0000045c00787944 */ /* 0x000fea0003c00000 */
.L_x_5275:
[----:B------:R-:W-:Y:S05]  /*49b0*/  BSYNC B7 ;  /* 0x0000000000077941 */ /* 0x000fea0003800000 */
.L_x_5274:
[----:B------:R-:W-:Y:S01]  /*49c0*/  MOV R0, R5 ;  /* 0x0000000500007202 */ /* 0x000fe20000000f00 */
[----:B------:R-:W-:Y:S02]  /*49d0*/  IMAD.MOV.U32 R20, RZ, RZ, R4 ;  /* 0x000000ffff147224 */ /* 0x000fe400078e0004 */
[----:B------:R-:W-:-:S07]  /*49e0*/  IMAD.MOV.U32 R21, RZ, RZ, R5 ;  /* 0x000000ffff157224 */ /* 0x000fce00078e0005 */
.L_x_5273:
[----:B------:R-:W-:Y:S05]  /*49f0*/  BSYNC B2 ;  /* 0x0000000000027941 */ /* 0x000fea0003800000 */
.L_x_5272:
        /* <DEDUP_REMOVED lines=79> */
.L_x_5277:
[----:B------:R-:W-:Y:S05]  /*4ef0*/  BSYNC B2 ;  /* 0x0000000000027941 */ /* 0x000fea0003800000 */
.L_x_5276:
[--C-:B------:R-:W-:Y:S02]  /*4f00*/  DADD R18, -R18, R4.reuse ;  /* 0x0000000012127229 */ /* 0x100fe40000000104 */
[----:B------:R-:W-:-:S10]  /*4f10*/  DADD R4, -RZ, -R4 ;  /* 0x00000000ff047229 */ /* 0x000fd40000000904 */
[----:B------:R-:W-:Y:S02]  /*4f20*/  FSEL R4, R4, R18, !P4 ;  /* 0x0000001204047208 */ /* 0x000fe40006000000 */
[----:B------:R-:W-:Y:S01]  /*4f30*/  FSEL R5, R5, R19, !P4 ;  /* 0x0000001305057208 */ /* 0x000fe20006000000 */
[----:B------:R-:W-:Y:S06]  /*4f40*/  BRA `(.L_x_5271) ;  /* 0x0000000000047947 */ /* 0x000fec0003800000 */
.L_x_5270:
[----:B------:R-:W-:-:S11]  /*4f50*/  DADD R4, R14, R14 ;  /* 0x000000000e047229 */ /* 0x000fd6000000000e */
.L_x_5271:
[----:B------:R-:W-:Y:S05]  /*4f60*/  BSYNC B6 ;  /* 0x0000000000067941 */ /* 0x000fea0003800000 */
.L_x_5269:
        /* <DEDUP_REMOVED lines=64> */
.L_x_5255:
[----:B------:R-:W-:Y:S05]  /*5370*/  BSYNC B1 ;  /* 0x0000000000017941 */ /* 0x000fea0003800000 */
.L_x_5229:
[----:B------:R-:W-:Y:S01]  /*5380*/  DSETP.NEU.AND P0, PT, R24, RZ, PT ;  /* 0x000000ff1800722a */ /* 0x000fe20003f0d000 */
[----:B------:R-:W-:-:S13]  /*5390*/  CS2R R4, SRZ ;  /* 0x0000000000047805 */ /* 0x000fda000001ff00 */
        /* <DEDUP_REMOVED lines=9> */
.L_x_5281:
[----:B------:R-:W-:Y:S01]  /*5430*/  DADD R12, R18, 1 ;  /* 0x3ff00000120c7429 */ /* 0x000fe20000000000 */
[----:B------:R-:W-:Y:S01]  /*5440*/  IMAD.MOV.U32 R4, RZ, RZ, 0x1 ;  /* 0x00000001ff047424 */ /* 0x000fe200078e00ff */
[----:B------:R-:W-:Y:S01]  /*5450*/  FSETP.GEU.AND P1, PT, |R3|, 6.5827683646048100446e-37, PT ;  /* 0x036000000300780b */ /* 0x000fe20003f2e200 */
[----:B------:R-:W-:Y:S03]  /*5460*/  BSSY B2, `(.L_x_5279) ;  /* 0x0000013000027945 */ /* 0x000fe60003800000 */
        /* <DEDUP_REMOVED lines=17> */
[----:B------:R-:W-:Y:S05]  /*5580*/  CALL.REL.NOINC `($__internal_24_$__cuda_sm20_div_rn_f64_full) ;  /* 0x0000045000807944 */ /* 0x000fea0003c00000 */
.L_x_5280:
[----:B------:R-:W-:Y:S05]  /*5590*/  BSYNC B2 ;  /* 0x0000000000027941 */ /* 0x000fea0003800000 */
.L_x_5279:
        /* <DEDUP_REMOVED lines=8> */
.L_x_5278:
        /* <DEDUP_REMOVED lines=22> */
.L_x_5283:
[----:B------:R-:W-:Y:S05]  /*5780*/  BSYNC B1 ;  /* 0x0000000000017941 */ /* 0x000fea0003800000 */
.L_x_5282:
[----:B------:R-:W-:Y:S05]  /*5790*/  BRA `(.L_x_5216) ;  /* 0x0000017000907947 */ /* 0x000fea0003800000 */
.L_x_5228:
[----:B------:R-:W-:-:S07]  /*57a0*/  MOV R84, 0x57c0 ;  /* 0x000057c000547802 */ /* 0x000fce0000000f00 */
[----:B------:R-:W-:Y:S05]  /*57b0*/  CALL.REL.NOINC `($_ZN2at6native27unrolled_elementwise_kernelIN48_GLOBAL__N__08322988_15_IGammaKernel_cu_cb51a28d10CalcIgammaIdEESt5arrayIPcLm3EELi4E23TrivialOffsetCalculatorILi2EjES8_ILi1EjENS0_6memory15LoadWithoutCastENSB_16StoreWithoutCastEEEviT_T0_T2_T3_T4_T5_$_ZN46_INTERNAL_08322988_15_IGammaKernel_cu_cb51a28d48_GLOBAL__N__08322988_15_IGammaKernel_cu_cb51a28d12calc_igammacIdEET_S2_S2_) ;  /* 0x0000017000987944 */ /* 0x000fea0003c00000 */
[----:B------:R-:W-:Y:S01]  /*57c0*/  DADD R4, -R4, 1 ;  /* 0x3ff0000004047429 */ /* 0x000fe20000000100 */
[----:B------:R-:W-:Y:S10]  /*57d0*/  BRA `(.L_x_5216) ;  /* 0x0000017000807947 */ /* 0x000ff40003800000 */
.L_x_5227:
        /* <DEDUP_REMOVED lines=1244> */
[----:B------:R-:W-:-:S02]  /*a5a0*/  IMAD.MOV.U32 R28, RZ, RZ, 0x1fd5f699 ;  /* 0x1fd5f699ff1c7424 */ /* 0x000fc400078e00ff */
[----:B------:R-:W-:Y:S01]  /*a5b0*/  IMAD.MOV.U32 R29, RZ, RZ, 0x3f6966e5 ;  /* 0x3f6966e5ff1d7424 */ /* 0x000fe200078e00ff */
[----:B------:R3:W-:Y:S01]  /*a5c0*/  STL.64 [R1+0xcc8], R8 ;  /* 0x000cc80801007387 */ /* 0x0007e20000100a00 */
[----:B0-----:R-:W-:Y:S01]  /*a5d0*/  IMAD.MOV.U32 R12, RZ, RZ, 0xc4df7f1 ;  /* 0x0c4df7f1ff0c7424 */ /* 0x001fe200078e00ff */
[----:B------:R-:W-:Y:S01]  /*a5e0*/  MOV R13, 0x3f3adee2 ;  /* 0x3f3adee2000d7802 */ /* 0x000fe20000000f00 */
[----:B-1----:R-:W-:Y:S01]  /*a5f0*/  IMAD.MOV.U32 R6, RZ, RZ, 0x7c4544c3 ;  /* 0x7c4544c3ff067424 */ /* 0x002fe200078e00ff */
[----:B------:R-:W-:Y:S01]  /*a600*/  MOV R7, 0x3f10af03 ;  /* 0x3f10af0300077802 */ /* 0x000fe20000000f00 */
[----:B------:R0:W-:Y:S01]  /*a610*/  STL.64 [R1+0xce8], R10 ;  /* 0x000ce80a01007387 */ /* 0x0001e20000100a00 */
[----:B--2---:R-:W-:Y:S02]  /*a620*/  IMAD.MOV.U32 R16, RZ, RZ, 0x6a382e07 ;  /* 0x6a382e07ff107424 */ /* 0x004fe400078e00ff */
[----:B------:R-:W-:Y:S01]  /*a630*/  IMAD.MOV.U32 R17, RZ, RZ, 0x3db43183 ;  /* 0x3db43183ff117424 */ /* 0x000fe200078e00ff */
[----:B------:R1:W-:Y:S01]  /*a640*/  STL.64 [R1+0xcf0], R12 ;  /* 0x000cf00c01007387 */ /* 0x0003e20000100a00 */
[----:B---3--:R-:W-:-:S02]  /*a650*/  IMAD.MOV.U32 R8, RZ, RZ, -0x6f643b9e ;  /* 0x909bc462ff087424 */ /* 0x008fc400078e00ff */
[----:B------:R-:W-:Y:S01]  /*a660*/  IMAD.MOV.U32 R9, RZ, RZ, -0x410a3a9c ;  /* 0xbef5c564ff097424 */ /* 0x000fe200078e00ff */
[----:B------:R2:W-:Y:S01]  /*a670*/  STL.64 [R1+0xd08], R6 ;  /* 0x000d080601007387 */ /* 0x0005e20000100a00 */
[----:B0-----:R-:W-:-:S03]  /*a680*/  MOV R10, 0xba744e1c ;  /* 0xba744e1c000a7802 */ /* 0x001fc60000000f00 */
[----:B------:R0:W-:Y:S01]  /*a690*/  STL.64 [R1+0xd10], R8 ;  /* 0x000d100801007387 */ /* 0x0001e20000100a00 */
[----:B------:R-:W-:Y:S02]  /*a6a0*/  IMAD.MOV.U32 R11, RZ, RZ, 0x3eab1a24 ;  /* 0x3eab1a24ff0b7424 */ /* 0x000fe400078e00ff */
[----:B-1----:R-:W-:Y:S01]  /*a6b0*/  IMAD.MOV.U32 R12, RZ, RZ, -0xa078040 ;  /* 0xf5f87fc0ff0c7424 */ /* 0x002fe200078e00ff */
[----:B------:R-:W-:Y:S01]  /*a6c0*/  MOV R13, 0x3cc5a9a2 ;  /* 0x3cc5a9a2000d7802 */ /* 0x000fe20000000f00 */
[----:B------:R1:W-:Y:S01]  /*a6d0*/  STL.64 [R1+0xcf8], R16 ;  /* 0x000cf81001007387 */ /* 0x0003e20000100a00 */
[----:B--2---:R-:W-:Y:S02]  /*a6e0*/  IMAD.MOV.U32 R6, RZ, RZ, 0x66be9669 ;  /* 0x66be9669ff067424 */ /* 0x004fe400078e00ff */
[----:B------:R-:W-:Y:S01]  /*a6f0*/  IMAD.MOV.U32 R7, RZ, RZ, -0x417c3ae7 ;  /* 0xbe83c519ff077424 */ /* 0x000fe200078e00ff */
[----:B------:R2:W-:Y:S01]  /*a700*/  STL.64 [R1+0xd30], R10 ;  /* 0x000d300a01007387 */ /* 0x0005e20000100a00 */
[----:B0-----:R-:W-:-:S02]  /*a710*/  IMAD.MOV.U32 R8, RZ, RZ, -0x498130b8 ;  /* 0xb67ecf48ff087424 */ /* 0x001fc400078e00ff */
[----:B------:R-:W-:Y:S01]  /*a720*/  IMAD.MOV.U32 R9, RZ, RZ, 0x3fd75748 ;  /* 0x3fd75748ff097424 */ /* 0x000fe200078e00ff */
[----:B------:R0:W-:Y:S01]  /*a730*/  STL.64 [R1+0xd38], R12 ;  /* 0x000d380c01007387 */ /* 0x0001e20000100a00 */
[----:B-1----:R-:W-:Y:S01]  /*a740*/  MOV R16, 0xc43300a2 ;  /* 0xc43300a200107802 */ /* 0x002fe20000000f00 */
[----:B------:R-:W-:Y:S02]  /*a750*/  IMAD.MOV.U32 R17, RZ, RZ, -0x40366831 ;  /* 0xbfc997cfff117424 */ /* 0x000fe400078e00ff */
[----:B------:R1:W-:Y:S01]  /*a760*/  STL.64 [R1+0xd40], R6 ;  /* 0x000d400601007387 */ /* 0x0003e20000100a00 */
[----:B--2---:R-:W-:-:S03]  /*a770*/  IMAD.MOV.U32 R10, RZ, RZ, -0x359d8d2a ;  /* 0xca6272d6ff0a7424 */ /* 0x004fc600078e00ff */
[----:B------:R2:W-:Y:S01]  /*a780*/  STL.64 [R1+0xd58], R8 ;  /* 0x000d580801007387 */ /* 0x0005e20000100a00 */
[----:B------:R-:W-:Y:S01]  /*a790*/  MOV R11, 0x3fd10cd9 ;  /* 0x3fd10cd9000b7802 */ /* 0x000fe20000000f00 */
[----:B0-----:R-:W-:Y:S01]  /*a7a0*/  IMAD.MOV.U32 R12, RZ, RZ, 0x4744ccfb ;  /* 0x4744ccfbff0c7424 */ /* 0x001fe200078e00ff */
[----:B------:R-:W-:Y:S01]  /*a7b0*/  MOV R13, 0x3fc056ba ;  /* 0x3fc056ba000d7802 */ /* 0x000fe20000000f00 */
[----:B------:R0:W-:Y:S01]  /*a7c0*/  STL.64 [R1+0xd48], R16 ;  /* 0x000d481001007387 */ /* 0x0001e20000100a00 */
[----:B-1----:R-:W-:-:S03]  /*a7d0*/  IMAD.MOV.U32 R6, RZ, RZ, 0x182c4e01 ;  /* 0x182c4e01ff067424 */ /* 0x002fc600078e00ff */
[----:B------:R1:W-:Y:S01]  /*a7e0*/  STL.64 [R1+0xc98], R20 ;  /* 0x000c981401007387 */ /* 0x0003e20000100a00 */
[----:B------:R-:W-:Y:S01]  /*a7f0*/  IMAD.MOV.U32 R7, RZ, RZ, -0x405337f1 ;  /* 0xbfacc80fff077424 */ /* 0x000fe200078e00ff */
[----:B--2---:R-:W-:Y:S01]  /*a800*/  MOV R8, 0xd3bab1e9 ;  /* 0xd3bab1e900087802 */ /* 0x004fe20000000f00 */
[----:B------:R-:W-:Y:S01]  /*a810*/  IMAD.MOV.U32 R9, RZ, RZ, -0x41787839 ;  /* 0xbe8787c7ff097424 */ /* 0x000fe200078e00ff */
[----:B------:R2:W-:Y:S01]  /*a820*/  STL.64 [R1+0xd68], R10 ;  /* 0x000d680a01007387 */ /* 0x0005e20000100a00 */
[----:B0-----:R-:W-:Y:S01]  /*a830*/  IMAD.MOV.U32 R16, RZ, RZ, -0x35537826 ;  /* 0xcaac87daff107424 */ /* 0x001fe200078e00ff */
[----:B------:R-:W-:Y:S02]  /*a840*/  MOV R17, 0x3f93b27e ;  /* 0x3f93b27e00117802 */ /* 0x000fe40000000f00 */
[----:B------:R0:W-:Y:S01]  /*a850*/  STL.64 [R1+0xd80], R12 ;  /* 0x000d800c01007387 */ /* 0x0001e20000100a00 */
[----:B-1----:R-:W-:-:S03]  /*a860*/  IMAD.MOV.U32 R20, RZ, RZ, -0x1da32ee4 ;  /* 0xe25cd11cff147424 */ /* 0x002fc600078e00ff */
[----:B------:R1:W-:Y:S01]  /*a870*/  STL.64 [R1+0xd88], R6 ;  /* 0x000d880601007387 */ /* 0x0003e20000100a00 */
[----:B------:R-:W-:Y:S02]  /*a880*/  IMAD.MOV.U32 R21, RZ, RZ, 0x3f5a4350 ;  /* 0x3f5a4350ff157424 */ /* 0x000fe400078e00ff */
[----:B--2---:R-:W-:Y:S01]  /*a890*/  IMAD.MOV.U32 R10, RZ, RZ, -0x793f6ca ;  /* 0xf86c0936ff0a7424 */ /* 0x004fe200078e00ff */
[----:B------:R2:W-:Y:S01]  /*a8a0*/  STL.64 [R1+0xd90], R8 ;  /* 0x000d900801007387 */ /* 0x0005e20000100a00 */
[----:B------:R-:W-:Y:S01]  /*a8b0*/  MOV R11, 0x3e123fc5 ;  /* 0x3e123fc5000b7802 */ /* 0x000fe20000000f00 */
[----:B0-----:R-:W-:Y:S02]  /*a8c0*/  IMAD.MOV.U32 R12, RZ, RZ, -0x8aa5d37 ;  /* 0xf755a2c9ff0c7424 */ /* 0x001fe400078e00ff */
        /* <DEDUP_REMOVED lines=12> */
[----:B------:R-:W-:Y:S02]  /*a990*/  IMAD.MOV.U32 R23, RZ, RZ, -0x40e6e001 ;  /* 0xbf191fffff177424 */ /* 0x000fe400078e00ff */
[----:B------:R1:W-:Y:S01]  /*a9a0*/  STL.64 [R1+0xce0], R20 ;  /* 0x000ce01401007387 */ /* 0x0003e20000100a00 */
[----:B--2---:R-:W-:-:S03]  /*a9b0*/  IMAD.MOV.U32 R24, RZ, RZ, 0x539275a7 ;  /* 0x539275a7ff187424 */ /* 0x004fc600078e00ff */
[----:B------:R2:W-:Y:S01]  /*a9c0*/  STL.64 [R1+0xdb0], R10 ;  /* 0x000db00a01007387 */ /* 0x0005e20000100a00 */
[----:B------:R-:W-:-:S03]  /*a9d0*/  MOV R25, 0x3ed1abde ;  /* 0x3ed1abde00197802 */ /* 0x000fc60000000f00 */
[----:B------:R3:W-:Y:S01]  /*a9e0*/  STL.64 [R1+0xdb8], R12 ;  /* 0x000db80c01007387 */ /* 0x0007e20000100a00 */
[----:B0-----:R-:W-:Y:S02]  /*a9f0*/  IMAD.MOV.U32 R26, RZ, RZ, -0x39092c3 ;  /* 0xfc6f6d3dff1a7424 */ /* 0x001fe400078e00ff */
[----:B------:R-:W-:Y:S01]  /*aa00*/  IMAD.MOV.U32 R27, RZ, RZ, -0x4139f83b ;  /* 0xbec607c5ff1b7424 */ /* 0x000fe200078e00ff */
        /* <DEDUP_REMOVED lines=20> */
[----:B------:R-:W-:Y:S02]  /*ab50*/  MOV R23, 0xbf8ed5bd ;  /* 0xbf8ed5bd00177802 */ /* 0x000fe40000000f00 */
[----:B-1----:R-:W-:Y:S01]  /*ab60*/  MOV R20, 0x20e7ea15 ;  /* 0x20e7ea1500147802 */ /* 0x002fe20000000f00 */
[----:B------:R1:W-:Y:S01]  /*ab70*/  STL.64 [R1+0xdf8], R10 ;  /* 0x000df80a01007387 */ /* 0x0003e20000100a00 */
[----:B------:R-:W-:-:S03]  /*ab80*/  IMAD.MOV.U32 R21, RZ, RZ, -0x4022480f ;  /* 0xbfddb7f1ff157424 */ /* 0x000fc600078e00ff */
[----:B------:R3:W-:Y:S01]  /*ab90*/  STL.64 [R1+0xe00], R12 ;  /* 0x000e000c01007387 */ /* 0x0007e20000100a00 */
[----:B--2---:R-:W-:Y:S02]  /*aba0*/  IMAD.MOV.U32 R24, RZ, RZ, -0x15b5e6ab ;  /* 0xea4a1955ff187424 */ /* 0x004fe400078e00ff */
[----:B------:R-:W-:Y:S01]  /*abb0*/  IMAD.MOV.U32 R25, RZ, RZ, 0x3f01d889 ;  /* 0x3f01d889ff197424 */ /* 0x000fe200078e00ff */
[----:B------:R2:W-:Y:S01]  /*abc0*/  STL.64 [R1+0xe08], R6 ;  /* 0x000e080601007387 */ /* 0x0005e20000100a00 */
[----:B0-----:R-:W-:Y:S01]  /*abd0*/  MOV R26, 0x23c48dc0 ;  /* 0x23c48dc0001a7802 */ /* 0x001fe20000000f00 */
[----:B------:R-:W-:Y:S02]  /*abe0*/  IMAD.MOV.U32 R27, RZ, RZ, -0x403e5b26 ;  /* 0xbfc1a4daff1b7424 */ /* 0x000fe400078e00ff */
[----:B------:R0:W-:Y:S01]  /*abf0*/  STL.64 [R1+0xe20], R8 ;  /* 0x000e200801007387 */ /* 0x0001e20000100a00 */
[----:B-1----:R-:W-:Y:S02]  /*ac00*/  IMAD.MOV.U32 R10, RZ, RZ, 0x127046e4 ;  /* 0x127046e4ff0a7424 */ /* 0x002fe400078e00ff */
[----:B------:R-:W-:Y:S01]  /*ac10*/  IMAD.MOV.U32 R11, RZ, RZ, -0x401588c4 ;  /* 0xbfea773cff0b7424 */ /* 0x000fe200078e00ff */
[----:B------:R1:W-:Y:S01]  /*ac20*/  STL.64 [R1+0xe28], R16 ;  /* 0x000e281001007387 */ /* 0x0003e20000100a00 */
[----:B---3--:R-:W-:-:S02]  /*ac30*/  IMAD.MOV.U32 R12, RZ, RZ, -0x77e3fbe3 ;  /* 0x881c041dff0c7424 */ /* 0x008fc400078e00ff */
[----:B------:R-:W-:Y:S01]  /*ac40*/  IMAD.MOV.U32 R13, RZ, RZ, -0x4144f9ed ;  /* 0xbebb0613ff0d7424 */ /* 0x000fe200078e00ff */
[----:B--2---:R-:W-:Y:S01]  /*ac50*/  MOV R6, 0x41653f05 ;  /* 0x41653f0500067802 */ /* 0x004fe20000000f00 */
[----:B------:R-:W-:Y:S01]  /*ac60*/  IMAD.MOV.U32 R7, RZ, RZ, 0x3fc89f1e ;  /* 0x3fc89f1eff077424 */ /* 0x000fe200078e00ff */
[----:B------:R2:W-:Y:S01]  /*ac70*/  STL.64 [R1+0xd50], R22 ;  /* 0x000d501601007387 */ /* 0x0005e20000100a00 */
[----:B0-----:R-:W-:Y:S01]  /*ac80*/  IMAD.MOV.U32 R8, RZ, RZ, 0x2bd4a5fe ;  /* 0x2bd4a5feff087424 */ /* 0x001fe200078e00ff */
[----:B------:R-:W-:Y:S02]  /*ac90*/  MOV R9, 0xbfc53ebc ;  /* 0xbfc53ebc00097802 */ /* 0x000fe40000000f00 */
[----:B------:R0:W-:Y:S01]  /*aca0*/  STL.64 [R1+0xd60], R20 ;  /* 0x000d601401007387 */ /* 0x0001e20000100a00 */
[----:B-1----:R-:W-:Y:S01]  /*acb0*/  IMAD.MOV.U32 R16, RZ, RZ, -0xa3c9470 ;  /* 0xf5c36b90ff107424 */ /* 0x002fe200078e00ff */
[----:B------:R-:W-:Y:S02]  /*acc0*/  MOV R17, 0xbf95fbff ;  /* 0xbf95fbff00117802 */ /* 0x000fe40000000f00 */
[----:B------:R1:W-:Y:S04]  /*acd0*/  STL.64 [R1+0xd70], R24 ;  /* 0x000d701801007387 */ /* 0x0003e80000100a00 */
[----:B------:R3:W-:Y:S01]  /*ace0*/  STL.64 [R1+0xd78], R26 ;  /* 0x000d781a01007387 */ /* 0x0007e20000100a00 */
[----:B--2---:R-:W-:-:S02]  /*acf0*/  IMAD.MOV.U32 R22, RZ, RZ, 0x4f7ffc6f ;  /* 0x4f7ffc6fff167424 */ /* 0x004fc400078e00ff */
[----:B------:R-:W-:Y:S01]  /*ad00*/  IMAD.MOV.U32 R23, RZ, RZ, -0x4071191d ;  /* 0xbf8ee6e3ff177424 */ /* 0x000fe200078e00ff */
[----:B------:R2:W-:Y:S01]  /*ad10*/  STL.64 [R1+0xe30], R10 ;  /* 0x000e300a01007387 */ /* 0x0005e20000100a00 */
[----:B0-----:R-:W-:Y:S01]  /*ad20*/  MOV R20, 0x4c284396 ;  /* 0x4c28439600147802 */ /* 0x001fe20000000f00 */
[----:B------:R-:W-:Y:S02]  /*ad30*/  IMAD.MOV.U32 R21, RZ, RZ, 0x3f778305 ;  /* 0x3f778305ff157424 */ /* 0x000fe400078e00ff */
[----:B------:R0:W-:Y:S01]  /*ad40*/  STL.64 [R1+0xe48], R12 ;  /* 0x000e480c01007387 */ /* 0x0001e20000100a00 */
[----:B-1----:R-:W-:Y:S01]  /*ad50*/  MOV R24, 0xb54bf1cd ;  /* 0xb54bf1cd00187802 */ /* 0x002fe20000000f00 */
[----:B------:R-:W-:Y:S02]  /*ad60*/  IMAD.MOV.U32 R25, RZ, RZ, 0x3f51b9f3 ;  /* 0x3f51b9f3ff197424 */ /* 0x000fe400078e00ff */
[----:B------:R1:W-:Y:S01]  /*ad70*/  STL.64 [R1+0xe50], R6 ;  /* 0x000e500601007387 */ /* 0x0003e20000100a00 */
[----:B---3--:R-:W-:Y:S01]  /*ad80*/  IMAD.MOV.U32 R26, RZ, RZ, 0x172c9899 ;  /* 0x172c9899ff1a7424 */ /* 0x008fe200078e00ff */
[----:B------:R-:W-:-:S02]  /*ad90*/  MOV R27, 0xbf387e11 ;  /* 0xbf387e11001b7802 */ /* 0x000fc40000000f00 */
[----:B------:R3:W-:Y:S01]  /*ada0*/  STL.64 [R1+0xe58], R8 ;  /* 0x000e580801007387 */ /* 0x0007e20000100a00 */
[----:B--2---:R-:W-:Y:S02]  /*adb0*/  IMAD.MOV.U32 R10, RZ, RZ, 0x78d507d5 ;  /* 0x78d507d5ff0a7424 */ /* 0x004fe400078e00ff */
[----:B------:R-:W-:Y:S01]  /*adc0*/  IMAD.MOV.U32 R11, RZ, RZ, 0x3f909e54 ;  /* 0x3f909e54ff0b7424 */ /* 0x000fe200078e00ff */
[----:B0-----:R-:W-:Y:S01]  /*add0*/  MOV R12, 0x163a4d10 ;  /* 0x163a4d10000c7802 */ /* 0x001fe20000000f00 */
[----:B------:R-:W-:Y:S01]  /*ade0*/  IMAD.MOV.U32 R13, RZ, RZ, -0x408781ef ;  /* 0xbf787e11ff0d7424 */ /* 0x000fe200078e00ff */
[----:B------:R0:W-:Y:S01]  /*adf0*/  STL.64 [R1+0xe70], R16 ;  /* 0x000e701001007387 */ /* 0x0001e20000100a00 */
[----:B-1----:R-:W-:Y:S01]  /*ae00*/  MOV R6, 0xca39706b ;  /* 0xca39706b00067802 */ /* 0x002fe20000000f00 */
[----:B------:R-:W-:Y:S02]  /*ae10*/  IMAD.MOV.U32 R7, RZ, RZ, -0x40aed4f2 ;  /* 0xbf512b0eff077424 */ /* 0x000fe400078e00ff */
[----:B------:R1:W-:Y:S01]  /*ae20*/  STL.64 [R1+0xda0], R22 ;  /* 0x000da01601007387 */ /* 0x0003e20000100a00 */
[----:B---3--:R-:W-:Y:S01]  /*ae30*/  IMAD.MOV.U32 R8, RZ, RZ, -0x712e25fa ;  /* 0x8ed1da06ff087424 */ /* 0x008fe200078e00ff */
[----:B------:R-:W-:-:S02]  /*ae40*/  MOV R9, 0x3f374a77 ;  /* 0x3f374a7700097802 */ /* 0x000fc40000000f00 */
[----:B------:R2:W-:Y:S01]  /*ae50*/  STL.64 [R1+0xda8], R20 ;  /* 0x000da81401007387 */ /* 0x0005e20000100a00 */
[----:B0-----:R-:W-:-:S03]  /*ae60*/  IMAD.MOV.U32 R16, RZ, RZ, 0x664ed58b ;  /* 0x664ed58bff107424 */ /* 0x001fc600078e00ff */
[----:B------:R0:W-:Y:S01]  /*ae70*/  STL.64 [R1+0xdc0], R24 ;  /* 0x000dc01801007387 */ /* 0x0001e20000100a00 */
[----:B------:R-:W-:Y:S01]  /*ae80*/  IMAD.MOV.U32 R17, RZ, RZ, 0x3d6cbf45 ;  /* 0x3d6cbf45ff117424 */ /* 0x000fe200078e00ff */
[----:B-1----:R-:W-:Y:S02]  /*ae90*/  MOV R22, 0x8655a9c8 ;  /* 0x8655a9c800167802 */ /* 0x002fe40000000f00 */
[----:B------:R1:W-:Y:S01]  /*aea0*/  STL.64 [R1+0xdc8], R26 ;  /* 0x000dc81a01007387 */ /* 0x0003e20000100a00 */
[----:B------:R-:W-:Y:S02]  /*aeb0*/  IMAD.MOV.U32 R23, RZ, RZ, 0x3d25dbb1 ;  /* 0x3d25dbb1ff177424 */ /* 0x000fe400078e00ff */
[----:B--2---:R-:W-:Y:S01]  /*aec0*/  IMAD.MOV.U32 R20, RZ, RZ, 0x3f1f53aa ;  /* 0x3f1f53aaff147424 */ /* 0x004fe200078e00ff */
[----:B------:R2:W-:Y:S01]  /*aed0*/  STL.64 [R1+0xe78], R10 ;  /* 0x000e780a01007387 */ /* 0x0005e20000100a00 */
[----:B------:R-:W-:-:S03]  /*aee0*/  IMAD.MOV.U32 R21, RZ, RZ, 0x3ef2a1f9 ;  /* 0x3ef2a1f9ff157424 */ /* 0x000fc600078e00ff */
        /* <DEDUP_REMOVED lines=9> */
[----:B---3--:R-:W-:Y:S01]  /*af80*/  MOV R12, 0xe70f541b ;  /* 0xe70f541b000c7802 */ /* 0x008fe20000000f00 */
[----:B------:R-:W-:Y:S01]  /*af90*/  IMAD.MOV.U32 R13, RZ, RZ, 0x3d0c1417 ;  /* 0x3d0c1417ff0d7424 */ /* 0x000fe200078e00ff */
[----:B------:R2:W-:Y:S01]  /*afa0*/  STL.64 [R1+0xea8], R16 ;  /* 0x000ea81001007387 */ /* 0x0005e20000100a00 */
[----:B0-----:R-:W-:Y:S01]  /*afb0*/  IMAD.MOV.U32 R6, RZ, RZ, -0x2584fef8 ;  /* 0xda7b0108ff067424 */ /* 0x001fe200078e00ff */
[----:B------:R-:W-:-:S02]  /*afc0*/  MOV R7, 0x3eca5076 ;  /* 0x3eca507600077802 */ /* 0x000fc40000000f00 */
[----:B------:R0:W-:Y:S01]  /*afd0*/  STL.64 [R1+0xde8], R20 ;  /* 0x000de81401007387 */ /* 0x0001e20000100a00 */
[----:B-1----:R-:W-:Y:S01]  /*afe0*/  IMAD.MOV.U32 R8, RZ, RZ, -0x7d41b984 ;  /* 0x82be467cff087424 */ /* 0x002fe200078e00ff */
[----:B------:R-:W-:Y:S02]  /*aff0*/  MOV R9, 0xc00aa176 ;  /* 0xc00aa17600097802 */ /* 0x000fe40000000f00 */
[----:B------:R1:W-:Y:S01]  /*b000*/  STL.64 [R1+0xdf0], R22 ;  /* 0x000df01601007387 */ /* 0x0003e20000100a00 */
[----:B--2---:R-:W-:-:S03]  /*b010*/  IMAD.MOV.U32 R16, RZ, RZ, 0x7f446f75 ;  /* 0x7f446f75ff107424 */ /* 0x004fc600078e00ff */
[----:B------:R2:W-:Y:S01]  /*b020*/  STL.64 [R1+0xe10], R24 ;  /* 0x000e101801007387 */ /* 0x0005e20000100a00 */
[----:B------:R-:W-:Y:S01]  /*b030*/  IMAD.MOV.U32 R17, RZ, RZ, 0x4011e07e ;  /* 0x4011e07eff117424 */ /* 0x000fe200078e00ff */
[----:B0-----:R-:W-:Y:S02]  /*b040*/  MOV R20, 0x57cf058f ;  /* 0x57cf058f00147802 */ /* 0x001fe40000000f00 */
[----:B------:R0:W-:Y:S01]  /*b050*/  STL.64 [R1+0xe18], R26 ;  /* 0x000e181a01007387 */ /* 0x0001e20000100a00 */
[----:B------:R-:W-:Y:S02]  /*b060*/  IMAD.MOV.U32 R21, RZ, RZ, 0x3fec97c0 ;  /* 0x3fec97c0ff157424 */ /* 0x000fe400078e00ff */
[----:B-1----:R-:W-:Y:S01]  /*b070*/  IMAD.MOV.U32 R22, RZ, RZ, -0x616e0a62 ;  /* 0x9e91f59eff167424 */ /* 0x002fe200078e00ff */
[----:B------:R1:W-:Y:S01]  /*b080*/  STL.64 [R1+0xec0], R10 ;  /* 0x000ec00a01007387 */ /* 0x0003e20000100a00 */
[----:B------:R-:W-:-:S03]  /*b090*/  MOV R23, 0xbfdcc80c ;  /* 0xbfdcc80c00177802 */ /* 0x000fc60000000f00 */
[----:B------:R3:W-:Y:S01]  /*b0a0*/  STL.64 [R1+0xec8], R12 ;  /* 0x000ec80c01007387 */ /* 0x0007e20000100a00 */
[----:B--2---:R-:W-:Y:S02]  /*b0b0*/  IMAD.MOV.U32 R24, RZ, RZ, -0x124e4a17 ;  /* 0xedb1b5e9ff187424 */ /* 0x004fe400078e00ff */
[----:B------:R-:W-:Y:S01]  /*b0c0*/  IMAD.MOV.U32 R25, RZ, RZ, 0x3fb1a243 ;  /* 0x3fb1a243ff197424 */ /* 0x000fe200078e00ff */
[----:B------:R2:W-:Y:S01]  /*b0d0*/  STL.64 [R1+0xed0], R6 ;  /* 0x000ed00601007387 */ /* 0x0005e20000100a00 */
[----:B0-----:R-:W-:Y:S01]  /*b0e0*/  MOV R26, 0x5f42d73e ;  /* 0x5f42d73e001a7802 */ /* 0x001fe20000000f00 */
[----:B------:R-:W-:Y:S02]  /*b0f0*/  IMAD.MOV.U32 R27, RZ, RZ, 0x3e4ddf27 ;  /* 0x3e4ddf27ff1b7424 */ /* 0x000fe400078e00ff */
[----:B------:R0:W-:Y:S01]  /*b100*/  STL.64 [R1+0xee8], R8 ;  /* 0x000ee80801007387 */ /* 0x0001e20000100a00 */
[----:B-1----:R-:W-:Y:S01]  /*b110*/  MOV R10, 0x12bad9bf ;  /* 0x12bad9bf000a7802 */ /* 0x002fe20000000f00 */
[----:B------:R-:W-:Y:S01]  /*b120*/  IMAD.MOV.U32 R11, RZ, RZ, -0x3ffa6af8 ;  /* 0xc0059508ff0b7424 */ /* 0x000fe200078e00ff */
[----:B---3--:R-:W-:Y:S01]  /*b130*/  MOV R12, 0xe1cfec61 ;  /* 0xe1cfec61000c7802 */ /* 0x008fe20000000f00 */
[----:B------:R-:W-:Y:S01]  /*b140*/  IMAD.MOV.U32 R13, RZ, RZ, -0x4008196a ;  /* 0xbff7e696ff0d7424 */ /* 0x000fe200078e00ff */
[----:B------:R1:W-:Y:S01]  /*b150*/  STL.64 [R1+0xef0], R16 ;  /* 0x000ef01001007387 */ /* 0x0003e20000100a00 */
[----:B--2---:R-:W-:Y:S01]  /*b160*/  IMAD.MOV.U32 R6, RZ, RZ, 0x7fbade6a ;  /* 0x7fbade6aff067424 */ /* 0x004fe200078e00ff */
[----:B------:R-:W-:-:S02]  /*b170*/  MOV R7, 0x3fe60acf ;  /* 0x3fe60acf00077802 */ /* 0x000fc40000000f00 */
[----:B------:R2:W-:Y:S01]  /*b180*/  STL.64 [R1+0xe38], R20 ;  /* 0x000e381401007387 */ /* 0x0005e20000100a00 */
[----:B0-----:R-:W-:Y:S02]  /*b190*/  IMAD.MOV.U32 R8, RZ, RZ, 0x5a443c00 ;  /* 0x5a443c00ff087424 */ /* 0x001fe400078e00ff */
[----:B------:R-:W-:Y:S01]  /*b1a0*/  IMAD.MOV.U32 R9, RZ, RZ, 0x3eb5f0bc ;  /* 0x3eb5f0bcff097424 */ /* 0x000fe200078e00ff */
[----:B------:R0:W-:Y:S01]  /*b1b0*/  STL.64 [R1+0xe40], R22 ;  /* 0x000e401601007387 */ /* 0x0001e20000100a00 */
[----:B-1----:R-:W-:-:S03]  /*b1c0*/  IMAD.MOV.U32 R16, RZ, RZ, -0x49e4a63d ;  /* 0xb61b59c3ff107424 */ /* 0x002fc600078e00ff */
[----:B------:R1:W-:Y:S01]  /*b1d0*/  STL.64 [R1+0xe60], R24 ;  /* 0x000e601801007387 */ /* 0x0003e20000100a00 */
[----:B------:R-:W-:Y:S02]  /*b1e0*/  IMAD.MOV.U32 R17, RZ, RZ, -0x404a91b2 ;  /* 0xbfb56e4eff117424 */ /* 0x000fe400078e00ff */
        /* <DEDUP_REMOVED lines=13> */
[----:B---3--:R-:W-:Y:S01]  /*b2c0*/  MOV R10, 0x8b9466e1 ;  /* 0x8b9466e1000a7802 */ /* 0x008fe20000000f00 */
[----:B------:R-:W-:Y:S02]  /*b2d0*/  IMAD.MOV.U32 R11, RZ, RZ, -0x41bf4448 ;  /* 0xbe40bbb8ff0b7424 */ /* 0x000fe400078e00ff */
[----:B0-----:R-:W-:Y:S01]  /*b2e0*/  IMAD.MOV.U32 R12, RZ, RZ, -0x4060f7e2 ;  /* 0xbf9f081eff0c7424 */ /* 0x001fe200078e00ff */
[----:B------:R-:W-:Y:S01]  /*b2f0*/  MOV R13, 0x3f98d9b0 ;  /* 0x3f98d9b0000d7802 */ /* 0x000fe20000000f00 */
[----:B------:R0:W-:Y:S01]  /*b300*/  STL.64 [R1+0xf38], R16 ;  /* 0x000f381001007387 */ /* 0x0001e20000100a00 */
[----:B-1----:R-:W-:Y:S01]  /*b310*/  IMAD.MOV.U32 R6, RZ, RZ, -0x7c1f5c1b ;  /* 0x83e0a3e5ff067424 */ /* 0x002fe200078e00ff */
[----:B------:R-:W-:Y:S02]  /*b320*/  MOV R7, 0x3dcb2cc4 ;  /* 0x3dcb2cc400077802 */ /* 0x000fe40000000f00 */
[----:B------:R1:W-:Y:S01]  /*b330*/  STL.64 [R1+0xe88], R20 ;  /* 0x000e881401007387 */ /* 0x0003e20000100a00 */
[----:B--2---:R-:W-:-:S02]  /*b340*/  IMAD.MOV.U32 R8, RZ, RZ, -0x3f0a6f3b ;  /* 0xc0f590c5ff087424 */ /* 0x004fc400078e00ff */
[----:B------:R-:W-:Y:S01]  /*b350*/  IMAD.MOV.U32 R9, RZ, RZ, -0x40a683ee ;  /* 0xbf597c12ff097424 */ /* 0x000fe200078e00ff */
[----:B------:R2:W-:Y:S01]  /*b360*/  STL.64 [R1+0xe90], R22 ;  /* 0x000e901601007387 */ /* 0x0005e20000100a00 */
[----:B0-----:R-:W-:Y:S01]  /*b370*/  MOV R16, 0xe26aa905 ;  /* 0xe26aa90500107802 */ /* 0x001fe20000000f00 */
[----:B------:R-:W-:Y:S02]  /*b380*/  IMAD.MOV.U32 R17, RZ, RZ, 0x3f514daf ;  /* 0x3f514dafff117424 */ /* 0x000fe400078e00ff */
[----:B------:R0:W-:Y:S01]  /*b390*/  STL.64 [R1+0xeb0], R24 ;  /* 0x000eb01801007387 */ /* 0x0001e20000100a00 */
[----:B-1----:R-:W-:-:S03]  /*b3a0*/  IMAD.MOV.U32 R20, RZ, RZ, 0x101bb71a ;  /* 0x101bb71aff147424 */ /* 0x002fc600078e00ff */
[----:B------:R1:W-:Y:S01]  /*b3b0*/  STL.64 [R1+0xeb8], R26 ;  /* 0x000eb81a01007387 */ /* 0x0003e20000100a00 */
[----:B------:R-:W-:Y:S01]  /*b3c0*/  IMAD.MOV.U32 R21, RZ, RZ, 0x3ffaab9a ;  /* 0x3ffaab9aff157424 */ /* 0x000fe200078e00ff */
[----:B--2---:R-:W-:Y:S02]  /*b3d0*/  MOV R22, 0xe771b94 ;  /* 0x0e771b9400167802 */ /* 0x004fe40000000f00 */
[----:B------:R2:W-:Y:S01]  /*b3e0*/  STL.64 [R1+0xf40], R10 ;  /* 0x000f400a01007387 */ /* 0x0005e20000100a00 */
[----:B------:R-:W-:-:S03]  /*b3f0*/  IMAD.MOV.U32 R23, RZ, RZ, 0x3fbdd5fa ;  /* 0x3fbdd5faff177424 */ /* 0x000fc600078e00ff */
        /* <DEDUP_REMOVED lines=8> */
[----:B------:R-:W-:-:S02]  /*b480*/  IMAD.MOV.U32 R11, RZ, RZ, 0x3f13bc59 ;  /* 0x3f13bc59ff0b7424 */ /* 0x000fc400078e00ff */
[----:B---3--:R-:W-:Y:S01]  /*b490*/  IMAD.MOV.U32 R12, RZ, RZ, 0x115cc480 ;  /* 0x115cc480ff0c7424 */ /* 0x008fe200078e00ff */
[----:B------:R-:W-:Y:S01]  /*b4a0*/  MOV R13, 0xbf09437c ;  /* 0xbf09437c000d7802 */ /* 0x000fe20000000f00 */
[----:B------:R2:W-:Y:S01]  /*b4b0*/  STL.64 [R1+0xf70], R16 ;  /* 0x000f701001007387 */ /* 0x0005e20000100a00 */
[----:B0-----:R-:W-:Y:S02]  /*b4c0*/  IMAD.MOV.U32 R6, RZ, RZ, 0x428cf51e ;  /* 0x428cf51eff067424 */ /* 0x001fe400078e00ff */
[----:B------:R-:W-:Y:S01]  /*b4d0*/  IMAD.MOV.U32 R7, RZ, RZ, 0x3eefef14 ;  /* 0x3eefef14ff077424 */ /* 0x000fe200078e00ff */
[----:B------:R0:W-:Y:S01]  /*b4e0*/  STL.64 [R1+0xed8], R20 ;  /* 0x000ed81401007387 */ /* 0x0001e20000100a00 */
[----:B-1----:R-:W-:Y:S02]  /*b4f0*/  IMAD.MOV.U32 R8, RZ, RZ, -0x3cbd0b71 ;  /* 0xc342f48fff087424 */ /* 0x002fe400078e00ff */
[----:B------:R-:W-:Y:S01]  /*b500*/  IMAD.MOV.U32 R9, RZ, RZ, -0x3fda6bdb ;  /* 0xc0259425ff097424 */ /* 0x000fe200078e00ff */
[----:B------:R1:W-:Y:S01]  /*b510*/  STL.64 [R1+0xee0], R22 ;  /* 0x000ee01601007387 */ /* 0x0003e20000100a00 */
[----:B--2---:R-:W-:Y:S01]  /*b520*/  MOV R16, 0x98bad82d ;  /* 0x98bad82d00107802 */ /* 0x004fe20000000f00 */
[----:B------:R-:W-:-:S02]  /*b530*/  IMAD.MOV.U32 R17, RZ, RZ, -0x40a87c3b ;  /* 0xbf5783c5ff117424 */ /* 0x000fc400078e00ff */
[----:B------:R2:W-:Y:S01]  /*b540*/  STL.64 [R1+0xf00], R24 ;  /* 0x000f001801007387 */ /* 0x0005e20000100a00 */
[----:B0-----:R-:W-:-:S03]  /*b550*/  MOV R20, 0x542640 ;  /* 0x0054264000147802 */ /* 0x001fc60000000f00 */
[----:B------:R0:W-:Y:S01]  /*b560*/  STL.64 [R1+0xf08], R26 ;  /* 0x000f081a01007387 */ /* 0x0001e20000100a00 */
[----:B------:R-:W-:Y:S02]  /*b570*/  IMAD.MOV.U32 R21, RZ, RZ, -0x402f82ff ;  /* 0xbfd07d01ff157424 */ /* 0x000fe400078e00ff */
[----:B-1----:R-:W-:Y:S01]  /*b580*/  IMAD.MOV.U32 R22, RZ, RZ, 0x5866b19f ;  /* 0x5866b19fff167424 */ /* 0x002fe200078e00ff */
[----:B------:R1:W-:Y:S01]  /*b590*/  STL.64 [R1+0xf88], R10 ;  /* 0x000f880a01007387 */ /* 0x0003e20000100a00 */
[----:B------:R-:W-:-:S03]  /*b5a0*/  MOV R23, 0x3fcb0149 ;  /* 0x3fcb014900177802 */ /* 0x000fc60000000f00 */
[----:B------:R3:W-:Y:S01]  /*b5b0*/  STL.64 [R1+0xf90], R12 ;  /* 0x000f900c01007387 */ /* 0x0007e20000100a00 */
[----:B--2---:R-:W-:Y:S02]  /*b5c0*/  IMAD.MOV.U32 R24, RZ, RZ, -0x4886cb15 ;  /* 0xb77934ebff187424 */ /* 0x004fe400078e00ff */
[----:B------:R-:W-:Y:S01]  /*b5d0*/  IMAD.MOV.U32 R25, RZ, RZ, -0x406dc241 ;  /* 0xbf923dbfff197424 */ /* 0x000fe200078e00ff */
[----:B------:R2:W-:Y:S01]  /*b5e0*/  STL.64 [R1+0xf98], R6 ;  /* 0x000f980601007387 */ /* 0x0005e20000100a00 */
[----:B0-----:R-:W-:Y:S01]  /*b5f0*/  MOV R26, 0x7b186dc8 ;  /* 0x7b186dc8001a7802 */ /* 0x001fe20000000f00 */
[----:B------:R-:W-:Y:S02]  /*b600*/  IMAD.MOV.U32 R27, RZ, RZ, 0x3f7a33c6 ;  /* 0x3f7a33c6ff1b7424 */ /* 0x000fe400078e00ff */
[----:B------:R0:W-:Y:S01]  /*b610*/  STL.64 [R1+0xfb0], R8 ;  /* 0x000fb00801007387 */ /* 0x0001e20000100a00 */
[----:B-1----:R-:W-:Y:S01]  /*b620*/  IMAD.MOV.U32 R10, RZ, RZ, 0x33a9e5be ;  /* 0x33a9e5beff0a7424 */ /* 0x002fe200078e00ff */
[----:B------:R-:W-:Y:S01]  /*b630*/  MOV R11, 0x4022777c ;  /* 0x4022777c000b7802 */ /* 0x000fe20000000f00 */
[----:B---3--:R-:W-:Y:S01]  /*b640*/  IMAD.MOV.U32 R12, RZ, RZ, 0x683ce6df ;  /* 0x683ce6dfff0c7424 */ /* 0x008fe200078e00ff */
[----:B------:R-:W-:Y:S01]  /*b650*/  MOV R13, 0x3ee93792 ;  /* 0x3ee93792000d7802 */ /* 0x000fe20000000f00 */
        /* <DEDUP_REMOVED lines=10> */
[----:B--2---:R-:W-:-:S03]  /*b700*/  IMAD.MOV.U32 R20, RZ, RZ, -0x76e7b570 ;  /* 0x89184a90ff147424 */ /* 0x004fc600078e00ff */
[----:B------:R2:W-:Y:S01]  /*b710*/  STL.64 [R1+0xf58], R26 ;  /* 0x000f581a01007387 */ /* 0x0005e20000100a00 */
[----:B------:R-:W-:Y:S01]  /*b720*/  MOV R21, 0xbf371e87 ;  /* 0xbf371e8700157802 */ /* 0x000fe20000000f00 */
[----:B0-----:R-:W-:Y:S02]  /*b730*/  IMAD.MOV.U32 R22, RZ, RZ, 0x43f4cecc ;  /* 0x43f4ceccff167424 */ /* 0x001fe400078e00ff */
[----:B------:R0:W-:Y:S01]  /*b740*/  STL.64 [R1+0xfc0], R10 ;  /* 0x000fc00a01007387 */ /* 0x0001e20000100a00 */
[----:B------:R-:W-:-:S03]  /*b750*/  IMAD.MOV.U32 R23, RZ, RZ, 0x3d3a2d86 ;  /* 0x3d3a2d86ff177424 */ /* 0x000fc600078e00ff */
[----:B------:R3:W-:Y:S01]  /*b760*/  STL.64 [R1+0xfd8], R12 ;  /* 0x000fd80c01007387 */ /* 0x0007e20000100a00 */
[----:B-1----:R-:W-:Y:S01]  /*b770*/  MOV R24, 0x8aaafd02 ;  /* 0x8aaafd0200187802 */ /* 0x002fe20000000f00 */
[----:B------:R-:W-:Y:S02]  /*b780*/  IMAD.MOV.U32 R25, RZ, RZ, -0x3fe58652 ;  /* 0xc01a79aeff197424 */ /* 0x000fe400078e00ff */
[----:B------:R1:W-:Y:S01]  /*b790*/  STL.64 [R1+0xfe0], R6 ;  /* 0x000fe00601007387 */ /* 0x0003e20000100a00 */
[----:B--2---:R-:W-:Y:S01]  /*b7a0*/  IMAD.MOV.U32 R26, RZ, RZ, -0x401bc200 ;  /* 0xbfe43e00ff1a7424 */ /* 0x004fe200078e00ff */
[----:B------:R-:W-:Y:S02]  /*b7b0*/  MOV R27, 0x402acbc4 ;  /* 0x402acbc4001b7802 */ /* 0x000fe40000000f00 */
[----:B------:R2:W-:Y:S01]  /*b7c0*/  STL.64 [R1+0xfe8], R8 ;  /* 0x000fe80801007387 */ /* 0x0005e20000100a00 */
[----:B0-----:R-:W-:Y:S01]  /*b7d0*/  IMAD.MOV.U32 R10, RZ, RZ, -0x448ac069 ;  /* 0xbb753f97ff0a7424 */ /* 0x001fe200078e00ff */
[----:B------:R-:W-:Y:S01]  /*b7e0*/  MOV R11, 0xbfd119e3 ;  /* 0xbfd119e3000b7802 */ /* 0x000fe20000000f00 */
[----:B---3--:R-:W-:Y:S01]  /*b7f0*/  IMAD.MOV.U32 R12, RZ, RZ, 0x7aa334e1 ;  /* 0x7aa334e1ff0c7424 */ /* 0x008fe200078e00ff */
[----:B------:R0:W-:Y:S01]  /*b800*/  STL.64 [R1+0x1000], R16 ;  /* 0x0010001001007387 */ /* 0x0001e20000100a00 */
[----:B------:R-:W-:-:S02]  /*b810*/  IMAD.MOV.U32 R13, RZ, RZ, 0x3fba33c6 ;  /* 0x3fba33c6ff0d7424 */ /* 0x000fc400078e00ff */
[----:B-1----:R-:W-:Y:S01]  /*b820*/  IMAD.MOV.U32 R6, RZ, RZ, -0x232dd40d ;  /* 0xdcd22bf3ff067424 */ /* 0x002fe200078e00ff */
[----:B------:R1:W-:Y:S01]  /*b830*/  STL.64 [R1+0xf78], R20 ;  /* 0x000f781401007387 */ /* 0x0003e20000100a00 */
[----:B------:R-:W-:Y:S01]  /*b840*/  IMAD.MOV.U32 R7, RZ, RZ, 0x3f948c40 ;  /* 0x3f948c40ff077424 */ /* 0x000fe200078e00ff */
[----:B--2---:R-:W-:Y:S01]  /*b850*/  MOV R8, 0x6b540e4a ;  /* 0x6b540e4a00087802 */ /* 0x004fe20000000f00 */
[----:B------:R-:W-:Y:S01]  /*b860*/  IMAD.MOV.U32 R9, RZ, RZ, -0x408319d7 ;  /* 0xbf7ce629ff097424 */ /* 0x000fe200078e00ff */
[----:B------:R2:W-:Y:S01]  /*b870*/  STL.64 [R1+0xf80], R22 ;  /* 0x000f801601007387 */ /* 0x0005e20000100a00 */
[----:B0-----:R-:W-:Y:S01]  /*b880*/  IMAD.MOV.U32 R16, RZ, RZ, -0x1e36eb88 ;  /* 0xe1c91478ff107424 */ /* 0x001fe200078e00ff */
[----:B------:R-:W-:Y:S02]  /*b890*/  MOV R17, 0x3d8110fe ;  /* 0x3d8110fe00117802 */ /* 0x000fe40000000f00 */
        /* <DEDUP_REMOVED lines=12> */
[----:B------:R-:W-:Y:S01]  /*b960*/  IMAD.MOV.U32 R27, RZ, RZ, -0x4184993b ;  /* 0xbe7b66c5ff1b7424 */ /* 0x000fe200078e00ff */
[----:B------:R1:W-:Y:S01]  /*b970*/  STL.64 [R1+0x1030], R8 ;  /* 0x0010300801007387 */ /* 0x0003e20000100a00 */
[----:B--2---:R-:W-:Y:S01]  /*b980*/  IMAD.MOV.U32 R10, RZ, RZ, 0x31e8c834 ;  /* 0x31e8c834ff0a7424 */ /* 0x004fe200078e00ff */
[----:B------:R-:W-:Y:S01]  /*b990*/  MOV R11, 0x3f37f34f ;  /* 0x3f37f34f000b7802 */ /* 0x000fe20000000f00 */
[----:B---3--:R-:W-:Y:S01]  /*b9a0*/  IMAD.MOV.U32 R12, RZ, RZ, 0x272abdba ;  /* 0x272abdbaff0c7424 */ /* 0x008fe200078e00ff */
        /* <DEDUP_REMOVED lines=8> */
[----:B--2---:R-:W-:Y:S01]  /*ba30*/  IMAD.MOV.U32 R16, RZ, RZ, -0x414a6413 ;  /* 0xbeb59bedff107424 */ /* 0x004fe200078e00ff */
[----:B------:R-:W-:Y:S02]  /*ba40*/  MOV R17, 0xc04a262d ;  /* 0xc04a262d00117802 */ /* 0x000fe40000000f00 */
[----:B------:R2:W-:Y:S01]  /*ba50*/  STL.64 [R1+0xff0], R24 ;  /* 0x000ff01801007387 */ /* 0x0005e20000100a00 */
[----:B0-----:R-:W-:-:S03]  /*ba60*/  MOV R20, 0xb6c4bf11 ;  /* 0xb6c4bf1100147802 */ /* 0x001fc60000000f00 */
[----:B------:R0:W-:Y:S01]  /*ba70*/  STL.64 [R1+0xff8], R26 ;  /* 0x000ff81a01007387 */ /* 0x0001e20000100a00 */
[----:B------:R-:W-:Y:S02]  /*ba80*/  IMAD.MOV.U32 R21, RZ, RZ, 0x3e0cf9b8 ;  /* 0x3e0cf9b8ff157424 */ /* 0x000fe400078e00ff */
[----:B-1----:R-:W-:Y:S01]  /*ba90*/  IMAD.MOV.U32 R22, RZ, RZ, 0x18f65fc2 ;  /* 0x18f65fc2ff167424 */ /* 0x002fe200078e00ff */
[----:B------:R1:W-:Y:S01]  /*baa0*/  STL.64 [R1+0x1050], R10 ;  /* 0x0010500a01007387 */ /* 0x0003e20000100a00 */
[----:B------:R-:W-:-:S03]  /*bab0*/  MOV R23, 0xbf9cab95 ;  /* 0xbf9cab9500177802 */ /* 0x000fc60000000f00 */
[----:B------:R3:W-:Y:S01]  /*bac0*/  STL.64 [R1+0x1058], R12 ;  /* 0x0010580c01007387 */ /* 0x0007e20000100a00 */
[----:B--2---:R-:W-:Y:S02]  /*bad0*/  IMAD.MOV.U32 R24, RZ, RZ, -0x6e766f2a ;  /* 0x918990d6ff187424 */ /* 0x004fe400078e00ff */
[----:B------:R-:W-:Y:S01]  /*bae0*/  IMAD.MOV.U32 R25, RZ, RZ, 0x3f5b22fa ;  /* 0x3f5b22faff197424 */ /* 0x000fe200078e00ff */
[----:B------:R2:W-:Y:S01]  /*baf0*/  STL.64 [R1+0x1060], R6 ;  /* 0x0010600601007387 */ /* 0x0005e20000100a00 */
[----:B0-----:R-:W-:Y:S01]  /*bb00*/  MOV R26, 0x2c7988e6 ;  /* 0x2c7988e6001a7802 */ /* 0x001fe20000000f00 */
[----:B------:R-:W-:Y:S02]  /*bb10*/  IMAD.MOV.U32 R27, RZ, RZ, -0x40add77f ;  /* 0xbf522881ff1b7424 */ /* 0x000fe400078e00ff */
[----:B------:R0:W-:Y:S01]  /*bb20*/  STL.64 [R1+0x1078], R8 ;  /* 0x0010780801007387 */ /* 0x0001e20000100a00 */
[----:B-1----:R-:W-:Y:S02]  /*bb30*/  IMAD.MOV.U32 R10, RZ, RZ, -0x22008eaf ;  /* 0xddff7151ff0a7424 */ /* 0x002fe400078e00ff */
[----:B------:R-:W-:Y:S01]  /*bb40*/  IMAD.MOV.U32 R11, RZ, RZ, 0x4040877f ;  /* 0x4040877fff0b7424 */ /* 0x000fe200078e00ff */
[----:B------:R1:W-:Y:S01]  /*bb50*/  STL.64 [R1+0x1080], R16 ;  /* 0x0010801001007387 */ /* 0x0003e20000100a00 */
[----:B---3--:R-:W-:-:S02]  /*bb60*/  IMAD.MOV.U32 R12, RZ, RZ, -0x68fb0aa9 ;  /* 0x9704f557ff0c7424 */ /* 0x008fc400078e00ff */
[----:B------:R-:W-:Y:S01]  /*bb70*/  IMAD.MOV.U32 R13, RZ, RZ, 0x4034e300 ;  /* 0x4034e300ff0d7424 */ /* 0x000fe200078e00ff */
[----:B--2---:R-:W-:Y:S01]  /*bb80*/  MOV R6, 0x824d1546 ;  /* 0x824d154600067802 */ /* 0x004fe20000000f00 */
[----:B------:R-:W-:Y:S01]  /*bb90*/  IMAD.MOV.U32 R7, RZ, RZ, -0x3fdbe89a ;  /* 0xc0241766ff077424 */ /* 0x000fe200078e00ff */
        /* <DEDUP_REMOVED lines=11> */
[----:B0-----:R-:W-:Y:S02]  /*bc50*/  IMAD.MOV.U32 R22, RZ, RZ, -0x568a9fde ;  /* 0xa9756022ff167424 */ /* 0x001fe400078e00ff */
[----:B------:R-:W-:Y:S01]  /*bc60*/  IMAD.MOV.U32 R23, RZ, RZ, -0x400e1130 ;  /* 0xbff1eed0ff177424 */ /* 0x000fe200078e00ff */
[----:B------:R0:W-:Y:S01]  /*bc70*/  STL.64 [R1+0x10a0], R12 ;  /* 0x0010a00c01007387 */ /* 0x0001e20000100a00 */
[----:B-1----:R-:W-:Y:S01]  /*bc80*/  MOV R24, 0xbaa6692d ;  /* 0xbaa6692d00187802 */ /* 0x002fe20000000f00 */
[----:B------:R-:W-:Y:S02]  /*bc90*/  IMAD.MOV.U32 R25, RZ, RZ, 0x3f644f1c ;  /* 0x3f644f1cff197424 */ /* 0x000fe400078e00ff */
[----:B------:R1:W-:Y:S01]  /*bca0*/  STL.64 [R1+0x10a8], R6 ;  /* 0x0010a80601007387 */ /* 0x0003e20000100a00 */
[----:B---3--:R-:W-:Y:S01]  /*bcb0*/  IMAD.MOV.U32 R26, RZ, RZ, -0x72d62748 ;  /* 0x8d29d8b8ff1a7424 */ /* 0x008fe200078e00ff */
[----:B------:R-:W-:-:S02]  /*bcc0*/  MOV R27, 0xc0349c63 ;  /* 0xc0349c63001b7802 */ /* 0x000fc40000000f00 */
[----:B------:R3:W-:Y:S01]  /*bcd0*/  STL.64 [R1+0x10b0], R8 ;  /* 0x0010b00801007387 */ /* 0x0007e20000100a00 */
[----:B--2---:R-:W-:Y:S02]  /*bce0*/  IMAD.MOV.U32 R10, RZ, RZ, -0x1c0ba3cb ;  /* 0xe3f45c35ff0a7424 */ /* 0x004fe400078e00ff */
        /* <DEDUP_REMOVED lines=10> */
[----:B0-----:R-:W-:-:S03]  /*bd90*/  IMAD.MOV.U32 R16, RZ, RZ, -0x759a0054 ;  /* 0x8a65ffacff107424 */ /* 0x001fc600078e00ff */
[----:B------:R0:W-:Y:S01]  /*bda0*/  STL.64 [R1+0x1090], R24 ;  /* 0x0010901801007387 */ /* 0x0001e20000100a00 */
[----:B------:R-:W-:Y:S02]  /*bdb0*/  IMAD.MOV.U32 R17, RZ, RZ, -0x40682ad7 ;  /* 0xbf97d529ff117424 */ /* 0x000fe400078e00ff */
[----:B-1----:R-:W-:Y:S01]  /*bdc0*/  IMAD.MOV.U32 R20, RZ, RZ, -0x645f7a03 ;  /* 0x9ba085fdff147424 */ /* 0x002fe200078e00ff */
[----:B------:R1:W-:Y:S01]  /*bdd0*/  STL.64 [R1+0x1098], R26 ;  /* 0x0010981a01007387 */ /* 0x0003e20000100a00 */
[----:B------:R-:W-:Y:S01]  /*bde0*/  IMAD.MOV.U32 R21, RZ, RZ, 0x40104edc ;  /* 0x40104edcff157424 */ /* 0x000fe200078e00ff */
[----:B--2---:R-:W-:Y:S02]  /*bdf0*/  MOV R22, 0x1cae7f61 ;  /* 0x1cae7f6100167802 */ /* 0x004fe40000000f00 */
        /* <DEDUP_REMOVED lines=9> */
[----:B--2---:R-:W-:Y:S02]  /*be90*/  IMAD.MOV.U32 R10, RZ, RZ, 0x7e2fe4f3 ;  /* 0x7e2fe4f3ff0a7424 */ /* 0x004fe400078e00ff */
        /* <DEDUP_REMOVED lines=20> */
[----:B--2---:R-:W-:Y:S02]  /*bfe0*/  IMAD.MOV.U32 R24, RZ, RZ, 0x311f1460 ;  /* 0x311f1460ff187424 */ /* 0x004fe400078e00ff */
[----:B------:R-:W-:Y:S01]  /*bff0*/  IMAD.MOV.U32 R25, RZ, RZ, 0x405278fb ;  /* 0x405278fbff197424 */ /* 0x000fe200078e00ff */
[----:B------:R2:W-:Y:S01]  /*c000*/  STL.64 [R1+0x1128], R6 ;  /* 0x0011280601007387 */ /* 0x0005e20000100a00 */
[----:B0-----:R-:W-:Y:S01]  /*c010*/  MOV R26, 0x2c414c0d ;  /* 0x2c414c0d001a7802 */ /* 0x001fe20000000f00 */
[----:B------:R-:W-:Y:S02]  /*c020*/  IMAD.MOV.U32 R27, RZ, RZ, -0x3f9c665b ;  /* 0xc06399a5ff1b7424 */ /* 0x000fe400078e00ff */
[----:B------:R0:W-:Y:S01]  /*c030*/  STL.64 [R1+0x1140], R8 ;  /* 0x0011400801007387 */ /* 0x0001e20000100a00 */
[----:B-1----:R-:W-:Y:S01]  /*c040*/  MOV R10, 0xd98bc840 ;  /* 0xd98bc840000a7802 */ /* 0x002fe20000000f00 */
[----:B------:R-:W-:Y:S01]  /*c050*/  IMAD.MOV.U32 R11, RZ, RZ, -0x3fa11572 ;  /* 0xc05eea8eff0b7424 */ /* 0x000fe200078e00ff */
[----:B---3--:R-:W-:Y:S01]  /*c060*/  MOV R12, 0xb29bdf67 ;  /* 0xb29bdf67000c7802 */ /* 0x008fe20000000f00 */
[----:B------:R-:W-:Y:S01]  /*c070*/  IMAD.MOV.U32 R13, RZ, RZ, -0x40e27ba5 ;  /* 0xbf1d845bff0d7424 */ /* 0x000fe200078e00ff */
[----:B------:R1:W-:Y:S01]  /*c080*/  STL.64 [R1+0x1148], R16 ;  /* 0x0011481001007387 */ /* 0x0003e20000100a00 */
[----:B--2---:R-:W-:Y:S01]  /*c090*/  IMAD.MOV.U32 R6, RZ, RZ, -0x4ee5e7bf ;  /* 0xb11a1841ff067424 */ /* 0x004fe200078e00ff */
[----:B------:R-:W-:-:S02]  /*c0a0*/  MOV R7, 0x40446293 ;  /* 0x4044629300077802 */ /* 0x000fc40000000f00 */
[----:B------:R2:W-:Y:S01]  /*c0b0*/  STL.64 [R1+0x1108], R20 ;  /* 0x0011081401007387 */ /* 0x0005e20000100a00 */
[----:B0-----:R-:W-:Y:S02]  /*c0c0*/  IMAD.MOV.U32 R8, RZ, RZ, 0x6beb0621 ;  /* 0x6beb0621ff087424 */ /* 0x001fe400078e00ff */
[----:B------:R-:W-:Y:S01]  /*c0d0*/  IMAD.MOV.U32 R9, RZ, RZ, -0x3fbce514 ;  /* 0xc0431aecff097424 */ /* 0x000fe200078e00ff */
        /* <DEDUP_REMOVED lines=14> */
[----:B--2---:R-:W-:Y:S01]  /*c1c0*/  IMAD.MOV.U32 R26, RZ, RZ, 0x205f94ff ;  /* 0x205f94ffff1a7424 */ /* 0x004fe200078e00ff */
[----:B------:R-:W-:-:S02]  /*c1d0*/  MOV R27, 0x3eaf6148 ;  /* 0x3eaf6148001b7802 */ /* 0x000fc40000000f00 */
[----:B------:R2:W-:Y:S01]  /*c1e0*/  STL.64 [R1+0x1178], R8 ;  /* 0x0011780801007387 */ /* 0x0005e20000100a00 */
[----:B---3--:R-:W-:Y:S01]  /*c1f0*/  MOV R10, 0x9bf91088 ;  /* 0x9bf91088000a7802 */ /* 0x008fe20000000f00 */
[----:B------:R-:W-:Y:S02]  /*c200*/  IMAD.MOV.U32 R11, RZ, RZ, 0x401477b4 ;  /* 0x401477b4ff0b7424 */ /* 0x000fe400078e00ff */
[----:B0-----:R-:W-:Y:S01]  /*c210*/  IMAD.MOV.U32 R12, RZ, RZ, 0x4a8e94a0 ;  /* 0x4a8e94a0ff0c7424 */ /* 0x001fe200078e00ff */
[----:B------:R-:W-:Y:S01]  /*c220*/  MOV R13, 0xc0004177 ;  /* 0xc0004177000d7802 */ /* 0x000fe20000000f00 */
[----:B------:R0:W-:Y:S01]  /*c230*/  STL.64 [R1+0x1190], R16 ;  /* 0x0011901001007387 */ /* 0x0001e20000100a00 */
[----:B-1----:R-:W-:Y:S01]  /*c240*/  IMAD.MOV.U32 R6, RZ, RZ, 0x54519e31 ;  /* 0x54519e31ff067424 */ /* 0x002fe200078e00ff */
[----:B------:R-:W-:Y:S02]  /*c250*/  MOV R7, 0xbfdc4d21 ;  /* 0xbfdc4d2100077802 */ /* 0x000fe40000000f00 */
        /* <DEDUP_REMOVED lines=14> */
[----:B0-----:R-:W-:Y:S01]  /*c340*/  IMAD.MOV.U32 R24, RZ, RZ, -0x393fe757 ;  /* 0xc6c018a9ff187424 */ /* 0x001fe200078e00ff */
[----:B------:R-:W-:Y:S02]  /*c350*/  MOV R25, 0xbfa4a331 ;  /* 0xbfa4a33100197802 */ /* 0x000fe40000000f00 */
[----:B------:R0:W-:Y:S01]  /*c360*/  STL.64 [R1+0x11b8], R6 ;  /* 0x0011b80601007387 */ /* 0x0001e20000100a00 */
[----:B-1----:R-:W-:Y:S02]  /*c370*/  IMAD.MOV.U32 R26, RZ, RZ, 0x28bbd500 ;  /* 0x28bbd500ff1a7424 */ /* 0x002fe400078e00ff */
[----:B------:R-:W-:Y:S01]  /*c380*/  IMAD.MOV.U32 R27, RZ, RZ, 0x3f9c8476 ;  /* 0x3f9c8476ff1b7424 */ /* 0x000fe200078e00ff */
[----:B------:R1:W-:Y:S01]  /*c390*/  STL.64 [R1+0x11c0], R8 ;  /* 0x0011c00801007387 */ /* 0x0003e20000100a00 */
[----:B--2---:R-:W-:Y:S01]  /*c3a0*/  MOV R10, 0xec7c1fdc ;  /* 0xec7c1fdc000a7802 */ /* 0x004fe20000000f00 */
[----:B------:R-:W-:-:S02]  /*c3b0*/  IMAD.MOV.U32 R11, RZ, RZ, -0x407c9847 ;  /* 0xbf8367b9ff0b7424 */ /* 0x000fc400078e00ff */
[----:B---3--:R-:W-:Y:S01]  /*c3c0*/  IMAD.MOV.U32 R12, RZ, RZ, -0x368a72c3 ;  /* 0xc9758d3dff0c7424 */ /* 0x008fe200078e00ff */
        /* <DEDUP_REMOVED lines=9> */
[----:B------:R-:W-:-:S02]  /*c460*/  IMAD.MOV.U32 R17, RZ, RZ, 0x4086d9ba ;  /* 0x4086d9baff117424 */ /* 0x000fc400078e00ff */
[----:B------:R2:W-:Y:S01]  /*c470*/  STL.64 [R1+0x11d0], R24 ;  /* 0x0011d01801007387 */ /* 0x0005e20000100a00 */
[----:B0-----:R-:W-:-:S03]  /*c480*/  MOV R20, 0x4b8ba3fd ;  /* 0x4b8ba3fd00147802 */ /* 0x001fc60000000f00 */
[----:B------:R0:W-:Y:S01]  /*c490*/  STL.64 [R1+0x11d8], R26 ;  /* 0x0011d81a01007387 */ /* 0x0001e20000100a00 */
[----:B------:R-:W-:Y:S02]  /*c4a0*/  IMAD.MOV.U32 R21, RZ, RZ, 0x406a8563 ;  /* 0x406a8563ff157424 */ /* 0x000fe400078e00ff */
[----:B-1----:R-:W-:Y:S01]  /*c4b0*/  IMAD.MOV.U32 R22, RZ, RZ, -0x2d8aadfe ;  /* 0xd2755202ff167424 */ /* 0x002fe200078e00ff */
        /* <DEDUP_REMOVED lines=20> */
[----:B-1----:R-:W-:Y:S01]  /*c600*/  MOV R16, 0xa77aa105 ;  /* 0xa77aa10500107802 */ /* 0x002fe20000000f00 */
[----:B------:R-:W-:Y:S02]  /*c610*/  IMAD.MOV.U32 R17, RZ, RZ, -0x3fc38d70 ;  /* 0xc03c7290ff117424 */ /* 0x000fe400078e00ff */
[----:B------:R1:W-:Y:S01]  /*c620*/  STL.64 [R1+0x1218], R10 ;  /* 0x0012180a01007387 */ /* 0x0003e20000100a00 */
[----:B--2---:R-:W-:-:S03]  /*c630*/  IMAD.MOV.U32 R20, RZ, RZ, 0x549f7d79 ;  /* 0x549f7d79ff147424 */ /* 0x004fc600078e00ff */
[----:B------:R2:W-:Y:S01]  /*c640*/  STL.64 [R1+0x1220], R24 ;  /* 0x0012201801007387 */ /* 0x0005e20000100a00 */
[----:B------:R-:W-:Y:S01]  /*c650*/  MOV R21, 0xc052d09a ;  /* 0xc052d09a00157802 */ /* 0x000fe20000000f00 */
[----:B0-----:R-:W-:Y:S02]  /*c660*/  IMAD.MOV.U32 R22, RZ, RZ, -0x3cdc45bc ;  /* 0xc323ba44ff167424 */ /* 0x001fe400078e00ff */
[----:B------:R0:W-:Y:S01]  /*c670*/  STL.64 [R1+0x1228], R26 ;  /* 0x0012281a01007387 */ /* 0x0001e20000100a00 */
[----:B------:R-:W-:-:S03]  /*c680*/  IMAD.MOV.U32 R23, RZ, RZ, 0x4050a142 ;  /* 0x4050a142ff177424 */ /* 0x000fc600078e00ff */
[----:B------:R3:W-:Y:S01]  /*c690*/  STL.64 [R1+0x1230], R12 ;  /* 0x0012300c01007387 */ /* 0x0007e20000100a00 */
[----:B-1----:R-:W-:Y:S01]  /*c6a0*/  IMAD.MOV.U32 R10, RZ, RZ, -0x16b3f2be ;  /* 0xe94c0d42ff0a7424 */ /* 0x002fe200078e00ff */
[----:B------:R-:W-:Y:S02]  /*c6b0*/  MOV R11, 0xbea98c1e ;  /* 0xbea98c1e000b7802 */ /* 0x000fe40000000f00 */
[----:B------:R1:W-:Y:S01]  /*c6c0*/  STL.64 [R1+0x1238], R6 ;  /* 0x0012380601007387 */ /* 0x0003e20000100a00 */
[----:B--2---:R-:W-:Y:S01]  /*c6d0*/  MOV R24, 0x69db732d ;  /* 0x69db732d00187802 */ /* 0x004fe20000000f00 */
[----:B------:R-:W-:Y:S02]  /*c6e0*/  IMAD.MOV.U32 R25, RZ, RZ, -0x3fe1ee0d ;  /* 0xc01e11f3ff197424 */ /* 0x000fe400078e00ff */
[----:B------:R2:W-:Y:S01]  /*c6f0*/  STL.64 [R1+0x1240], R8 ;  /* 0x0012400801007387 */ /* 0x0005e20000100a00 */
[----:B0-----:R-:W-:Y:S01]  /*c700*/  IMAD.MOV.U32 R26, RZ, RZ, 0xf4b0bff ;  /* 0x0f4b0bffff1a7424 */ /* 0x001fe200078e00ff */
[----:B------:R-:W-:Y:S01]  /*c710*/  MOV R27, 0x400727bb ;  /* 0x400727bb001b7802 */ /* 0x000fe20000000f00 */
[----:B---3--:R-:W-:Y:S01]  /*c720*/  IMAD.MOV.U32 R12, RZ, RZ, 0x33c28106 ;  /* 0x33c28106ff0c7424 */ /* 0x008fe200078e00ff */
[----:B------:R0:W-:Y:S01]  /*c730*/  STL.64 [R1+0x1258], R16 ;  /* 0x0012581001007387 */ /* 0x0001e20000100a00 */
[----:B------:R-:W-:-:S02]  /*c740*/  IMAD.MOV.U32 R13, RZ, RZ, 0x40231498 ;  /* 0x40231498ff0d7424 */ /* 0x000fc400078e00ff */
[----:B-1----:R-:W-:Y:S01]  /*c750*/  IMAD.MOV.U32 R6, RZ, RZ, 0x413bd03 ;  /* 0x0413bd03ff067424 */ /* 0x002fe200078e00ff */
        /* <DEDUP_REMOVED lines=25> */
[----:B------:R-:W-:Y:S01]  /*c8f0*/  IMAD.MOV.U32 R27, RZ, RZ, 0x40a1211c ;  /* 0x40a1211cff1b7424 */ /* 0x000fe200078e00ff */
[----:B0-----:R-:W-:Y:S01]  /*c900*/  MOV R6, 0x3f907c55 ;  /* 0x3f907c5500067802 */ /* 0x001fe20000000f00 */
        /* <DEDUP_REMOVED lines=8> */
[----:B0-----:R-:W-:-:S03]  /*c990*/  MOV R20, 0xc187647b ;  /* 0xc187647b00147802 */ /* 0x001fc60000000f00 */
[----:B------:R0:W-:Y:S01]  /*c9a0*/  STL.64 [R1+0x12b0], R12 ;  /* 0x0012b00c01007387 */ /* 0x0001e20000100a00 */
[----:B------:R-:W-:Y:S02]  /*c9b0*/  IMAD.MOV.U32 R21, RZ, RZ, -0x3f5d3180 ;  /* 0xc0a2ce80ff157424 */ /* 0x000fe400078e00ff */
        /* <DEDUP_REMOVED lines=11> */
[----:B------:R-:W-:Y:S01]  /*ca70*/  IMAD.MOV.U32 R7, RZ, RZ, 0x3f552b59 ;  /* 0x3f552b59ff077424 */ /* 0x000fe200078e00ff */
[----:B------:R1:W-:Y:S01]  /*ca80*/  STL.64 [R1+0x12d8], R16 ;  /* 0x0012d81001007387 */ /* 0x0003e20000100a00 */
[----:B---3--:R-:W-:-:S02]  /*ca90*/  IMAD.MOV.U32 R24, RZ, RZ, 0x7b2e5ff5 ;  /* 0x7b2e5ff5ff187424 */ /* 0x008fc400078e00ff */
[----:B------:R-:W-:Y:S01]  /*caa0*/  IMAD.MOV.U32 R25, RZ, RZ, -0x3f8aaa14 ;  /* 0xc07555ecff197424 */ /* 0x000fe200078e00ff */
[----:B------:R3:W-:Y:S01]  /*cab0*/  STL.64 [R1+0x12f0], R4 ;  /* 0x0012f00401007387 */ /* 0x0007e20000100a00 */
[----:B--2---:R-:W-:Y:S01]  /*cac0*/  MOV R26, 0xf314c0d ;  /* 0x0f314c0d001a7802 */ /* 0x004fe20000000f00 */
[----:B------:R-:W-:Y:S02]  /*cad0*/  IMAD.MOV.U32 R27, RZ, RZ, 0x404727bb ;  /* 0x404727bbff1b7424 */ /* 0x000fe400078e00ff */
[----:B------:R2:W-:Y:S01]  /*cae0*/  STL.64 [R1+0x12e0], R10 ;  /* 0x0012e00a01007387 */ /* 0x0005e20000100a00 */
[----:B0-----:R-:W-:Y:S01]  /*caf0*/  MOV R8, 0x857992ab ;  /* 0x857992ab00087802 */ /* 0x001fe20000000f00 */
[----:B------:R-:W-:Y:S01]  /*cb00*/  IMAD.MOV.U32 R9, RZ, RZ, -0x411b0ef3 ;  /* 0xbee4f10dff097424 */ /* 0x000fe200078e00ff */
[----:B-1----:R-:W-:Y:S01]  /*cb10*/  DMUL R16, R18, R30 ;  /* 0x0000001e12107228 */ /* 0x002fe20000000000 */
[----:B------:R0:W-:Y:S04]  /*cb20*/  STL.64 [R1+0x12e8], R20 ;  /* 0x0012e81401007387 */ /* 0x0001e80000100a00 */
[----:B------:R1:W-:Y:S03]  /*cb30*/  STL.64 [R1+0x12f8], R6 ;  /* 0x0012f80601007387 */ /* 0x0003e60000100a00 */
[----:B---3--:R-:W-:Y:S01]  /*cb40*/  DFMA R4, -R14, R16, R18 ;  /* 0x000000100e04722b */ /* 0x008fe20000000112 */
[----:B--2---:R-:W-:Y:S01]  /*cb50*/  IMAD.MOV.U32 R10, RZ, RZ, 0x2d01f9ee ;  /* 0x2d01f9eeff0a7424 */ /* 0x004fe200078e00ff */
[----:B------:R-:W-:Y:S01]  /*cb60*/  MOV R11, 0x4060b205 ;  /* 0x4060b205000b7802 */ /* 0x000fe20000000f00 */
[----:B------:R2:W-:Y:S01]  /*cb70*/  STL.64 [R1+0x1300], R12 ;  /* 0x0013000c01007387 */ /* 0x0005e20000100a00 */
[----:B0-----:R-:W-:-:S02]  /*cb80*/  IMAD.MOV.U32 R20, RZ, RZ, 0x33000f3b ;  /* 0x33000f3bff147424 */ /* 0x001fc400078e00ff */
[----:B------:R-:W-:Y:S02]  /*cb90*/  IMAD.MOV.U32 R21, RZ, RZ, -0x3fa3cf2c ;  /* 0xc05c30d4ff157424 */ /* 0x000fe400078e00ff */
[----:B------:R-:W-:Y:S01]  /*cba0*/  DFMA R16, R30, R4, R16 ;  /* 0x000000041e10722b */ /* 0x000fe20000000010 */
[----:B------:R0:W-:Y:S01]  /*cbb0*/  STL.64 [R1+0x1308], R22 ;  /* 0x0013081601007387 */ /* 0x0001e20000100a00 */
[----:B-1----:R-:W-:Y:S01]  /*cbc0*/  IMAD.MOV.U32 R6, RZ, RZ, 0x5b39c078 ;  /* 0x5b39c078ff067424 */ /* 0x002fe200078e00ff */
[----:B------:R-:W-:Y:S01]  /*cbd0*/  MOV R7, 0xbee09e06 ;  /* 0xbee09e0600077802 */ /* 0x000fe20000000f00 */
[----:B------:R-:W-:Y:S01]  /*cbe0*/  IMAD.MOV.U32 R5, RZ, RZ, 0x3ff1f3c0 ;  /* 0x3ff1f3c0ff057424 */ /* 0x000fe200078e00ff */
[----:B------:R1:W-:Y:S01]  /*cbf0*/  STL.64 [R1+0x1310], R24 ;  /* 0x0013101801007387 */ /* 0x0003e20000100a00 */
[----:B------:R-:W-:Y:S01]  /*cc00*/  MOV R4, 0x47d911f2 ;  /* 0x47d911f200047802 */ /* 0x000fe20000000f00 */
[----:B--2---:R-:W-:Y:S02]  /*cc10*/  IMAD.MOV.U32 R12, RZ, RZ, -0xe8963 ;  /* 0xfff1769dff0c7424 */ /* 0x004fe400078e00ff */
[----:B------:R2:W-:Y:S01]  /*cc20*/  STL.64 [R1+0x1318], R8 ;  /* 0x0013180801007387 */ /* 0x0005e20000100a00 */
[----:B------:R-:W-:-:S02]  /*cc30*/  IMAD.MOV.U32 R13, RZ, RZ, -0x3fd2fa83 ;  /* 0xc02d057dff0d7424 */ /* 0x000fc400078e00ff */
[----:B------:R-:W-:Y:S01]  /*cc40*/  FFMA R0, RZ, R15, R17 ;  /* 0x0000000fff007223 */ /* 0x000fe20000000011 */
[----:B------:R3:W-:Y:S01]  /*cc50*/  STL.64 [R1+0x1320], R10 ;  /* 0x0013200a01007387 */ /* 0x0007e20000100a00 */
[----:B0-----:R-:W-:Y:S01]  /*cc60*/  MOV R22, 0x14be7336 ;  /* 0x14be733600167802 */ /* 0x001fe20000000f00 */
[----:B------:R-:W-:Y:S02]  /*cc70*/  IMAD.MOV.U32 R23, RZ, RZ, 0x4026393a ;  /* 0x4026393aff177424 */ /* 0x000fe400078e00ff */
[----:B------:R-:W-:Y:S01]  /*cc80*/  FSETP.GT.AND P0, PT, |R0|, 1.469367938527859385e-39, PT ;  /* 0x001000000000780b */ /* 0x000fe20003f04200 */
[----:B------:R0:W-:Y:S01]  /*cc90*/  STL.64 [R1+0x1328], R20 ;  /* 0x0013281401007387 */ /* 0x0001e20000100a00 */
[----:B-1----:R-:W-:Y:S01]  /*cca0*/  IMAD.MOV.U32 R24, RZ, RZ, -0x38d8a0ef ;  /* 0xc7275f11ff187424 */ /* 0x002fe200078e00ff */
[----:B------:R-:W-:Y:S02]  /*ccb0*/  MOV R25, 0xc010ad23 ;  /* 0xc010ad2300197802 */ /* 0x000fe40000000f00 */
        /* <DEDUP_REMOVED lines=9> */
[----:B-1----:R-:W-:Y:S01]  /*cd50*/  IMAD.MOV.U32 R26, RZ, RZ, -0x5fb49ca2 ;  /* 0xa04b635eff1a7424 */ /* 0x002fe200078e00ff */
        /* <DEDUP_REMOVED lines=15> */
[----:B------:R-:W-:Y:S05]  /*ce50*/  CALL.REL.NOINC `($__internal_24_$__cuda_sm20_div_rn_f64_full) ;  /* 0x000003d8004c7944 */ /* 0x000fea0003c00000 */
[----:B------:R-:W-:Y:S01]  /*ce60*/  IMAD.MOV.U32 R16, RZ, RZ, R4 ;  /* 0x000000ffff107224 */ /* 0x000fe200078e0004 */
[----:B------:R-:W-:-:S07]  /*ce70*/  MOV R17, R5 ;  /* 0x0000000500117202 */ /* 0x000fce0000000f00 */
.L_x_5285:
[----:B------:R-:W-:Y:S05]  /*ce80*/  BSYNC B2 ;  /* 0x0000000000027941 */ /* 0x000fea0003800000 */
.L_x_5284:
        /* <DEDUP_REMOVED lines=21> */
.L_x_5287:
[----:B------:R-:W-:Y:S05]  /*cfe0*/  BSYNC B2 ;  /* 0x0000000000027941 */ /* 0x000fea0003800000 */
.L_x_5286:
        /* <DEDUP_REMOVED lines=91> */
.L_x_5292:
        /* <DEDUP_REMOVED lines=20> */
.L_x_5295:
[----:B------:R-:W-:Y:S05]  /*d6e0*/  BSYNC B7 ;  /* 0x0000000000077941 */ /* 0x000fea0003800000 */
.L_x_5294:
        /* <DEDUP_REMOVED lines=29> */
.L_x_5293:
[----:B------:R-:W-:Y:S05]  /*d8c0*/  BSYNC B2 ;  /* 0x0000000000027941 */ /* 0x000fea0003800000 */
.L_x_5291:
        /* <DEDUP_REMOVED lines=27> */
[----:B------:R-:W-:Y:S05]  /*da80*/  CALL.REL.NOINC `($__internal_25_$__cuda_sm20_dsqrt_rn_f64_mediumpath_v1) ;  /* 0x000003d000d87944 */ /* 0x000fea0003c00000 */
[----:B------:R-:W-:Y:S02]  /*da90*/  IMAD.MOV.U32 R2, RZ, RZ, R4 ;  /* 0x000000ffff027224 */ /* 0x000fe400078e0004 */
[----:B------:R-:W-:-:S07]  /*daa0*/  IMAD.MOV.U32 R3, RZ, RZ, R5 ;  /* 0x000000ffff037224 */ /* 0x000fce00078e0005 */
.L_x_5297:
[----:B------:R-:W-:Y:S05]  /*dab0*/  BSYNC B3 ;  /* 0x0000000000037941 */ /* 0x000fea0003800000 */
.L_x_5296:
[----:B------:R-:W-:Y:S01]  /*dac0*/  DADD R2, -RZ, -R2 ;  /* 0x00000000ff027229 */ /* 0x000fe20000000902 */
[----:B------:R-:W-:Y:S10]  /*dad0*/  BRA `(.L_x_5290) ;  /* 0x0000000800a07947 */ /* 0x000ff40003800000 */
.L_x_5289:
        /* <DEDUP_REMOVED lines=86> */
.L_x_5299:
        /* <DEDUP_REMOVED lines=19> */
[----:B------:R-:W-:Y:S05]  /*e170*/  CALL.REL.NOINC `($__internal_24_$__cuda_sm20_div_rn_f64_full) ;  /* 0x000003c400847944 */ /* 0x000fea0003c00000 */
.L_x_5302:
[----:B------:R-:W-:Y:S05]  /*e180*/  BSYNC B7 ;  /* 0x0000000000077941 */ /* 0x000fea0003800000 */
.L_x_5301:
        /* <DEDUP_REMOVED lines=29> */
.L_x_5300:
[----:B------:R-:W-:Y:S05]  /*e360*/  BSYNC B2 ;  /* 0x0000000000027941 */ /* 0x000fea0003800000 */
.L_x_5298:
        /* <DEDUP_REMOVED lines=30> */
.L_x_5303:
[----:B------:R-:W-:Y:S05]  /*e550*/  BSYNC B3 ;  /* 0x0000000000037941 */ /* 0x000fea0003800000 */
.L_x_5290:
[----:B------:R-:W-:Y:S05]  /*e560*/  BSYNC B6 ;  /* 0x0000000000067941 */ /* 0x000fea0003800000 */
.L_x_5288:
        /* <DEDUP_REMOVED lines=29> */
.L_x_5305:
[----:B------:R-:W-:Y:S05]  /*e740*/  BSYNC B3 ;  /* 0x0000000000037941 */ /* 0x000fea0003800000 */
.L_x_5304:
        /* <DEDUP_REMOVED lines=14> */
.L_x_5307:
        /* <DEDUP_REMOVED lines=139> */
[----:B------:R-:W-:Y:S01]  /*f0e0*/  DFMA R16, R4, R16, R18 ;  /* 0x000000100410722b */ /* 0x000fe20000000012 */
[----:B------:R-:W-:Y:S01]  /*f0f0*/  LEA R13, R12, 0x3ff00000, 0x14 ;  /* 0x3ff000000c0d7811 */ /* 0x000fe200078ea0ff */
[----:B------:R-:W-:-:S06]  /*f100*/  IMAD.MOV.U32 R12, RZ, RZ, RZ ;  /* 0x000000ffff0c7224 */ /* 0x000fcc00078e00ff */
[----:B------:R-:W-:Y:S02]  /*f110*/  DMUL R12, R26, R12 ;  /* 0x0000000c1a0c7228 */ /* 0x000fe40000000000 */
[----:B------:R-:W-:-:S06]  /*f120*/  DADD R16, -R8, R16 ;  /* 0x0000000008107229 */ /* 0x000fcc0000000110 */
        /* <DEDUP_REMOVED lines=9> */
.L_x_5308:
[----:B------:R-:W-:Y:S05]  /*f1c0*/  BSYNC B2 ;  /* 0x0000000000027941 */ /* 0x000fea0003800000 */
.L_x_5306:
[----:B------:R-:W-:Y:S01]  /*f1d0*/  BSSY B2, `(.L_x_5309) ;  /* 0x0000179000027945 */ /* 0x000fe20003800000 */
[----:B------:R-:W-:Y:S01]  /*f1e0*/  CS2R R22, SRZ ;  /* 0x0000000000167805 */ /* 0x000fe2000001ff00 */
[----:B------:R-:W-:Y:S01]  /*f1f0*/  IMAD.MOV.U32 R6, RZ, RZ, 0x0 ;  /* 0x00000000ff067424 */ /* 0x000fe200078e00ff */
[----:B------:R-:W-:Y:S02]  /*f200*/  MOV R7, 0x7ff00000 ;  /* 0x7ff0000000077802 */ /* 0x000fe40000000f00 */
        /* <DEDUP_REMOVED lines=27> */
.L_x_5315:
        /* <DEDUP_REMOVED lines=307> */
[----:B------:R-:W-:-:S04]  /*106f0*/  @P0 IMAD.MOV R10, RZ, RZ, R22 ;  /* 0x000000ffff0a0224 */ /* 0x000fc800078e0216 */
[----:B------:R-:W-:Y:S01]  /*10700*/  IMAD.MOV.U32 R22, RZ, RZ, R10 ;  /* 0x000000ffff167224 */ /* 0x000fe200078e000a */
[----:B--2---:R-:W-:-:S11]  /*10710*/  DFMA R74, R76, R8, R74 ;  /* 0x000000084c4a722b */ /* 0x004fd6000000004a */
.L_x_5311:
[----:B------:R-:W-:Y:S05]  /*10720*/  BSYNC B3 ;  /* 0x0000000000037941 */ /* 0x000fea0003800000 */
.L_x_5310:
        /* <DEDUP_REMOVED lines=28> */
.L_x_5314:
[----:B------:R-:W-:Y:S05]  /*108f0*/  BSYNC B6 ;  /* 0x0000000000067941 */ /* 0x000fea0003800000 */
.L_x_5313:
[----:B------:R-:W-:Y:S01]  /*10900*/  VIADD R23, R23, 0x1 ;  /* 0x0000000117177836 */ /* 0x000fe20000000000 */
[----:B------:R-:W-:Y:S01]  /*10910*/  DADD R6, -RZ, |R74| ;  /* 0x00000000ff067229 */ /* 0x000fe2000000054a */
[----:B------:R-:W-:Y:S01]  /*10920*/  MOV R4, R8 ;  /* 0x0000000800047202 */ /* 0x000fe20000000f00 */
[----:B------:R-:W-:Y:S02]  /*10930*/  IMAD.MOV.U32 R5, RZ, RZ, R9 ;  /* 0x000000ffff057224 */ /* 0x000fe400078e0009 */
[----:B------:R-:W-:-:S13]  /*10940*/  ISETP.GE.U32.AND P0, PT, R23, 0x19, PT ;  /* 0x000000191700780c */ /* 0x000fda0003f06070 */
[----:B------:R-:W-:Y:S05]  /*10950*/  @!P0 BRA `(.L_x_5315) ;  /* 0xffffffe800988947 */ /* 0x000fea000383ffff */
.L_x_5312:
[----:B------:R-:W-:Y:S05]  /*10960*/  BSYNC B2 ;  /* 0x0000000000027941 */ /* 0x000fea0003800000 */
.L_x_5309:
        /* <DEDUP_REMOVED lines=61> */
.L_x_5317:
[----:B------:R-:W-:Y:S05]  /*10d40*/  BSYNC B2 ;  /* 0x0000000000027941 */ /* 0x000fea0003800000 */
.L_x_5316:
        /* <DEDUP_REMOVED lines=25> */
[----:B------:R-:W-:Y:S01]  /*10ee0*/  IMAD.MOV.U32 R6, RZ, RZ, R11 ;  /* 0x000000ffff067224 */ /* 0x000fe200078e000b */
[----:B------:R-:W-:Y:S01]  /*10ef0*/  MOV R11, R16 ;  /* 0x00000010000b7202 */ /* 0x000fe20000000f00 */
[----:B------:R-:W-:Y:S02]  /*10f00*/  IMAD.MOV.U32 R5, RZ, RZ, R14 ;  /* 0x000000ffff057224 */ /* 0x000fe400078e000e */
[----:B------:R-:W-:-:S07]  /*10f10*/  IMAD.MOV.U32 R10, RZ, RZ, R17 ;  /* 0x000000ffff0a7224 */ /* 0x000fce00078e0011 */
[----:B------:R-:W-:Y:S05]  /*10f20*/  CALL.REL.NOINC `($__internal_25_$__cuda_sm20_dsqrt_rn_f64_mediumpath_v1) ;  /* 0x0000039c00b07944 */ /* 0x000fea0003c00000 */
[----:B------:R-:W-:Y:S01]  /*10f30*/  IMAD.MOV.U32 R12, RZ, RZ, R4 ;  /* 0x000000ffff0c7224 */ /* 0x000fe200078e0004 */
[----:B------:R-:W-:-:S07]  /*10f40*/  MOV R13, R5 ;  /* 0x00000005000d7202 */ /* 0x000fce0000000f00 */
.L_x_5319:
[----:B------:R-:W-:Y:S05]  /*10f50*/  BSYNC B3 ;  /* 0x0000000000037941 */ /* 0x000fea0003800000 */
.L_x_5318:
        /* <DEDUP_REMOVED lines=19> */
.L_x_5321:
[----:B------:R-:W-:Y:S05]  /*11090*/  BSYNC B2 ;  /* 0x0000000000027941 */ /* 0x000fea0003800000 */
.L_x_5320:
[----:B------:R-:W-:Y:S01]  /*110a0*/  DFMA R4, R82, 0.5, -R4 ;  /* 0x3fe000005204782b */ /* 0x000fe20000000804 */
[----:B------:R-:W-:Y:S10]  /*110b0*/  BRA `(.L_x_5216) ;  /* 0x000000b800487947 */ /* 0x000ff40003800000 */
.L_x_5220:
        /* <DEDUP_REMOVED lines=1215> */
[----:B------:R-:W-:Y:S01]  /*15cb0*/  IMAD.MOV.U32 R26, RZ, RZ, -0x4ddbedfe ;  /* 0xb2241202ff1a7424 */ /* 0x000fe200078e00ff */
[----:B------:R-:W-:Y:S01]  /*15cc0*/  MOV R27, 0xbe2494d3 ;  /* 0xbe2494d3001b7802 */ /* 0x000fe20000000f00 */
[----:B0-----:R-:W-:Y:S01]  /*15cd0*/  IMAD.MOV.U32 R22, RZ, RZ, 0x3cf8dfb4 ;  /* 0x3cf8dfb4ff167424 */ /* 0x001fe200078e00ff */
        /* <DEDUP_REMOVED lines=25> */
[----:B------:R2:W-:Y:S04]  /*15e70*/  STL.64 [R1+0xcb8], R16 ;  /* 0x000cb81001007387 */ /* 0x0005e80000100a00 */
[----:B------:R3:W-:Y:S01]  /*15e80*/  STL.64 [R1+0xcc8], R8 ;  /* 0x000cc80801007387 */ /* 0x0007e20000100a00 */
[----:B0-----:R-:W-:Y:S01]  /*15e90*/  IMAD.MOV.U32 R12, RZ, RZ, 0xc4df7f1 ;  /* 0x0c4df7f1ff0c7424 */ /* 0x001fe200078e00ff */
[----:B------:R-:W-:Y:S01]  /*15ea0*/  MOV R13, 0x3f3adee2 ;  /* 0x3f3adee2000d7802 */ /* 0x000fe20000000f00 */
[----:B-1----:R-:W-:Y:S01]  /*15eb0*/  IMAD.MOV.U32 R6, RZ, RZ, 0x7c4544c3 ;  /* 0x7c4544c3ff067424 */ /* 0x002fe200078e00ff */
[----:B------:R-:W-:Y:S01]  /*15ec0*/  MOV R7, 0x3f10af03 ;  /* 0x3f10af0300077802 */ /* 0x000fe20000000f00 */
[----:B------:R0:W-:Y:S01]  /*15ed0*/  STL.64 [R1+0xce8], R10 ;  /* 0x000ce80a01007387 */ /* 0x0001e20000100a00 */
[----:B--2---:R-:W-:-:S02]  /*15ee0*/  IMAD.MOV.U32 R16, RZ, RZ, 0x6a382e07 ;  /* 0x6a382e07ff107424 */ /* 0x004fc400078e00ff */
[----:B------:R-:W-:Y:S01]  /*15ef0*/  IMAD.MOV.U32 R17, RZ, RZ, 0x3db43183 ;  /* 0x3db43183ff117424 */ /* 0x000fe200078e00ff */
[----:B------:R1:W-:Y:S01]  /*15f00*/  STL.64 [R1+0xcf0], R12 ;  /* 0x000cf00c01007387 */ /* 0x0003e20000100a00 */
[----:B---3--:R-:W-:Y:S02]  /*15f10*/  IMAD.MOV.U32 R8, RZ, RZ, -0x6f643b9e ;  /* 0x909bc462ff087424 */ /* 0x008fe400078e00ff */
        /* <DEDUP_REMOVED lines=35> */
[----:B--2---:R-:W-:-:S03]  /*16150*/  IMAD.MOV.U32 R20, RZ, RZ, -0x1da32ee4 ;  /* 0xe25cd11cff147424 */ /* 0x004fc600078e00ff */
[----:B------:R2:W-:Y:S01]  /*16160*/  STL.64 [R1+0xd88], R6 ;  /* 0x000d880601007387 */ /* 0x0005e20000100a00 */
[----:B------:R-:W-:Y:S02]  /*16170*/  IMAD.MOV.U32 R21, RZ, RZ, 0x3f5a4350 ;  /* 0x3f5a4350ff157424 */ /* 0x000fe400078e00ff */
[----:B0-----:R-:W-:Y:S01]  /*16180*/  IMAD.MOV.U32 R10, RZ, RZ, -0x793f6ca ;  /* 0xf86c0936ff0a7424 */ /* 0x001fe200078e00ff */
[----:B------:R0:W-:Y:S01]  /*16190*/  STL.64 [R1+0xd90], R8 ;  /* 0x000d900801007387 */ /* 0x0001e20000100a00 */
[----:B------:R-:W-:Y:S01]  /*161a0*/  MOV R11, 0x3e123fc5 ;  /* 0x3e123fc5000b7802 */ /* 0x000fe20000000f00 */
[----:B-1----:R-:W-:Y:S02]  /*161b0*/  IMAD.MOV.U32 R12, RZ, RZ, -0x8aa5d37 ;  /* 0xf755a2c9ff0c7424 */ /* 0x002fe400078e00ff */
[----:B------:R1:W-:Y:S01]  /*161c0*/  STL.64 [R1+0xd98], R16 ;  /* 0x000d981001007387 */ /* 0x0003e20000100a00 */
[----:B------:R-:W-:Y:S02]  /*161d0*/  IMAD.MOV.U32 R13, RZ, RZ, -0x40a6e001 ;  /* 0xbf591fffff0d7424 */ /* 0x000fe400078e00ff */
[----:B--2---:R-:W-:Y:S01]  /*161e0*/  IMAD.MOV.U32 R6, RZ, RZ, -0x613dd9bf ;  /* 0x9ec22641ff067424 */ /* 0x004fe200078e00ff */
[----:B------:R2:W-:Y:S01]  /*161f0*/  STL.64 [R1+0xd28], R26 ;  /* 0x000d281a01007387 */ /* 0x0005e20000100a00 */
[----:B------:R-:W-:Y:S01]  /*16200*/  IMAD.MOV.U32 R7, RZ, RZ, -0x4262e5d2 ;  /* 0xbd9d1a2eff077424 */ /* 0x000fe200078e00ff */
[----:B0-----:R-:W-:Y:S01]  /*16210*/  MOV R8, 0xec6f637f ;  /* 0xec6f637f00087802 */ /* 0x001fe20000000f00 */
[----:B------:R-:W-:Y:S01]  /*16220*/  IMAD.MOV.U32 R9, RZ, RZ, 0x3f1616d5 ;  /* 0x3f1616d5ff097424 */ /* 0x000fe200078e00ff */
[----:B------:R0:W-:Y:S01]  /*16230*/  STL.64 [R1+0xca8], R22 ;  /* 0x000ca81601007387 */ /* 0x0001e20000100a00 */
[----:B-1----:R-:W-:Y:S01]  /*16240*/  IMAD.MOV.U32 R16, RZ, RZ, -0x24814352 ;  /* 0xdb7ebcaeff107424 */ /* 0x002fe200078e00ff */
[----:B------:R-:W-:-:S02]  /*16250*/  MOV R17, 0xbf0cea33 ;  /* 0xbf0cea3300117802 */ /* 0x000fc40000000f00 */
[----:B------:R1:W-:Y:S01]  /*16260*/  STL.64 [R1+0xcd0], R24 ;  /* 0x000cd01801007387 */ /* 0x0003e20000100a00 */
[----:B--2---:R-:W-:Y:S01]  /*16270*/  MOV R26, 0x23c48dc0 ;  /* 0x23c48dc0001a7802 */ /* 0x004fe20000000f00 */
[----:B------:R-:W-:Y:S02]  /*16280*/  IMAD.MOV.U32 R27, RZ, RZ, -0x403e5b26 ;  /* 0xbfc1a4daff1b7424 */ /* 0x000fe400078e00ff */
        /* <DEDUP_REMOVED lines=12> */
[----:B------:R-:W-:Y:S01]  /*16350*/  MOV R11, 0xbecda7a6 ;  /* 0xbecda7a6000b7802 */ /* 0x000fe20000000f00 */
[----:B---3--:R-:W-:Y:S01]  /*16360*/  IMAD.MOV.U32 R12, RZ, RZ, -0x2a8595fa ;  /* 0xd57a6a06ff0c7424 */ /* 0x008fe200078e00ff */
[----:B------:R0:W-:Y:S01]  /*16370*/  STL.64 [R1+0xde0], R16 ;  /* 0x000de01001007387 */ /* 0x0001e20000100a00 */
[----:B------:R-:W-:Y:S01]  /*16380*/  IMAD.MOV.U32 R13, RZ, RZ, 0x3ec257a6 ;  /* 0x3ec257a6ff0d7424 */ /* 0x000fe200078e00ff */
[----:B-1----:R-:W-:Y:S01]  /*16390*/  MOV R6, 0x18d848b8 ;  /* 0x18d848b800067802 */ /* 0x002fe20000000f00 */
[----:B------:R-:W-:Y:S01]  /*163a0*/  IMAD.MOV.U32 R7, RZ, RZ, -0x415994d2 ;  /* 0xbea66b2eff077424 */ /* 0x000fe200078e00ff */
[----:B------:R1:W-:Y:S01]  /*163b0*/  STL.64 [R1+0xd78], R26 ;  /* 0x000d781a01007387 */ /* 0x0003e20000100a00 */
[----:B--2---:R-:W-:Y:S01]  /*163c0*/  MOV R8, 0xe6e8d273 ;  /* 0xe6e8d27300087802 */ /* 0x004fe20000000f00 */
        /* <DEDUP_REMOVED lines=15> */
[----:B-1----:R-:W-:Y:S02]  /*164c0*/  IMAD.MOV.U32 R24, RZ, RZ, -0x15b5e6ab ;  /* 0xea4a1955ff187424 */ /* 0x002fe400078e00ff */
[----:B------:R-:W-:Y:S01]  /*164d0*/  IMAD.MOV.U32 R25, RZ, RZ, 0x3f01d889 ;  /* 0x3f01d889ff197424 */ /* 0x000fe200078e00ff */
[----:B------:R1:W-:Y:S01]  /*164e0*/  STL.64 [R1+0xe20], R8 ;  /* 0x000e200801007387 */ /* 0x0003e20000100a00 */
[----:B--2---:R-:W-:Y:S02]  /*164f0*/  IMAD.MOV.U32 R10, RZ, RZ, 0x127046e4 ;  /* 0x127046e4ff0a7424 */ /* 0x004fe400078e00ff */
[----:B------:R-:W-:Y:S01]  /*16500*/  IMAD.MOV.U32 R11, RZ, RZ, -0x401588c4 ;  /* 0xbfea773cff0b7424 */ /* 0x000fe200078e00ff */
[----:B------:R2:W-:Y:S01]  /*16510*/  STL.64 [R1+0xe28], R16 ;  /* 0x000e281001007387 */ /* 0x0005e20000100a00 */
[----:B0-----:R-:W-:Y:S02]  /*16520*/  IMAD.MOV.U32 R12, RZ, RZ, -0x77e3fbe3 ;  /* 0x881c041dff0c7424 */ /* 0x001fe400078e00ff */
[----:B------:R-:W-:Y:S01]  /*16530*/  IMAD.MOV.U32 R13, RZ, RZ, -0x4144f9ed ;  /* 0xbebb0613ff0d7424 */ /* 0x000fe200078e00ff */
[----:B---3--:R-:W-:Y:S01]  /*16540*/  MOV R6, 0x41653f05 ;  /* 0x41653f0500067802 */ /* 0x008fe20000000f00 */
[----:B------:R-:W-:Y:S01]  /*16550*/  IMAD.MOV.U32 R7, RZ, RZ, 0x3fc89f1e ;  /* 0x3fc89f1eff077424 */ /* 0x000fe200078e00ff */
        /* <DEDUP_REMOVED lines=20> */
[----:B-1----:R-:W-:Y:S02]  /*166a0*/  IMAD.MOV.U32 R10, RZ, RZ, 0x78d507d5 ;  /* 0x78d507d5ff0a7424 */ /* 0x002fe400078e00ff */
[----:B------:R-:W-:Y:S01]  /*166b0*/  IMAD.MOV.U32 R11, RZ, RZ, 0x3f909e54 ;  /* 0x3f909e54ff0b7424 */ /* 0x000fe200078e00ff */
[----:B--2---:R-:W-:Y:S01]  /*166c0*/  MOV R12, 0x163a4d10 ;  /* 0x163a4d10000c7802 */ /* 0x004fe20000000f00 */
        /* <DEDUP_REMOVED lines=8> */
[----:B-1----:R-:W-:-:S03]  /*16750*/  IMAD.MOV.U32 R16, RZ, RZ, 0x664ed58b ;  /* 0x664ed58bff107424 */ /* 0x002fc600078e00ff */
        /* <DEDUP_REMOVED lines=20> */
[----:B---3--:R-:W-:Y:S01]  /*168a0*/  IMAD.MOV.U32 R6, RZ, RZ, -0x2584fef8 ;  /* 0xda7b0108ff067424 */ /* 0x008fe200078e00ff */
[----:B------:R-:W-:-:S02]  /*168b0*/  MOV R7, 0x3eca5076 ;  /* 0x3eca507600077802 */ /* 0x000fc40000000f00 */
[----:B------:R1:W-:Y:S01]  /*168c0*/  STL.64 [R1+0xe68], R26 ;  /* 0x000e681a01007387 */ /* 0x0003e20000100a00 */
[----:B--2---:R-:W-:Y:S01]  /*168d0*/  IMAD.MOV.U32 R8, RZ, RZ, -0x7d41b984 ;  /* 0x82be467cff087424 */ /* 0x004fe200078e00ff */
[----:B------:R-:W-:Y:S02]  /*168e0*/  MOV R9, 0xc00aa176 ;  /* 0xc00aa17600097802 */ /* 0x000fe40000000f00 */
[----:B------:R2:W-:Y:S01]  /*168f0*/  STL.64 [R1+0xde8], R20 ;  /* 0x000de81401007387 */ /* 0x0005e20000100a00 */
[----:B0-----:R-:W-:-:S03]  /*16900*/  IMAD.MOV.U32 R16, RZ, RZ, 0x7f446f75 ;  /* 0x7f446f75ff107424 */ /* 0x001fc600078e00ff */
[----:B------:R0:W-:Y:S01]  /*16910*/  STL.64 [R1+0xdf0], R22 ;  /* 0x000df01601007387 */ /* 0x0001e20000100a00 */
[----:B------:R-:W-:Y:S02]  /*16920*/  IMAD.MOV.U32 R17, RZ, RZ, 0x4011e07e ;  /* 0x4011e07eff117424 */ /* 0x000fe400078e00ff */
[----:B-1----:R-:W-:Y:S01]  /*16930*/  IMAD.MOV.U32 R26, RZ, RZ, -0x2d24c015 ;  /* 0xd2db3febff1a7424 */ /* 0x002fe200078e00ff */
[----:B------:R-:W-:Y:S01]  /*16940*/  MOV R27, 0x3f0a5dff ;  /* 0x3f0a5dff001b7802 */ /* 0x000fe20000000f00 */
        /* <DEDUP_REMOVED lines=16> */
[----:B---3--:R-:W-:Y:S01]  /*16a50*/  IMAD.MOV.U32 R6, RZ, RZ, 0x7fbade6a ;  /* 0x7fbade6aff067424 */ /* 0x008fe200078e00ff */
[----:B------:R-:W-:-:S02]  /*16a60*/  MOV R7, 0x3fe60acf ;  /* 0x3fe60acf00077802 */ /* 0x000fc40000000f00 */
[----:B------:R2:W-:Y:S01]  /*16a70*/  STL.64 [R1+0xeb8], R26 ;  /* 0x000eb81a01007387 */ /* 0x0005e20000100a00 */
[----:B-1----:R-:W-:Y:S02]  /*16a80*/  IMAD.MOV.U32 R8, RZ, RZ, 0x5a443c00 ;  /* 0x5a443c00ff087424 */ /* 0x002fe400078e00ff */
[----:B------:R-:W-:Y:S01]  /*16a90*/  IMAD.MOV.U32 R9, RZ, RZ, 0x3eb5f0bc ;  /* 0x3eb5f0bcff097424 */ /* 0x000fe200078e00ff */
[----:B------:R1:W-:Y:S01]  /*16aa0*/  STL.64 [R1+0xe38], R20 ;  /* 0x000e381401007387 */ /* 0x0003e20000100a00 */
[----:B0-----:R-:W-:-:S03]  /*16ab0*/  IMAD.MOV.U32 R16, RZ, RZ, -0x49e4a63d ;  /* 0xb61b59c3ff107424 */ /* 0x001fc600078e00ff */
[----:B------:R0:W-:Y:S01]  /*16ac0*/  STL.64 [R1+0xe40], R22 ;  /* 0x000e401601007387 */ /* 0x0001e20000100a00 */
[----:B------:R-:W-:Y:S02]  /*16ad0*/  IMAD.MOV.U32 R17, RZ, RZ, -0x404a91b2 ;  /* 0xbfb56e4eff117424 */ /* 0x000fe400078e00ff */
[----:B--2---:R-:W-:Y:S01]  /*16ae0*/  IMAD.MOV.U32 R26, RZ, RZ, 0x741b2958 ;  /* 0x741b2958ff1a7424 */ /* 0x004fe200078e00ff */
        /* <DEDUP_REMOVED lines=17> */
[----:B0-----:R-:W-:Y:S01]  /*16c00*/  IMAD.MOV.U32 R6, RZ, RZ, -0x7c1f5c1b ;  /* 0x83e0a3e5ff067424 */ /* 0x001fe200078e00ff */
[----:B------:R-:W-:Y:S02]  /*16c10*/  MOV R7, 0x3dcb2cc4 ;  /* 0x3dcb2cc400077802 */ /* 0x000fe40000000f00 */
[----:B------:R0:W-:Y:S01]  /*16c20*/  STL.64 [R1+0xf08], R26 ;  /* 0x000f081a01007387 */ /* 0x0001e20000100a00 */
[----:B--2---:R-:W-:-:S02]  /*16c30*/  IMAD.MOV.U32 R8, RZ, RZ, -0x3f0a6f3b ;  /* 0xc0f590c5ff087424 */ /* 0x004fc400078e00ff */
[----:B------:R-:W-:Y:S01]  /*16c40*/  IMAD.MOV.U32 R9, RZ, RZ, -0x40a683ee ;  /* 0xbf597c12ff097424 */ /* 0x000fe200078e00ff */
        /* <DEDUP_REMOVED lines=9> */
[----:B------:R-:W-:-:S03]  /*16ce0*/  IMAD.MOV.U32 R21, RZ, RZ, 0x3ffaab9a ;  /* 0x3ffaab9aff157424 */ /* 0x000fc600078e00ff */
        /* <DEDUP_REMOVED lines=12> */
[----:B-1----:R-:W-:Y:S02]  /*16db0*/  IMAD.MOV.U32 R6, RZ, RZ, 0x428cf51e ;  /* 0x428cf51eff067424 */ /* 0x002fe400078e00ff */
[----:B------:R-:W-:Y:S01]  /*16dc0*/  IMAD.MOV.U32 R7, RZ, RZ, 0x3eefef14 ;  /* 0x3eefef14ff077424 */ /* 0x000fe200078e00ff */
[----:B------:R1:W-:Y:S01]  /*16dd0*/  STL.64 [R1+0xf58], R26 ;  /* 0x000f581a01007387 */ /* 0x0003e20000100a00 */
[----:B0-----:R-:W-:Y:S02]  /*16de0*/  IMAD.MOV.U32 R8, RZ, RZ, -0x3cbd0b71 ;  /* 0xc342f48fff087424 */ /* 0x001fe400078e00ff */
[----:B------:R-:W-:Y:S01]  /*16df0*/  IMAD.MOV.U32 R9, RZ, RZ, -0x3fda6bdb ;  /* 0xc0259425ff097424 */ /* 0x000fe200078e00ff */
[----:B------:R0:W-:Y:S01]  /*16e00*/  STL.64 [R1+0xed8], R20 ;  /* 0x000ed81401007387 */ /* 0x0001e20000100a00 */
[----:B--2---:R-:W-:Y:S01]  /*16e10*/  MOV R16, 0x98bad82d ;  /* 0x98bad82d00107802 */ /* 0x004fe20000000f00 */
[----:B------:R-:W-:-:S02]  /*16e20*/  IMAD.MOV.U32 R17, RZ, RZ, -0x40a87c3b ;  /* 0xbf5783c5ff117424 */ /* 0x000fc400078e00ff */
[----:B------:R2:W-:Y:S01]  /*16e30*/  STL.64 [R1+0xee0], R22 ;  /* 0x000ee01601007387 */ /* 0x0005e20000100a00 */
[----:B-1----:R-:W-:Y:S01]  /*16e40*/  IMAD.MOV.U32 R26, RZ, RZ, -0x401bc200 ;  /* 0xbfe43e00ff1a7424 */ /* 0x002fe200078e00ff */
[----:B------:R-:W-:Y:S02]  /*16e50*/  MOV R27, 0x402acbc4 ;  /* 0x402acbc4001b7802 */ /* 0x000fe40000000f00 */
[----:B------:R1:W-:Y:S01]  /*16e60*/  STL.64 [R1+0xf00], R24 ;  /* 0x000f001801007387 */ /* 0x0003e20000100a00 */
[----:B0-----:R-:W-:Y:S01]  /*16e70*/  MOV R20, 0x542640 ;  /* 0x0054264000147802 */ /* 0x001fe20000000f00 */
[----:B------:R-:W-:Y:S02]  /*16e80*/  IMAD.MOV.U32 R21, RZ, RZ, -0x402f82ff ;  /* 0xbfd07d01ff157424 */ /* 0x000fe400078e00ff */
[----:B------:R0:W-:Y:S01]  /*16e90*/  STL.64 [R1+0xf88], R10 ;  /* 0x000f880a01007387 */ /* 0x0001e20000100a00 */
[----:B--2---:R-:W-:-:S03]  /*16ea0*/  IMAD.MOV.U32 R22, RZ, RZ, 0x5866b19f ;  /* 0x5866b19fff167424 */ /* 0x004fc600078e00ff */
[----:B------:R2:W-:Y:S01]  /*16eb0*/  STL.64 [R1+0xf90], R12 ;  /* 0x000f900c01007387 */ /* 0x0005e20000100a00 */
[----:B------:R-:W-:-:S03]  /*16ec0*/  MOV R23, 0x3fcb0149 ;  /* 0x3fcb014900177802 */ /* 0x000fc60000000f00 */
[----:B------:R3:W-:Y:S01]  /*16ed0*/  STL.64 [R1+0xf98], R6 ;  /* 0x000f980601007387 */ /* 0x0007e20000100a00 */
[----:B-1----:R-:W-:Y:S02]  /*16ee0*/  IMAD.MOV.U32 R24, RZ, RZ, -0x4886cb15 ;  /* 0xb77934ebff187424 */ /* 0x002fe400078e00ff */
[----:B------:R-:W-:Y:S01]  /*16ef0*/  IMAD.MOV.U32 R25, RZ, RZ, -0x406dc241 ;  /* 0xbf923dbfff197424 */ /* 0x000fe200078e00ff */
[----:B------:R1:W-:Y:S01]  /*16f00*/  STL.64 [R1+0xfb0], R8 ;  /* 0x000fb00801007387 */ /* 0x0003e20000100a00 */
[----:B0-----:R-:W-:Y:S01]  /*16f10*/  IMAD.MOV.U32 R10, RZ, RZ, 0x33a9e5be ;  /* 0x33a9e5beff0a7424 */ /* 0x001fe200078e00ff */
[----:B------:R-:W-:Y:S01]  /*16f20*/  MOV R11, 0x4022777c ;  /* 0x4022777c000b7802 */ /* 0x000fe20000000f00 */
[----:B--2---:R-:W-:Y:S01]  /*16f30*/  IMAD.MOV.U32 R12, RZ, RZ, 0x683ce6df ;  /* 0x683ce6dfff0c7424 */ /* 0x004fe200078e00ff */
[----:B------:R-:W-:Y:S01]  /*16f40*/  MOV R13, 0x3ee93792 ;  /* 0x3ee93792000d7802 */ /* 0x000fe20000000f00 */
[----:B------:R0:W-:Y:S01]  /*16f50*/  STL.64 [R1+0xfb8], R16 ;  /* 0x000fb81001007387 */ /* 0x0001e20000100a00 */
[----:B---3--:R-:W-:-:S02]  /*16f60*/  IMAD.MOV.U32 R6, RZ, RZ, 0x2368986f ;  /* 0x2368986fff067424 */ /* 0x008fc400078e00ff */
        /* <DEDUP_REMOVED lines=13> */
[----:B------:R-:W-:-:S03]  /*17040*/  MOV R21, 0xbf371e87 ;  /* 0xbf371e8700157802 */ /* 0x000fc60000000f00 */
[----:B------:R3:W-:Y:S01]  /*17050*/  STL.64 [R1+0xfd8], R12 ;  /* 0x000fd80c01007387 */ /* 0x0007e20000100a00 */
[----:B0-----:R-:W-:Y:S02]  /*17060*/  IMAD.MOV.U32 R22, RZ, RZ, 0x43f4cecc ;  /* 0x43f4ceccff167424 */ /* 0x001fe400078e00ff */
[----:B------:R-:W-:Y:S01]  /*17070*/  IMAD.MOV.U32 R23, RZ, RZ, 0x3d3a2d86 ;  /* 0x3d3a2d86ff177424 */ /* 0x000fe200078e00ff */
[----:B------:R0:W-:Y:S01]  /*17080*/  STL.64 [R1+0xfe0], R6 ;  /* 0x000fe00601007387 */ /* 0x0001e20000100a00 */
[----:B--2---:R-:W-:Y:S01]  /*17090*/  MOV R24, 0x8aaafd02 ;  /* 0x8aaafd0200187802 */ /* 0x004fe20000000f00 */
[----:B------:R-:W-:Y:S02]  /*170a0*/  IMAD.MOV.U32 R25, RZ, RZ, -0x3fe58652 ;  /* 0xc01a79aeff197424 */ /* 0x000fe400078e00ff */
[----:B------:R2:W-:Y:S01]  /*170b0*/  STL.64 [R1+0xfe8], R8 ;  /* 0x000fe80801007387 */ /* 0x0005e20000100a00 */
[----:B-1----:R-:W-:Y:S01]  /*170c0*/  IMAD.MOV.U32 R10, RZ, RZ, -0x448ac069 ;  /* 0xbb753f97ff0a7424 */ /* 0x002fe200078e00ff */
[----:B------:R-:W-:Y:S01]  /*170d0*/  MOV R11, 0xbfd119e3 ;  /* 0xbfd119e3000b7802 */ /* 0x000fe20000000f00 */
[----:B---3--:R-:W-:Y:S01]  /*170e0*/  IMAD.MOV.U32 R12, RZ, RZ, 0x7aa334e1 ;  /* 0x7aa334e1ff0c7424 */ /* 0x008fe200078e00ff */
[----:B------:R1:W-:Y:S01]  /*170f0*/  STL.64 [R1+0x1000], R16 ;  /* 0x0010001001007387 */ /* 0x0003e20000100a00 */
[----:B------:R-:W-:-:S02]  /*17100*/  IMAD.MOV.U32 R13, RZ, RZ, 0x3fba33c6 ;  /* 0x3fba33c6ff0d7424 */ /* 0x000fc400078e00ff */
[----:B0-----:R-:W-:Y:S01]  /*17110*/  IMAD.MOV.U32 R6, RZ, RZ, -0x232dd40d ;  /* 0xdcd22bf3ff067424 */ /* 0x001fe200078e00ff */
[----:B------:R0:W-:Y:S01]  /*17120*/  STL.64 [R1+0xff8], R26 ;  /* 0x000ff81a01007387 */ /* 0x0001e20000100a00 */
[----:B------:R-:W-:Y:S01]  /*17130*/  IMAD.MOV.U32 R7, RZ, RZ, 0x3f948c40 ;  /* 0x3f948c40ff077424 */ /* 0x000fe200078e00ff */
[----:B--2---:R-:W-:Y:S01]  /*17140*/  MOV R8, 0x6b540e4a ;  /* 0x6b540e4a00087802 */ /* 0x004fe20000000f00 */
[----:B------:R-:W-:Y:S01]  /*17150*/  IMAD.MOV.U32 R9, RZ, RZ, -0x408319d7 ;  /* 0xbf7ce629ff097424 */ /* 0x000fe200078e00ff */
[----:B------:R2:W-:Y:S01]  /*17160*/  STL.64 [R1+0xf78], R20 ;  /* 0x000f781401007387 */ /* 0x0005e20000100a00 */
[----:B-1----:R-:W-:Y:S01]  /*17170*/  IMAD.MOV.U32 R16, RZ, RZ, -0x1e36eb88 ;  /* 0xe1c91478ff107424 */ /* 0x002fe200078e00ff */
[----:B------:R-:W-:Y:S02]  /*17180*/  MOV R17, 0x3d8110fe ;  /* 0x3d8110fe00117802 */ /* 0x000fe40000000f00 */
[----:B------:R1:W-:Y:S01]  /*17190*/  STL.64 [R1+0xf80], R22 ;  /* 0x000f801601007387 */ /* 0x0003e20000100a00 */
[----:B0-----:R-:W-:Y:S01]  /*171a0*/  MOV R26, 0x2c7988e6 ;  /* 0x2c7988e6001a7802 */ /* 0x001fe20000000f00 */
[----:B------:R-:W-:-:S02]  /*171b0*/  IMAD.MOV.U32 R27, RZ, RZ, -0x40add77f ;  /* 0xbf522881ff1b7424 */ /* 0x000fc400078e00ff */
[----:B------:R0:W-:Y:S01]  /*171c0*/  STL.64 [R1+0xfa0], R24 ;  /* 0x000fa01801007387 */ /* 0x0001e20000100a00 */
[----:B--2---:R-:W-:-:S03]  /*171d0*/  IMAD.MOV.U32 R20, RZ, RZ, 0x4a89b561 ;  /* 0x4a89b561ff147424 */ /* 0x004fc600078e00ff */
        /* <DEDUP_REMOVED lines=9> */
[----:B--2---:R-:W-:Y:S01]  /*17270*/  IMAD.MOV.U32 R10, RZ, RZ, 0x31e8c834 ;  /* 0x31e8c834ff0a7424 */ /* 0x004fe200078e00ff */
[----:B------:R-:W-:Y:S01]  /*17280*/  MOV R11, 0x3f37f34f ;  /* 0x3f37f34f000b7802 */ /* 0x000fe20000000f00 */
[----:B---3--:R-:W-:Y:S01]  /*17290*/  IMAD.MOV.U32 R12, RZ, RZ, 0x272abdba ;  /* 0x272abdbaff0c7424 */ /* 0x008fe200078e00ff */
        /* <DEDUP_REMOVED lines=11> */
[----:B-1----:R-:W-:Y:S01]  /*17350*/  IMAD.MOV.U32 R26, RZ, RZ, -0x72d62748 ;  /* 0x8d29d8b8ff1a7424 */ /* 0x002fe200078e00ff */
[----:B------:R-:W-:Y:S02]  /*17360*/  MOV R27, 0xc0349c63 ;  /* 0xc0349c63001b7802 */ /* 0x000fe40000000f00 */
[----:B------:R1:W-:Y:S01]  /*17370*/  STL.64 [R1+0xff0], R24 ;  /* 0x000ff01801007387 */ /* 0x0003e20000100a00 */
[----:B0-----:R-:W-:Y:S01]  /*17380*/  MOV R20, 0xb6c4bf11 ;  /* 0xb6c4bf1100147802 */ /* 0x001fe20000000f00 */
[----:B------:R-:W-:-:S02]  /*17390*/  IMAD.MOV.U32 R21, RZ, RZ, 0x3e0cf9b8 ;  /* 0x3e0cf9b8ff157424 */ /* 0x000fc400078e00ff */
[----:B------:R0:W-:Y:S01]  /*173a0*/  STL.64 [R1+0x1050], R10 ;  /* 0x0010500a01007387 */ /* 0x0001e20000100a00 */
[----:B--2---:R-:W-:-:S03]  /*173b0*/  IMAD.MOV.U32 R22, RZ, RZ, 0x18f65fc2 ;  /* 0x18f65fc2ff167424 */ /* 0x004fc600078e00ff */
[----:B------:R2:W-:Y:S01]  /*173c0*/  STL.64 [R1+0x1058], R12 ;  /* 0x0010580c01007387 */ /* 0x0005e20000100a00 */
[----:B------:R-:W-:-:S03]  /*173d0*/  MOV R23, 0xbf9cab95 ;  /* 0xbf9cab9500177802 */ /* 0x000fc60000000f00 */
[----:B------:R3:W-:Y:S01]  /*173e0*/  STL.64 [R1+0x1060], R6 ;  /* 0x0010600601007387 */ /* 0x0007e20000100a00 */
[----:B-1----:R-:W-:Y:S02]  /*173f0*/  IMAD.MOV.U32 R24, RZ, RZ, -0x6e766f2a ;  /* 0x918990d6ff187424 */ /* 0x002fe400078e00ff */
[----:B------:R-:W-:Y:S01]  /*17400*/  IMAD.MOV.U32 R25, RZ, RZ, 0x3f5b22fa ;  /* 0x3f5b22faff197424 */ /* 0x000fe200078e00ff */
[----:B------:R1:W-:Y:S01]  /*17410*/  STL.64 [R1+0x1078], R8 ;  /* 0x0010780801007387 */ /* 0x0003e20000100a00 */
[----:B0-----:R-:W-:Y:S02]  /*17420*/  IMAD.MOV.U32 R10, RZ, RZ, -0x22008eaf ;  /* 0xddff7151ff0a7424 */ /* 0x001fe400078e00ff */
[----:B------:R-:W-:Y:S01]  /*17430*/  IMAD.MOV.U32 R11, RZ, RZ, 0x4040877f ;  /* 0x4040877fff0b7424 */ /* 0x000fe200078e00ff */
[----:B------:R0:W-:Y:S01]  /*17440*/  STL.64 [R1+0x1080], R16 ;  /* 0x0010801001007387 */ /* 0x0001e20000100a00 */
[----:B--2---:R-:W-:Y:S02]  /*17450*/  IMAD.MOV.U32 R12, RZ, RZ, -0x68fb0aa9 ;  /* 0x9704f557ff0c7424 */ /* 0x004fe400078e00ff */
[----:B------:R-:W-:Y:S01]  /*17460*/  IMAD.MOV.U32 R13, RZ, RZ, 0x4034e300 ;  /* 0x4034e300ff0d7424 */ /* 0x000fe200078e00ff */
        /* <DEDUP_REMOVED lines=9> */
[----:B--2---:R-:W-:-:S03]  /*17500*/  IMAD.MOV.U32 R26, RZ, RZ, 0x4ab1cf11 ;  /* 0x4ab1cf11ff1a7424 */ /* 0x004fc600078e00ff */
[----:B------:R2:W-:Y:S01]  /*17510*/  STL.64 [R1+0x1040], R24 ;  /* 0x0010401801007387 */ /* 0x0005e20000100a00 */
[----:B------:R-:W-:Y:S02]  /*17520*/  IMAD.MOV.U32 R27, RZ, RZ, -0x403fbe89 ;  /* 0xbfc04177ff1b7424 */ /* 0x000fe400078e00ff */
[----:B-1----:R-:W-:Y:S01]  /*17530*/  IMAD.MOV.U32 R20, RZ, RZ, 0x4df23f8f ;  /* 0x4df23f8fff147424 */ /* 0x002fe200078e00ff */
        /* <DEDUP_REMOVED lines=9> */
[----:B-1----:R-:W-:Y:S02]  /*175d0*/  IMAD.MOV.U32 R10, RZ, RZ, -0x1c0ba3cb ;  /* 0xe3f45c35ff0a7424 */ /* 0x002fe400078e00ff */
[----:B------:R-:W-:Y:S01]  /*175e0*/  IMAD.MOV.U32 R11, RZ, RZ, 0x3e7327d0 ;  /* 0x3e7327d0ff0b7424 */ /* 0x000fe200078e00ff */
[----:B0-----:R-:W-:Y:S01]  /*175f0*/  MOV R12, 0x261f4c56 ;  /* 0x261f4c56000c7802 */ /* 0x001fe20000000f00 */
        /* <DEDUP_REMOVED lines=10> */
[----:B------:R-:W-:Y:S01]  /*176a0*/  IMAD.MOV.U32 R17, RZ, RZ, -0x40682ad7 ;  /* 0xbf97d529ff117424 */ /* 0x000fe200078e00ff */
[----:B-1----:R-:W-:Y:S01]  /*176b0*/  MOV R26, 0x2c414c0d ;  /* 0x2c414c0d001a7802 */ /* 0x002fe20000000f00 */
[----:B------:R-:W-:Y:S01]  /*176c0*/  IMAD.MOV.U32 R27, RZ, RZ, -0x3f9c665b ;  /* 0xc06399a5ff1b7424 */ /* 0x000fe200078e00ff */
        /* <DEDUP_REMOVED lines=11> */
[----:B--2---:R-:W-:Y:S02]  /*17780*/  IMAD.MOV.U32 R10, RZ, RZ, 0x7e2fe4f3 ;  /* 0x7e2fe4f3ff0a7424 */ /* 0x004fe400078e00ff */
        /* <DEDUP_REMOVED lines=14> */
[----:B------:R-:W-:Y:S01]  /*17870*/  MOV R27, 0x3eaf6148 ;  /* 0x3eaf6148001b7802 */ /* 0x000fe20000000f00 */
[----:B------:R2:W-:Y:S01]  /*17880*/  STL.64 [R1+0x10e0], R24 ;  /* 0x0010e01801007387 */ /* 0x0005e20000100a00 */
[----:B-1----:R-:W-:Y:S01]  /*17890*/  MOV R20, 0x72284d2c ;  /* 0x72284d2c00147802 */ /* 0x002fe20000000f00 */
[----:B------:R-:W-:Y:S02]  /*178a0*/  IMAD.MOV.U32 R21, RZ, RZ, 0x3f807746 ;  /* 0x3f807746ff157424 */ /* 0x000fe400078e00ff */
[----:B------:R1:W-:Y:S01]  /*178b0*/  STL.64 [R1+0x1118], R10 ;  /* 0x0011180a01007387 */ /* 0x0003e20000100a00 */
[----:B0-----:R-:W-:-:S03]  /*178c0*/  IMAD.MOV.U32 R22, RZ, RZ, -0x377db633 ;  /* 0xc88249cdff167424 */ /* 0x001fc600078e00ff */
[----:B------:R0:W-:Y:S01]  /*178d0*/  STL.64 [R1+0x1120], R12 ;  /* 0x0011200c01007387 */ /* 0x0001e20000100a00 */
[----:B------:R-:W-:-:S03]  /*178e0*/  MOV R23, 0xbe143c0a ;  /* 0xbe143c0a00177802 */ /* 0x000fc60000000f00 */
[----:B------:R3:W-:Y:S01]  /*178f0*/  STL.64 [R1+0x1128], R6 ;  /* 0x0011280601007387 */ /* 0x0007e20000100a00 */
[----:B--2---:R-:W-:Y:S02]  /*17900*/  IMAD.MOV.U32 R24, RZ, RZ, 0x311f1460 ;  /* 0x311f1460ff187424 */ /* 0x004fe400078e00ff */
[----:B------:R-:W-:Y:S01]  /*17910*/  IMAD.MOV.U32 R25, RZ, RZ, 0x405278fb ;  /* 0x405278fbff197424 */ /* 0x000fe200078e00ff */
[----:B------:R2:W-:Y:S01]  /*17920*/  STL.64 [R1+0x1140], R8 ;  /* 0x0011400801007387 */ /* 0x0005e20000100a00 */
[----:B-1----:R-:W-:Y:S01]  /*17930*/  MOV R10, 0xd98bc840 ;  /* 0xd98bc840000a7802 */ /* 0x002fe20000000f00 */
[----:B------:R-:W-:Y:S01]  /*17940*/  IMAD.MOV.U32 R11, RZ, RZ, -0x3fa11572 ;  /* 0xc05eea8eff0b7424 */ /* 0x000fe200078e00ff */
[----:B0-----:R-:W-:Y:S01]  /*17950*/  MOV R12, 0xb29bdf67 ;  /* 0xb29bdf67000c7802 */ /* 0x001fe20000000f00 */
[----:B------:R-:W-:Y:S01]  /*17960*/  IMAD.MOV.U32 R13, RZ, RZ, -0x40e27ba5 ;  /* 0xbf1d845bff0d7424 */ /* 0x000fe200078e00ff */
[----:B------:R0:W-:Y:S01]  /*17970*/  STL.64 [R1+0x1148], R16 ;  /* 0x0011481001007387 */ /* 0x0001e20000100a00 */
[----:B---3--:R-:W-:Y:S01]  /*17980*/  IMAD.MOV.U32 R6, RZ, RZ, -0x4ee5e7bf ;  /* 0xb11a1841ff067424 */ /* 0x008fe200078e00ff */
[----:B------:R-:W-:-:S02]  /*17990*/  MOV R7, 0x40446293 ;  /* 0x4044629300077802 */ /* 0x000fc40000000f00 */
[----:B------:R1:W-:Y:S01]  /*179a0*/  STL.64 [R1+0x1188], R26 ;  /* 0x0011881a01007387 */ /* 0x0003e20000100a00 */
[----:B--2---:R-:W-:Y:S02]  /*179b0*/  IMAD.MOV.U32 R8, RZ, RZ, 0x6beb0621 ;  /* 0x6beb0621ff087424 */ /* 0x004fe400078e00ff */
[----:B------:R-:W-:Y:S01]  /*179c0*/  IMAD.MOV.U32 R9, RZ, RZ, -0x3fbce514 ;  /* 0xc0431aecff097424 */ /* 0x000fe200078e00ff */
[----:B------:R2:W-:Y:S01]  /*179d0*/  STL.64 [R1+0x1108], R20 ;  /* 0x0011081401007387 */ /* 0x0005e20000100a00 */
[----:B0-----:R-:W-:-:S03]  /*179e0*/  IMAD.MOV.U32 R16, RZ, RZ, -0x7f6a3542 ;  /* 0x8095cabeff107424 */ /* 0x001fc600078e00ff */
[----:B------:R0:W-:Y:S01]  /*179f0*/  STL.64 [R1+0x1110], R22 ;  /* 0x0011101601007387 */ /* 0x0001e20000100a00 */
[----:B------:R-:W-:Y:S02]  /*17a00*/  IMAD.MOV.U32 R17, RZ, RZ, -0x3fe6e9de ;  /* 0xc0191622ff117424 */ /* 0x000fe400078e00ff */
[----:B-1----:R-:W-:Y:S01]  /*17a10*/  IMAD.MOV.U32 R26, RZ, RZ, 0x28bbd500 ;  /* 0x28bbd500ff1a7424 */ /* 0x002fe200078e00ff */
        /* <DEDUP_REMOVED lines=17> */
[----:B0-----:R-:W-:Y:S01]  /*17b30*/  IMAD.MOV.U32 R6, RZ, RZ, 0x54519e31 ;  /* 0x54519e31ff067424 */ /* 0x001fe200078e00ff */
[----:B------:R-:W-:Y:S02]  /*17b40*/  MOV R7, 0xbfdc4d21 ;  /* 0xbfdc4d2100077802 */ /* 0x000fe40000000f00 */
[----:B------:R0:W-:Y:S01]  /*17b50*/  STL.64 [R1+0x11d8], R26 ;  /* 0x0011d81a01007387 */ /* 0x0001e20000100a00 */
[----:B-1----:R-:W-:-:S02]  /*17b60*/  IMAD.MOV.U32 R8, RZ, RZ, 0xeaf4767 ;  /* 0x0eaf4767ff087424 */ /* 0x002fc400078e00ff */
[----:B------:R-:W-:Y:S01]  /*17b70*/  IMAD.MOV.U32 R9, RZ, RZ, 0x3fc49518 ;  /* 0x3fc49518ff097424 */ /* 0x000fe200078e00ff */
[----:B------:R1:W-:Y:S01]  /*17b80*/  STL.64 [R1+0x1158], R20 ;  /* 0x0011581401007387 */ /* 0x0003e20000100a00 */
[----:B--2---:R-:W-:Y:S01]  /*17b90*/  MOV R16, 0x79502d77 ;  /* 0x79502d7700107802 */ /* 0x004fe20000000f00 */
[----:B------:R-:W-:Y:S02]  /*17ba0*/  IMAD.MOV.U32 R17, RZ, RZ, -0x41a5713b ;  /* 0xbe5a8ec5ff117424 */ /* 0x000fe400078e00ff */
[----:B------:R2:W-:Y:S01]  /*17bb0*/  STL.64 [R1+0x1160], R22 ;  /* 0x0011601601007387 */ /* 0x0005e20000100a00 */
[----:B0-----:R-:W-:Y:S01]  /*17bc0*/  MOV R26, 0xdd1575ec ;  /* 0xdd1575ec001a7802 */ /* 0x001fe20000000f00 */
[----:B------:R-:W-:Y:S02]  /*17bd0*/  IMAD.MOV.U32 R27, RZ, RZ, 0x407462ac ;  /* 0x407462acff1b7424 */ /* 0x000fe400078e00ff */
[----:B------:R0:W-:Y:S01]  /*17be0*/  STL.64 [R1+0x1180], R24 ;  /* 0x0011801801007387 */ /* 0x0001e20000100a00 */
[----:B-1----:R-:W-:-:S03]  /*17bf0*/  IMAD.MOV.U32 R20, RZ, RZ, 0x3c3db77e ;  /* 0x3c3db77eff147424 */ /* 0x002fc600078e00ff */
        /* <DEDUP_REMOVED lines=26> */
[----:B0-----:R-:W-:Y:S01]  /*17da0*/  MOV R20, 0x4b8ba3fd ;  /* 0x4b8ba3fd00147802 */ /* 0x001fe20000000f00 */
[----:B------:R-:W-:Y:S02]  /*17db0*/  IMAD.MOV.U32 R21, RZ, RZ, 0x406a8563 ;  /* 0x406a8563ff157424 */ /* 0x000fe400078e00ff */
[----:B------:R0:W-:Y:S01]  /*17dc0*/  STL.64 [R1+0x11e0], R10 ;  /* 0x0011e00a01007387 */ /* 0x0001e20000100a00 */
[----:B-1----:R-:W-:-:S03]  /*17dd0*/  IMAD.MOV.U32 R22, RZ, RZ, -0x2d8aadfe ;  /* 0xd2755202ff167424 */ /* 0x002fc600078e00ff */
[----:B------:R1:W-:Y:S01]  /*17de0*/  STL.64 [R1+0x11e8], R12 ;  /* 0x0011e80c01007387 */ /* 0x0003e20000100a00 */
[----:B------:R-:W-:-:S03]  /*17df0*/  MOV R23, 0x402a3739 ;  /* 0x402a373900177802 */ /* 0x000fc60000000f00 */
[----:B------:R3:W-:Y:S01]  /*17e00*/  STL.64 [R1+0x11f0], R6 ;  /* 0x0011f00601007387 */ /* 0x0007e20000100a00 */
[----:B--2---:R-:W-:Y:S02]  /*17e10*/  IMAD.MOV.U32 R24, RZ, RZ, -0x2d3698eb ;  /* 0xd2c96715ff187424 */ /* 0x004fe400078e00ff */
[----:B------:R-:W-:Y:S01]  /*17e20*/  IMAD.MOV.U32 R25, RZ, RZ, -0x40627dbc ;  /* 0xbf9d8244ff197424 */ /* 0x000fe200078e00ff */
[----:B------:R2:W-:Y:S01]  /*17e30*/  STL.64 [R1+0x1208], R8 ;  /* 0x0012080801007387 */ /* 0x0005e20000100a00 */
[----:B0-----:R-:W-:Y:S01]  /*17e40*/  IMAD.MOV.U32 R10, RZ, RZ, 0x233f801a ;  /* 0x233f801aff0a7424 */ /* 0x001fe200078e00ff */
[----:B------:R-:W-:Y:S01]  /*17e50*/  MOV R11, 0xc07e2236 ;  /* 0xc07e2236000b7802 */ /* 0x000fe20000000f00 */
[----:B-1----:R-:W-:Y:S01]  /*17e60*/  IMAD.MOV.U32 R12, RZ, RZ, 0x60bc3e58 ;  /* 0x60bc3e58ff0c7424 */ /* 0x002fe200078e00ff */
[----:B------:R-:W-:Y:S01]  /*17e70*/  MOV R13, 0xc0757e4b ;  /* 0xc0757e4b000d7802 */ /* 0x000fe20000000f00 */
[----:B------:R0:W-:Y:S01]  /*17e80*/  STL.64 [R1+0x1210], R16 ;  /* 0x0012101001007387 */ /* 0x0001e20000100a00 */
[----:B---3--:R-:W-:-:S02]  /*17e90*/  IMAD.MOV.U32 R6, RZ, RZ, 0x482a6b51 ;  /* 0x482a6b51ff067424 */ /* 0x008fc400078e00ff */
[----:B------:R-:W-:Y:S01]  /*17ea0*/  IMAD.MOV.U32 R7, RZ, RZ, 0x40657e76 ;  /* 0x40657e76ff077424 */ /* 0x000fe200078e00ff */
[----:B------:R1:W-:Y:S01]  /*17eb0*/  STL.64 [R1+0x1278], R26 ;  /* 0x0012781a01007387 */ /* 0x0003e20000100a00 */
[----:B--2---:R-:W-:Y:S01]  /*17ec0*/  MOV R8, 0xaa2d3d74 ;  /* 0xaa2d3d7400087802 */ /* 0x004fe20000000f00 */
[----:B------:R-:W-:Y:S02]  /*17ed0*/  IMAD.MOV.U32 R9, RZ, RZ, 0x3f226665 ;  /* 0x3f226665ff097424 */ /* 0x000fe400078e00ff */
[----:B------:R2:W-:Y:S01]  /*17ee0*/  STL.64 [R1+0x11f8], R20 ;  /* 0x0011f81401007387 */ /* 0x0005e20000100a00 */
[----:B0-----:R-:W-:Y:S01]  /*17ef0*/  MOV R16, 0xa77aa105 ;  /* 0xa77aa10500107802 */ /* 0x001fe20000000f00 */
[----:B------:R-:W-:Y:S02]  /*17f00*/  IMAD.MOV.U32 R17, RZ, RZ, -0x3fc38d70 ;  /* 0xc03c7290ff117424 */ /* 0x000fe400078e00ff */
        /* <DEDUP_REMOVED lines=8> */
[----:B0-----:R-:W-:Y:S02]  /*17f90*/  IMAD.MOV.U32 R22, RZ, RZ, -0x3cdc45bc ;  /* 0xc323ba44ff167424 */ /* 0x001fe400078e00ff */
[----:B------:R-:W-:Y:S01]  /*17fa0*/  IMAD.MOV.U32 R23, RZ, RZ, 0x4050a142 ;  /* 0x4050a142ff177424 */ /* 0x000fe200078e00ff */
[----:B------:R0:W-:Y:S01]  /*17fb0*/  STL.64 [R1+0x1238], R6 ;  /* 0x0012380601007387 */ /* 0x0001e20000100a00 */
[----:B-1----:R-:W-:Y:S01]  /*17fc0*/  IMAD.MOV.U32 R10, RZ, RZ, -0x16b3f2be ;  /* 0xe94c0d42ff0a7424 */ /* 0x002fe200078e00ff */
[----:B------:R-:W-:Y:S02]  /*17fd0*/  MOV R11, 0xbea98c1e ;  /* 0xbea98c1e000b7802 */ /* 0x000fe40000000f00 */
[----:B------:R1:W-:Y:S01]  /*17fe0*/  STL.64 [R1+0x1240], R8 ;  /* 0x0012400801007387 */ /* 0x0003e20000100a00 */
[----:B--2---:R-:W-:Y:S01]  /*17ff0*/  MOV R24, 0x69db732d ;  /* 0x69db732d00187802 */ /* 0x004fe20000000f00 */
[----:B------:R-:W-:-:S02]  /*18000*/  IMAD.MOV.U32 R25, RZ, RZ, -0x3fe1ee0d ;  /* 0xc01e11f3ff197424 */ /* 0x000fc400078e00ff */
[----:B---3--:R-:W-:Y:S01]  /*18010*/  IMAD.MOV.U32 R12, RZ, RZ, 0x33c28106 ;  /* 0x33c28106ff0c7424 */ /* 0x008fe200078e00ff */
[----:B------:R2:W-:Y:S01]  /*18020*/  STL.64 [R1+0x1258], R16 ;  /* 0x0012581001007387 */ /* 0x0005e20000100a00 */
[----:B------:R-:W-:Y:S02]  /*18030*/  IMAD.MOV.U32 R13, RZ, RZ, 0x40231498 ;  /* 0x40231498ff0d7424 */ /* 0x000fe400078e00ff */
[----:B0-----:R-:W-:Y:S01]  /*18040*/  IMAD.MOV.U32 R6, RZ, RZ, 0x413bd03 ;  /* 0x0413bd03ff067424 */ /* 0x001fe200078e00ff */
[----:B------:R0:W-:Y:S01]  /*18050*/  STL.64 [R1+0x12c8], R26 ;  /* 0x0012c81a01007387 */ /* 0x0001e20000100a00 */
[----:B------:R-:W-:Y:S01]  /*18060*/  IMAD.MOV.U32 R7, RZ, RZ, -0x4160b816 ;  /* 0xbe9f47eaff077424 */ /* 0x000fe200078e00ff */
[----:B-1----:R-:W-:Y:S01]  /*18070*/  MOV R8, 0x38dc7845 ;  /* 0x38dc784500087802 */ /* 0x002fe20000000f00 */
[----:B------:R-:W-:Y:S01]  /*18080*/  IMAD.MOV.U32 R9, RZ, RZ, -0x40163402 ;  /* 0xbfe9cbfeff097424 */ /* 0x000fe200078e00ff */
[----:B------:R1:W-:Y:S01]  /*18090*/  STL.64 [R1+0x1248], R20 ;  /* 0x0012481401007387 */ /* 0x0003e20000100a00 */
[----:B--2---:R-:W-:Y:S01]  /*180a0*/  IMAD.MOV.U32 R16, RZ, RZ, -0x75425d1d ;  /* 0x8abda2e3ff107424 */ /* 0x004fe200078e00ff */
[----:B------:R-:W-:-:S02]  /*180b0*/  MOV R17, 0x3fe2b6ed ;  /* 0x3fe2b6ed00117802 */ /* 0x000fc40000000f00 */
[----:B------:R2:W-:Y:S01]  /*180c0*/  STL.64 [R1+0x1250], R22 ;  /* 0x0012501601007387 */ /* 0x0005e20000100a00 */
[----:B0-----:R-:W-:-:S03]  /*180d0*/  DMUL R26, R18, R28 ;  /* 0x0000001c121a7228 */ /* 0x001fc60000000000 */
[----:B------:R0:W-:Y:S01]  /*180e0*/  STL.64 [R1+0x1260], R10 ;  /* 0x0012600a01007387 */ /* 0x0001e20000100a00 */
[----:B-1----:R-:W-:-:S03]  /*180f0*/  IMAD.MOV.U32 R20, RZ, RZ, -0x5af264f2 ;  /* 0xa50d9b0eff147424 */ /* 0x002fc600078e00ff */
[----:B------:R1:W-:Y:S01]  /*18100*/  STL.64 [R1+0x1268], R12 ;  /* 0x0012680c01007387 */ /* 0x0003e20000100a00 */
[----:B------:R-:W-:Y:S01]  /*18110*/  IMAD.MOV.U32 R21, RZ, RZ, -0x40355161 ;  /* 0xbfcaae9fff157424 */ /* 0x000fe200078e00ff */
[----:B------:R-:W-:Y:S02]  /*18120*/  DFMA R30, -R14, R26, R18 ;  /* 0x0000001a0e1e722b */ /* 0x000fe40000000112 */
[----:B------:R3:W-:Y:S01]  /*18130*/  STL.64 [R1+0x1270], R24 ;  /* 0x0012701801007387 */ /* 0x0007e20000100a00 */
[----:B--2---:R-:W-:Y:S01]  /*18140*/  MOV R22, 0x30c9aff6 ;  /* 0x30c9aff600167802 */ /* 0x004fe20000000f00 */
[----:B------:R-:W-:Y:S02]  /*18150*/  IMAD.MOV.U32 R23, RZ, RZ, 0x3f235a96 ;  /* 0x3f235a96ff177424 */ /* 0x000fe400078e00ff */
[----:B------:R2:W-:Y:S01]  /*18160*/  STL.64 [R1+0x1280], R6 ;  /* 0x0012800601007387 */ /* 0x0005e20000100a00 */
[----:B0-----:R-:W-:Y:S01]  /*18170*/  IMAD.MOV.U32 R10, RZ, RZ, -0x68f25d89 ;  /* 0x970da277ff0a7424 */ /* 0x001fe200078e00ff */
[----:B------:R-:W-:-:S02]  /*18180*/  MOV R11, 0x3faa1cba ;  /* 0x3faa1cba000b7802 */ /* 0x000fc40000000f00 */
[----:B------:R0:W-:Y:S01]  /*18190*/  STL.64 [R1+0x1288], R8 ;  /* 0x0012880801007387 */ /* 0x0001e20000100a00 */
[----:B-1----:R-:W-:Y:S02]  /*181a0*/  IMAD.MOV.U32 R12, RZ, RZ, 0x4f19f2c4 ;  /* 0x4f19f2c4ff0c7424 */ /* 0x002fe400078e00ff */
[----:B------:R-:W-:Y:S01]  /*181b0*/  IMAD.MOV.U32 R13, RZ, RZ, -0x405f11f1 ;  /* 0xbfa0ee0fff0d7424 */ /* 0x000fe200078e00ff */
[----:B---3--:R-:W-:Y:S01]  /*181c0*/  MOV R25, 0xc08eecc5 ;  /* 0xc08eecc500197802 */ /* 0x008fe20000000f00 */
[----:B------:R-:W-:Y:S01]  /*181d0*/  IMAD.MOV.U32 R24, RZ, RZ, 0x7d9b7a22 ;  /* 0x7d9b7a22ff187424 */ /* 0x000fe200078e00ff */
[----:B------:R1:W-:Y:S01]  /*181e0*/  STL.64 [R1+0x1290], R16 ;  /* 0x0012901001007387 */ /* 0x0003e20000100a00 */
[----:B--2---:R-:W-:Y:S01]  /*181f0*/  MOV R6, 0x3f907c55 ;  /* 0x3f907c5500067802 */ /* 0x004fe20000000f00 */
[----:B------:R-:W-:Y:S02]  /*18200*/  IMAD.MOV.U32 R7, RZ, RZ, 0x3f8ef19b ;  /* 0x3f8ef19bff077424 */ /* 0x000fe400078e00ff */
[----:B------:R2:W-:Y:S01]  /*18210*/  STL.64 [R1+0x1298], R20 ;  /* 0x0012981401007387 */ /* 0x0005e20000100a00 */
[----:B0-----:R-:W-:Y:S01]  /*18220*/  MOV R8, 0x495b65de ;  /* 0x495b65de00087802 */ /* 0x001fe20000000f00 */
[----:B------:R-:W-:-:S02]  /*18230*/  IMAD.MOV.U32 R9, RZ, RZ, -0x3f61de91 ;  /* 0xc09e216fff097424 */ /* 0x000fc400078e00ff */
[----:B------:R0:W-:Y:S01]  /*18240*/  STL.64 [R1+0x12a0], R22 ;  /* 0x0012a01601007387 */ /* 0x0001e20000100a00 */
[----:B-1----:R-:W-:Y:S01]  /*18250*/  IMAD.MOV.U32 R16, RZ, RZ, -0x42008b47 ;  /* 0xbdff74b9ff107424 */ /* 0x002fe200078e00ff */
[----:B------:R-:W-:Y:S02]  /*18260*/  MOV R17, 0xbfc4628b ;  /* 0xbfc4628b00117802 */ /* 0x000fe40000000f00 */
[----:B------:R1:W-:Y:S01]  /*18270*/  STL.64 [R1+0x12a8], R10 ;  /* 0x0012a80a01007387 */ /* 0x0003e20000100a00 */
[----:B--2---:R-:W-:Y:S01]  /*18280*/  MOV R20, 0xc187647b ;  /* 0xc187647b00147802 */ /* 0x004fe20000000f00 */
[----:B------:R-:W-:Y:S02]  /*18290*/  IMAD.MOV.U32 R21, RZ, RZ, -0x3f5d3180 ;  /* 0xc0a2ce80ff157424 */ /* 0x000fe400078e00ff */
[----:B------:R2:W-:Y:S01]  /*182a0*/  STL.64 [R1+0x12b0], R12 ;  /* 0x0012b00c01007387 */ /* 0x0005e20000100a00 */
[----:B0-----:R-:W-:Y:S01]  /*182b0*/  IMAD.MOV.U32 R22, RZ, RZ, -0x39628573 ;  /* 0xc69d7a8dff167424 */ /* 0x001fe200078e00ff */
[----:B------:R-:W-:-:S02]  /*182c0*/  MOV R23, 0x4086ddbb ;  /* 0x4086ddbb00177802 */ /* 0x000fc40000000f00 */
[----:B------:R0:W-:Y:S04]  /*182d0*/  STL.64 [R1+0x12b8], R6 ;  /* 0x0012b80601007387 */ /* 0x0001e80000100a00 */
        /* <DEDUP_REMOVED lines=8> */
[----:B------:R-:W-:Y:S01]  /*18360*/  IMAD.MOV.U32 R7, RZ, RZ, 0x3f552b59 ;  /* 0x3f552b59ff077424 */ /* 0x000fe200078e00ff */
[----:B------:R0:W-:Y:S01]  /*18370*/  STL.64 [R1+0x12e0], R10 ;  /* 0x0012e00a01007387 */ /* 0x0001e20000100a00 */
[----:B---3--:R-:W-:Y:S02]  /*18380*/  IMAD.MOV.U32 R24, RZ, RZ, 0x7b2e5ff5 ;  /* 0x7b2e5ff5ff187424 */ /* 0x008fe400078e00ff */
[----:B------:R-:W-:Y:S01]  /*18390*/  IMAD.MOV.U32 R25, RZ, RZ, -0x3f8aaa14 ;  /* 0xc07555ecff197424 */ /* 0x000fe200078e00ff */
[----:B------:R3:W-:Y:S01]  /*183a0*/  STL.64 [R1+0x12e8], R20 ;  /* 0x0012e81401007387 */ /* 0x0007e20000100a00 */
[----:B-1----:R-:W-:Y:S01]  /*183b0*/  MOV R8, 0x857992ab ;  /* 0x857992ab00087802 */ /* 0x002fe20000000f00 */
[----:B------:R-:W-:-:S02]  /*183c0*/  IMAD.MOV.U32 R9, RZ, RZ, -0x411b0ef3 ;  /* 0xbee4f10dff097424 */ /* 0x000fc400078e00ff */
[----:B--2---:R-:W-:Y:S01]  /*183d0*/  IMAD.MOV.U32 R16, RZ, RZ, 0x33000f3b ;  /* 0x33000f3bff107424 */ /* 0x004fe200078e00ff */
[----:B------:R1:W-:Y:S01]  /*183e0*/  STL.64 [R1+0x12f0], R4 ;  /* 0x0012f00401007387 */ /* 0x0003e20000100a00 */
[----:B------:R-:W-:Y:S02]  /*183f0*/  IMAD.MOV.U32 R17, RZ, RZ, -0x3fa3cf2c ;  /* 0xc05c30d4ff117424 */ /* 0x000fe400078e00ff */
[----:B0-----:R-:W-:Y:S01]  /*18400*/  IMAD.MOV.U32 R10, RZ, RZ, 0x2d01f9ee ;  /* 0x2d01f9eeff0a7424 */ /* 0x001fe200078e00ff */
[----:B------:R-:W-:Y:S01]  /*18410*/  MOV R11, 0x4060b205 ;  /* 0x4060b205000b7802 */ /* 0x000fe20000000f00 */
[----:B------:R0:W-:Y:S01]  /*18420*/  STL.64 [R1+0x12f8], R6 ;  /* 0x0012f80601007387 */ /* 0x0001e20000100a00 */
[----:B---3--:R-:W-:Y:S01]  /*18430*/  MOV R20, 0xf314c0d ;  /* 0x0f314c0d00147802 */ /* 0x008fe20000000f00 */
[----:B------:R-:W-:Y:S02]  /*18440*/  IMAD.MOV.U32 R21, RZ, RZ, 0x404727bb ;  /* 0x404727bbff157424 */ /* 0x000fe400078e00ff */
[----:B------:R2:W-:Y:S01]  /*18450*/  STL.64 [R1+0x1328], R16 ;  /* 0x0013281001007387 */ /* 0x0005e20000100a00 */
[----:B-1----:R-:W-:-:S03]  /*18460*/  IMAD.MOV.U32 R4, RZ, RZ, 0x5b39c078 ;  /* 0x5b39c078ff047424 */ /* 0x002fc600078e00ff */
[----:B------:R1:W-:Y:S01]  /*18470*/  STL.64 [R1+0x1300], R12 ;  /* 0x0013000c01007387 */ /* 0x0003e20000100a00 */
[----:B------:R-:W-:-:S03]  /*18480*/  MOV R5, 0xbee09e06 ;  /* 0xbee09e0600057802 */ /* 0x000fc60000000f00 */
[----:B------:R3:W-:Y:S01]  /*18490*/  STL.64 [R1+0x1308], R22 ;  /* 0x0013081601007387 */ /* 0x0007e20000100a00 */
[----:B0-----:R-:W-:Y:S02]  /*184a0*/  IMAD.MOV.U32 R6, RZ, RZ, -0xe8963 ;  /* 0xfff1769dff067424 */ /* 0x001fe400078e00ff */
[----:B------:R-:W-:Y:S01]  /*184b0*/  IMAD.MOV.U32 R7, RZ, RZ, -0x3fd2fa83 ;  /* 0xc02d057dff077424 */ /* 0x000fe200078e00ff */
[----:B--2---:R-:W-:Y:S01]  /*184c0*/  DFMA R16, R28, R30, R26 ;  /* 0x0000001e1c10722b */ /* 0x004fe2000000001a */
[----:B------:R0:W-:Y:S01]  /*184d0*/  STL.64 [R1+0x1310], R24 ;  /* 0x0013101801007387 */ /* 0x0001e20000100a00 */
[----:B------:R-:W-:Y:S01]  /*184e0*/  MOV R26, 0x728f44d1 ;  /* 0x728f44d1001a7802 */ /* 0x000fe20000000f00 */
[----:B------:R-:W-:Y:S01]  /*184f0*/  IMAD.MOV.U32 R27, RZ, RZ, 0x3fcc603b ;  /* 0x3fcc603bff1b7424 */ /* 0x000fe200078e00ff */
[----:B-1----:R-:W-:Y:S01]  /*18500*/  MOV R12, 0x14be7336 ;  /* 0x14be7336000c7802 */ /* 0x002fe20000000f00 */
[----:B------:R1:W-:Y:S01]  /*18510*/  STL.64 [R1+0x1318], R8 ;  /* 0x0013180801007387 */ /* 0x0003e20000100a00 */
[----:B------:R-:W-:Y:S01]  /*18520*/  IMAD.MOV.U32 R13, RZ, RZ, 0x4026393a ;  /* 0x4026393aff0d7424 */ /* 0x000fe200078e00ff */
[----:B------:R-:W-:Y:S01]  /*18530*/  MOV R29, 0x3fdf284b ;  /* 0x3fdf284b001d7802 */ /* 0x000fe20000000f00 */
[----:B---3--:R-:W-:Y:S01]  /*18540*/  IMAD.MOV.U32 R22, RZ, RZ, -0x38d8a0ef ;  /* 0xc7275f11ff167424 */ /* 0x008fe200078e00ff */
[----:B------:R2:W-:Y:S01]  /*18550*/  STL.64 [R1+0x1320], R10 ;  /* 0x0013200a01007387 */ /* 0x0005e20000100a00 */
[----:B------:R-:W-:Y:S01]  /*18560*/  MOV R23, 0xc010ad23 ;  /* 0xc010ad2300177802 */ /* 0x000fe20000000f00 */
[----:B------:R-:W-:-:S02]  /*18570*/  IMAD.MOV.U32 R28, RZ, RZ, -0x5fb49ca2 ;  /* 0xa04b635eff1c7424 */ /* 0x000fc400078e00ff */
[----:B------:R-:W-:Y:S01]  /*18580*/  FFMA R0, RZ, R15, R17 ;  /* 0x0000000fff007223 */ /* 0x000fe20000000011 */
[----:B------:R3:W-:Y:S01]  /*18590*/  STL.64 [R1+0x1330], R20 ;  /* 0x0013301401007387 */ /* 0x0007e20000100a00 */
[----:B0-----:R-:W-:Y:S02]  /*185a0*/  IMAD.MOV.U32 R24, RZ, RZ, 0x1fd5f699 ;  /* 0x1fd5f699ff187424 */ /* 0x001fe400078e00ff */
[----:B------:R-:W-:Y:S01]  /*185b0*/  IMAD.MOV.U32 R25, RZ, RZ, 0x3f6966e5 ;  /* 0x3f6966e5ff197424 */ /* 0x000fe200078e00ff */
[----:B-1----:R-:W-:Y:S01]  /*185c0*/  MOV R8, 0x47d911f2 ;  /* 0x47d911f200087802 */ /* 0x002fe20000000f00 */
[----:B------:R-:W-:Y:S01]  /*185d0*/  IMAD.MOV.U32 R9, RZ, RZ, 0x3ff1f3c0 ;  /* 0x3ff1f3c0ff097424 */ /* 0x000fe200078e00ff */
[----:B------:R0:W-:Y:S01]  /*185e0*/  STL.64 [R1+0x1338], R4 ;  /* 0x0013380401007387 */ /* 0x0001e20000100a00 */
[----:B------:R-:W-:Y:S01]  /*185f0*/  FSETP.GT.AND P0, PT, |R0|, 1.469367938527859385e-39, PT ;  /* 0x001000000000780b */ /* 0x000fe20003f04200 */
[----:B--2---:R-:W-:Y:S01]  /*18600*/  IMAD.MOV.U32 R10, RZ, RZ, 0x1b50cc3 ;  /* 0x01b50cc3ff0a7424 */ /* 0x004fe200078e00ff */
[----:B------:R-:W-:Y:S01]  /*18610*/  MOV R11, 0xbfe85636 ;  /* 0xbfe85636000b7802 */ /* 0x000fe20000000f00 */
[----:B------:R0:W-:Y:S01]  /*18620*/  STL.64 [R1+0x1340], R6 ;  /* 0x0013400601007387 */ /* 0x0001e20000100a00 */
[----:B---3--:R-:W-:-:S02]  /*18630*/  IMAD.MOV.U32 R20, RZ, RZ, 0x6fac42ee ;  /* 0x6fac42eeff147424 */ /* 0x008fc400078e00ff */
        /* <DEDUP_REMOVED lines=13> */
[----:B------:R-:W-:Y:S01]  /*18710*/  MOV R0, 0x18740 ;  /* 0x0001874000007802 */ /* 0x000fe20000000f00 */
[----:B------:R-:W-:-:S07]  /*18720*/  IMAD.MOV.U32 R13, RZ, RZ, R15 ;  /* 0x000000ffff0d7224 */ /* 0x000fce00078e000f */
[----:B------:R-:W-:Y:S05]  /*18730*/  CALL.REL.NOINC `($__internal_24_$__cuda_sm20_div_rn_f64_full) ;  /* 0x0000032000147944 */ /* 0x000fea0003c00000 */
[----:B------:R-:W-:Y:S01]  /*18740*/  IMAD.MOV.U32 R16, RZ, RZ, R4 ;  /* 0x000000ffff107224 */ /* 0x000fe200078e0004 */
[----:B------:R-:W-:-:S07]  /*18750*/  MOV R17, R5 ;  /* 0x0000000500117202 */ /* 0x000fce0000000f00 */
.L_x_5323:
[----:B------:R-:W-:Y:S05]  /*18760*/  BSYNC B1 ;  /* 0x0000000000017941 */ /* 0x000fea0003800000 */
.L_x_5322:
        /* <DEDUP_REMOVED lines=21> */
.L_x_5325:
[----:B------:R-:W-:Y:S05]  /*188c0*/  BSYNC B1 ;  /* 0x0000000000017941 */ /* 0x000fea0003800000 */
.L_x_5324:
        /* <DEDUP_REMOVED lines=91> */
.L_x_5330:
        /* <DEDUP_REMOVED lines=20> */
.L_x_5333:
[----:B------:R-:W-:Y:S05]  /*18fc0*/  BSYNC B6 ;  /* 0x0000000000067941 */ /* 0x000fea0003800000 */
.L_x_5332:
        /* <DEDUP_REMOVED lines=29> */
.L_x_5331:
[----:B------:R-:W-:Y:S05]  /*191a0*/  BSYNC B2 ;  /* 0x0000000000027941 */ /* 0x000fea0003800000 */
.L_x_5329:
        /* <DEDUP_REMOVED lines=30> */
.L_x_5335:
[----:B------:R-:W-:Y:S05]  /*19390*/  BSYNC B3 ;  /* 0x0000000000037941 */ /* 0x000fea0003800000 */
.L_x_5334:
[----:B------:R-:W-:Y:S01]  /*193a0*/  DADD R2, -RZ, -R2 ;  /* 0x00000000ff027229 */ /* 0x000fe20000000902 */
[----:B------:R-:W-:Y:S10]  /*193b0*/  BRA `(.L_x_5328) ;  /* 0x0000000800a07947 */ /* 0x000ff40003800000 */
.L_x_5327:
        /* <DEDUP_REMOVED lines=86> */
.L_x_5337:
        /* <DEDUP_REMOVED lines=20> */
.L_x_5340:
[----:B------:R-:W-:Y:S05]  /*19a60*/  BSYNC B6 ;  /* 0x0000000000067941 */ /* 0x000fea0003800000 */
.L_x_5339:
        /* <DEDUP_REMOVED lines=29> */
.L_x_5338:
[----:B------:R-:W-:Y:S05]  /*19c40*/  BSYNC B2 ;  /* 0x0000000000027941 */ /* 0x000fea0003800000 */
.L_x_5336:
        /* <DEDUP_REMOVED lines=30> */
.L_x_5341:
[----:B------:R-:W-:Y:S05]  /*19e30*/  BSYNC B3 ;  /* 0x0000000000037941 */ /* 0x000fea0003800000 */
.L_x_5328:
[----:B------:R-:W-:Y:S05]  /*19e40*/  BSYNC B1 ;  /* 0x0000000000017941 */ /* 0x000fea0003800000 */
.L_x_5326:
        /* <DEDUP_REMOVED lines=29> */
.L_x_5343:
[----:B------:R-:W-:Y:S05]  /*1a020*/  BSYNC B1 ;  /* 0x0000000000017941 */ /* 0x000fea0003800000 */
.L_x_5342:
        /* <DEDUP_REMOVED lines=14> */
.L_x_5345:
        /* <DEDUP_REMOVED lines=153> */
.L_x_5346:
[----:B------:R-:W-:Y:S05]  /*1aaa0*/  BSYNC B1 ;  /* 0x0000000000017941 */ /* 0x000fea0003800000 */
.L_x_5344:
        /* <DEDUP_REMOVED lines=31> */
.L_x_5353:
        /* <DEDUP_REMOVED lines=310> */
.L_x_5349:
[----:B------:R-:W-:Y:S05]  /*1c000*/  BSYNC B2 ;  /* 0x0000000000027941 */ /* 0x000fea0003800000 */
.L_x_5348:
        /* <DEDUP_REMOVED lines=28> */
.L_x_5352:
[----:B------:R-:W-:Y:S05]  /*1c1d0*/  BSYNC B2 ;  /* 0x0000000000027941 */ /* 0x000fea0003800000 */
.L_x_5351:
[----:B------:R-:W-:Y:S01]  /*1c1e0*/  VIADD R23, R23, 0x1 ;  /* 0x0000000117177836 */ /* 0x000fe20000000000 */
[----:B------:R-:W-:Y:S01]  /*1c1f0*/  DADD R6, -RZ, |R74| ;  /* 0x00000000ff067229 */ /* 0x000fe2000000054a */
[----:B------:R-:W-:Y:S01]  /*1c200*/  MOV R4, R8 ;  /* 0x0000000800047202 */ /* 0x000fe20000000f00 */
[----:B------:R-:W-:Y:S02]  /*1c210*/  IMAD.MOV.U32 R5, RZ, RZ, R9 ;  /* 0x000000ffff057224 */ /* 0x000fe400078e0009 */
[----:B------:R-:W-:-:S13]  /*1c220*/  ISETP.GE.U32.AND P0, PT, R23, 0x19, PT ;  /* 0x000000191700780c */ /* 0x000fda0003f06070 */
[----:B------:R-:W-:Y:S05]  /*1c230*/  @!P0 BRA `(.L_x_5353) ;  /* 0xffffffe800988947 */ /* 0x000fea000383ffff */
.L_x_5350:
[----:B------:R-:W-:Y:S05]  /*1c240*/  BSYNC B1 ;  /* 0x0000000000017941 */ /* 0x000fea0003800000 */
.L_x_5347:
        /* <DEDUP_REMOVED lines=61> */
.L_x_5355:
[----:B------:R-:W-:Y:S05]  /*1c620*/  BSYNC B1 ;  /* 0x0000000000017941 */ /* 0x000fea0003800000 */
.L_x_5354:
        /* <DEDUP_REMOVED lines=32> */
.L_x_5357:
[----:B------:R-:W-:Y:S05]  /*1c830*/  BSYNC B1 ;  /* 0x0000000000017941 */ /* 0x000fea0003800000 */
.L_x_5356:
        /* <DEDUP_REMOVED lines=19> */
.L_x_5359:
[----:B------:R-:W-:Y:S05]  /*1c970*/  BSYNC B1 ;  /* 0x0000000000017941 */ /* 0x000fea0003800000 */
.L_x_5358:
[----:B------:R-:W-:Y:S01]  /*1c980*/  DFMA R4, R82, 0.5, -R4 ;  /* 0x3fe000005204782b */ /* 0x000fe20000000804 */
[----:B------:R-:W-:Y:S10]  /*1c990*/  BRA `(.L_x_5216) ;  /* 0x0000000000107947 */ /* 0x000ff40003800000 */
.L_x_5217:
[----:B------:R-:W-:Y:S01]  /*1c9a0*/  DSETP.GT.AND P0, PT, R2, RZ, PT ;  /* 0x000000ff0200722a */ /* 0x000fe20003f04000 */
[----:B------:R-:W-:-:S05]  /*1c9b0*/  IMAD.MOV.U32 R4, RZ, RZ, 0x3ff00000 ;  /* 0x3ff00000ff047424 */ /* 0x000fca00078e00ff */
[----:B------:R-:W-:Y:S01]  /*1c9c0*/  FSEL R5, R4, +QNAN , P0 ;  /* 0x7ff8000004057808 */ /* 0x000fe20000000000 */
[----:B------:R-:W-:-:S07]  /*1c9d0*/  IMAD.MOV.U32 R4, RZ, RZ, RZ ;  /* 0x000000ffff047224 */ /* 0x000fce00078e00ff */
.L_x_5216:
[----:B------:R-:W-:Y:S05]  /*1c9e0*/  BSYNC B4 ;  /* 0x0000000000047941 */ /* 0x000fea0003800000 */
.L_x_5215:
[----:B------:R-:W-:Y:S01]  /*1c9f0*/  MOV R2, R85 ;  /* 0x0000005500027202 */ /* 0x000fe20000000f00 */
[----:B------:R-:W-:-:S04]  /*1ca00*/  IMAD.MOV.U32 R3, RZ, RZ, 0x0 ;  /* 0x00000000ff037424 */ /* 0x000fc800078e00ff */
[----:B------:R-:W-:Y:S05]  /*1ca10*/  RET.REL.NODEC R2 `(_ZN2at6native27unrolled_elementwise_kernelIN48_GLOBAL__N__08322988_15_IGammaKernel_cu_cb51a28d10CalcIgammaIdEESt5arrayIPcLm3EELi4E23TrivialOffsetCalculatorILi2EjES8_ILi1EjENS0_6memory15LoadWithoutCastENSB_16StoreWithoutCastEEEviT_T0_T2_T3_T4_T5_) ;  /* 0xfffffe3402787950 */ /* 0x000fea0003c3ffff */
        .type           $_ZN2at6native27unrolled_elementwise_kernelIN48_GLOBAL__N__08322988_15_IGammaKernel_cu_cb51a28d10CalcIgammaIdEESt5arrayIPcLm3EELi4E23TrivialOffsetCalculatorILi2EjES8_ILi1EjENS0_6memory15LoadWithoutCastENSB_16StoreWithoutCastEEEviT_T0_T2_T3_T4_T5_$_ZN46_INTERNAL_08322988_15_IGammaKernel_cu_cb51a28d48_GLOBAL__N__08322988_15_IGammaKernel_cu_cb51a28d12calc_igammacIdEET_S2_S2_,@function
        .size           $_ZN2at6native27unrolled_elementwise_kernelIN48_GLOBAL__N__08322988_15_IGammaKernel_cu_cb51a28d10CalcIgammaIdEESt5arrayIPcLm3EELi4E23TrivialOffsetCalculatorILi2EjES8_ILi1EjENS0_6memory15LoadWithoutCastENSB_16StoreWithoutCastEEEviT_T0_T2_T3_T4_T5_$_ZN46_INTERNAL_08322988_15_IGammaKernel_cu_cb51a28d48_GLOBAL__N__08322988_15_IGammaKernel_cu_cb51a28d12calc_igammacIdEET_S2_S2_,($__internal_23_$__cuda_sm20_dblrcp_rn_slowpath_v3 - $_ZN2at6native27unrolled_elementwise_kernelIN48_GLOBAL__N__08322988_15_IGammaKernel_cu_cb51a28d10CalcIgammaIdEESt5arrayIPcLm3EELi4E23TrivialOffsetCalculatorILi2EjES8_ILi1EjENS0_6memory15LoadWithoutCastENSB_16StoreWithoutCastEEEviT_T0_T2_T3_T4_T5_$_ZN46_INTERNAL_08322988_15_IGammaKernel_cu_cb51a28d48_GLOBAL__N__08322988_15_IGammaKernel_cu_cb51a28d12calc_igammacIdEET_S2_S2_)
$_ZN2at6native27unrolled_elementwise_kernelIN48_GLOBAL__N__08322988_15_IGammaKernel_cu_cb51a28d10CalcIgammaIdEESt5arrayIPcLm3EELi4E23TrivialOffsetCalculatorILi2EjES8_ILi1EjENS0_6memory15LoadWithoutCastENSB_16StoreWithoutCastEEEviT_T0_T2_T3_T4_T5_$_ZN46_INTERNAL_08322988_15_IGammaKernel_cu_cb51a28d48_GLOBAL__N__08322988_15_IGammaKernel_cu_cb51a28d12calc_igammacIdEET_S2_S2_:
[----:B------:R-:W-:Y:S01]  /*1ca20*/  DSETP.GEU.AND P0, PT, R2, RZ, PT ;  /* 0x000000ff0200722a */ /* 0x000fe20003f0e000 */
[----:B------:R-:W-:Y:S01]  /*1ca30*/  BSSY B1, `(.L_x_5360) ;  /* 0x0002daa000017945 */ /* 0x000fe20003800000 */
[----:B------:R-:W-:Y:S01]  /*1ca40*/  IMAD.MOV.U32 R4, RZ, RZ, 0x0 ;  /* 0x00000000ff047424 */ /* 0x000fe200078e00ff */
[----:B------:R-:W-:-:S03]  /*1ca50*/  MOV R5, 0x7ff80000 ;  /* 0x7ff8000000057802 */ /* 0x000fc60000000f00 */
[----:B------:R-:W-:-:S14]  /*1ca60*/  DSETP.LT.OR P0, PT, R14, RZ, !P0 ;  /* 0x000000ff0e00722a */ /* 0x000fdc0004701400 */
[----:B------:R-:W-:Y:S05]  /*1ca70*/  @P0 BRA `(.L_x_5361) ;  /* 0x000002d800940947 */ /* 0x000fea0003800000 */
[----:B------:R-:W-:-:S14]  /*1ca80*/  DSETP.NEU.AND P0, PT, R14, RZ, PT ;  /* 0x000000ff0e00722a */ /* 0x000fdc0003f0d000 */
[----:B------:R-:W-:Y:S05]  /*1ca90*/  @!P0 BRA `(.L_x_5362) ;  /* 0x000002d800808947 */ /* 0x000fea0003800000 */
[----:B------:R-:W-:Y:S01]  /*1caa0*/  DSETP.NEU.AND P0, PT, R2, RZ, PT ;  /* 0x000000ff0200722a */ /* 0x000fe20003f0d000 */
[----:B------:R-:W-:Y:S02]  /*1cab0*/  IMAD.MOV.U32 R4, RZ, RZ, 0x0 ;  /* 0x00000000ff047424 */ /* 0x000fe400078e00ff */
[----:B------:R-:W-:-:S11]  /*1cac0*/  IMAD.MOV.U32 R5, RZ, RZ, 0x3ff00000 ;  /* 0x3ff00000ff057424 */ /* 0x000fd600078e00ff */
[----:B------:R-:W-:Y:S05]  /*1cad0*/  @!P0 BRA `(.L_x_5361) ;  /* 0x000002d8007c8947 */ /* 0x000fea0003800000 */
[----:B------:R-:W-:-:S14]  /*1cae0*/  DSETP.NEU.AND P1, PT, |R14|, +INF , PT ;  /* 0x7ff000000e00742a */ /* 0x000fdc0003f2d200 */
[----:B------:R-:W-:Y:S01]  /*1caf0*/  @!P1 DSETP.NEU.AND P0, PT, |R2|, +INF , PT ;  /* 0x7ff000000200942a */ /* 0x000fe20003f0d200 */
[----:B------:R-:W-:-:S05]  /*1cb00*/  @!P1 MOV R4, 0x3ff00000 ;  /* 0x3ff0000000049802 */ /* 0x000fca0000000f00 */
[----:B------:R-:W-:Y:S01]  /*1cb10*/  @!P1 FSEL R5, R4, +QNAN , P0 ;  /* 0x7ff8000004059808 */ /* 0x000fe20000000000 */
[----:B------:R-:W-:Y:S01]  /*1cb20*/  @!P1 IMAD.MOV.U32 R4, RZ, RZ, RZ ;  /* 0x000000ffff049224 */ /* 0x000fe200078e00ff */
        /* <DEDUP_REMOVED lines=8> */
[----:B------:R-:W-:Y:S01]  /*1cbb0*/  IADD3 R81, R1, 0x13f0, RZ ;  /* 0x000013f001517810 */ /* 0x000fe20007ffe0ff */
[----:B------:R-:W-:Y:S01]  /*1cbc0*/  BSSY B2, `(.L_x_5363) ;  /* 0x0000016000027945 */ /* 0x000fe20003800000 */
[----:B------:R-:W-:-:S03]  /*1cbd0*/  DADD R16, -RZ, |R14| ;  /* 0x00000000ff107229 */ /* 0x000fc6000000050e */
[----:B------:R-:W-:Y:S01]  /*1cbe0*/  VIADD R28, R81, 0x1388 ;  /* 0x00001388511c7836 */ /* 0x000fe20000000000 */
        /* <DEDUP_REMOVED lines=12> */
[----:B-1----:R-:W-:Y:S05]  /*1ccb0*/  @P0 BRA P1, `(.L_x_5364) ;  /* 0x0000000000180947 */ /* 0x002fea0000800000 */
[----:B------:R-:W-:Y:S01]  /*1ccc0*/  IMAD.MOV.U32 R12, RZ, RZ, R14 ;  /* 0x000000ffff0c7224 */ /* 0x000fe200078e000e */
[----:B------:R-:W-:Y:S02]  /*1ccd0*/  MOV R13, R15 ;  /* 0x0000000f000d7202 */ /* 0x000fe40000000f00 */
[----:B------:R-:W-:-:S07]  /*1cce0*/  MOV R0, 0x1cd00 ;  /* 0x0001cd0000007802 */ /* 0x000fce0000000f00 */
[----:B------:R-:W-:Y:S05]  /*1ccf0*/  CALL.REL.NOINC `($__internal_24_$__cuda_sm20_div_rn_f64_full) ;  /* 0x000002d800a47944 */ /* 0x000fea0003c00000 */
[----:B------:R-:W-:Y:S02]  /*1cd00*/  IMAD.MOV.U32 R18, RZ, RZ, R4 ;  /* 0x000000ffff127224 */ /* 0x000fe400078e0004 */
[----:B------:R-:W-:-:S07]  /*1cd10*/  IMAD.MOV.U32 R19, RZ, RZ, R5 ;  /* 0x000000ffff137224 */ /* 0x000fce00078e0005 */
.L_x_5364:
[----:B------:R-:W-:Y:S05]  /*1cd20*/  BSYNC B2 ;  /* 0x0000000000027941 */ /* 0x000fea0003800000 */
.L_x_5363:
        /* <DEDUP_REMOVED lines=35> */
[----:B------:R-:W-:Y:S01]  /*1cf60*/  MOV R12, R4 ;  /* 0x00000004000c7202 */ /* 0x000fe20000000f00 */
[----:B------:R-:W-:-:S07]  /*1cf70*/  IMAD.MOV.U32 R13, RZ, RZ, R5 ;  /* 0x000000ffff0d7224 */ /* 0x000fce00078e0005 */
.L_x_5369:
[----:B------:R-:W-:Y:S05]  /*1cf80*/  BSYNC B3 ;  /* 0x0000000000037941 */ /* 0x000fea0003800000 */
.L_x_5368:
        /* <DEDUP_REMOVED lines=17> */
[----:B------:R-:W-:Y:S05]  /*1d0a0*/  CALL.REL.NOINC `($__internal_24_$__cuda_sm20_div_rn_f64_full) ;  /* 0x000002d400b87944 */ /* 0x000fea0003c00000 */
.L_x_5371:
[----:B------:R-:W-:Y:S05]  /*1d0b0*/  BSYNC B2 ;  /* 0x0000000000027941 */ /* 0x000fea0003800000 */
.L_x_5370:
[----:B------:R-:W-:-:S14]  /*1d0c0*/  DSETP.GEU.AND P0, PT, R18, R4, PT ;  /* 0x000000041200722a */ /* 0x000fdc0003f0e000 */
[----:B------:R-:W-:Y:S05]  /*1d0d0*/  @!P0 BREAK B7 ;  /* 0x0000000000078942 */ /* 0x000fea0003800000 */
[----:B------:R-:W-:Y:S05]  /*1d0e0*/  @!P0 BRA `(.L_x_5372) ;  /* 0x0000016000848947 */ /* 0x000fea0003800000 */
.L_x_5367:
[----:B------:R-:W-:Y:S05]  /*1d0f0*/  BSYNC B7 ;  /* 0x0000000000077941 */ /* 0x000fea0003800000 */
.L_x_5366:
[----:B------:R-:W-:Y:S01]  /*1d100*/  IMAD.MOV.U32 R4, RZ, RZ, -0x66666666 ;  /* 0x9999999aff047424 */ /* 0x000fe200078e00ff */
[----:B------:R-:W-:-:S06]  /*1d110*/  MOV R5, 0x3ff19999 ;  /* 0x3ff1999900057802 */ /* 0x000fcc0000000f00 */
        /* <DEDUP_REMOVED lines=10> */
[----:B------:R-:W-:-:S04]  /*1d1c0*/  @!P5 IMAD.MOV.U32 R23, RZ, RZ, R5 ;  /* 0x000000ffff17d224 */ /* 0x000fc800078e0005 */
[----:B------:R-:W-:-:S05]  /*1d1d0*/  VIADD R0, R23, 0xffffffff ;  /* 0xffffffff17007836 */ /* 0x000fca0000000000 */
[----:B------:R-:W-:Y:S01]  /*1d1e0*/  ISETP.GE.U32.AND P0, PT, R0, 0x7fefffff, PT ;  /* 0x7fefffff0000780c */ /* 0x000fe20003f06070 */
[----:B------:R-:W-:Y:S01]  /*1d1f0*/  IMAD.MOV.U32 R0, RZ, RZ, R2 ;  /* 0x000000ffff007224 */ /* 0x000fe200078e0002 */
[----:B------:R-:W-:-:S11]  /*1d200*/  @!P5 MOV R0, R4 ;  /* 0x000000040000d202 */ /* 0x000fd60000000f00 */
        /* <DEDUP_REMOVED lines=16> */
[----:B------:R-:W-:Y:S01]  /*1d310*/  IMAD.MOV.U32 R0, RZ, RZ, -0x3ff ;  /* 0xfffffc01ff007424 */ /* 0x000fe200078e00ff */
[----:B------:R-:W-:Y:S01]  /*1d320*/  UMOV UR10, 0x80000000 ;  /* 0x80000000000a7882 */ /* 0x000fe20000000000 */
[----:B------:R-:W-:Y:S01]  /*1d330*/  @!P5 IMAD.MOV.U32 R0, RZ, RZ, -0x435 ;  /* 0xfffffbcbff00d424 */ /* 0x000fe200078e00ff */
[----:B------:R-:W-:-:S04]  /*1d340*/  UMOV UR11, 0x43300000 ;  /* 0x43300000000b7882 */ /* 0x000fc80000000000 */
[----:B------:R-:W-:Y:S01]  /*1d350*/  LEA.HI R0, R23, R0, RZ, 0xc ;  /* 0x0000000017007211 */ /* 0x000fe200078f60ff */
[----:B------:R-:W-:-:S04]  /*1d360*/  IMAD.MOV.U32 R23, RZ, RZ, 0x43300000 ;  /* 0x43300000ff177424 */ /* 0x000fc800078e00ff */
        /* <DEDUP_REMOVED lines=49> */
.L_x_5376:
[----:B------:R-:W-:Y:S05]  /*1d680*/  BSYNC B2 ;  /* 0x0000000000027941 */ /* 0x000fea0003800000 */
.L_x_5375:
[----:B------:R-:W0:Y:S01]  /*1d690*/  MUFU.RCP64H R5, R25 ;  /* 0x0000001900057308 */ /* 0x000e220000001800 */
[----:B------:R-:W-:Y:S01]  /*1d6a0*/  IMAD.MOV.U32 R4, RZ, RZ, 0x1 ;  /* 0x00000001ff047424 */ /* 0x000fe200078e00ff */
[----:B------:R-:W-:Y:S01]  /*1d6b0*/  UMOV UR8, 0x9999999a ;  /* 0x9999999a00087882 */ /* 0x000fe20000000000 */
[----:B------:R-:W-:Y:S01]  /*1d6c0*/  UMOV UR9, 0x3fd99999 ;  /* 0x3fd9999900097882 */ /* 0x000fe20000000000 */
[----:B------:R-:W-:Y:S01]  /*1d6d0*/  BSSY B2, `(.L_x_5377) ;  /* 0x0000014000027945 */ /* 0x000fe20003800000 */
[----:B------:R-:W-:Y:S01]  /*1d6e0*/  MOV R26, R3 ;  /* 0x00000003001a7202 */ /* 0x000fe20000000f00 */
[----:B------:R-:W-:Y:S01]  /*1d6f0*/  IMAD.MOV.U32 R27, RZ, RZ, R2 ;  /* 0x000000ffff1b7224 */ /* 0x000fe200078e0002 */
        /* <DEDUP_REMOVED lines=12> */
[----:B------:R-:W-:Y:S01]  /*1d7c0*/  MOV R5, 0xbfd99999 ;  /* 0xbfd9999900057802 */ /* 0x000fe20000000f00 */
[----:B------:R-:W-:Y:S01]  /*1d7d0*/  IMAD.MOV.U32 R12, RZ, RZ, R24 ;  /* 0x000000ffff0c7224 */ /* 0x000fe200078e0018 */
[----:B------:R-:W-:Y:S01]  /*1d7e0*/  MOV R0, 0x1d810 ;  /* 0x0001d81000007802 */ /* 0x000fe20000000f00 */
[----:B------:R-:W-:-:S07]  /*1d7f0*/  IMAD.MOV.U32 R13, RZ, RZ, R25 ;  /* 0x000000ffff0d7224 */ /* 0x000fce00078e0019 */
[----:B------:R-:W-:Y:S05]  /*1d800*/  CALL.REL.NOINC `($__internal_24_$__cuda_sm20_div_rn_f64_full) ;  /* 0x000002cc00e07944 */ /* 0x000fea0003c00000 */
.L_x_5378:
[----:B------:R-:W-:Y:S05]  /*1d810*/  BSYNC B2 ;  /* 0x0000000000027941 */ /* 0x000fea0003800000 */
.L_x_5377:
[----:B------:R-:W-:-:S14]  /*1d820*/  DSETP.GEU.AND P0, PT, R4, R14, PT ;  /* 0x0000000e0400722a */ /* 0x000fdc0003f0e000 */
[----:B------:R-:W-:Y:S05]  /*1d830*/  @!P0 BRA `(.L_x_5379) ;  /* 0x0000002400908947 */ /* 0x000fea0003800000 */
[----:B------:R-:W-:Y:S01]  /*1d840*/  DADD R24, -RZ, -R2 ;  /* 0x00000000ff187229 */ /* 0x000fe20000000902 */
[----:B------:R-:W-:Y:S01]  /*1d850*/  BSSY B2, `(.L_x_5380) ;  /* 0x0000039000027945 */ /* 0x000fe20003800000 */
[----:B------:R-:W-:Y:S01]  /*1d860*/  IMAD.MOV.U32 R22, RZ, RZ, 0x0 ;  /* 0x00000000ff167424 */ /* 0x000fe200078e00ff */
[----:B------:R-:W-:Y:S01]  /*1d870*/  CS2R R20, SRZ ;  /* 0x0000000000147805 */ /* 0x000fe2000001ff00 */
[----:B------:R-:W-:Y:S02]  /*1d880*/  IMAD.MOV.U32 R23, RZ, RZ, 0x3ff00000 ;  /* 0x3ff00000ff177424 */ /* 0x000fe400078e00ff */
[----:B------:R-:W-:-:S07]  /*1d890*/  MOV R24, 0x1 ;  /* 0x0000000100187802 */ /* 0x000fce0000000f00 */
.L_x_5385:
[----:B------:R-:W0:Y:S01]  /*1d8a0*/  I2F.F64 R18, R24 ;  /* 0x0000001800127312 */ /* 0x000e220000201c00 */
[----:B------:R-:W-:Y:S01]  /*1d8b0*/  MOV R4, 0x1 ;  /* 0x0000000100047802 */ /* 0x000fe20000000f00 */
[----:B------:R-:W-:Y:S01]  /*1d8c0*/  BSSY B6, `(.L_x_5381) ;  /* 0x0000015000067945 */ /* 0x000fe20003800000 */
[----:B------:R-:W-:-:S05]  /*1d8d0*/  FSETP.GEU.AND P1, PT, |R25|, 6.5827683646048100446e-37, PT ;  /* 0x036000001900780b */ /* 0x000fca0003f2e200 */
        /* <DEDUP_REMOVED lines=19> */
.L_x_5382:
[----:B------:R-:W-:Y:S05]  /*1da10*/  BSYNC B6 ;  /* 0x0000000000067941 */ /* 0x000fea0003800000 */
.L_x_5381:
        /* <DEDUP_REMOVED lines=21> */
.L_x_5384:
[----:B------:R-:W-:Y:S05]  /*1db70*/  BSYNC B6 ;  /* 0x0000000000067941 */ /* 0x000fea0003800000 */
.L_x_5383:
[----:B------:R-:W-:Y:S01]  /*1db80*/  DADD R20, R4, R20 ;  /* 0x0000000004147229 */ /* 0x000fe20000000014 */
[----:B------:R-:W-:-:S05]  /*1db90*/  VIADD R24, R24, 0x1 ;  /* 0x0000000118187836 */ /* 0x000fca0000000000 */
[----:B------:R-:W-:Y:S02]  /*1dba0*/  ISETP.GE.U32.AND P0, PT, R24, 0x7d0, PT ;  /* 0x000007d01800780c */ /* 0x000fe40003f06070 */
[----:B------:R-:W-:-:S08]  /*1dbb0*/  DMUL R6, |R20|, 1.1102230246251565404e-16 ;  /* 0x3ca0000014067828 */ /* 0x000fd00000000200 */
[----:B------:R-:W-:-:S14]  /*1dbc0*/  DSETP.GTU.AND P1, PT, |R4|, R6, PT ;  /* 0x000000060400722a */ /* 0x000fdc0003f2c200 */
[----:B------:R-:W-:Y:S05]  /*1dbd0*/  @!P0 BRA P1, `(.L_x_5385) ;  /* 0xfffffffc00308947 */ /* 0x000fea000083ffff */
[----:B------:R-:W-:Y:S05]  /*1dbe0*/  BSYNC B2 ;  /* 0x0000000000027941 */ /* 0x000fea0003800000 */
.L_x_5380:
[----:B------:R-:W-:Y:S01]  /*1dbf0*/  @!P5 DMUL R2, R2, 1.80143985094819840000e+16 ;  /* 0x435000000202d828 */ /* 0x000fe20000000000 */
[----:B------:R-:W-:Y:S01]  /*1dc00*/  BSSY B2, `(.L_x_5386) ;  /* 0x000004e000027945 */ /* 0x000fe20003800000 */
[----:B------:R-:W-:Y:S01]  /*1dc10*/  DADD R24, R14, 1 ;  /* 0x3ff000000e187429 */ /* 0x000fe20000000000 */
[----:B------:R-:W-:Y:S01]  /*1dc20*/  IMAD.MOV.U32 R19, RZ, RZ, -0x3ff ;  /* 0xfffffc01ff137424 */ /* 0x000fe200078e00ff */
[----:B------:R-:W-:-:S06]  /*1dc30*/  @!P5 MOV R19, 0xfffffbcb ;  /* 0xfffffbcb0013d802 */ /* 0x000fcc0000000f00 */
[----:B------:R-:W-:Y:S01]  /*1dc40*/  @!P5 MOV R26, R3 ;  /* 0x00000003001ad202 */ /* 0x000fe20000000f00 */
[----:B------:R-:W-:Y:S01]  /*1dc50*/  DSETP.GTU.AND P2, PT, |R24|, +INF , PT ;  /* 0x7ff000001800742a */ /* 0x000fe20003f4c200 */
[----:B------:R-:W-:-:S03]  /*1dc60*/  @!P5 IMAD.MOV.U32 R27, RZ, RZ, R2 ;  /* 0x000000ffff1bd224 */ /* 0x000fc600078e0002 */
        /* <DEDUP_REMOVED lines=10> */
[----:B------:R-:W-:Y:S01]  /*1dd10*/  IMAD.MOV.U32 R2, RZ, RZ, R27 ;  /* 0x000000ffff027224 */ /* 0x000fe200078e001b */
[----:B------:R-:W-:Y:S01]  /*1dd20*/  MOV R13, 0x3ed0ee25 ;  /* 0x3ed0ee25000d7802 */ /* 0x000fe20000000f00 */
[----:B------:R-:W-:Y:S01]  /*1dd30*/  IMAD.MOV.U32 R6, RZ, RZ, RZ ;  /* 0x000000ffff067224 */ /* 0x000fe200078e00ff */
[----:B------:R-:W-:Y:S01]  /*1dd40*/  LOP3.LUT R3, R0, 0x3ff00000, RZ, 0xfc, !PT ;  /* 0x3ff0000000037812 */ /* 0x000fe200078efcff */
[----:B------:R-:W-:Y:S01]  /*1dd50*/  IMAD.MOV.U32 R12, RZ, RZ, -0x748574fc ;  /* 0x8b7a8b04ff0c7424 */ /* 0x000fe200078e00ff */
        /* <DEDUP_REMOVED lines=56> */
.L_x_5387:
[----:B------:R-:W-:Y:S05]  /*1e0e0*/  BSYNC B2 ;  /* 0x0000000000027941 */ /* 0x000fea0003800000 */
.L_x_5386:
[----:B------:R-:W-:Y:S01]  /*1e0f0*/  BSSY B6, `(.L_x_5388) ;  /* 0x00000a7000067945 */ /* 0x000fe20003800000 */
[----:B------:R-:W-:-:S03]  /*1e100*/  DMUL R26, R14, R4 ;  /* 0x000000040e1a7228 */ /* 0x000fc60000000000 */
[----:B------:R-:W-:Y:S08]  /*1e110*/  @P2 BRA `(.L_x_5389) ;  /* 0x00000008008c2947 */ /* 0x000ff00003800000 */
[----:B------:R-:W-:Y:S01]  /*1e120*/  DADD R2, -RZ, |R24| ;  /* 0x00000000ff027229 */ /* 0x000fe20000000518 */
[----:B------:R-:W-:-:S09]  /*1e130*/  MOV R22, 0x1e170 ;  /* 0x0001e17000167802 */ /* 0x000fd20000000f00 */
[----:B------:R-:W-:Y:S01]  /*1e140*/  MOV R18, R2 ;  /* 0x0000000200127202 */ /* 0x000fe20000000f00 */
[----:B------:R-:W-:-:S07]  /*1e150*/  IMAD.MOV.U32 R19, RZ, RZ, R3 ;  /* 0x000000ffff137224 */ /* 0x000fce00078e0003 */
[----:B------:R-:W-:Y:S05]  /*1e160*/  CALL.REL.NOINC `($_ZN2at6native27unrolled_elementwise_kernelIN48_GLOBAL__N__08322988_15_IGammaKernel_cu_cb51a28d10CalcIgammaIdEESt5arrayIPcLm3EELi4E23TrivialOffsetCalculatorILi2EjES8_ILi1EjENS0_6memory15LoadWithoutCastENSB_16StoreWithoutCastEEEviT_T0_T2_T3_T4_T5_$__internal_lgamma_pos) ;  /* 0x000002d800b47944 */ /* 0x000fea0003c00000 */
        /* <DEDUP_REMOVED lines=50> */
[----:B------:R-:W-:Y:S01]  /*1e490*/  DMUL R12, R2, |R24| ;  /* 0x40000018020c7228 */ /* 0x000fe20000000000 */
[----:B------:R-:W-:-:S05]  /*1e4a0*/  MOV R2, 0x1 ;  /* 0x0000000100027802 */ /* 0x000fca0000000f00 */
        /* <DEDUP_REMOVED lines=16> */
.L_x_5394:
[----:B------:R-:W-:Y:S05]  /*1e5b0*/  BSYNC B7 ;  /* 0x0000000000077941 */ /* 0x000fea0003800000 */
.L_x_5393:
[----:B------:R-:W-:Y:S01]  /*1e5c0*/  MOV R0, R5 ;  /* 0x0000000500007202 */ /* 0x000fe20000000f00 */
[----:B------:R-:W-:Y:S02]  /*1e5d0*/  IMAD.MOV.U32 R2, RZ, RZ, R4 ;  /* 0x000000ffff027224 */ /* 0x000fe400078e0004 */
[----:B------:R-:W-:-:S07]  /*1e5e0*/  IMAD.MOV.U32 R3, RZ, RZ, R5 ;  /* 0x000000ffff037224 */ /* 0x000fce00078e0005 */
.L_x_5392:
[----:B------:R-:W-:Y:S05]  /*1e5f0*/  BSYNC B2 ;  /* 0x0000000000027941 */ /* 0x000fea0003800000 */
.L_x_5391:
        /* <DEDUP_REMOVED lines=79> */
.L_x_5396:
[----:B------:R-:W-:Y:S05]  /*1eaf0*/  BSYNC B2 ;  /* 0x0000000000027941 */ /* 0x000fea0003800000 */
.L_x_5395:
[--C-:B------:R-:W-:Y:S02]  /*1eb00*/  DADD R18, -R18, R4.reuse ;  /* 0x0000000012127229 */ /* 0x100fe40000000104 */
[----:B------:R-:W-:-:S10]  /*1eb10*/  DADD R4, -RZ, -R4 ;  /* 0x00000000ff047229 */ /* 0x000fd40000000904 */
[----:B------:R-:W-:Y:S02]  /*1eb20*/  FSEL R24, R4, R18, !P4 ;  /* 0x0000001204187208 */ /* 0x000fe40006000000 */
[----:B------:R-:W-:Y:S01]  /*1eb30*/  FSEL R25, R5, R19, !P4 ;  /* 0x0000001305197208 */ /* 0x000fe20006000000 */
[----:B------:R-:W-:Y:S06]  /*1eb40*/  BRA `(.L_x_5390) ;  /* 0x0000000000047947 */ /* 0x000fec0003800000 */
.L_x_5389:
[----:B------:R-:W-:-:S11]  /*1eb50*/  DADD R24, R24, R24 ;  /* 0x0000000018187229 */ /* 0x000fd60000000018 */
.L_x_5390:
[----:B------:R-:W-:Y:S05]  /*1eb60*/  BSYNC B6 ;  /* 0x0000000000067941 */ /* 0x000fea0003800000 */
.L_x_5388:
        /* <DEDUP_REMOVED lines=13> */
.L_x_5398:
        /* <DEDUP_REMOVED lines=28> */
[----:B------:R-:W-:Y:S01]  /*1ee00*/  @P0 IMAD.MOV R3, RZ, RZ, R2 ;  /* 0x000000ffff030224 */ /* 0x000fe200078e0202 */
[----:B------:R-:W-:-:S04]  /*1ee10*/  MOV R2, RZ ;  /* 0x000000ff00027202 */ /* 0x000fc80000000f00 */
        /* <DEDUP_REMOVED lines=28> */
[----:B------:R-:W-:Y:S02]  /*1efe0*/  IMAD.MOV.U32 R2, RZ, RZ, R4 ;  /* 0x000000ffff027224 */ /* 0x000fe400078e0004 */
[----:B------:R-:W-:-:S07]  /*1eff0*/  IMAD.MOV.U32 R3, RZ, RZ, R5 ;  /* 0x000000ffff037224 */ /* 0x000fce00078e0005 */
.L_x_5399:
[----:B------:R-:W-:Y:S05]  /*1f000*/  BSYNC B2 ;  /* 0x0000000000027941 */ /* 0x000fea0003800000 */
.L_x_5397:
[----:B------:R-:W-:Y:S01]  /*1f010*/  DSETP.GTU.AND P0, PT, R16, +INF , PT ;  /* 0x7ff000001000742a */ /* 0x000fe20003f0c000 */
[----:B------:R-:W-:-:S13]  /*1f020*/  BSSY B6, `(.L_x_5400) ;  /* 0x00000a7000067945 */ /* 0x000fda0003800000 */
[----:B------:R-:W-:Y:S05]  /*1f030*/  @P0 BRA `(.L_x_5401) ;  /* 0x0000000800900947 */ /* 0x000fea0003800000 */
[----:B------:R-:W-:Y:S01]  /*1f040*/  MOV R18, R16 ;  /* 0x0000001000127202 */ /* 0x000fe20000000f00 */
[----:B------:R-:W-:Y:S01]  /*1f050*/  IMAD.MOV.U32 R19, RZ, RZ, R17 ;  /* 0x000000ffff137224 */ /* 0x000fe200078e0011 */
[----:B------:R-:W-:-:S07]  /*1f060*/  MOV R22, 0x1f080 ;  /* 0x0001f08000167802 */ /* 0x000fce0000000f00 */
[----:B------:R-:W-:Y:S05]  /*1f070*/  CALL.REL.NOINC `($_ZN2at6native27unrolled_elementwise_kernelIN48_GLOBAL__N__08322988_15_IGammaKernel_cu_cb51a28d10CalcIgammaIdEESt5arrayIPcLm3EELi4E23TrivialOffsetCalculatorILi2EjES8_ILi1EjENS0_6memory15LoadWithoutCastENSB_16StoreWithoutCastEEEviT_T0_T2_T3_T4_T5_$__internal_lgamma_pos) ;  /* 0x000002c800f07944 */ /* 0x000fea0003c00000 */
        /* <DEDUP_REMOVED lines=69> */
[----:B------:R-:W-:Y:S05]  /*1f4d0*/  CALL.REL.NOINC `($__internal_24_$__cuda_sm20_div_rn_f64_full) ;  /* 0x000002b000ac7944 */ /* 0x000fea0003c00000 */
.L_x_5406:
[----:B------:R-:W-:Y:S05]  /*1f4e0*/  BSYNC B7 ;  /* 0x0000000000077941 */ /* 0x000fea0003800000 */
.L_x_5405:
[--C-:B------:R-:W-:Y:S01]  /*1f4f0*/  IMAD.MOV.U32 R0, RZ, RZ, R5.reuse ;  /* 0x000000ffff007224 */ /* 0x100fe200078e0005 */
[----:B------:R-:W-:Y:S01]  /*1f500*/  MOV R16, R4 ;  /* 0x0000000400107202 */ /* 0x000fe20000000f00 */
[----:B------:R-:W-:-:S07]  /*1f510*/  IMAD.MOV.U32 R17, RZ, RZ, R5 ;  /* 0x000000ffff117224 */ /* 0x000fce00078e0005 */
.L_x_5404:
[----:B------:R-:W-:Y:S05]  /*1f520*/  BSYNC B2 ;  /* 0x0000000000027941 */ /* 0x000fea0003800000 */
.L_x_5403:
        /* <DEDUP_REMOVED lines=79> */
.L_x_5408:
[----:B------:R-:W-:Y:S05]  /*1fa20*/  BSYNC B2 ;  /* 0x0000000000027941 */ /* 0x000fea0003800000 */
.L_x_5407:
[--C-:B------:R-:W-:Y:S02]  /*1fa30*/  DADD R14, -R14, R4.reuse ;  /* 0x000000000e0e7229 */ /* 0x100fe40000000104 */
[----:B------:R-:W-:-:S10]  /*1fa40*/  DADD R4, -RZ, -R4 ;  /* 0x00000000ff047229 */ /* 0x000fd40000000904 */
[----:B------:R-:W-:Y:S02]  /*1fa50*/  FSEL R4, R4, R14, !P4 ;  /* 0x0000000e04047208 */ /* 0x000fe40006000000 */
[----:B------:R-:W-:Y:S01]  /*1fa60*/  FSEL R5, R5, R15, !P4 ;  /* 0x0000000f05057208 */ /* 0x000fe20006000000 */
[----:B------:R-:W-:Y:S06]  /*1fa70*/  BRA `(.L_x_5402) ;  /* 0x0000000000047947 */ /* 0x000fec0003800000 */
.L_x_5401:
[----:B------:R-:W-:-:S11]  /*1fa80*/  DADD R4, R14, R14 ;  /* 0x000000000e047229 */ /* 0x000fd6000000000e */
.L_x_5402:
[----:B------:R-:W-:Y:S05]  /*1fa90*/  BSYNC B6 ;  /* 0x0000000000067941 */ /* 0x000fea0003800000 */
.L_x_5400:
        /* <DEDUP_REMOVED lines=59> */
.L_x_5410:
[----:B------:R-:W-:Y:S05]  /*1fe50*/  BSYNC B2 ;  /* 0x0000000000027941 */ /* 0x000fea0003800000 */
.L_x_5409:
[----:B------:R-:W-:Y:S01]  /*1fe60*/  DFMA R4, -R20, R4, -R2 ;  /* 0x000000041404722b */ /* 0x000fe20000000902 */
[----:B------:R-:W-:Y:S10]  /*1fe70*/  BRA `(.L_x_5361) ;  /* 0x000002a400947947 */ /* 0x000ff40003800000 */
.L_x_5379:
        /* <DEDUP_REMOVED lines=25> */
[----:B0-----:R-:W-:Y:S01]  /*20010*/  IMAD.MOV.U32 R10, RZ, RZ, 0x0 ;  /* 0x00000000ff0a7424 */ /* 0x001fe200078e00ff */
[----:B------:R-:W-:Y:S01]  /*20020*/  MOV R11, 0x3ff00000 ;  /* 0x3ff00000000b7802 */ /* 0x000fe20000000f00 */
        /* <DEDUP_REMOVED lines=10> */
[----:B------:R-:W-:Y:S01]  /*200d0*/  DSETP.GT.AND P0, PT, R16, 1, PT ;  /* 0x3ff000001000742a */ /* 0x000fe20003f04000 */
[----:B------:R-:W-:Y:S01]  /*200e0*/  IMAD.MOV.U32 R5, RZ, RZ, 0x3f78d44d ;  /* 0x3f78d44dff057424 */ /* 0x000fe200078e00ff */
[----:B------:R3:W-:Y:S01]  /*200f0*/  STL.64 [R1+0x2778], R10 ;  /* 0x0027780a01007387 */ /* 0x0007e20000100a00 */
[----:B0-----:R-:W-:Y:S01]  /*20100*/  IMAD.MOV.U32 R24, RZ, RZ, 0x0 ;  /* 0x00000000ff187424 */ /* 0x001fe200078e00ff */
[----:B------:R-:W-:Y:S01]  /*20110*/  UMOV UR8, 0xb9800000 ;  /* 0xb980000000087882 */ /* 0x000fe20000000000 */
[----:B------:R-:W-:Y:S01]  /*20120*/  IMAD.MOV.U32 R25, RZ, RZ, 0x4115d0bc ;  /* 0x4115d0bcff197424 */ /* 0x000fe200078e00ff */
[----:B------:R0:W-:Y:S01]  /*20130*/  STL.64 [R1+0x2780], R12 ;  /* 0x0027800c01007387 */ /* 0x0001e20000100a00 */
[----:B-1----:R-:W-:Y:S01]  /*20140*/  MOV R30, 0x0 ;  /* 0x00000000001e7802 */ /* 0x002fe20000000f00 */
[----:B------:R-:W-:Y:S01]  /*20150*/  IMAD.MOV.U32 R31, RZ, RZ, 0x41441f7b ;  /* 0x41441f7bff1f7424 */ /* 0x000fe200078e00ff */
[----:B------:R-:W-:Y:S01]  /*20160*/  UMOV UR9, 0x40181945 ;  /* 0x4018194500097882 */ /* 0x000fe20000000000 */
[----:B--2---:R-:W-:Y:S01]  /*20170*/  IMAD.MOV.U32 R32, RZ, RZ, -0x20000000 ;  /* 0xe0000000ff207424 */ /* 0x004fe200078e00ff */
[----:B------:R-:W-:Y:S01]  /*20180*/  MOV R33, 0x41697171 ;  /* 0x4169717100217802 */ /* 0x000fe20000000f00 */
[----:B------:R-:W-:Y:S01]  /*20190*/  STL.64 [R1+0x2790], R22 ;  /* 0x0027901601007387 */ /* 0x000fe20000100a00 */
[----:B------:R-:W-:Y:S01]  /*201a0*/  IMAD.MOV.U32 R6, RZ, RZ, 0x77f7c44b ;  /* 0x77f7c44bff067424 */ /* 0x000fe200078e00ff */
[----:B---3--:R-:W-:Y:S01]  /*201b0*/  MOV R11, 0x41a1fda6 ;  /* 0x41a1fda6000b7802 */ /* 0x008fe20000000f00 */
[----:B------:R-:W-:Y:S01]  /*201c0*/  IMAD.MOV.U32 R10, RZ, RZ, -0x50000000 ;  /* 0xb0000000ff0a7424 */ /* 0x000fe200078e00ff */
[----:B------:R-:W-:Y:S01]  /*201d0*/  STL.64 [R1+0x2798], R24 ;  /* 0x0027981801007387 */ /* 0x000fe20000100a00 */
[----:B------:R-:W-:Y:S01]  /*201e0*/  IMAD.MOV.U32 R8, RZ, RZ, -0x19c7c7e ;  /* 0xfe638382ff087424 */ /* 0x000fe200078e00ff */
[----:B------:R-:W-:Y:S01]  /*201f0*/  BSSY B3, `(.L_x_5413) ;  /* 0x0000040000037945 */ /* 0x000fe20003800000 */
[----:B0-----:R-:W-:Y:S01]  /*20200*/  IMAD.MOV.U32 R12, RZ, RZ, -0x80000000 ;  /* 0x80000000ff0c7424 */ /* 0x001fe200078e00ff */
[----:B------:R-:W-:Y:S01]  /*20210*/  STL.64 [R1+0x27a0], R30 ;  /* 0x0027a01e01007387 */ /* 0x000fe20000100a00 */
[----:B------:R-:W-:Y:S01]  /*20220*/  IMAD.MOV.U32 R13, RZ, RZ, 0x419cbd69 ;  /* 0x419cbd69ff0d7424 */ /* 0x000fe200078e00ff */
[----:B------:R-:W-:Y:S01]  /*20230*/  MOV R0, 0x1 ;  /* 0x0000000100007802 */ /* 0x000fe20000000f00 */
        /* <DEDUP_REMOVED lines=51> */
[----:B------:R-:W-:Y:S05]  /*20570*/  CALL.REL.NOINC `($__internal_23_$__cuda_sm20_dblrcp_rn_slowpath_v3) ;  /* 0x0000029c00e47944 */ /* 0x000fea0003c00000 */
[----:B------:R-:W-:Y:S01]  /*20580*/  MOV R4, R6 ;  /* 0x0000000600047202 */ /* 0x000fe20000000f00 */
[----:B------:R-:W-:-:S07]  /*20590*/  IMAD.MOV.U32 R5, RZ, RZ, R7 ;  /* 0x000000ffff057224 */ /* 0x000fce00078e0007 */
.L_x_5416:
[----:B------:R-:W-:Y:S05]  /*205a0*/  BSYNC B6 ;  /* 0x0000000000067941 */ /* 0x000fea0003800000 */
.L_x_5415:
[----:B------:R-:W-:Y:S01]  /*205b0*/  IMAD.MOV.U32 R9, RZ, RZ, 0xc ;  /* 0x0000000cff097424 */ /* 0x000fe200078e00ff */
[----:B------:R-:W-:Y:S01]  /*205c0*/  MOV R0, 0xffffffff ;  /* 0xffffffff00007802 */ /* 0x000fe20000000f00 */
[----:B------:R-:W-:Y:S02]  /*205d0*/  IMAD.MOV.U32 R6, RZ, RZ, -0x30b135d2 ;  /* 0xcf4eca2eff067424 */ /* 0x000fe400078e00ff */
[----:B------:R-:W-:-:S07]  /*205e0*/  IMAD.MOV.U32 R7, RZ, RZ, 0x418b2298 ;  /* 0x418b2298ff077424 */ /* 0x000fce00078e00ff */
.L_x_5414:
[----:B------:R-:W-:Y:S05]  /*205f0*/  BSYNC B3 ;  /* 0x0000000000037941 */ /* 0x000fea0003800000 */
.L_x_5413:
        /* <DEDUP_REMOVED lines=16> */
[----:B0-----:R-:W-:Y:S01]  /*20700*/  IADD3 R33, R35, R42, RZ ;  /* 0x0000002a23217210 */ /* 0x001fe20007ffe0ff */
[----:B------:R-:W-:-:S04]  /*20710*/  IMAD.IADD R0, R9, 0x1, R0 ;  /* 0x0000000109007824 */ /* 0x000fc800078e0200 */
[----:B------:R-:W-:Y:S01]  /*20720*/  IMAD.U32 R81, R0, 0x8, R81 ;  /* 0x0000000800517824 */ /* 0x000fe200078e0051 */
[----:B------:R0:W4:Y:S01]  /*20730*/  LDL.64 R64, [R33] ;  /* 0x0000000021407983 */ /* 0x0001220000100a00 */
[----:B-1----:R-:W-:-:S03]  /*20740*/  IMAD.IADD R37, R33, 0x1, R42 ;  /* 0x0000000121257824 */ /* 0x002fc600078e022a */
[----:B------:R-:W4:Y:S01]  /*20750*/  LDL.64 R62, [R81] ;  /* 0x00000000513e7983 */ /* 0x000f220000100a00 */
[----:B------:R-:W-:-:S03]  /*20760*/  IADD3 R43, R42, R81, RZ ;  /* 0x000000512a2b7210 */ /* 0x000fc60007ffe0ff */
[----:B------:R-:W4:Y:S01]  /*20770*/  LDL.64 R60, [R37] ;  /* 0x00000000253c7983 */ /* 0x000f220000100a00 */
[----:B------:R-:W-:-:S03]  /*20780*/  IMAD.IADD R9, R37, 0x1, R42 ;  /* 0x0000000125097824 */ /* 0x000fc600078e022a */
[----:B------:R1:W4:Y:S01]  /*20790*/  LDL.64 R58, [R43] ;  /* 0x000000002b3a7983 */ /* 0x0003220000100a00 */
[----:B-----5:R-:W-:-:S03]  /*207a0*/  IMAD.IADD R41, R43, 0x1, R42 ;  /* 0x000000012b297824 */ /* 0x020fc600078e022a */
[----:B------:R-:W5:Y:S01]  /*207b0*/  LDL.64 R56, [R9] ;  /* 0x0000000009387983 */ /* 0x000f620000100a00 */
[----:B------:R-:W-:-:S03]  /*207c0*/  IADD3 R35, R9, R42, RZ ;  /* 0x0000002a09237210 */ /* 0x000fc60007ffe0ff */
[----:B------:R-:W5:Y:S01]  /*207d0*/  LDL.64 R54, [R41] ;  /* 0x0000000029367983 */ /* 0x000f620000100a00 */
[----:B------:R-:W-:-:S03]  /*207e0*/  IMAD.IADD R39, R41, 0x1, R42 ;  /* 0x0000000129277824 */ /* 0x000fc600078e022a */
[----:B------:R-:W5:Y:S01]  /*207f0*/  LDL.64 R52, [R35] ;  /* 0x0000000023347983 */ /* 0x000f620000100a00 */
[----:B0-----:R-:W-:-:S03]  /*20800*/  IMAD.IADD R33, R35, 0x1, R42 ;  /* 0x0000000123217824 */ /* 0x001fc600078e022a */
[----:B------:R-:W5:Y:S01]  /*20810*/  LDL.64 R50, [R39] ;  /* 0x0000000027327983 */ /* 0x000f620000100a00 */
[----:B------:R-:W-:Y:S01]  /*20820*/  IADD3 R69, R39, R42, RZ ;  /* 0x0000002a27457210 */ /* 0x000fe20007ffe0ff */
[--C-:B------:R-:W-:Y:S02]  /*20830*/  IMAD.IADD R44, R33, 0x1, R42.reuse ;  /* 0x00000001212c7824 */ /* 0x100fe400078e022a */
[----:B------:R-:W5:Y:S04]  /*20840*/  LDL.64 R48, [R33] ;  /* 0x0000000021307983 */ /* 0x000f680000100a00 */
[----:B------:R0:W5:Y:S01]  /*20850*/  LDL.64 R46, [R69] ;  /* 0x00000000452e7983 */ /* 0x0001620000100a00 */
        /* <DEDUP_REMOVED lines=15> */
[----:B-1----:R-:W-:Y:S01]  /*20950*/  FSEL R67, RZ, 1.875, P0 ;  /* 0x3ff00000ff437808 */ /* 0x002fe20000000000 */
[----:B------:R-:W-:Y:S01]  /*20960*/  BSSY B2, `(.L_x_5417) ;  /* 0x000002e000027945 */ /* 0x000fe20003800000 */
[----:B------:R-:W-:-:S06]  /*20970*/  MOV R66, RZ ;  /* 0x000000ff00427202 */ /* 0x000fcc0000000f00 */
        /* <DEDUP_REMOVED lines=42> */
[----:B------:R-:W-:Y:S02]  /*20c20*/  IMAD.MOV.U32 R22, RZ, RZ, R4 ;  /* 0x000000ffff167224 */ /* 0x000fe400078e0004 */
[----:B------:R-:W-:-:S07]  /*20c30*/  IMAD.MOV.U32 R23, RZ, RZ, R5 ;  /* 0x000000ffff177224 */ /* 0x000fce00078e0005 */
.L_x_5418:
[----:B------:R-:W-:Y:S05]  /*20c40*/  BSYNC B2 ;  /* 0x0000000000027941 */ /* 0x000fea0003800000 */
.L_x_5417:
        /* <DEDUP_REMOVED lines=22> */
[----:B------:R-:W-:Y:S05]  /*20db0*/  CALL.REL.NOINC `($__internal_24_$__cuda_sm20_div_rn_f64_full) ;  /* 0x0000029800747944 */ /* 0x000fea0003c00000 */
[----:B------:R-:W-:Y:S02]  /*20dc0*/  IMAD.MOV.U32 R6, RZ, RZ, R4 ;  /* 0x000000ffff067224 */ /* 0x000fe400078e0004 */
[----:B------:R-:W-:-:S07]  /*20dd0*/  IMAD.MOV.U32 R7, RZ, RZ, R5 ;  /* 0x000000ffff077224 */ /* 0x000fce00078e0005 */
.L_x_5420:
[----:B------:R-:W-:Y:S05]  /*20de0*/  BSYNC B2 ;  /* 0x0000000000027941 */ /* 0x000fea0003800000 */
.L_x_5419:
        /* <DEDUP_REMOVED lines=29> */
.L_x_5422:
[----:B------:R-:W-:Y:S05]  /*20fc0*/  BSYNC B3 ;  /* 0x0000000000037941 */ /* 0x000fea0003800000 */
.L_x_5421:
        /* <DEDUP_REMOVED lines=23> */
.L_x_5424:
[----:B------:R-:W-:Y:S05]  /*21140*/  BSYNC B2 ;  /* 0x0000000000027941 */ /* 0x000fea0003800000 */
.L_x_5423:
        /* <DEDUP_REMOVED lines=29> */
.L_x_5427:
[----:B------:R-:W-:Y:S05]  /*21320*/  BSYNC B2 ;  /* 0x0000000000027941 */ /* 0x000fea0003800000 */
.L_x_5426:
        /* <DEDUP_REMOVED lines=85> */
.L_x_5429:
        /* <DEDUP_REMOVED lines=20> */
.L_x_5432:
[----:B------:R-:W-:Y:S05]  /*219c0*/  BSYNC B6 ;  /* 0x0000000000067941 */ /* 0x000fea0003800000 */
.L_x_5431:
        /* <DEDUP_REMOVED lines=29> */
.L_x_5430:
[----:B------:R-:W-:Y:S05]  /*21ba0*/  BSYNC B2 ;  /* 0x0000000000027941 */ /* 0x000fea0003800000 */
.L_x_5428:
        /* <DEDUP_REMOVED lines=25> */
.L_x_5434:
[----:B------:R-:W-:Y:S05]  /*21d40*/  BSYNC B2 ;  /* 0x0000000000027941 */ /* 0x000fea0003800000 */
.L_x_5433:
        /* <DEDUP_REMOVED lines=59> */
.L_x_5436:
[----:B------:R-:W-:Y:S05]  /*22100*/  BSYNC B2 ;  /* 0x0000000000027941 */ /* 0x000fea0003800000 */
.L_x_5435:
[----:B------:R-:W-:Y:S01]  /*22110*/  DMUL R22, R22, R24 ;  /* 0x0000001816167228 */ /* 0x000fe20000000000 */
[----:B------:R-:W-:Y:S10]  /*22120*/  BRA `(.L_x_5437) ;  /* 0x0000001400f07947 */ /* 0x000ff40003800000 */
.L_x_5425:
        /* <DEDUP_REMOVED lines=65> */
[----:B------:R-:W-:Y:S02]  /*22540*/  @!P0 SHF.R.S32.HI R7, RZ, 0x1, R0 ;  /* 0x00000001ff078819 */ /* 0x000fe40000011400 */
[----:B------:R-:W-:Y:S02]  /*22550*/  @!P0 MOV R8, RZ ;  /* 0x000000ff00088202 */ /* 0x000fe40000000f00 */
[----:B------:R-:W-:Y:S01]  /*22560*/  @!P0 IADD3 R6, R6, -R7, RZ ;  /* 0x8000000706068210 */ /* 0x000fe20007ffe0ff */
[----:B------:R-:W-:-:S03]  /*22570*/  @!P0 IMAD R7, R7, 0x100000, R11 ;  /* 0x0010000007078824 */ /* 0x000fc600078e020b */
[----:B------:R-:W-:Y:S01]  /*22580*/  @!P0 LEA R9, R6, 0x3ff00000, 0x14 ;  /* 0x3ff0000006098811 */ /* 0x000fe200078ea0ff */
[----:B------:R-:W-:-:S06]  /*22590*/  @!P0 IMAD.MOV.U32 R6, RZ, RZ, R10 ;  /* 0x000000ffff068224 */ /* 0x000fcc00078e000a */
[----:B------:R-:W-:-:S11]  /*225a0*/  @!P0 DMUL R20, R6, R8 ;  /* 0x0000000806148228 */ /* 0x000fd60000000000 */
.L_x_5439:
[----:B------:R-:W-:Y:S05]  /*225b0*/  BSYNC B2 ;  /* 0x0000000000027941 */ /* 0x000fea0003800000 */
.L_x_5438:
        /* <DEDUP_REMOVED lines=8> */
.L_x_5441:
[----:B------:R-:W-:Y:S05]  /*22640*/  BSYNC B2 ;  /* 0x0000000000027941 */ /* 0x000fea0003800000 */
.L_x_5440:
[----:B------:R-:W-:Y:S01]  /*22650*/  LOP3.LUT R0, R15, 0x7ff00000, RZ, 0xc0, !PT ;  /* 0x7ff000000f007812 */ /* 0x000fe200078ec0ff */
[----:B------:R-:W-:Y:S01]  /*22660*/  DADD R12, -RZ, |R4| ;  /* 0x00000000ff0c7229 */ /* 0x000fe20000000504 */
[----:B------:R-:W-:Y:S01]  /*22670*/  BSSY B2, `(.L_x_5442) ;  /* 0x0000008000027945 */ /* 0x000fe20003800000 */
[----:B------:R-:W-:Y:S01]  /*22680*/  IMAD.MOV.U32 R7, RZ, RZ, R14 ;  /* 0x000000ffff077224 */ /* 0x000fe200078e000e */
[----:B------:R-:W-:Y:S02]  /*22690*/  LEA.HI R11, R0, 0xfffffc0c, RZ, 0xc ;  /* 0xfffffc0c000b7811 */ /* 0x000fe400078f60ff */
[----:B------:R-:W-:Y:S02]  /*226a0*/  MOV R6, R15 ;  /* 0x0000000f00067202 */ /* 0x000fe40000000f00 */
[CC--:B------:R-:W-:Y:S02]  /*226b0*/  SHF.L.U64.HI R9, R14.reuse, R11.reuse, R15 ;  /* 0x0000000b0e097219 */ /* 0x0c0fe4000001020f */
[----:B------:R-:W-:-:S02]  /*226c0*/  SHF.L.U32 R18, R14, R11, RZ ;  /* 0x0000000b0e127219 */ /* 0x000fc400000006ff */
[----:B------:R-:W-:-:S07]  /*226d0*/  MOV R0, 0x226f0 ;  /* 0x000226f000007802 */ /* 0x000fce0000000f00 */
[----:B------:R-:W-:Y:S05]  /*226e0*/  CALL.REL.NOINC `($_ZN2at6native27unrolled_elementwise_kernelIN48_GLOBAL__N__08322988_15_IGammaKernel_cu_cb51a28d10CalcIgammaIdEESt5arrayIPcLm3EELi4E23TrivialOffsetCalculatorILi2EjES8_ILi1EjENS0_6memory15LoadWithoutCastENSB_16StoreWithoutCastEEEviT_T0_T2_T3_T4_T5_$__internal_accurate_pow) ;  /* 0x00000288008c7944 */ /* 0x000fea0003c00000 */
[----:B------:R-:W-:Y:S05]  /*226f0*/  BSYNC B2 ;  /* 0x0000000000027941 */ /* 0x000fea0003800000 */
.L_x_5442:
        /* <DEDUP_REMOVED lines=22> */
.L_x_5444:
[----:B------:R-:W-:Y:S01]  /*22860*/  DSETP.NEU.AND P0, PT, R16, 0.5, PT ;  /* 0x3fe000001000742a */ /* 0x000fe20003f0d000 */
[----:B------:R-:W-:Y:S01]  /*22870*/  ISETP.GE.AND P2, PT, R15, RZ, PT ;  /* 0x000000ff0f00720c */ /* 0x000fe20003f46270 */
[----:B------:R-:W-:Y:S01]  /*22880*/  IMAD.MOV.U32 R6, RZ, RZ, RZ ;  /* 0x000000ffff067224 */ /* 0x000fe200078e00ff */
[----:B------:R-:W-:-:S04]  /*22890*/  ISETP.EQ.U32.AND P1, PT, R18, RZ, PT ;  /* 0x000000ff1200720c */ /* 0x000fc80003f22070 */
[----:B------:R-:W-:-:S04]  /*228a0*/  ISETP.EQ.AND.EX P0, PT, R9, -0x80000000, P0, P1 ;  /* 0x800000000900780c */ /* 0x000fc80000702310 */
[----:B------:R-:W-:-:S04]  /*228b0*/  SEL R7, R5, RZ, P0 ;  /* 0x000000ff05077207 */ /* 0x000fc80000000000 */
[----:B------:R-:W-:-:S07]  /*228c0*/  @!P2 LOP3.LUT R7, R7, 0x7ff00000, RZ, 0xfc, !PT ;  /* 0x7ff000000707a812 */ /* 0x000fce00078efcff */
.L_x_5445:
[----:B------:R-:W-:Y:S05]  /*228d0*/  BSYNC B2 ;  /* 0x0000000000027941 */ /* 0x000fea0003800000 */
.L_x_5443:
        /* <DEDUP_REMOVED lines=18> */
.L_x_5448:
[----:B------:R-:W-:-:S11]  /*22a00*/  DADD R6, R14, R4 ;  /* 0x000000000e067229 */ /* 0x000fd60000000004 */
.L_x_5447:
[----:B------:R-:W-:Y:S05]  /*22a10*/  BSYNC B2 ;  /* 0x0000000000027941 */ /* 0x000fea0003800000 */
.L_x_5446:
[----:B------:R-:W-:-:S06]  /*22a20*/  DSETP.NEU.AND P0, PT, R4, 1, PT ;  /* 0x3ff000000400742a */ /* 0x000fcc0003f0d000 */
[----:B------:R-:W-:Y:S02]  /*22a30*/  FSEL R4, R6, RZ, P0 ;  /* 0x000000ff06047208 */ /* 0x000fe40000000000 */
[----:B------:R-:W-:-:S06]  /*22a40*/  FSEL R5, R7, 1.875, P0 ;  /* 0x3ff0000007057808 */ /* 0x000fcc0000000000 */
[----:B------:R-:W-:-:S08]  /*22a50*/  DMUL R20, R20, R4 ;  /* 0x0000000414147228 */ /* 0x000fd00000000000 */
[----:B------:R-:W-:Y:S01]  /*22a60*/  DMUL R22, R20, R24 ;  /* 0x0000001814167228 */ /* 0x000fe20000000000 */
[----:B------:R-:W-:Y:S10]  /*22a70*/  BRA `(.L_x_5437) ;  /* 0x0000000c009c7947 */ /* 0x000ff40003800000 */
.L_x_5412:
[----:B------:R-:W-:Y:S01]  /*22a80*/  DSETP.GTU.AND P0, PT, R16, +INF , PT ;  /* 0x7ff000001000742a */ /* 0x000fe20003f0c000 */
[----:B------:R-:W-:-:S13]  /*22a90*/  BSSY B6, `(.L_x_5449) ;  /* 0x00000a5000067945 */ /* 0x000fda0003800000 */
[----:B------:R-:W-:Y:S05]  /*22aa0*/  @P0 BRA `(.L_x_5450) ;  /* 0x0000000800880947 */ /* 0x000fea0003800000 */
[----:B------:R-:W-:Y:S01]  /*22ab0*/  IMAD.MOV.U32 R18, RZ, RZ, R16 ;  /* 0x000000ffff127224 */ /* 0x000fe200078e0010 */
[----:B------:R-:W-:Y:S01]  /*22ac0*/  MOV R22, 0x22af0 ;  /* 0x00022af000167802 */ /* 0x000fe20000000f00 */
[----:B------:R-:W-:-:S07]  /*22ad0*/  IMAD.MOV.U32 R19, RZ, RZ, R17 ;  /* 0x000000ffff137224 */ /* 0x000fce00078e0011 */
[----:B------:R-:W-:Y:S05]  /*22ae0*/  CALL.REL.NOINC `($_ZN2at6native27unrolled_elementwise_kernelIN48_GLOBAL__N__08322988_15_IGammaKernel_cu_cb51a28d10CalcIgammaIdEESt5arrayIPcLm3EELi4E23TrivialOffsetCalculatorILi2EjES8_ILi1EjENS0_6memory15LoadWithoutCastENSB_16StoreWithoutCastEEEviT_T0_T2_T3_T4_T5_$__internal_lgamma_pos) ;  /* 0x0000029000547944 */ /* 0x000fea0003c00000 */
        /* <DEDUP_REMOVED lines=67> */
[----:B------:R-:W-:Y:S05]  /*22f20*/  CALL.REL.NOINC `($__internal_24_$__cuda_sm20_div_rn_f64_full) ;  /* 0x0000027800187944 */ /* 0x000fea0003c00000 */
.L_x_5455:
[----:B------:R-:W-:Y:S05]  /*22f30*/  BSYNC B8 ;  /* 0x0000000000087941 */ /* 0x000fea0003800000 */
.L_x_5454:
[----:B------:R-:W-:Y:S01]  /*22f40*/  IMAD.MOV.U32 R0, RZ, RZ, R5 ;  /* 0x000000ffff007224 */ /* 0x000fe200078e0005 */
[----:B------:R-:W-:Y:S01]  /*22f50*/  MOV R17, R5 ;  /* 0x0000000500117202 */ /* 0x000fe20000000f00 */
[----:B------:R-:W-:-:S07]  /*22f60*/  IMAD.MOV.U32 R16, RZ, RZ, R4 ;  /* 0x000000ffff107224 */ /* 0x000fce00078e0004 */
.L_x_5453:
[----:B------:R-:W-:Y:S05]  /*22f70*/  BSYNC B2 ;  /* 0x0000000000027941 */ /* 0x000fea0003800000 */
.L_x_5452:
        /* <DEDUP_REMOVED lines=79> */
.L_x_5457:
[----:B------:R-:W-:Y:S05]  /*23470*/  BSYNC B2 ;  /* 0x0000000000027941 */ /* 0x000fea0003800000 */
.L_x_5456:
[--C-:B------:R-:W-:Y:S02]  /*23480*/  DADD R18, -R18, R4.reuse ;  /* 0x0000000012127229 */ /* 0x100fe40000000104 */
[----:B------:R-:W-:-:S10]  /*23490*/  DADD R4, -RZ, -R4 ;  /* 0x00000000ff047229 */ /* 0x000fd40000000904 */
[----:B------:R-:W-:Y:S02]  /*234a0*/  FSEL R4, R4, R18, !P4 ;  /* 0x0000001204047208 */ /* 0x000fe40006000000 */
[----:B------:R-:W-:Y:S01]  /*234b0*/  FSEL R5, R5, R19, !P4 ;  /* 0x0000001305057208 */ /* 0x000fe20006000000 */
[----:B------:R-:W-:Y:S06]  /*234c0*/  BRA `(.L_x_5451) ;  /* 0x0000000000047947 */ /* 0x000fec0003800000 */
.L_x_5450:
[----:B------:R-:W-:-:S11]  /*234d0*/  DADD R4, R14, R14 ;  /* 0x000000000e047229 */ /* 0x000fd6000000000e */
.L_x_5451:
[----:B------:R-:W-:Y:S05]  /*234e0*/  BSYNC B6 ;  /* 0x0000000000067941 */ /* 0x000fea0003800000 */
.L_x_5449:
        /* <DEDUP_REMOVED lines=64> */
.L_x_5437:
[----:B------:R-:W-:Y:S05]  /*238f0*/  BSYNC B7 ;  /* 0x0000000000077941 */ /* 0x000fea0003800000 */
.L_x_5411:
        /* <DEDUP_REMOVED lines=12> */
.L_x_5463:
[----:B------:R-:W-:Y:S01]  /*239c0*/  DADD R12, R18, 1 ;  /* 0x3ff00000120c7429 */ /* 0x000fe20000000000 */
[----:B------:R-:W-:Y:S01]  /*239d0*/  MOV R4, 0x1 ;  /* 0x0000000100047802 */ /* 0x000fe20000000f00 */
[----:B------:R-:W-:Y:S01]  /*239e0*/  BSSY B7, `(.L_x_5461) ;  /* 0x0000014000077945 */ /* 0x000fe20003800000 */
[----:B------:R-:W-:-:S03]  /*239f0*/  FSETP.GEU.AND P1, PT, |R3|, 6.5827683646048100446e-37, PT ;  /* 0x036000000300780b */ /* 0x000fc60003f2e200 */
[----:B------:R-:W0:Y:S04]  /*23a00*/  MUFU.RCP64H R5, R13 ;  /* 0x0000000d00057308 */ /* 0x000e280000001800 */
[----:B------:R-:W-:Y:S02]  /*23a10*/  IMAD.MOV.U32 R18, RZ, RZ, R12 ;  /* 0x000000ffff127224 */ /* 0x000fe400078e000c */
        /* <DEDUP_REMOVED lines=16> */
.L_x_5462:
[----:B------:R-:W-:Y:S05]  /*23b20*/  BSYNC B7 ;  /* 0x0000000000077941 */ /* 0x000fea0003800000 */
.L_x_5461:
        /* <DEDUP_REMOVED lines=8> */
.L_x_5460:
        /* <DEDUP_REMOVED lines=22> */
.L_x_5464:
[----:B------:R-:W-:Y:S05]  /*23d10*/  BSYNC B6 ;  /* 0x0000000000067941 */ /* 0x000fea0003800000 */
.L_x_5459:
[----:B------:R-:W-:Y:S05]  /*23d20*/  BSYNC B2 ;  /* 0x0000000000027941 */ /* 0x000fea0003800000 */
.L_x_5458:
[----:B------:R-:W-:Y:S01]  /*23d30*/  DADD R4, -R4, 1 ;  /* 0x3ff0000004047429 */ /* 0x000fe20000000100 */
[----:B------:R-:W-:Y:S10]  /*23d40*/  BRA `(.L_x_5361) ;  /* 0x0000026400e07947 */ /* 0x000ff40003800000 */
.L_x_5374:
        /* <DEDUP_REMOVED lines=9> */
.L_x_5471:
        /* <DEDUP_REMOVED lines=23> */
.L_x_5468:
[----:B------:R-:W-:Y:S05]  /*23f50*/  BSYNC B6 ;  /* 0x0000000000067941 */ /* 0x000fea0003800000 */
.L_x_5467:
        /* <DEDUP_REMOVED lines=21> */
.L_x_5470:
[----:B------:R-:W-:Y:S05]  /*240b0*/  BSYNC B6 ;  /* 0x0000000000067941 */ /* 0x000fea0003800000 */
.L_x_5469:
[----:B------:R-:W-:Y:S01]  /*240c0*/  DADD R20, R4, R20 ;  /* 0x0000000004147229 */ /* 0x000fe20000000014 */
[----:B------:R-:W-:-:S05]  /*240d0*/  VIADD R24, R24, 0x1 ;  /* 0x0000000118187836 */ /* 0x000fca0000000000 */
[----:B------:R-:W-:Y:S02]  /*240e0*/  ISETP.GE.U32.AND P0, PT, R24, 0x7d0, PT ;  /* 0x000007d01800780c */ /* 0x000fe40003f06070 */
[----:B------:R-:W-:-:S08]  /*240f0*/  DMUL R6, |R20|, 1.1102230246251565404e-16 ;  /* 0x3ca0000014067828 */ /* 0x000fd00000000200 */
[----:B------:R-:W-:-:S14]  /*24100*/  DSETP.GTU.AND P1, PT, |R4|, R6, PT ;  /* 0x000000060400722a */ /* 0x000fdc0003f2c200 */
[----:B------:R-:W-:Y:S05]  /*24110*/  @!P0 BRA P1, `(.L_x_5471) ;  /* 0xfffffffc00308947 */ /* 0x000fea000083ffff */
[----:B------:R-:W-:Y:S05]  /*24120*/  BSYNC B2 ;  /* 0x0000000000027941 */ /* 0x000fea0003800000 */
.L_x_5466:
        /* <DEDUP_REMOVED lines=82> */
.L_x_5473:
[----:B------:R-:W-:Y:S05]  /*24650*/  BSYNC B2 ;  /* 0x0000000000027941 */ /* 0x000fea0003800000 */
.L_x_5472:
[----:B------:R-:W-:Y:S01]  /*24660*/  BSSY B6, `(.L_x_5474) ;  /* 0x00000a7000067945 */ /* 0x000fe20003800000 */
[----:B------:R-:W-:-:S03]  /*24670*/  DMUL R26, R14, R26 ;  /* 0x0000001a0e1a7228 */ /* 0x000fc60000000000 */
[----:B------:R-:W-:Y:S08]  /*24680*/  @P2 BRA `(.L_x_5475) ;  /* 0x00000008008c2947 */ /* 0x000ff00003800000 */
[----:B------:R-:W-:Y:S01]  /*24690*/  DADD R2, -RZ, |R24| ;  /* 0x00000000ff027229 */ /* 0x000fe20000000518 */
[----:B------:R-:W-:-:S09]  /*246a0*/  MOV R22, 0x246e0 ;  /* 0x000246e000167802 */ /* 0x000fd20000000f00 */
[----:B------:R-:W-:Y:S02]  /*246b0*/  IMAD.MOV.U32 R18, RZ, RZ, R2 ;  /* 0x000000ffff127224 */ /* 0x000fe400078e0002 */
[----:B------:R-:W-:-:S07]  /*246c0*/  IMAD.MOV.U32 R19, RZ, RZ, R3 ;  /* 0x000000ffff137224 */ /* 0x000fce00078e0003 */
[----:B------:R-:W-:Y:S05]  /*246d0*/  CALL.REL.NOINC `($_ZN2at6native27unrolled_elementwise_kernelIN48_GLOBAL__N__08322988_15_IGammaKernel_cu_cb51a28d10CalcIgammaIdEESt5arrayIPcLm3EELi4E23TrivialOffsetCalculatorILi2EjES8_ILi1EjENS0_6memory15LoadWithoutCastENSB_16StoreWithoutCastEEEviT_T0_T2_T3_T4_T5_$__internal_lgamma_pos) ;  /* 0x0000027400587944 */ /* 0x000fea0003c00000 */
        /* <DEDUP_REMOVED lines=51> */
[----:B------:R-:W-:-:S05]  /*24a10*/  IMAD.MOV.U32 R2, RZ, RZ, 0x1 ;  /* 0x00000001ff027424 */ /* 0x000fca00078e00ff */
        /* <DEDUP_REMOVED lines=16> */
.L_x_5480:
[----:B------:R-:W-:Y:S05]  /*24b20*/  BSYNC B7 ;  /* 0x0000000000077941 */ /* 0x000fea0003800000 */
.L_x_5479:
[----:B------:R-:W-:Y:S01]  /*24b30*/  IMAD.MOV.U32 R0, RZ, RZ, R5 ;  /* 0x000000ffff007224 */ /* 0x000fe200078e0005 */
[----:B------:R-:W-:Y:S01]  /*24b40*/  MOV R3, R5 ;  /* 0x0000000500037202 */ /* 0x000fe20000000f00 */
[----:B------:R-:W-:-:S07]  /*24b50*/  IMAD.MOV.U32 R2, RZ, RZ, R4 ;  /* 0x000000ffff027224 */ /* 0x000fce00078e0004 */
.L_x_5478:
[----:B------:R-:W-:Y:S05]  /*24b60*/  BSYNC B2 ;  /* 0x0000000000027941 */ /* 0x000fea0003800000 */
.L_x_5477:
        /* <DEDUP_REMOVED lines=79> */
.L_x_5482:
[----:B------:R-:W-:Y:S05]  /*25060*/  BSYNC B2 ;  /* 0x0000000000027941 */ /* 0x000fea0003800000 */
.L_x_5481:
[--C-:B------:R-:W-:Y:S02]  /*25070*/  DADD R18, -R18, R4.reuse ;  /* 0x0000000012127229 */ /* 0x100fe40000000104 */
[----:B------:R-:W-:-:S10]  /*25080*/  DADD R4, -RZ, -R4 ;  /* 0x00000000ff047229 */ /* 0x000fd40000000904 */
[----:B------:R-:W-:Y:S02]  /*25090*/  FSEL R24, R4, R18, !P4 ;  /* 0x0000001204187208 */ /* 0x000fe40006000000 */
[----:B------:R-:W-:Y:S01]  /*250a0*/  FSEL R25, R5, R19, !P4 ;  /* 0x0000001305197208 */ /* 0x000fe20006000000 */
[----:B------:R-:W-:Y:S06]  /*250b0*/  BRA `(.L_x_5476) ;  /* 0x0000000000047947 */ /* 0x000fec0003800000 */
.L_x_5475:
[----:B------:R-:W-:-:S11]  /*250c0*/  DADD R24, R24, R24 ;  /* 0x0000000018187229 */ /* 0x000fd60000000018 */
.L_x_5476:
[----:B------:R-:W-:Y:S05]  /*250d0*/  BSYNC B6 ;  /* 0x0000000000067941 */ /* 0x000fea0003800000 */
.L_x_5474:
        /* <DEDUP_REMOVED lines=13> */
.L_x_5484:
        /* <DEDUP_REMOVED lines=60> */
.L_x_5485:
[----:B------:R-:W-:Y:S05]  /*25570*/  BSYNC B2 ;  /* 0x0000000000027941 */ /* 0x000fea0003800000 */
.L_x_5483:
        /* <DEDUP_REMOVED lines=77> */
.L_x_5492:
[----:B------:R-:W-:Y:S05]  /*25a50*/  BSYNC B7 ;  /* 0x0000000000077941 */ /* 0x000fea0003800000 */
.L_x_5491:
[----:B------:R-:W-:Y:S01]  /*25a60*/  MOV R0, R5 ;  /* 0x0000000500007202 */ /* 0x000fe20000000f00 */
[----:B------:R-:W-:Y:S02]  /*25a70*/  IMAD.MOV.U32 R16, RZ, RZ, R4 ;  /* 0x000000ffff107224 */ /* 0x000fe400078e0004 */
[----:B------:R-:W-:-:S07]  /*25a80*/  IMAD.MOV.U32 R17, RZ, RZ, R5 ;  /* 0x000000ffff117224 */ /* 0x000fce00078e0005 */
.L_x_5490:
[----:B------:R-:W-:Y:S05]  /*25a90*/  BSYNC B2 ;  /* 0x0000000000027941 */ /* 0x000fea0003800000 */
.L_x_5489:
        /* <DEDUP_REMOVED lines=79> */
.L_x_5494:
[----:B------:R-:W-:Y:S05]  /*25f90*/  BSYNC B2 ;  /* 0x0000000000027941 */ /* 0x000fea0003800000 */
.L_x_5493:
[--C-:B------:R-:W-:Y:S02]  /*25fa0*/  DADD R14, -R14, R4.reuse ;  /* 0x000000000e0e7229 */ /* 0x100fe40000000104 */
[----:B------:R-:W-:-:S10]  /*25fb0*/  DADD R4, -RZ, -R4 ;  /* 0x00000000ff047229 */ /* 0x000fd40000000904 */
[----:B------:R-:W-:Y:S02]  /*25fc0*/  FSEL R4, R4, R14, !P4 ;  /* 0x0000000e04047208 */ /* 0x000fe40006000000 */
[----:B------:R-:W-:Y:S01]  /*25fd0*/  FSEL R5, R5, R15, !P4 ;  /* 0x0000000f05057208 */ /* 0x000fe20006000000 */
[----:B------:R-:W-:Y:S06]  /*25fe0*/  BRA `(.L_x_5488) ;  /* 0x0000000000047947 */ /* 0x000fec0003800000 */
.L_x_5487:
[----:B------:R-:W-:-:S11]  /*25ff0*/  DADD R4, R14, R14 ;  /* 0x000000000e047229 */ /* 0x000fd6000000000e */
.L_x_5488:
[----:B------:R-:W-:Y:S05]  /*26000*/  BSYNC B6 ;  /* 0x0000000000067941 */ /* 0x000fea0003800000 */
.L_x_5486:
        /* <DEDUP_REMOVED lines=59> */
.L_x_5496:
[----:B------:R-:W-:Y:S05]  /*263c0*/  BSYNC B2 ;  /* 0x0000000000027941 */ /* 0x000fea0003800000 */
.L_x_5495:
[----:B------:R-:W-:Y:S01]  /*263d0*/  DFMA R4, -R20, R4, -R2 ;  /* 0x000000041404722b */ /* 0x000fe20000000902 */
[----:B------:R-:W-:Y:S10]  /*263e0*/  BRA `(.L_x_5361) ;  /* 0x0000024000387947 */ /* 0x000ff40003800000 */
.L_x_5465:
        /* <DEDUP_REMOVED lines=33> */
[----:B------:R-:W-:Y:S01]  /*26600*/  IMAD.MOV.U32 R18, RZ, RZ, -0x4fb522f0 ;  /* 0xb04add10ff127424 */ /* 0x000fe200078e00ff */
        /* <DEDUP_REMOVED lines=19> */
[----:B------:R-:W-:Y:S01]  /*26740*/  IMAD.MOV.U32 R11, RZ, RZ, 0x41a1fda6 ;  /* 0x41a1fda6ff0b7424 */ /* 0x000fe200078e00ff */
[----:B------:R-:W-:Y:S01]  /*26750*/  STL.64 [R1+0x2798], R26 ;  /* 0x0027981a01007387 */ /* 0x000fe20000100a00 */
[----:B------:R-:W-:Y:S01]  /*26760*/  UMOV UR9, 0x40181945 ;  /* 0x4018194500097882 */ /* 0x000fe20000000000 */
[----:B0-----:R-:W-:Y:S01]  /*26770*/  IMAD.MOV.U32 R12, RZ, RZ, -0x80000000 ;  /* 0x80000000ff0c7424 */ /* 0x001fe200078e00ff */
[----:B------:R-:W-:Y:S01]  /*26780*/  MOV R13, 0x419cbd69 ;  /* 0x419cbd69000d7802 */ /* 0x000fe20000000f00 */
[----:B------:R-:W-:Y:S01]  /*26790*/  STL.64 [R1+0x27a0], R30 ;  /* 0x0027a01e01007387 */ /* 0x000fe20000100a00 */
[----:B------:R-:W-:Y:S01]  /*267a0*/  BSSY B3, `(.L_x_5499) ;  /* 0x000003c000037945 */ /* 0x000fe20003800000 */
[----:B------:R-:W-:-:S02]  /*267b0*/  IMAD.MOV.U32 R0, RZ, RZ, 0x1 ;  /* 0x00000001ff007424 */ /* 0x000fc400078e00ff */
        /* <DEDUP_REMOVED lines=8> */
[----:B0-----:R-:W-:-:S03]  /*26840*/  IMAD.MOV.U32 R18, RZ, RZ, 0x0 ;  /* 0x00000000ff127424 */ /* 0x001fc600078e00ff */
[----:B------:R0:W-:Y:S01]  /*26850*/  STL.64 [R1+0x1400], R8 ;  /* 0x0014000801007387 */ /* 0x0001e20000100a00 */
[----:B------:R-:W-:Y:S01]  /*26860*/  IMAD.MOV.U32 R19, RZ, RZ, 0x409e1400 ;  /* 0x409e1400ff137424 */ /* 0x000fe200078e00ff */
[----:B-1----:R-:W-:Y:S01]  /*26870*/  MOV R4, 0xed270dce ;  /* 0xed270dce00047802 */ /* 0x002fe20000000f00 */
[----:B------:R-:W-:-:S03]  /*26880*/  IMAD.MOV.U32 R5, RZ, RZ, 0x4194972f ;  /* 0x4194972fff057424 */ /* 0x000fc600078e00ff */
[----:B------:R1:W-:Y:S01]  /*26890*/  STL.64 [R1+0x2788], R18 ;  /* 0x0027881201007387 */ /* 0x0003e20000100a00 */
[----:B--2---:R-:W-:Y:S01]  /*268a0*/  IMAD.MOV.U32 R6, RZ, RZ, -0x1388dcfa ;  /* 0xec772306ff067424 */ /* 0x004fe200078e00ff */
[----:B------:R-:W-:Y:S02]  /*268b0*/  MOV R7, 0x4198bf15 ;  /* 0x4198bf1500077802 */ /* 0x000fe40000000f00 */
[----:B------:R2:W-:Y:S01]  /*268c0*/  STL.64 [R1+0x1440], R4 ;  /* 0x0014400401007387 */ /* 0x0005e20000100a00 */
[----:B0-----:R-:W-:-:S03]  /*268d0*/  IMAD.MOV.U32 R8, RZ, RZ, -0x30b135d2 ;  /* 0xcf4eca2eff087424 */ /* 0x001fc600078e00ff */
[----:B------:R0:W-:Y:S01]  /*268e0*/  STL.64 [R1+0x1448], R6 ;  /* 0x0014480601007387 */ /* 0x0001e20000100a00 */
[----:B------:R-:W-:Y:S01]  /*268f0*/  IMAD.MOV.U32 R9, RZ, RZ, 0x418b2298 ;  /* 0x418b2298ff097424 */ /* 0x000fe200078e00ff */
[----:B-1----:R-:W-:-:S04]  /*26900*/  DADD R18, R14, UR8 ;  /* 0x000000080e127e29 */ /* 0x002fc80008000000 */
[----:B------:R1:W-:Y:S01]  /*26910*/  STL.64 [R1+0x1450], R8 ;  /* 0x0014500801007387 */ /* 0x0003e20000100a00 */
[----:B--2---:R-:W-:Y:S01]  /*26920*/  IMAD.MOV.U32 R4, RZ, RZ, -0x70000000 ;  /* 0x90000000ff047424 */ /* 0x004fe200078e00ff */
[----:B------:R-:W-:Y:S01]  /*26930*/  MOV R5, 0x4185eeb6 ;  /* 0x4185eeb600057802 */ /* 0x000fe20000000f00 */
[----:B0-----:R-:W-:Y:S01]  /*26940*/  IMAD.MOV.U32 R6, RZ, RZ, 0x70000000 ;  /* 0x70000000ff067424 */ /* 0x001fe200078e00ff */
[----:B------:R-:W-:Y:S01]  /*26950*/  DADD R18, R18, -0.5 ;  /* 0xbfe0000012127429 */ /* 0x000fe20000000000 */
[----:B------:R-:W-:Y:S02]  /*26960*/  IMAD.MOV.U32 R7, RZ, RZ, 0x41991871 ;  /* 0x41991871ff077424 */ /* 0x000fe400078e00ff */
[----:B------:R0:W-:Y:S01]  /*26970*/  STL.64 [R1+0x27b0], R4 ;  /* 0x0027b00401007387 */ /* 0x0001e20000100a00 */
[----:B-1----:R-:W-:-:S03]  /*26980*/  MOV R9, RZ ;  /* 0x000000ff00097202 */ /* 0x002fc60000000f00 */
[----:B------:R1:W-:Y:S01]  /*26990*/  STL.64 [R1+0x27b8], R6 ;  /* 0x0027b80601007387 */ /* 0x0003e20000100a00 */
[----:B0-----:R-:W-:Y:S02]  /*269a0*/  IMAD.MOV.U32 R4, RZ, RZ, R14 ;  /* 0x000000ffff047224 */ /* 0x001fe400078e000e */
[----:B------:R-:W-:Y:S02]  /*269b0*/  IMAD.MOV.U32 R5, RZ, RZ, R15 ;  /* 0x000000ffff057224 */ /* 0x000fe400078e000f */
[----:B-1----:R-:W-:Y:S01]  /*269c0*/  IMAD.MOV.U32 R6, RZ, RZ, 0x6a172145 ;  /* 0x6a172145ff067424 */ /* 0x002fe200078e00ff */
        /* <DEDUP_REMOVED lines=17> */
[----:B------:R-:W-:Y:S05]  /*26ae0*/  CALL.REL.NOINC `($__internal_23_$__cuda_sm20_dblrcp_rn_slowpath_v3) ;  /* 0x0000023800887944 */ /* 0x000fea0003c00000 */
[----:B------:R-:W-:Y:S02]  /*26af0*/  IMAD.MOV.U32 R4, RZ, RZ, R6 ;  /* 0x000000ffff047224 */ /* 0x000fe400078e0006 */
[----:B------:R-:W-:-:S07]  /*26b00*/  IMAD.MOV.U32 R5, RZ, RZ, R7 ;  /* 0x000000ffff057224 */ /* 0x000fce00078e0007 */
.L_x_5502:
[----:B------:R-:W-:Y:S05]  /*26b10*/  BSYNC B6 ;  /* 0x0000000000067941 */ /* 0x000fea0003800000 */
.L_x_5501:
[----:B------:R-:W-:Y:S01]  /*26b20*/  HFMA2.MMA R7, -RZ, RZ, 2.771484375, 0.01287841796875 ;  /* 0x418b2298ff077435 */ /* 0x000fe200000001ff */
[----:B------:R-:W-:Y:S01]  /*26b30*/  MOV R9, 0xc ;  /* 0x0000000c00097802 */ /* 0x000fe20000000f00 */
[----:B------:R-:W-:Y:S02]  /*26b40*/  IMAD.MOV.U32 R0, RZ, RZ, -0x1 ;  /* 0xffffffffff007424 */ /* 0x000fe400078e00ff */
[----:B------:R-:W-:-:S07]  /*26b50*/  IMAD.MOV.U32 R6, RZ, RZ, -0x30b135d2 ;  /* 0xcf4eca2eff067424 */ /* 0x000fce00078e00ff */
.L_x_5500:
[----:B------:R-:W-:Y:S05]  /*26b60*/  BSYNC B3 ;  /* 0x0000000000037941 */ /* 0x000fea0003800000 */
.L_x_5499:
        /* <DEDUP_REMOVED lines=15> */
[----:B------:R-:W-:-:S04]  /*26c60*/  IADD3 R0, R9, R0, RZ ;  /* 0x0000000009007210 */ /* 0x000fc80007ffe0ff */
[----:B------:R5:W4:Y:S01]  /*26c70*/  LDL.64 R30, [R35] ;  /* 0x00000000231e7983 */ /* 0x000b220000100a00 */
[----:B0-----:R-:W-:Y:S02]  /*26c80*/  IMAD.IADD R33, R35, 0x1, R42 ;  /* 0x0000000123217824 */ /* 0x001fe400078e022a */
[----:B------:R-:W-:-:S03]  /*26c90*/  IMAD.U32 R81, R0, 0x8, R81 ;  /* 0x0000000800517824 */ /* 0x000fc600078e0051 */
[----:B------:R0:W4:Y:S01]  /*26ca0*/  LDL.64 R64, [R33] ;  /* 0x0000000021407983 */ /* 0x0001220000100a00 */
[----:B-1----:R-:W-:-:S03]  /*26cb0*/  IADD3 R37, R33, R42, RZ ;  /* 0x0000002a21257210 */ /* 0x002fc60007ffe0ff */
[----:B------:R-:W4:Y:S01]  /*26cc0*/  LDL.64 R62, [R81] ;  /* 0x00000000513e7983 */ /* 0x000f220000100a00 */
[----:B------:R-:W-:-:S03]  /*26cd0*/  IMAD.IADD R43, R42, 0x1, R81 ;  /* 0x000000012a2b7824 */ /* 0x000fc600078e0251 */
[----:B------:R-:W4:Y:S01]  /*26ce0*/  LDL.64 R60, [R37] ;  /* 0x00000000253c7983 */ /* 0x000f220000100a00 */
[----:B------:R-:W-:-:S03]  /*26cf0*/  IMAD.IADD R9, R37, 0x1, R42 ;  /* 0x0000000125097824 */ /* 0x000fc600078e022a */
[----:B------:R1:W4:Y:S01]  /*26d00*/  LDL.64 R58, [R43] ;  /* 0x000000002b3a7983 */ /* 0x0003220000100a00 */
[----:B-----5:R-:W-:-:S03]  /*26d10*/  IADD3 R41, R43, R42, RZ ;  /* 0x0000002a2b297210 */ /* 0x020fc60007ffe0ff */
[----:B------:R-:W5:Y:S01]  /*26d20*/  LDL.64 R56, [R9] ;  /* 0x0000000009387983 */ /* 0x000f620000100a00 */
[----:B------:R-:W-:-:S03]  /*26d30*/  IMAD.IADD R35, R9, 0x1, R42 ;  /* 0x0000000109237824 */ /* 0x000fc600078e022a */
[----:B------:R-:W5:Y:S01]  /*26d40*/  LDL.64 R54, [R41] ;  /* 0x0000000029367983 */ /* 0x000f620000100a00 */
[----:B------:R-:W-:-:S03]  /*26d50*/  IMAD.IADD R39, R41, 0x1, R42 ;  /* 0x0000000129277824 */ /* 0x000fc600078e022a */
[----:B------:R-:W5:Y:S01]  /*26d60*/  LDL.64 R52, [R35] ;  /* 0x0000000023347983 */ /* 0x000f620000100a00 */
[----:B0-----:R-:W-:-:S03]  /*26d70*/  IADD3 R33, R35, R42, RZ ;  /* 0x0000002a23217210 */ /* 0x001fc60007ffe0ff */
[----:B------:R-:W5:Y:S01]  /*26d80*/  LDL.64 R50, [R39] ;  /* 0x0000000027327983 */ /* 0x000f620000100a00 */
[----:B------:R-:W-:-:S03]  /*26d90*/  IMAD.IADD R69, R39, 0x1, R42 ;  /* 0x0000000127457824 */ /* 0x000fc600078e022a */
[----:B------:R-:W5:Y:S01]  /*26da0*/  LDL.64 R48, [R33] ;  /* 0x0000000021307983 */ /* 0x000f620000100a00 */
[----:B------:R-:W-:-:S03]  /*26db0*/  IMAD.IADD R44, R33, 0x1, R42 ;  /* 0x00000001212c7824 */ /* 0x000fc600078e022a */
[----:B------:R0:W5:Y:S01]  /*26dc0*/  LDL.64 R46, [R69] ;  /* 0x00000000452e7983 */ /* 0x0001620000100a00 */
        /* <DEDUP_REMOVED lines=15> */
[----:B-1----:R-:W-:Y:S01]  /*26ec0*/  FSEL R67, RZ, 1.875, P0 ;  /* 0x3ff00000ff437808 */ /* 0x002fe20000000000 */
[----:B------:R-:W-:Y:S01]  /*26ed0*/  IMAD.MOV.U32 R66, RZ, RZ, RZ ;  /* 0x000000ffff427224 */ /* 0x000fe200078e00ff */
        /* <DEDUP_REMOVED lines=43> */
[----:B------:R-:W-:Y:S01]  /*27190*/  IMAD.MOV.U32 R22, RZ, RZ, R4 ;  /* 0x000000ffff167224 */ /* 0x000fe200078e0004 */
[----:B------:R-:W-:-:S07]  /*271a0*/  MOV R23, R5 ;  /* 0x0000000500177202 */ /* 0x000fce0000000f00 */
.L_x_5504:
[----:B------:R-:W-:Y:S05]  /*271b0*/  BSYNC B2 ;  /* 0x0000000000027941 */ /* 0x000fea0003800000 */
.L_x_5503:
        /* <DEDUP_REMOVED lines=25> */
.L_x_5506:
[----:B------:R-:W-:Y:S05]  /*27350*/  BSYNC B2 ;  /* 0x0000000000027941 */ /* 0x000fea0003800000 */
.L_x_5505:
        /* <DEDUP_REMOVED lines=29> */
.L_x_5508:
[----:B------:R-:W-:Y:S05]  /*27530*/  BSYNC B3 ;  /* 0x0000000000037941 */ /* 0x000fea0003800000 */
.L_x_5507:
        /* <DEDUP_REMOVED lines=23> */
.L_x_5510:
[----:B------:R-:W-:Y:S05]  /*276b0*/  BSYNC B2 ;  /* 0x0000000000027941 */ /* 0x000fea0003800000 */
.L_x_5509:
        /* <DEDUP_REMOVED lines=29> */
.L_x_5513:
[----:B------:R-:W-:Y:S05]  /*27890*/  BSYNC B2 ;  /* 0x0000000000027941 */ /* 0x000fea0003800000 */
.L_x_5512:
        /* <DEDUP_REMOVED lines=85> */
.L_x_5515:
        /* <DEDUP_REMOVED lines=20> */
.L_x_5518:
[----:B------:R-:W-:Y:S05]  /*27f30*/  BSYNC B6 ;  /* 0x0000000000067941 */ /* 0x000fea0003800000 */
.L_x_5517:
        /* <DEDUP_REMOVED lines=29> */
.L_x_5516:
[----:B------:R-:W-:Y:S05]  /*28110*/  BSYNC B2 ;  /* 0x0000000000027941 */ /* 0x000fea0003800000 */
.L_x_5514:
        /* <DEDUP_REMOVED lines=25> */
.L_x_5520:
[----:B------:R-:W-:Y:S05]  /*282b0*/  BSYNC B2 ;  /* 0x0000000000027941 */ /* 0x000fea0003800000 */
.L_x_5519:
        /* <DEDUP_REMOVED lines=59> */
.L_x_5522:
[----:B------:R-:W-:Y:S05]  /*28670*/  BSYNC B2 ;  /* 0x0000000000027941 */ /* 0x000fea0003800000 */
.L_x_5521:
[----:B------:R-:W-:Y:S01]  /*28680*/  DMUL R22, R22, R26 ;  /* 0x0000001a16167228 */ /* 0x000fe20000000000 */
[----:B------:R-:W-:Y:S10]  /*28690*/  BRA `(.L_x_5523) ;  /* 0x0000001c003c7947 */ /* 0x000ff40003800000 */
.L_x_5511:
        /* <DEDUP_REMOVED lines=72> */
.L_x_5525:
[----:B------:R-:W-:Y:S05]  /*28b20*/  BSYNC B2 ;  /* 0x0000000000027941 */ /* 0x000fea0003800000 */
.L_x_5524:
        /* <DEDUP_REMOVED lines=8> */
.L_x_5527:
[----:B------:R-:W-:Y:S05]  /*28bb0*/  BSYNC B2 ;  /* 0x0000000000027941 */ /* 0x000fea0003800000 */
.L_x_5526:
[----:B------:R-:W-:Y:S01]  /*28bc0*/  LOP3.LUT R0, R15, 0x7ff00000, RZ, 0xc0, !PT ;  /* 0x7ff000000f007812 */ /* 0x000fe200078ec0ff */
[----:B------:R-:W-:Y:S01]  /*28bd0*/  DADD R12, -RZ, |R4| ;  /* 0x00000000ff0c7229 */ /* 0x000fe20000000504 */
[----:B------:R-:W-:Y:S01]  /*28be0*/  BSSY B2, `(.L_x_5528) ;  /* 0x0000008000027945 */ /* 0x000fe20003800000 */
[----:B------:R-:W-:Y:S01]  /*28bf0*/  MOV R7, R14 ;  /* 0x0000000e00077202 */ /* 0x000fe20000000f00 */
[--C-:B------:R-:W-:Y:S01]  /*28c00*/  IMAD.MOV.U32 R6, RZ, RZ, R15.reuse ;  /* 0x000000ffff067224 */ /* 0x100fe200078e000f */
[----:B------:R-:W-:Y:S02]  /*28c10*/  LEA.HI R11, R0, 0xfffffc0c, RZ, 0xc ;  /* 0xfffffc0c000b7811 */ /* 0x000fe400078f60ff */
[----:B------:R-:W-:Y:S02]  /*28c20*/  MOV R0, 0x28c60 ;  /* 0x00028c6000007802 */ /* 0x000fe40000000f00 */
[CC--:B------:R-:W-:Y:S02]  /*28c30*/  SHF.L.U64.HI R9, R14.reuse, R11.reuse, R15 ;  /* 0x0000000b0e097219 */ /* 0x0c0fe4000001020f */
[----:B------:R-:W-:-:S07]  /*28c40*/  SHF.L.U32 R18, R14, R11, RZ ;  /* 0x0000000b0e127219 */ /* 0x000fce00000006ff */
[----:B------:R-:W-:Y:S05]  /*28c50*/  CALL.REL.NOINC `($_ZN2at6native27unrolled_elementwise_kernelIN48_GLOBAL__N__08322988_15_IGammaKernel_cu_cb51a28d10CalcIgammaIdEESt5arrayIPcLm3EELi4E23TrivialOffsetCalculatorILi2EjES8_ILi1EjENS0_6memory15LoadWithoutCastENSB_16StoreWithoutCastEEEviT_T0_T2_T3_T4_T5_$__internal_accurate_pow) ;  /* 0x0000022400307944 */ /* 0x000fea0003c00000 */
[----:B------:R-:W-:Y:S05]  /*28c60*/  BSYNC B2 ;  /* 0x0000000000027941 */ /* 0x000fea0003800000 */
.L_x_5528:
        /* <DEDUP_REMOVED lines=22> */
.L_x_5530:
[----:B------:R-:W-:Y:S01]  /*28dd0*/  DSETP.NEU.AND P1, PT, R16, 0.5, PT ;  /* 0x3fe000001000742a */ /* 0x000fe20003f2d000 */
[----:B------:R-:W-:Y:S01]  /*28de0*/  ISETP.GE.AND P2, PT, R15, RZ, PT ;  /* 0x000000ff0f00720c */ /* 0x000fe20003f46270 */
[----:B------:R-:W-:Y:S01]  /*28df0*/  IMAD.MOV.U32 R6, RZ, RZ, RZ ;  /* 0x000000ffff067224 */ /* 0x000fe200078e00ff */
[----:B------:R-:W-:-:S04]  /*28e00*/  ISETP.EQ.U32.AND P0, PT, R18, RZ, PT ;  /* 0x000000ff1200720c */ /* 0x000fc80003f02070 */
[----:B------:R-:W-:-:S04]  /*28e10*/  ISETP.EQ.AND.EX P0, PT, R9, -0x80000000, P1, P0 ;  /* 0x800000000900780c */ /* 0x000fc80000f02300 */
[----:B------:R-:W-:-:S04]  /*28e20*/  SEL R7, R5, RZ, P0 ;  /* 0x000000ff05077207 */ /* 0x000fc80000000000 */
[----:B------:R-:W-:-:S07]  /*28e30*/  @!P2 LOP3.LUT R7, R7, 0x7ff00000, RZ, 0xfc, !PT ;  /* 0x7ff000000707a812 */ /* 0x000fce00078efcff */
.L_x_5531:
[----:B------:R-:W-:Y:S05]  /*28e40*/  BSYNC B2 ;  /* 0x0000000000027941 */ /* 0x000fea0003800000 */
.L_x_5529:
        /* <DEDUP_REMOVED lines=18> */
.L_x_5534:
[----:B------:R-:W-:-:S11]  /*28f70*/  DADD R6, R14, R4 ;  /* 0x000000000e067229 */ /* 0x000fd60000000004 */
.L_x_5533:
[----:B------:R-:W-:Y:S05]  /*28f80*/  BSYNC B2 ;  /* 0x0000000000027941 */ /* 0x000fea0003800000 */
.L_x_5532:
[----:B------:R-:W-:-:S06]  /*28f90*/  DSETP.NEU.AND P0, PT, R4, 1, PT ;  /* 0x3ff000000400742a */ /* 0x000fcc0003f0d000 */
[----:B------:R-:W-:Y:S02]  /*28fa0*/  FSEL R4, R6, RZ, P0 ;  /* 0x000000ff06047208 */ /* 0x000fe40000000000 */
[----:B------:R-:W-:-:S06]  /*28fb0*/  FSEL R5, R7, 1.875, P0 ;  /* 0x3ff0000007057808 */ /* 0x000fcc0000000000 */
[----:B------:R-:W-:-:S08]  /*28fc0*/  DMUL R20, R20, R4 ;  /* 0x0000000414147228 */ /* 0x000fd00000000000 */
[----:B------:R-:W-:Y:S01]  /*28fd0*/  DMUL R22, R20, R26 ;  /* 0x0000001a14167228 */ /* 0x000fe20000000000 */
[----:B------:R-:W-:Y:S10]  /*28fe0*/  BRA `(.L_x_5523) ;  /* 0x0000001000e87947 */ /* 0x000ff40003800000 */
.L_x_5498:
        /* <DEDUP_REMOVED lines=83> */
.L_x_5536:
[----:B------:R-:W-:Y:S05]  /*29520*/  BSYNC B2 ;  /* 0x0000000000027941 */ /* 0x000fea0003800000 */
.L_x_5535:
        /* <DEDUP_REMOVED lines=74> */
.L_x_5543:
[----:B------:R-:W-:Y:S05]  /*299d0*/  BSYNC B8 ;  /* 0x0000000000087941 */ /* 0x000fea0003800000 */
.L_x_5542:
[----:B------:R-:W-:Y:S01]  /*299e0*/  MOV R0, R5 ;  /* 0x0000000500007202 */ /* 0x000fe20000000f00 */
[----:B------:R-:W-:Y:S02]  /*299f0*/  IMAD.MOV.U32 R16, RZ, RZ, R4 ;  /* 0x000000ffff107224 */ /* 0x000fe400078e0004 */
[----:B------:R-:W-:-:S07]  /*29a00*/  IMAD.MOV.U32 R17, RZ, RZ, R5 ;  /* 0x000000ffff117224 */ /* 0x000fce00078e0005 */
.L_x_5541:
[----:B------:R-:W-:Y:S05]  /*29a10*/  BSYNC B2 ;  /* 0x0000000000027941 */ /* 0x000fea0003800000 */
.L_x_5540:
        /* <DEDUP_REMOVED lines=79> */
.L_x_5545:
[----:B------:R-:W-:Y:S05]  /*29f10*/  BSYNC B2 ;  /* 0x0000000000027941 */ /* 0x000fea0003800000 */
.L_x_5544:
[--C-:B------:R-:W-:Y:S02]  /*29f20*/  DADD R18, -R18, R4.reuse ;  /* 0x0000000012127229 */ /* 0x100fe40000000104 */
[----:B------:R-:W-:-:S10]  /*29f30*/  DADD R4, -RZ, -R4 ;  /* 0x00000000ff047229 */ /* 0x000fd40000000904 */
[----:B------:R-:W-:Y:S02]  /*29f40*/  FSEL R4, R4, R18, !P4 ;  /* 0x0000001204047208 */ /* 0x000fe40006000000 */
[----:B------:R-:W-:Y:S01]  /*29f50*/  FSEL R5, R5, R19, !P4 ;  /* 0x0000001305057208 */ /* 0x000fe20006000000 */
[----:B------:R-:W-:Y:S06]  /*29f60*/  BRA `(.L_x_5539) ;  /* 0x0000000000047947 */ /* 0x000fec0003800000 */
.L_x_5538:
[----:B------:R-:W-:-:S11]  /*29f70*/  DADD R4, R14, R14 ;  /* 0x000000000e047229 */ /* 0x000fd6000000000e */
.L_x_5539:
[----:B------:R-:W-:Y:S05]  /*29f80*/  BSYNC B6 ;  /* 0x0000000000067941 */ /* 0x000fea0003800000 */
.L_x_5537:
        /* <DEDUP_REMOVED lines=64> */
.L_x_5523:
[----:B------:R-:W-:Y:S05]  /*2a390*/  BSYNC B7 ;  /* 0x0000000000077941 */ /* 0x000fea0003800000 */
.L_x_5497:
        /* <DEDUP_REMOVED lines=12> */
.L_x_5551:
        /* <DEDUP_REMOVED lines=22> */
.L_x_5550:
[----:B------:R-:W-:Y:S05]  /*2a5c0*/  BSYNC B7 ;  /* 0x0000000000077941 */ /* 0x000fea0003800000 */
.L_x_5549:
        /* <DEDUP_REMOVED lines=8> */
.L_x_5548:
        /* <DEDUP_REMOVED lines=22> */
.L_x_5552:
[----:B------:R-:W-:Y:S05]  /*2a7b0*/  BSYNC B6 ;  /* 0x0000000000067941 */ /* 0x000fea0003800000 */
.L_x_5547:
[----:B------:R-:W-:Y:S05]  /*2a7c0*/  BSYNC B2 ;  /* 0x0000000000027941 */ /* 0x000fea0003800000 */
.L_x_5546:
[----:B------:R-:W-:Y:S01]  /*2a7d0*/  DADD R4, -R4, 1 ;  /* 0x3ff0000004047429 */ /* 0x000fe20000000100 */
[----:B------:R-:W-:Y:S10]  /*2a7e0*/  BRA `(.L_x_5361) ;  /* 0x000001fc00387947 */ /* 0x000ff40003800000 */
.L_x_5373:
        /* <DEDUP_REMOVED lines=116> */
.L_x_5559:
[----:B------:R-:W-:Y:S05]  /*2af30*/  BSYNC B6 ;  /* 0x0000000000067941 */ /* 0x000fea0003800000 */
.L_x_5558:
[----:B------:R-:W-:Y:S01]  /*2af40*/  HFMA2.MMA R7, -RZ, RZ, 2.771484375, 0.01287841796875 ;  /* 0x418b2298ff077435 */ /* 0x000fe200000001ff */
[----:B------:R-:W-:Y:S01]  /*2af50*/  MOV R9, 0xc ;  /* 0x0000000c00097802 */ /* 0x000fe20000000f00 */
[----:B------:R-:W-:Y:S02]  /*2af60*/  IMAD.MOV.U32 R0, RZ, RZ, -0x1 ;  /* 0xffffffffff007424 */ /* 0x000fe400078e00ff */
[----:B------:R-:W-:-:S07]  /*2af70*/  IMAD.MOV.U32 R6, RZ, RZ, -0x30b135d2 ;  /* 0xcf4eca2eff067424 */ /* 0x000fce00078e00ff */
.L_x_5557:
[----:B------:R-:W-:Y:S05]  /*2af80*/  BSYNC B3 ;  /* 0x0000000000037941 */ /* 0x000fea0003800000 */
.L_x_5556:
        /* <DEDUP_REMOVED lines=100> */
.L_x_5561:
[----:B------:R-:W-:Y:S05]  /*2b5d0*/  BSYNC B2 ;  /* 0x0000000000027941 */ /* 0x000fea0003800000 */
.L_x_5560:
        /* <DEDUP_REMOVED lines=25> */
.L_x_5563:
[----:B------:R-:W-:Y:S05]  /*2b770*/  BSYNC B2 ;  /* 0x0000000000027941 */ /* 0x000fea0003800000 */
.L_x_5562:
        /* <DEDUP_REMOVED lines=29> */
.L_x_5565:
[----:B------:R-:W-:Y:S05]  /*2b950*/  BSYNC B3 ;  /* 0x0000000000037941 */ /* 0x000fea0003800000 */
.L_x_5564:
        /* <DEDUP_REMOVED lines=23> */
.L_x_5567:
[----:B------:R-:W-:Y:S05]  /*2bad0*/  BSYNC B2 ;  /* 0x0000000000027941 */ /* 0x000fea0003800000 */
.L_x_5566:
        /* <DEDUP_REMOVED lines=29> */
.L_x_5570:
[----:B------:R-:W-:Y:S05]  /*2bcb0*/  BSYNC B2 ;  /* 0x0000000000027941 */ /* 0x000fea0003800000 */
.L_x_5569:
        /* <DEDUP_REMOVED lines=85> */
.L_x_5572:
        /* <DEDUP_REMOVED lines=20> */
.L_x_5575:
[----:B------:R-:W-:Y:S05]  /*2c350*/  BSYNC B6 ;  /* 0x0000000000067941 */ /* 0x000fea0003800000 */
.L_x_5574:
        /* <DEDUP_REMOVED lines=29> */
.L_x_5573:
[----:B------:R-:W-:Y:S05]  /*2c530*/  BSYNC B2 ;  /* 0x0000000000027941 */ /* 0x000fea0003800000 */
.L_x_5571:
        /* <DEDUP_REMOVED lines=25> */
.L_x_5577:
[----:B------:R-:W-:Y:S05]  /*2c6d0*/  BSYNC B2 ;  /* 0x0000000000027941 */ /* 0x000fea0003800000 */
.L_x_5576:
        /* <DEDUP_REMOVED lines=59> */
.L_x_5579:
[----:B------:R-:W-:Y:S05]  /*2ca90*/  BSYNC B2 ;  /* 0x0000000000027941 */ /* 0x000fea0003800000 */
.L_x_5578:
[----:B------:R-:W-:Y:S01]  /*2caa0*/  DMUL R32, R4, R32 ;  /* 0x0000002004207228 */ /* 0x000fe20000000000 */
[----:B------:R-:W-:Y:S10]  /*2cab0*/  BRA `(.L_x_5580) ;  /* 0x0000001c003c7947 */ /* 0x000ff40003800000 */
.L_x_5568:
        /* <DEDUP_REMOVED lines=72> */
.L_x_5582:
[----:B------:R-:W-:Y:S05]  /*2cf40*/  BSYNC B2 ;  /* 0x0000000000027941 */ /* 0x000fea0003800000 */
.L_x_5581:
        /* <DEDUP_REMOVED lines=8> */
.L_x_5584:
[----:B------:R-:W-:Y:S05]  /*2cfd0*/  BSYNC B2 ;  /* 0x0000000000027941 */ /* 0x000fea0003800000 */
.L_x_5583:
        /* <DEDUP_REMOVED lines=11> */
.L_x_5585:
        /* <DEDUP_REMOVED lines=22> */
.L_x_5587:
[----:B------:R-:W-:Y:S01]  /*2d1f0*/  DSETP.NEU.AND P1, PT, R16, 0.5, PT ;  /* 0x3fe000001000742a */ /* 0x000fe20003f2d000 */
[----:B------:R-:W-:Y:S01]  /*2d200*/  ISETP.GE.AND P2, PT, R15, RZ, PT ;  /* 0x000000ff0f00720c */ /* 0x000fe20003f46270 */
[----:B------:R-:W-:Y:S01]  /*2d210*/  IMAD.MOV.U32 R6, RZ, RZ, RZ ;  /* 0x000000ffff067224 */ /* 0x000fe200078e00ff */
[----:B------:R-:W-:-:S04]  /*2d220*/  ISETP.EQ.U32.AND P0, PT, R18, RZ, PT ;  /* 0x000000ff1200720c */ /* 0x000fc80003f02070 */
[----:B------:R-:W-:-:S04]  /*2d230*/  ISETP.EQ.AND.EX P0, PT, R9, -0x80000000, P1, P0 ;  /* 0x800000000900780c */ /* 0x000fc80000f02300 */
[----:B------:R-:W-:-:S04]  /*2d240*/  SEL R7, R5, RZ, P0 ;  /* 0x000000ff05077207 */ /* 0x000fc80000000000 */
[----:B------:R-:W-:-:S07]  /*2d250*/  @!P2 LOP3.LUT R7, R7, 0x7ff00000, RZ, 0xfc, !PT ;  /* 0x7ff000000707a812 */ /* 0x000fce00078efcff */
.L_x_5588:
[----:B------:R-:W-:Y:S05]  /*2d260*/  BSYNC B2 ;  /* 0x0000000000027941 */ /* 0x000fea0003800000 */
.L_x_5586:
        /* <DEDUP_REMOVED lines=18> */
.L_x_5591:
[----:B------:R-:W-:-:S11]  /*2d390*/  DADD R6, R14, R4 ;  /* 0x000000000e067229 */ /* 0x000fd60000000004 */
.L_x_5590:
[----:B------:R-:W-:Y:S05]  /*2d3a0*/  BSYNC B2 ;  /* 0x0000000000027941 */ /* 0x000fea0003800000 */
.L_x_5589:
[----:B------:R-:W-:-:S06]  /*2d3b0*/  DSETP.NEU.AND P0, PT, R4, 1, PT ;  /* 0x3ff000000400742a */ /* 0x000fcc0003f0d000 */
[----:B------:R-:W-:Y:S02]  /*2d3c0*/  FSEL R4, R6, RZ, P0 ;  /* 0x000000ff06047208 */ /* 0x000fe40000000000 */
[----:B------:R-:W-:-:S06]  /*2d3d0*/  FSEL R5, R7, 1.875, P0 ;  /* 0x3ff0000007057808 */ /* 0x000fcc0000000000 */
[----:B------:R-:W-:-:S08]  /*2d3e0*/  DMUL R20, R20, R4 ;  /* 0x0000000414147228 */ /* 0x000fd00000000000 */
[----:B------:R-:W-:Y:S01]  /*2d3f0*/  DMUL R32, R20, R32 ;  /* 0x0000002014207228 */ /* 0x000fe20000000000 */
[----:B------:R-:W-:Y:S10]  /*2d400*/  BRA `(.L_x_5580) ;  /* 0x0000001000e87947 */ /* 0x000ff40003800000 */
.L_x_5555:
        /* <DEDUP_REMOVED lines=83> */
.L_x_5593:
[----:B------:R-:W-:Y:S05]  /*2d940*/  BSYNC B2 ;  /* 0x0000000000027941 */ /* 0x000fea0003800000 */
.L_x_5592:
        /* <DEDUP_REMOVED lines=74> */
.L_x_5600:
[----:B------:R-:W-:Y:S05]  /*2ddf0*/  BSYNC B8 ;  /* 0x0000000000087941 */ /* 0x000fea0003800000 */
.L_x_5599:
[----:B------:R-:W-:Y:S01]  /*2de00*/  MOV R0, R5 ;  /* 0x0000000500007202 */ /* 0x000fe20000000f00 */
[----:B------:R-:W-:Y:S02]  /*2de10*/  IMAD.MOV.U32 R16, RZ, RZ, R4 ;  /* 0x000000ffff107224 */ /* 0x000fe400078e0004 */
[----:B------:R-:W-:-:S07]  /*2de20*/  IMAD.MOV.U32 R17, RZ, RZ, R5 ;  /* 0x000000ffff117224 */ /* 0x000fce00078e0005 */
.L_x_5598:
[----:B------:R-:W-:Y:S05]  /*2de30*/  BSYNC B2 ;  /* 0x0000000000027941 */ /* 0x000fea0003800000 */
.L_x_5597:
        /* <DEDUP_REMOVED lines=79> */
.L_x_5602:
[----:B------:R-:W-:Y:S05]  /*2e330*/  BSYNC B2 ;  /* 0x0000000000027941 */ /* 0x000fea0003800000 */
.L_x_5601:
[--C-:B------:R-:W-:Y:S02]  /*2e340*/  DADD R18, -R18, R4.reuse ;  /* 0x0000000012127229 */ /* 0x100fe40000000104 */
[----:B------:R-:W-:-:S10]  /*2e350*/  DADD R4, -RZ, -R4 ;  /* 0x00000000ff047229 */ /* 0x000fd40000000904 */
[----:B------:R-:W-:Y:S02]  /*2e360*/  FSEL R4, R4, R18, !P4 ;  /* 0x0000001204047208 */ /* 0x000fe40006000000 */
[----:B------:R-:W-:Y:S01]  /*2e370*/  FSEL R5, R5, R19, !P4 ;  /* 0x0000001305057208 */ /* 0x000fe20006000000 */
[----:B------:R-:W-:Y:S06]  /*2e380*/  BRA `(.L_x_5596) ;  /* 0x0000000000047947 */ /* 0x000fec0003800000 */
.L_x_5595:
[----:B------:R-:W-:-:S11]  /*2e390*/  DADD R4, R14, R14 ;  /* 0x000000000e047229 */ /* 0x000fd6000000000e */
.L_x_5596:
[----:B------:R-:W-:Y:S05]  /*2e3a0*/  BSYNC B6 ;  /* 0x0000000000067941 */ /* 0x000fea0003800000 */
.L_x_5594:
        /* <DEDUP_REMOVED lines=64> */
.L_x_5580:
[----:B------:R-:W-:Y:S05]  /*2e7b0*/  BSYNC B7 ;  /* 0x0000000000077941 */ /* 0x000fea0003800000 */
.L_x_5554:
        /* <DEDUP_REMOVED lines=8> */
[----:B------:R-:W-:-:S04]  /*2e840*/  FSETP.GEU.AND P1, PT, |R15|, 6.5827683646048100446e-37, PT ;  /* 0x036000000f00780b */ /* 0x000fc80003f2e200 */
[----:B------:R-:W-:-:S08]  /*2e850*/  DADD R22, R22, 1 ;  /* 0x3ff0000016167429 */ /* 0x000fd00000000000 */
[----:B------:R-:W-:-:S06]  /*2e860*/  DMUL R12, R2, R22 ;  /* 0x00000016020c7228 */ /* 0x000fcc0000000000 */
[----:B------:R-:W0:Y:S04]  /*2e870*/  MUFU.RCP64H R5, R13 ;  /* 0x0000000d00057308 */ /* 0x000e280000001800 */
[----:B------:R-:W-:Y:S01]  /*2e880*/  IMAD.MOV.U32 R16, RZ, RZ, R12 ;  /* 0x000000ffff107224 */ /* 0x000fe200078e000c */
[----:B------:R-:W-:Y:S01]  /*2e890*/  MOV R17, R13 ;  /* 0x0000000d00117202 */ /* 0x000fe20000000f00 */
        /* <DEDUP_REMOVED lines=15> */
.L_x_5604:
[----:B------:R-:W-:Y:S05]  /*2e990*/  BSYNC B2 ;  /* 0x0000000000027941 */ /* 0x000fea0003800000 */
.L_x_5603:
[----:B------:R-:W-:Y:S01]  /*2e9a0*/  MOV R28, R4 ;  /* 0x00000004001c7202 */ /* 0x000fe20000000f00 */
[----:B------:R-:W-:Y:S01]  /*2e9b0*/  HFMA2.MMA R4, -RZ, RZ, 0, 0 ;  /* 0x00000000ff047435 */ /* 0x000fe200000001ff */
[----:B------:R-:W-:Y:S01]  /*2e9c0*/  BSSY B6, `(.L_x_5605) ;  /* 0x0000056000067945 */ /* 0x000fe20003800000 */
[----:B------:R-:W-:Y:S01]  /*2e9d0*/  IMAD.MOV.U32 R29, RZ, RZ, R5 ;  /* 0x000000ffff1d7224 */ /* 0x000fe200078e0005 */
[----:B------:R-:W-:Y:S01]  /*2e9e0*/  CS2R R26, SRZ ;  /* 0x00000000001a7805 */ /* 0x000fe2000001ff00 */
[----:B------:R-:W-:Y:S02]  /*2e9f0*/  IMAD.MOV.U32 R30, RZ, RZ, RZ ;  /* 0x000000ffff1e7224 */ /* 0x000fe400078e00ff */
[----:B------:R-:W-:-:S07]  /*2ea00*/  IMAD.MOV.U32 R5, RZ, RZ, 0x3ff00000 ;  /* 0x3ff00000ff057424 */ /* 0x000fce00078e00ff */
.L_x_5612:
        /* <DEDUP_REMOVED lines=36> */
.L_x_5609:
[----:B------:R-:W-:Y:S05]  /*2ec50*/  BSYNC B7 ;  /* 0x0000000000077941 */ /* 0x000fea0003800000 */
.L_x_5608:
        /* <DEDUP_REMOVED lines=22> */
.L_x_5611:
[----:B------:R-:W-:Y:S05]  /*2edc0*/  BSYNC B7 ;  /* 0x0000000000077941 */ /* 0x000fea0003800000 */
.L_x_5610:
[----:B------:R-:W-:Y:S01]  /*2edd0*/  DADD R4, -RZ, |R4| ;  /* 0x00000000ff047229 */ /* 0x000fe20000000504 */
[----:B------:R-:W-:Y:S02]  /*2ede0*/  IMAD.MOV.U32 R28, RZ, RZ, R2 ;  /* 0x000000ffff1c7224 */ /* 0x000fe400078e0002 */
[----:B------:R-:W-:-:S08]  /*2edf0*/  IMAD.MOV.U32 R29, RZ, RZ, R3 ;  /* 0x000000ffff1d7224 */ /* 0x000fd000078e0003 */
.L_x_5607:
[----:B------:R-:W-:Y:S05]  /*2ee00*/  BSYNC B2 ;  /* 0x0000000000027941 */ /* 0x000fea0003800000 */
.L_x_5606:
        /* <DEDUP_REMOVED lines=18> */
.L_x_5605:
[----:B------:R-:W-:Y:S01]  /*2ef30*/  DMUL R4, R28, R32 ;  /* 0x000000201c047228 */ /* 0x000fe20000000000 */
[----:B------:R-:W-:Y:S10]  /*2ef40*/  BRA `(.L_x_5361) ;  /* 0x000001b400607947 */ /* 0x000ff40003800000 */
.L_x_5553:
        /* <DEDUP_REMOVED lines=110> */
.L_x_5618:
[----:B------:R-:W-:Y:S05]  /*2f630*/  BSYNC B6 ;  /* 0x0000000000067941 */ /* 0x000fea0003800000 */
.L_x_5617:
[----:B------:R-:W-:Y:S01]  /*2f640*/  IMAD.MOV.U32 R9, RZ, RZ, 0xc ;  /* 0x0000000cff097424 */ /* 0x000fe200078e00ff */
[----:B------:R-:W-:Y:S01]  /*2f650*/  MOV R0, 0xffffffff ;  /* 0xffffffff00007802 */ /* 0x000fe20000000f00 */
[----:B------:R-:W-:Y:S02]  /*2f660*/  IMAD.MOV.U32 R6, RZ, RZ, -0x30b135d2 ;  /* 0xcf4eca2eff067424 */ /* 0x000fe400078e00ff */
[----:B------:R-:W-:-:S07]  /*2f670*/  IMAD.MOV.U32 R7, RZ, RZ, 0x418b2298 ;  /* 0x418b2298ff077424 */ /* 0x000fce00078e00ff */
.L_x_5616:
[----:B------:R-:W-:Y:S05]  /*2f680*/  BSYNC B3 ;  /* 0x0000000000037941 */ /* 0x000fea0003800000 */
.L_x_5615:
        /* <DEDUP_REMOVED lines=23> */
[----:B-1----:R-:W-:-:S03]  /*2f800*/  IMAD.IADD R8, R34, 0x1, R43 ;  /* 0x0000000122087824 */ /* 0x002fc600078e022b */
[----:B------:R-:W5:Y:S01]  /*2f810*/  LDL.64 R58, [R40] ;  /* 0x00000000283a7983 */ /* 0x000f620000100a00 */
[----:B------:R-:W-:-:S03]  /*2f820*/  IMAD.IADD R36, R40, 0x1, R43 ;  /* 0x0000000128247824 */ /* 0x000fc600078e022b */
[----:B------:R-:W5:Y:S01]  /*2f830*/  LDL.64 R56, [R8] ;  /* 0x0000000008387983 */ /* 0x000f620000100a00 */
        /* <DEDUP_REMOVED lines=72> */
.L_x_5620:
[----:B------:R-:W-:Y:S05]  /*2fcc0*/  BSYNC B2 ;  /* 0x0000000000027941 */ /* 0x000fea0003800000 */
.L_x_5619:
        /* <DEDUP_REMOVED lines=25> */
.L_x_5622:
[----:B------:R-:W-:Y:S05]  /*2fe60*/  BSYNC B2 ;  /* 0x0000000000027941 */ /* 0x000fea0003800000 */
.L_x_5621:
        /* <DEDUP_REMOVED lines=29> */
.L_x_5624:
[----:B------:R-:W-:Y:S05]  /*30040*/  BSYNC B3 ;  /* 0x0000000000037941 */ /* 0x000fea0003800000 */
.L_x_5623:
        /* <DEDUP_REMOVED lines=23> */
.L_x_5626:
[----:B------:R-:W-:Y:S05]  /*301c0*/  BSYNC B2 ;  /* 0x0000000000027941 */ /* 0x000fea0003800000 */
.L_x_5625:
        /* <DEDUP_REMOVED lines=29> */
.L_x_5629:
[----:B------:R-:W-:Y:S05]  /*303a0*/  BSYNC B2 ;  /* 0x0000000000027941 */ /* 0x000fea0003800000 */
.L_x_5628:
        /* <DEDUP_REMOVED lines=85> */
.L_x_5631:
        /* <DEDUP_REMOVED lines=20> */
.L_x_5634:
[----:B------:R-:W-:Y:S05]  /*30a40*/  BSYNC B6 ;  /* 0x0000000000067941 */ /* 0x000fea0003800000 */
.L_x_5633:
        /* <DEDUP_REMOVED lines=29> */
.L_x_5632:
[----:B------:R-:W-:Y:S05]  /*30c20*/  BSYNC B2 ;  /* 0x0000000000027941 */ /* 0x000fea0003800000 */
.L_x_5630:
        /* <DEDUP_REMOVED lines=25> */
.L_x_5636:
[----:B------:R-:W-:Y:S05]  /*30dc0*/  BSYNC B2 ;  /* 0x0000000000027941 */ /* 0x000fea0003800000 */
.L_x_5635:
        /* <DEDUP_REMOVED lines=59> */
.L_x_5638:
[----:B------:R-:W-:Y:S05]  /*31180*/  BSYNC B2 ;  /* 0x0000000000027941 */ /* 0x000fea0003800000 */
.L_x_5637:
[----:B------:R-:W-:Y:S01]  /*31190*/  DMUL R22, R22, R26 ;  /* 0x0000001a16167228 */ /* 0x000fe20000000000 */
[----:B------:R-:W-:Y:S10]  /*311a0*/  BRA `(.L_x_5639) ;  /* 0x0000001c003c7947 */ /* 0x000ff40003800000 */
.L_x_5627:
        /* <DEDUP_REMOVED lines=72> */
.L_x_5641:
[----:B------:R-:W-:Y:S05]  /*31630*/  BSYNC B2 ;  /* 0x0000000000027941 */ /* 0x000fea0003800000 */
.L_x_5640:
        /* <DEDUP_REMOVED lines=8> */
.L_x_5643:
[----:B------:R-:W-:Y:S05]  /*316c0*/  BSYNC B2 ;  /* 0x0000000000027941 */ /* 0x000fea0003800000 */
.L_x_5642:
        /* <DEDUP_REMOVED lines=11> */
.L_x_5644:
        /* <DEDUP_REMOVED lines=22> */
.L_x_5646:
[----:B------:R-:W-:Y:S01]  /*318e0*/  DSETP.NEU.AND P1, PT, R16, 0.5, PT ;  /* 0x3fe000001000742a */ /* 0x000fe20003f2d000 */
[----:B------:R-:W-:Y:S01]  /*318f0*/  ISETP.GE.AND P2, PT, R15, RZ, PT ;  /* 0x000000ff0f00720c */ /* 0x000fe20003f46270 */
[----:B------:R-:W-:Y:S01]  /*31900*/  IMAD.MOV.U32 R6, RZ, RZ, RZ ;  /* 0x000000ffff067224 */ /* 0x000fe200078e00ff */
[----:B------:R-:W-:-:S04]  /*31910*/  ISETP.EQ.U32.AND P0, PT, R18, RZ, PT ;  /* 0x000000ff1200720c */ /* 0x000fc80003f02070 */
[----:B------:R-:W-:-:S04]  /*31920*/  ISETP.EQ.AND.EX P0, PT, R9, -0x80000000, P1, P0 ;  /* 0x800000000900780c */ /* 0x000fc80000f02300 */
[----:B------:R-:W-:-:S04]  /*31930*/  SEL R7, R5, RZ, P0 ;  /* 0x000000ff05077207 */ /* 0x000fc80000000000 */
[----:B------:R-:W-:-:S07]  /*31940*/  @!P2 LOP3.LUT R7, R7, 0x7ff00000, RZ, 0xfc, !PT ;  /* 0x7ff000000707a812 */ /* 0x000fce00078efcff */
.L_x_5647:
[----:B------:R-:W-:Y:S05]  /*31950*/  BSYNC B2 ;  /* 0x0000000000027941 */ /* 0x000fea0003800000 */
.L_x_5645:
        /* <DEDUP_REMOVED lines=18> */
.L_x_5650:
[----:B------:R-:W-:-:S11]  /*31a80*/  DADD R6, R14, R4 ;  /* 0x000000000e067229 */ /* 0x000fd60000000004 */
.L_x_5649:
[----:B------:R-:W-:Y:S05]  /*31a90*/  BSYNC B2 ;  /* 0x0000000000027941 */ /* 0x000fea0003800000 */
.L_x_5648:
[----:B------:R-:W-:-:S06]  /*31aa0*/  DSETP.NEU.AND P0, PT, R4, 1, PT ;  /* 0x3ff000000400742a */ /* 0x000fcc0003f0d000 */
[----:B------:R-:W-:Y:S02]  /*31ab0*/  FSEL R4, R6, RZ, P0 ;  /* 0x000000ff06047208 */ /* 0x000fe40000000000 */
[----:B------:R-:W-:-:S06]  /*31ac0*/  FSEL R5, R7, 1.875, P0 ;  /* 0x3ff0000007057808 */ /* 0x000fcc0000000000 */
[----:B------:R-:W-:-:S08]  /*31ad0*/  DMUL R20, R20, R4 ;  /* 0x0000000414147228 */ /* 0x000fd00000000000 */
[----:B------:R-:W-:Y:S01]  /*31ae0*/  DMUL R22, R20, R26 ;  /* 0x0000001a14167228 */ /* 0x000fe20000000000 */
[----:B------:R-:W-:Y:S10]  /*31af0*/  BRA `(.L_x_5639) ;  /* 0x0000001000e87947 */ /* 0x000ff40003800000 */
.L_x_5614:
        /* <DEDUP_REMOVED lines=83> */
.L_x_5652:
[----:B------:R-:W-:Y:S05]  /*32030*/  BSYNC B2 ;  /* 0x0000000000027941 */ /* 0x000fea0003800000 */
.L_x_5651:
[----:B------:R-:W-:Y:S04]  /*32040*/  BSSY B6, `(.L_x_5653) ;  /* 0x00000a5000067945 */ /* 0x000fe80003800000 */
[----:B------:R-:W-:Y:S05]  /*32050*/  @P3 BRA `(.L_x_5654) ;  /* 0x0000000800883947 */ /* 0x000fea0003800000 */
[----:B------:R-:W-:Y:S01]  /*32060*/  IMAD.MOV.U32 R18, RZ, RZ, R16 ;  /* 0x000000ffff127224 */ /* 0x000fe200078e0010 */
[----:B------:R-:W-:Y:S02]  /*32070*/  MOV R19, R17 ;  /* 0x0000001100137202 */ /* 0x000fe40000000f00 */
[----:B------:R-:W-:-:S07]  /*32080*/  MOV R22, 0x320a0 ;  /* 0x000320a000167802 */ /* 0x000fce0000000f00 */
[----:B------:R-:W-:Y:S05]  /*32090*/  CALL.REL.NOINC `($_ZN2at6native27unrolled_elementwise_kernelIN48_GLOBAL__N__08322988_15_IGammaKernel_cu_cb51a28d10CalcIgammaIdEESt5arrayIPcLm3EELi4E23TrivialOffsetCalculatorILi2EjES8_ILi1EjENS0_6memory15LoadWithoutCastENSB_16StoreWithoutCastEEEviT_T0_T2_T3_T4_T5_$__internal_lgamma_pos) ;  /* 0x0000019800e87944 */ /* 0x000fea0003c00000 */
        /* <DEDUP_REMOVED lines=11> */
[----:B------:R-:W-:-:S11]  /*32150*/  MOV R0, R17 ;  /* 0x0000001100007202 */ /* 0x000fd60000000f00 */
        /* <DEDUP_REMOVED lines=56> */
.L_x_5659:
[----:B------:R-:W-:Y:S05]  /*324e0*/  BSYNC B8 ;  /* 0x0000000000087941 */ /* 0x000fea0003800000 */
.L_x_5658:
[--C-:B------:R-:W-:Y:S01]  /*324f0*/  IMAD.MOV.U32 R0, RZ, RZ, R5.reuse ;  /* 0x000000ffff007224 */ /* 0x100fe200078e0005 */
[----:B------:R-:W-:Y:S01]  /*32500*/  MOV R16, R4 ;  /* 0x0000000400107202 */ /* 0x000fe20000000f00 */
[----:B------:R-:W-:-:S07]  /*32510*/  IMAD.MOV.U32 R17, RZ, RZ, R5 ;  /* 0x000000ffff117224 */ /* 0x000fce00078e0005 */
.L_x_5657:
[----:B------:R-:W-:Y:S05]  /*32520*/  BSYNC B2 ;  /* 0x0000000000027941 */ /* 0x000fea0003800000 */
.L_x_5656:
[----:B------:R-:W-:Y:S01]  /*32530*/  ISETP.GT.AND P0, PT, R0, 0xfffff, PT ;  /* 0x000fffff0000780c */ /* 0x000fe20003f04270 */
[----:B------:R-:W-:Y:S01]  /*32540*/  BSSY B2, `(.L_x_5660) ;  /* 0x000004e000027945 */ /* 0x000fe20003800000 */
[----:B------:R-:W-:Y:S01]  /*32550*/  MOV R6, R16 ;  /* 0x0000001000067202 */ /* 0x000fe20000000f00 */
[----:B------:R-:W-:-:S10]  /*32560*/  IMAD.MOV.U32 R23, RZ, RZ, -0x3ff ;  /* 0xfffffc01ff177424 */ /* 0x000fd400078e00ff */
        /* <DEDUP_REMOVED lines=75> */
.L_x_5661:
[----:B------:R-:W-:Y:S05]  /*32a20*/  BSYNC B2 ;  /* 0x0000000000027941 */ /* 0x000fea0003800000 */
.L_x_5660:
[--C-:B------:R-:W-:Y:S02]  /*32a30*/  DADD R18, -R18, R4.reuse ;  /* 0x0000000012127229 */ /* 0x100fe40000000104 */
[----:B------:R-:W-:-:S10]  /*32a40*/  DADD R4, -RZ, -R4 ;  /* 0x00000000ff047229 */ /* 0x000fd40000000904 */
[----:B------:R-:W-:Y:S02]  /*32a50*/  FSEL R4, R4, R18, !P4 ;  /* 0x0000001204047208 */ /* 0x000fe40006000000 */
[----:B------:R-:W-:Y:S01]  /*32a60*/  FSEL R5, R5, R19, !P4 ;  /* 0x0000001305057208 */ /* 0x000fe20006000000 */
[----:B------:R-:W-:Y:S06]  /*32a70*/  BRA `(.L_x_5655) ;  /* 0x0000000000047947 */ /* 0x000fec0003800000 */
.L_x_5654:
[----:B------:R-:W-:-:S11]  /*32a80*/  DADD R4, R14, R14 ;  /* 0x000000000e047229 */ /* 0x000fd6000000000e */
.L_x_5655:
[----:B------:R-:W-:Y:S05]  /*32a90*/  BSYNC B6 ;  /* 0x0000000000067941 */ /* 0x000fea0003800000 */
.L_x_5653:
        /* <DEDUP_REMOVED lines=64> */
.L_x_5639:
[----:B------:R-:W-:Y:S05]  /*32ea0*/  BSYNC B7 ;  /* 0x0000000000077941 */ /* 0x000fea0003800000 */
.L_x_5613:
        /* <DEDUP_REMOVED lines=12> */
.L_x_5667:
[----:B------:R-:W-:Y:S01]  /*32f70*/  DADD R12, R18, 1 ;  /* 0x3ff00000120c7429 */ /* 0x000fe20000000000 */
[----:B------:R-:W-:Y:S01]  /*32f80*/  MOV R4, 0x1 ;  /* 0x0000000100047802 */ /* 0x000fe20000000f00 */
[----:B------:R-:W-:Y:S01]  /*32f90*/  BSSY B7, `(.L_x_5665) ;  /* 0x0000014000077945 */ /* 0x000fe20003800000 */
[----:B------:R-:W-:-:S03]  /*32fa0*/  FSETP.GEU.AND P1, PT, |R3|, 6.5827683646048100446e-37, PT ;  /* 0x036000000300780b */ /* 0x000fc60003f2e200 */
        /* <DEDUP_REMOVED lines=18> */
.L_x_5666:
[----:B------:R-:W-:Y:S05]  /*330d0*/  BSYNC B7 ;  /* 0x0000000000077941 */ /* 0x000fea0003800000 */
.L_x_5665:
        /* <DEDUP_REMOVED lines=8> */
.L_x_5664:
        /* <DEDUP_REMOVED lines=21> */
[----:B------:R-:W-:Y:S05]  /*332b0*/  CALL.REL.NOINC `($__internal_24_$__cuda_sm20_div_rn_f64_full) ;  /* 0x0000017400347944 */ /* 0x000fea0003c00000 */
.L_x_5668:
[----:B------:R-:W-:Y:S05]  /*332c0*/  BSYNC B6 ;  /* 0x0000000000067941 */ /* 0x000fea0003800000 */
.L_x_5663:
[----:B------:R-:W-:Y:S05]  /*332d0*/  BSYNC B2 ;  /* 0x0000000000027941 */ /* 0x000fea0003800000 */
.L_x_5662:
[----:B------:R-:W-:Y:S01]  /*332e0*/  DADD R4, -R4, 1 ;  /* 0x3ff0000004047429 */ /* 0x000fe20000000100 */
[----:B------:R-:W-:Y:S10]  /*332f0*/  BRA `(.L_x_5361) ;  /* 0x0000017000747947 */ /* 0x000ff40003800000 */
.L_x_5372:
        /* <DEDUP_REMOVED lines=1275> */
[----:B------:R-:W-:Y:S01]  /*382b0*/  IMAD.MOV.U32 R11, RZ, RZ, 0x3fd10cd9 ;  /* 0x3fd10cd9ff0b7424 */ /* 0x000fe200078e00ff */
[----:B0-----:R-:W-:Y:S01]  /*382c0*/  MOV R12, 0x4744ccfb ;  /* 0x4744ccfb000c7802 */ /* 0x001fe20000000f00 */
[----:B------:R-:W-:Y:S01]  /*382d0*/  IMAD.MOV.U32 R13, RZ, RZ, 0x3fc056ba ;  /* 0x3fc056baff0d7424 */ /* 0x000fe200078e00ff */
[----:B------:R0:W-:Y:S01]  /*382e0*/  STL.64 [R1+0x2138], R16 ;  /* 0x0021381001007387 */ /* 0x0001e20000100a00 */
[----:B--2---:R-:W-:Y:S01]  /*382f0*/  MOV R6, 0x182c4e01 ;  /* 0x182c4e0100067802 */ /* 0x004fe20000000f00 */
[----:B------:R-:W-:-:S02]  /*38300*/  IMAD.MOV.U32 R7, RZ, RZ, -0x405337f1 ;  /* 0xbfacc80fff077424 */ /* 0x000fc400078e00ff */
[----:B------:R1:W-:Y:S01]  /*38310*/  STL.64 [R1+0x2088], R18 ;  /* 0x0020881201007387 */ /* 0x0003e20000100a00 */
[----:B---3--:R-:W-:Y:S01]  /*38320*/  MOV R8, 0xd3bab1e9 ;  /* 0xd3bab1e900087802 */ /* 0x008fe20000000f00 */
        /* <DEDUP_REMOVED lines=37> */
[----:B------:R-:W-:Y:S01]  /*38580*/  IMAD.MOV.U32 R11, RZ, RZ, -0x4132585a ;  /* 0xbecda7a6ff0b7424 */ /* 0x000fe200078e00ff */
[----:B---3--:R-:W-:Y:S01]  /*38590*/  MOV R12, 0xd57a6a06 ;  /* 0xd57a6a06000c7802 */ /* 0x008fe20000000f00 */
        /* <DEDUP_REMOVED lines=18> */
[----:B--2---:R-:W-:Y:S01]  /*386c0*/  MOV R24, 0xea4a1955 ;  /* 0xea4a195500187802 */ /* 0x004fe20000000f00 */
[----:B------:R-:W-:-:S02]  /*386d0*/  IMAD.MOV.U32 R25, RZ, RZ, 0x3f01d889 ;  /* 0x3f01d889ff197424 */ /* 0x000fc400078e00ff */
        /* <DEDUP_REMOVED lines=113> */
[----:B------:R-:W-:Y:S01]  /*38df0*/  IMAD.MOV.U32 R11, RZ, RZ, -0x41bf4448 ;  /* 0xbe40bbb8ff0b7424 */ /* 0x000fe200078e00ff */
[----:B---3--:R-:W-:Y:S01]  /*38e00*/  MOV R12, 0xbf9f081e ;  /* 0xbf9f081e000c7802 */ /* 0x008fe20000000f00 */
        /* <DEDUP_REMOVED lines=25> */
[----:B------:R-:W-:Y:S01]  /*38fa0*/  IMAD.MOV.U32 R11, RZ, RZ, 0x3f13bc59 ;  /* 0x3f13bc59ff0b7424 */ /* 0x000fe200078e00ff */
[----:B---3--:R-:W-:Y:S01]  /*38fb0*/  MOV R12, 0x115cc480 ;  /* 0x115cc480000c7802 */ /* 0x008fe20000000f00 */
        /* <DEDUP_REMOVED lines=16> */
[----:B------:R1:W-:Y:S04]  /*390c0*/  STL.64 [R1+0x2378], R10 ;  /* 0x0023780a01007387 */ /* 0x0003e80000100a00 */
        /* <DEDUP_REMOVED lines=62> */
[----:B------:R-:W-:Y:S01]  /*394b0*/  IMAD.MOV.U32 R11, RZ, RZ, 0x3f37f34f ;  /* 0x3f37f34fff0b7424 */ /* 0x000fe200078e00ff */
[----:B---3--:R-:W-:Y:S01]  /*394c0*/  MOV R12, 0x272abdba ;  /* 0x272abdba000c7802 */ /* 0x008fe20000000f00 */
        /* <DEDUP_REMOVED lines=214> */
[----:B------:R-:W-:Y:S01]  /*3a230*/  IMAD.MOV.U32 R27, RZ, RZ, 0x400727bb ;  /* 0x400727bbff1b7424 */ /* 0x000fe200078e00ff */
[----:B---3--:R-:W-:Y:S01]  /*3a240*/  MOV R12, 0x33c28106 ;  /* 0x33c28106000c7802 */ /* 0x008fe20000000f00 */
        /* <DEDUP_REMOVED lines=66> */
[----:B--2---:R-:W-:Y:S01]  /*3a670*/  MOV R10, 0x2d01f9ee ;  /* 0x2d01f9ee000a7802 */ /* 0x004fe20000000f00 */
[----:B------:R-:W-:Y:S01]  /*3a680*/  IMAD.MOV.U32 R11, RZ, RZ, 0x4060b205 ;  /* 0x4060b205ff0b7424 */ /* 0x000fe200078e00ff */
[----:B------:R2:W-:Y:S01]  /*3a690*/  STL.64 [R1+0x26f0], R12 ;  /* 0x0026f00c01007387 */ /* 0x0005e20000100a00 */
[----:B0-----:R-:W-:Y:S01]  /*3a6a0*/  MOV R18, 0x33000f3b ;  /* 0x33000f3b00127802 */ /* 0x001fe20000000f00 */
[----:B------:R-:W-:-:S02]  /*3a6b0*/  IMAD.MOV.U32 R19, RZ, RZ, -0x3fa3cf2c ;  /* 0xc05c30d4ff137424 */ /* 0x000fc400078e00ff */
[----:B------:R0:W-:Y:S01]  /*3a6c0*/  STL.64 [R1+0x26f8], R22 ;  /* 0x0026f81601007387 */ /* 0x0001e20000100a00 */
[----:B------:R-:W-:Y:S01]  /*3a6d0*/  DFMA R16, R30, R4, R16 ;  /* 0x000000041e10722b */ /* 0x000fe20000000010 */
[----:B-1----:R-:W-:Y:S01]  /*3a6e0*/  MOV R6, 0x5b39c078 ;  /* 0x5b39c07800067802 */ /* 0x002fe20000000f00 */
[----:B------:R-:W-:Y:S01]  /*3a6f0*/  IMAD.MOV.U32 R7, RZ, RZ, -0x411f61fa ;  /* 0xbee09e06ff077424 */ /* 0x000fe200078e00ff */
[----:B------:R1:W-:Y:S01]  /*3a700*/  STL.64 [R1+0x2700], R24 ;  /* 0x0027001801007387 */ /* 0x0003e20000100a00 */
[----:B------:R-:W-:Y:S01]  /*3a710*/  MOV R4, 0x47d911f2 ;  /* 0x47d911f200047802 */ /* 0x000fe20000000f00 */
[----:B------:R-:W-:Y:S02]  /*3a720*/  IMAD.MOV.U32 R5, RZ, RZ, 0x3ff1f3c0 ;  /* 0x3ff1f3c0ff057424 */ /* 0x000fe400078e00ff */
[----:B------:R3:W-:Y:S01]  /*3a730*/  STL.64 [R1+0x2708], R8 ;  /* 0x0027080801007387 */ /* 0x0007e20000100a00 */
[----:B--2---:R-:W-:Y:S01]  /*3a740*/  MOV R12, 0xfff1769d ;  /* 0xfff1769d000c7802 */ /* 0x004fe20000000f00 */
[----:B------:R-:W-:-:S02]  /*3a750*/  IMAD.MOV.U32 R13, RZ, RZ, -0x3fd2fa83 ;  /* 0xc02d057dff0d7424 */ /* 0x000fc400078e00ff */
[----:B------:R-:W-:Y:S01]  /*3a760*/  FFMA R0, RZ, R15, R17 ;  /* 0x0000000fff007223 */ /* 0x000fe20000000011 */
[----:B------:R2:W-:Y:S01]  /*3a770*/  STL.64 [R1+0x2710], R10 ;  /* 0x0027100a01007387 */ /* 0x0005e20000100a00 */
[----:B0-----:R-:W-:Y:S01]  /*3a780*/  MOV R22, 0x14be7336 ;  /* 0x14be733600167802 */ /* 0x001fe20000000f00 */
[----:B------:R-:W-:Y:S02]  /*3a790*/  IMAD.MOV.U32 R23, RZ, RZ, 0x4026393a ;  /* 0x4026393aff177424 */ /* 0x000fe400078e00ff */
[----:B------:R0:W-:Y:S01]  /*3a7a0*/  STL.64 [R1+0x2718], R18 ;  /* 0x0027181201007387 */ /* 0x0001e20000100a00 */
[----:B-1----:R-:W-:Y:S01]  /*3a7b0*/  MOV R24, 0xc7275f11 ;  /* 0xc7275f1100187802 */ /* 0x002fe20000000f00 */
[----:B------:R-:W-:Y:S01]  /*3a7c0*/  IMAD.MOV.U32 R25, RZ, RZ, -0x3fef52dd ;  /* 0xc010ad23ff197424 */ /* 0x000fe200078e00ff */
[----:B------:R-:W-:Y:S01]  /*3a7d0*/  FSETP.GT.AND P0, PT, |R0|, 1.469367938527859385e-39, PT ;  /* 0x001000000000780b */ /* 0x000fe20003f04200 */
[----:B------:R1:W-:Y:S01]  /*3a7e0*/  STL.64 [R1+0x2720], R26 ;  /* 0x0027201a01007387 */ /* 0x0003e20000100a00 */
[----:B---3--:R-:W-:Y:S01]  /*3a7f0*/  MOV R8, 0x1b50cc3 ;  /* 0x01b50cc300087802 */ /* 0x008fe20000000f00 */
[----:B------:R-:W-:Y:S01]  /*3a800*/  IMAD.MOV.U32 R9, RZ, RZ, -0x4017a9ca ;  /* 0xbfe85636ff097424 */ /* 0x000fe200078e00ff */
[----:B--2---:R-:W-:Y:S01]  /*3a810*/  MOV R10, 0x6fac42ee ;  /* 0x6fac42ee000a7802 */ /* 0x004fe20000000f00 */
[----:B------:R-:W-:Y:S01]  /*3a820*/  IMAD.MOV.U32 R11, RZ, RZ, 0x3fd73534 ;  /* 0x3fd73534ff0b7424 */ /* 0x000fe200078e00ff */
        /* <DEDUP_REMOVED lines=15> */
[----:B--2---:R-:W-:Y:S01]  /*3a920*/  MOV R4, R20 ;  /* 0x0000001400047202 */ /* 0x004fe20000000f00 */
[----:B------:R-:W-:Y:S01]  /*3a930*/  IMAD.MOV.U32 R5, RZ, RZ, R21 ;  /* 0x000000ffff057224 */ /* 0x000fe200078e0015 */
[----:B------:R-:W-:Y:S01]  /*3a940*/  MOV R12, R14 ;  /* 0x0000000e000c7202 */ /* 0x000fe20000000f00 */
[----:B------:R-:W-:Y:S01]  /*3a950*/  IMAD.MOV.U32 R13, RZ, RZ, R15 ;  /* 0x000000ffff0d7224 */ /* 0x000fe200078e000f */
[----:B------:R-:W-:-:S07]  /*3a960*/  MOV R0, 0x3a980 ;  /* 0x0003a98000007802 */ /* 0x000fce0000000f00 */
[----:B------:R-:W-:Y:S05]  /*3a970*/  CALL.REL.NOINC `($__internal_24_$__cuda_sm20_div_rn_f64_full) ;  /* 0x000000fc00847944 */ /* 0x000fea0003c00000 */
[----:B------:R-:W-:Y:S01]  /*3a980*/  MOV R16, R4 ;  /* 0x0000000400107202 */ /* 0x000fe20000000f00 */
[----:B------:R-:W-:-:S07]  /*3a990*/  IMAD.MOV.U32 R17, RZ, RZ, R5 ;  /* 0x000000ffff117224 */ /* 0x000fce00078e0005 */
.L_x_5670:
[----:B------:R-:W-:Y:S05]  /*3a9a0*/  BSYNC B2 ;  /* 0x0000000000027941 */ /* 0x000fea0003800000 */
.L_x_5669:
[----:B--2---:R-:W0:Y:S01]  /*3a9b0*/  MUFU.RCP64H R5, R15 ;  /* 0x0000000f00057308 */ /* 0x004e220000001800 */
        /* <DEDUP_REMOVED lines=20> */
.L_x_5672:
[----:B------:R-:W-:Y:S05]  /*3ab00*/  BSYNC B2 ;  /* 0x0000000000027941 */ /* 0x000fea0003800000 */
.L_x_5671:
        /* <DEDUP_REMOVED lines=91> */
.L_x_5677:
        /* <DEDUP_REMOVED lines=20> */
.L_x_5680:
[----:B------:R-:W-:Y:S05]  /*3b200*/  BSYNC B8 ;  /* 0x0000000000087941 */ /* 0x000fea0003800000 */
.L_x_5679:
        /* <DEDUP_REMOVED lines=29> */
.L_x_5678:
[----:B------:R-:W-:Y:S05]  /*3b3e0*/  BSYNC B2 ;  /* 0x0000000000027941 */ /* 0x000fea0003800000 */
.L_x_5676:
        /* <DEDUP_REMOVED lines=27> */
[----:B------:R-:W-:Y:S05]  /*3b5a0*/  CALL.REL.NOINC `($__internal_25_$__cuda_sm20_dsqrt_rn_f64_mediumpath_v1) ;  /* 0x000000f800107944 */ /* 0x000fea0003c00000 */
[----:B------:R-:W-:Y:S01]  /*3b5b0*/  IMAD.MOV.U32 R44, RZ, RZ, R4 ;  /* 0x000000ffff2c7224 */ /* 0x000fe200078e0004 */
[----:B------:R-:W-:-:S07]  /*3b5c0*/  MOV R45, R5 ;  /* 0x00000005002d7202 */ /* 0x000fce0000000f00 */
.L_x_5682:
[----:B------:R-:W-:Y:S05]  /*3b5d0*/  BSYNC B3 ;  /* 0x0000000000037941 */ /* 0x000fea0003800000 */
.L_x_5681:
[----:B------:R-:W-:Y:S01]  /*3b5e0*/  DADD R44, -RZ, -R44 ;  /* 0x00000000ff2c7229 */ /* 0x000fe2000000092c */
[----:B------:R-:W-:Y:S10]  /*3b5f0*/  BRA `(.L_x_5675) ;  /* 0x0000000800a07947 */ /* 0x000ff40003800000 */
.L_x_5674:
        /* <DEDUP_REMOVED lines=86> */
.L_x_5684:
        /* <DEDUP_REMOVED lines=20> */
.L_x_5687:
[----:B------:R-:W-:Y:S05]  /*3bca0*/  BSYNC B8 ;  /* 0x0000000000087941 */ /* 0x000fea0003800000 */
.L_x_5686:
        /* <DEDUP_REMOVED lines=29> */
.L_x_5685:
[----:B------:R-:W-:Y:S05]  /*3be80*/  BSYNC B2 ;  /* 0x0000000000027941 */ /* 0x000fea0003800000 */
.L_x_5683:
        /* <DEDUP_REMOVED lines=28> */
[----:B------:R-:W-:Y:S01]  /*3c050*/  MOV R44, R4 ;  /* 0x00000004002c7202 */ /* 0x000fe20000000f00 */
[----:B------:R-:W-:-:S07]  /*3c060*/  IMAD.MOV.U32 R45, RZ, RZ, R5 ;  /* 0x000000ffff2d7224 */ /* 0x000fce00078e0005 */
.L_x_5688:
[----:B------:R-:W-:Y:S05]  /*3c070*/  BSYNC B3 ;  /* 0x0000000000037941 */ /* 0x000fea0003800000 */
.L_x_5675:
[----:B------:R-:W-:Y:S05]  /*3c080*/  BSYNC B6 ;  /* 0x0000000000067941 */ /* 0x000fea0003800000 */
.L_x_5673:
        /* <DEDUP_REMOVED lines=26> */
[----:B------:R-:W-:Y:S05]  /*3c230*/  CALL.REL.NOINC `($__internal_25_$__cuda_sm20_dsqrt_rn_f64_mediumpath_v1) ;  /* 0x000000e800ec7944 */ /* 0x000fea0003c00000 */
[----:B------:R-:W-:Y:S01]  /*3c240*/  MOV R2, R4 ;  /* 0x0000000400027202 */ /* 0x000fe20000000f00 */
[----:B------:R-:W-:-:S07]  /*3c250*/  IMAD.MOV.U32 R3, RZ, RZ, R5 ;  /* 0x000000ffff037224 */ /* 0x000fce00078e0005 */
.L_x_5690:
[----:B------:R-:W-:Y:S05]  /*3c260*/  BSYNC B3 ;  /* 0x0000000000037941 */ /* 0x000fea0003800000 */
.L_x_5689:
        /* <DEDUP_REMOVED lines=13> */
.L_x_5692:
        /* <DEDUP_REMOVED lines=153> */
.L_x_5693:
[----:B------:R-:W-:Y:S05]  /*3ccd0*/  BSYNC B2 ;  /* 0x0000000000027941 */ /* 0x000fea0003800000 */
.L_x_5691:
[----:B------:R-:W-:Y:S01]  /*3cce0*/  HFMA2.MMA R4, -RZ, RZ, 0, 0 ;  /* 0x00000000ff047435 */ /* 0x000fe200000001ff */
        /* <DEDUP_REMOVED lines=30> */
.L_x_5700:
        /* <DEDUP_REMOVED lines=310> */
.L_x_5696:
[----:B------:R-:W-:Y:S05]  /*3e230*/  BSYNC B3 ;  /* 0x0000000000037941 */ /* 0x000fea0003800000 */
.L_x_5695:
        /* <DEDUP_REMOVED lines=26> */
[----:B------:R-:W-:Y:S01]  /*3e3e0*/  IMAD.MOV.U32 R8, RZ, RZ, R4 ;  /* 0x000000ffff087224 */ /* 0x000fe200078e0004 */
[----:B------:R-:W-:-:S07]  /*3e3f0*/  MOV R9, R5 ;  /* 0x0000000500097202 */ /* 0x000fce0000000f00 */
.L_x_5699:
[----:B------:R-:W-:Y:S05]  /*3e400*/  BSYNC B6 ;  /* 0x0000000000067941 */ /* 0x000fea0003800000 */
.L_x_5698:
[----:B------:R-:W-:Y:S01]  /*3e410*/  VIADD R3, R3, 0x1 ;  /* 0x0000000103037836 */ /* 0x000fe20000000000 */
[----:B------:R-:W-:Y:S01]  /*3e420*/  DADD R6, -RZ, |R74| ;  /* 0x00000000ff067229 */ /* 0x000fe2000000054a */
[----:B------:R-:W-:Y:S01]  /*3e430*/  MOV R4, R8 ;  /* 0x0000000800047202 */ /* 0x000fe20000000f00 */
[----:B------:R-:W-:Y:S02]  /*3e440*/  IMAD.MOV.U32 R5, RZ, RZ, R9 ;  /* 0x000000ffff057224 */ /* 0x000fe400078e0009 */
[----:B------:R-:W-:-:S13]  /*3e450*/  ISETP.GE.U32.AND P0, PT, R3, 0x19, PT ;  /* 0x000000190300780c */ /* 0x000fda0003f06070 */
[----:B------:R-:W-:Y:S05]  /*3e460*/  @!P0 BRA `(.L_x_5700) ;  /* 0xffffffe800988947 */ /* 0x000fea000383ffff */
.L_x_5697:
[----:B------:R-:W-:Y:S05]  /*3e470*/  BSYNC B2 ;  /* 0x0000000000027941 */ /* 0x000fea0003800000 */
.L_x_5694:
        /* <DEDUP_REMOVED lines=61> */
.L_x_5702:
[----:B------:R-:W-:Y:S05]  /*3e850*/  BSYNC B2 ;  /* 0x0000000000027941 */ /* 0x000fea0003800000 */
.L_x_5701:
        /* <DEDUP_REMOVED lines=28> */
[----:B------:R-:W-:Y:S05]  /*3ea20*/  CALL.REL.NOINC `($__internal_25_$__cuda_sm20_dsqrt_rn_f64_mediumpath_v1) ;  /* 0x000000c000f07944 */ /* 0x000fea0003c00000 */
[----:B------:R-:W-:Y:S01]  /*3ea30*/  IMAD.MOV.U32 R12, RZ, RZ, R4 ;  /* 0x000000ffff0c7224 */ /* 0x000fe200078e0004 */
[----:B------:R-:W-:-:S07]  /*3ea40*/  MOV R13, R5 ;  /* 0x00000005000d7202 */ /* 0x000fce0000000f00 */
.L_x_5704:
[----:B------:R-:W-:Y:S05]  /*3ea50*/  BSYNC B3 ;  /* 0x0000000000037941 */ /* 0x000fea0003800000 */
.L_x_5703:
        /* <DEDUP_REMOVED lines=20> */
.L_x_5706:
[----:B------:R-:W-:Y:S05]  /*3eba0*/  BSYNC B2 ;  /* 0x0000000000027941 */ /* 0x000fea0003800000 */
.L_x_5705:
[----:B------:R-:W-:Y:S01]  /*3ebb0*/  DFMA R4, R82, 0.5, R4 ;  /* 0x3fe000005204782b */ /* 0x000fe20000000004 */
[----:B------:R-:W-:Y:S10]  /*3ebc0*/  BRA `(.L_x_5361) ;  /* 0x000000b800407947 */ /* 0x000ff40003800000 */
.L_x_5365:
        /* <DEDUP_REMOVED lines=47> */
[----:B-1----:R-:W-:Y:S01]  /*3eec0*/  MOV R8, 0x8f5eec2 ;  /* 0x08f5eec200087802 */ /* 0x002fe20000000f00 */
        /* <DEDUP_REMOVED lines=85> */
[----:B------:R-:W-:Y:S01]  /*3f420*/  IMAD.MOV.U32 R11, RZ, RZ, -0x40e3dac2 ;  /* 0xbf1c253eff0b7424 */ /* 0x000fe200078e00ff */
[----:B---3--:R-:W-:Y:S01]  /*3f430*/  MOV R12, 0x5890f2c3 ;  /* 0x5890f2c3000c7802 */ /* 0x008fe20000000f00 */
[----:B------:R-:W-:Y:S01]  /*3f440*/  IMAD.MOV.U32 R13, RZ, RZ, -0x41153d30 ;  /* 0xbeeac2d0ff0d7424 */ /* 0x000fe200078e00ff */
        /* <DEDUP_REMOVED lines=53> */
[----:B------:R-:W-:Y:S01]  /*3f7a0*/  IMAD.MOV.U32 R13, RZ, RZ, 0x3c75d3b4 ;  /* 0x3c75d3b4ff0d7424 */ /* 0x000fe200078e00ff */
        /* <DEDUP_REMOVED lines=24> */
[----:B------:R-:W-:Y:S01]  /*3f930*/  IMAD.MOV.U32 R11, RZ, RZ, -0x40ec2d5d ;  /* 0xbf13d2a3ff0b7424 */ /* 0x000fe200078e00ff */
[----:B---3--:R-:W-:Y:S01]  /*3f940*/  MOV R12, 0x62204ef4 ;  /* 0x62204ef4000c7802 */ /* 0x008fe20000000f00 */
[----:B------:R-:W-:Y:S01]  /*3f950*/  IMAD.MOV.U32 R13, RZ, RZ, 0x3ee73df4 ;  /* 0x3ee73df4ff0d7424 */ /* 0x000fe200078e00ff */
        /* <DEDUP_REMOVED lines=24> */
[----:B------:R-:W-:Y:S01]  /*3fae0*/  IMAD.MOV.U32 R11, RZ, RZ, 0x3d850c3f ;  /* 0x3d850c3fff0b7424 */ /* 0x000fe200078e00ff */
[----:B---3--:R-:W-:Y:S01]  /*3faf0*/  MOV R12, 0x39794ba9 ;  /* 0x39794ba9000c7802 */ /* 0x008fe20000000f00 */
        /* <DEDUP_REMOVED lines=108> */
[----:B------:R-:W-:Y:S01]  /*401c0*/  IMAD.MOV.U32 R13, RZ, RZ, -0x43a2c4b7 ;  /* 0xbc5d3b49ff0d7424 */ /* 0x000fe200078e00ff */
        /* <DEDUP_REMOVED lines=354> */
[----:B------:R-:W-:Y:S01]  /*417f0*/  IMAD.MOV.U32 R25, RZ, RZ, -0x4224298f ;  /* 0xbddbd671ff197424 */ /* 0x000fe200078e00ff */
[----:B0-----:R-:W-:Y:S01]  /*41800*/  MOV R4, 0x44652279 ;  /* 0x4465227900047802 */ /* 0x001fe20000000f00 */
[----:B------:R-:W-:Y:S01]  /*41810*/  IMAD.MOV.U32 R5, RZ, RZ, -0x42f8f92a ;  /* 0xbd0706d6ff057424 */ /* 0x000fe200078e00ff */
        /* <DEDUP_REMOVED lines=134> */
[----:B------:R-:W-:Y:S01]  /*42080*/  IMAD.MOV.U32 R5, RZ, RZ, 0x3f1b648c ;  /* 0x3f1b648cff057424 */ /* 0x000fe200078e00ff */
        /* <DEDUP_REMOVED lines=161> */
[----:B------:R-:W-:Y:S01]  /*42aa0*/  IMAD.MOV.U32 R5, RZ, RZ, -0x40b9d14f ;  /* 0xbf462eb1ff057424 */ /* 0x000fe200078e00ff */
        /* <DEDUP_REMOVED lines=134> */
[----:B---3--:R-:W-:Y:S01]  /*43310*/  MOV R24, 0x3853b987 ;  /* 0x3853b98700187802 */ /* 0x008fe20000000f00 */
[----:B------:R-:W-:Y:S01]  /*43320*/  IMAD.MOV.U32 R25, RZ, RZ, 0x3f8ee504 ;  /* 0x3f8ee504ff197424 */ /* 0x000fe200078e00ff */
[----:B0-----:R-:W-:Y:S01]  /*43330*/  MOV R10, 0x94a2e4b2 ;  /* 0x94a2e4b2000a7802 */ /* 0x001fe20000000f00 */
        /* <DEDUP_REMOVED lines=65> */
[----:B-1----:R-:W-:-:S03]  /*43750*/  DFMA R4, R28, R28, R28 ;  /* 0x0000001c1c04722b */ /* 0x002fc6000000001c */
[----:B------:R1:W-:Y:S01]  /*43760*/  STL.64 [R1+0x2058], R10 ;  /* 0x0020580a01007387 */ /* 0x0003e20000100a00 */
[----:B0-----:R-:W-:Y:S01]  /*43770*/  IMAD.MOV.U32 R18, RZ, RZ, -0x2b09626c ;  /* 0xd4f69d94ff127424 */ /* 0x001fe200078e00ff */
[----:B------:R-:W-:Y:S02]  /*43780*/  MOV R19, 0xbf008105 ;  /* 0xbf00810500137802 */ /* 0x000fe40000000f00 */
[----:B------:R0:W-:Y:S01]  /*43790*/  STL.64 [R1+0x2060], R12 ;  /* 0x0020600c01007387 */ /* 0x0001e20000100a00 */
[----:B------:R-:W-:-:S03]  /*437a0*/  DFMA R4, R26, R4, R26 ;  /* 0x000000041a04722b */ /* 0x000fc6000000001a */
[----:B------:R3:W-:Y:S01]  /*437b0*/  STL.64 [R1+0x2068], R16 ;  /* 0x0020681001007387 */ /* 0x0007e20000100a00 */
[----:B------:R-:W-:Y:S01]  /*437c0*/  IMAD.MOV.U32 R26, RZ, RZ, -0x4ddbedfe ;  /* 0xb2241202ff1a7424 */ /* 0x000fe200078e00ff */
[----:B------:R-:W-:Y:S01]  /*437d0*/  MOV R27, 0xbe2494d3 ;  /* 0xbe2494d3001b7802 */ /* 0x000fe20000000f00 */
[----:B--2---:R-:W-:Y:S01]  /*437e0*/  IMAD.MOV.U32 R22, RZ, RZ, 0x3cf8dfb4 ;  /* 0x3cf8dfb4ff167424 */ /* 0x004fe200078e00ff */
[----:B------:R2:W-:Y:S01]  /*437f0*/  STL.64 [R1+0x2070], R24 ;  /* 0x0020701801007387 */ /* 0x0005e20000100a00 */
[----:B-1----:R-:W-:Y:S01]  /*43800*/  IMAD.MOV.U32 R10, RZ, RZ, 0x7a744982 ;  /* 0x7a744982ff0a7424 */ /* 0x002fe200078e00ff */
[----:B------:R-:W-:Y:S01]  /*43810*/  MOV R11, 0x3fb72bb4 ;  /* 0x3fb72bb4000b7802 */ /* 0x000fe20000000f00 */
[----:B------:R-:W-:Y:S01]  /*43820*/  DFMA R28, -R14, R4, 1 ;  /* 0x3ff000000e1c742b */ /* 0x000fe20000000104 */
[----:B------:R1:W-:Y:S01]  /*43830*/  STL.64 [R1+0x2078], R6 ;  /* 0x0020780601007387 */ /* 0x0003e20000100a00 */
[----:B0-----:R-:W-:Y:S01]  /*43840*/  IMAD.MOV.U32 R12, RZ, RZ, 0x38631744 ;  /* 0x38631744ff0c7424 */ /* 0x001fe200078e00ff */
[----:B------:R-:W-:-:S02]  /*43850*/  MOV R13, 0x3fa6bd2f ;  /* 0x3fa6bd2f000d7802 */ /* 0x000fc40000000f00 */
[----:B------:R0:W-:Y:S01]  /*43860*/  STL.64 [R1+0x2080], R8 ;  /* 0x0020800801007387 */ /* 0x0001e20000100a00 */
[----:B---3--:R-:W-:Y:S01]  /*43870*/  IMAD.MOV.U32 R16, RZ, RZ, -0x442fe938 ;  /* 0xbbd016c8ff107424 */ /* 0x008fe200078e00ff */
[----:B------:R-:W-:Y:S01]  /*43880*/  MOV R17, 0x3e92a46f ;  /* 0x3e92a46f00117802 */ /* 0x000fe20000000f00 */
[----:B------:R-:W-:Y:S01]  /*43890*/  DFMA R28, R4, R28, R4 ;  /* 0x0000001c041c722b */ /* 0x000fe20000000004 */
[----:B------:R3:W-:Y:S01]  /*438a0*/  STL.64 [R1+0x2090], R10 ;  /* 0x0020900a01007387 */ /* 0x0007e20000100a00 */
[----:B------:R-:W-:Y:S01]  /*438b0*/  MOV R23, 0xbfb7c3a1 ;  /* 0xbfb7c3a100177802 */ /* 0x000fe20000000f00 */
[----:B--2---:R-:W-:Y:S01]  /*438c0*/  IMAD.MOV.U32 R24, RZ, RZ, 0x69432cef ;  /* 0x69432cefff187424 */ /* 0x004fe200078e00ff */
[----:B------:R-:W-:Y:S01]  /*438d0*/  MOV R25, 0xbf77067b ;  /* 0xbf77067b00197802 */ /* 0x000fe20000000f00 */
[----:B-1----:R-:W-:Y:S01]  /*438e0*/  IMAD.MOV.U32 R6, RZ, RZ, 0x1cad78b9 ;  /* 0x1cad78b9ff067424 */ /* 0x002fe200078e00ff */
[----:B------:R-:W-:Y:S01]  /*438f0*/  MOV R7, 0xbf91a49f ;  /* 0xbf91a49f00077802 */ /* 0x000fe20000000f00 */
[----:B------:R1:W-:Y:S01]  /*43900*/  STL.64 [R1+0x20a0], R12 ;  /* 0x0020a00c01007387 */ /* 0x0003e20000100a00 */
[----:B------:R-:W-:Y:S01]  /*43910*/  IMAD.MOV.U32 R4, RZ, RZ, -0x3e818735 ;  /* 0xc17e78cbff047424 */ /* 0x000fe200078e00ff */
[----:B0-----:R-:W-:Y:S01]  /*43920*/  MOV R9, 0x3f8d0bef ;  /* 0x3f8d0bef00097802 */ /* 0x001fe20000000f00 */
[----:B------:R-:W-:Y:S01]  /*43930*/  IMAD.MOV.U32 R8, RZ, RZ, -0x5f55a85 ;  /* 0xfa0aa57bff087424 */ /* 0x000fe200078e00ff */
[----:B------:R0:W-:Y:S01]  /*43940*/  STL.64 [R1+0x20b0], R6 ;  /* 0x0020b00601007387 */ /* 0x0001e20000100a00 */
        /* <DEDUP_REMOVED lines=19> */
[----:B--2---:R-:W-:Y:S01]  /*43a80*/  IMAD.MOV.U32 R12, RZ, RZ, -0xa078040 ;  /* 0xf5f87fc0ff0c7424 */ /* 0x004fe200078e00ff */
[----:B------:R-:W-:Y:S01]  /*43a90*/  MOV R13, 0x3cc5a9a2 ;  /* 0x3cc5a9a2000d7802 */ /* 0x000fe20000000f00 */
[----:B------:R0:W-:Y:S01]  /*43aa0*/  STL.64 [R1+0x20e8], R16 ;  /* 0x0020e81001007387 */ /* 0x0001e20000100a00 */
[----:B---3--:R-:W-:Y:S01]  /*43ab0*/  IMAD.MOV.U32 R6, RZ, RZ, 0x66be9669 ;  /* 0x66be9669ff067424 */ /* 0x008fe200078e00ff */
        /* <DEDUP_REMOVED lines=31> */
[----:B------:R-:W-:Y:S01]  /*43cb0*/  MOV R11, 0x3e123fc5 ;  /* 0x3e123fc5000b7802 */ /* 0x000fe20000000f00 */
[----:B--2---:R-:W-:Y:S01]  /*43cc0*/  IMAD.MOV.U32 R12, RZ, RZ, -0x8aa5d37 ;  /* 0xf755a2c9ff0c7424 */ /* 0x004fe200078e00ff */
[----:B------:R-:W-:Y:S01]  /*43cd0*/  MOV R13, 0xbf591fff ;  /* 0xbf591fff000d7802 */ /* 0x000fe20000000f00 */
[----:B------:R1:W-:Y:S01]  /*43ce0*/  STL.64 [R1+0x20d0], R18 ;  /* 0x0020d01201007387 */ /* 0x0003e20000100a00 */
[----:B0-----:R-:W-:Y:S01]  /*43cf0*/  IMAD.MOV.U32 R6, RZ, RZ, -0x613dd9bf ;  /* 0x9ec22641ff067424 */ /* 0x001fe200078e00ff */
[----:B------:R-:W-:-:S02]  /*43d00*/  MOV R7, 0xbd9d1a2e ;  /* 0xbd9d1a2e00077802 */ /* 0x000fc40000000f00 */
[----:B------:R0:W-:Y:S01]  /*43d10*/  STL.64 [R1+0x2118], R26 ;  /* 0x0021181a01007387 */ /* 0x0001e20000100a00 */
[----:B---3--:R-:W-:Y:S01]  /*43d20*/  IMAD.MOV.U32 R8, RZ, RZ, -0x13909c81 ;  /* 0xec6f637fff087424 */ /* 0x008fe200078e00ff */
        /* <DEDUP_REMOVED lines=491> */
[----:B0-----:R-:W-:-:S03]  /*45be0*/  DMUL R26, R20, R28 ;  /* 0x0000001c141a7228 */ /* 0x001fc60000000000 */
[----:B------:R0:W-:Y:S01]  /*45bf0*/  STL.64 [R1+0x2650], R10 ;  /* 0x0026500a01007387 */ /* 0x0001e20000100a00 */
[----:B--2---:R-:W-:Y:S01]  /*45c00*/  IMAD.MOV.U32 R22, RZ, RZ, 0x30c9aff6 ;  /* 0x30c9aff6ff167424 */ /* 0x004fe200078e00ff */
[----:B------:R-:W-:Y:S02]  /*45c10*/  MOV R23, 0x3f235a96 ;  /* 0x3f235a9600177802 */ /* 0x000fe40000000f00 */
[----:B------:R2:W-:Y:S01]  /*45c20*/  STL.64 [R1+0x2658], R12 ;  /* 0x0026580c01007387 */ /* 0x0005e20000100a00 */
[----:B------:R-:W-:-:S03]  /*45c30*/  DFMA R30, -R14, R26, R20 ;  /* 0x0000001a0e1e722b */ /* 0x000fc60000000114 */
[----:B------:R3:W-:Y:S01]  /*45c40*/  STL.64 [R1+0x2660], R24 ;  /* 0x0026601801007387 */ /* 0x0007e20000100a00 */
[----:B-1----:R-:W-:Y:S01]  /*45c50*/  IMAD.MOV.U32 R16, RZ, RZ, -0x75425d1d ;  /* 0x8abda2e3ff107424 */ /* 0x002fe200078e00ff */
[----:B------:R-:W-:Y:S02]  /*45c60*/  MOV R17, 0x3fe2b6ed ;  /* 0x3fe2b6ed00117802 */ /* 0x000fe40000000f00 */
        /* <DEDUP_REMOVED lines=34> */
[----:B---3--:R-:W-:Y:S01]  /*45e90*/  IMAD.MOV.U32 R24, RZ, RZ, 0x7b2e5ff5 ;  /* 0x7b2e5ff5ff187424 */ /* 0x008fe200078e00ff */
[----:B------:R-:W-:-:S02]  /*45ea0*/  MOV R25, 0xc07555ec ;  /* 0xc07555ec00197802 */ /* 0x000fc40000000f00 */
[----:B------:R3:W-:Y:S01]  /*45eb0*/  STL.64 [R1+0x26d0], R10 ;  /* 0x0026d00a01007387 */ /* 0x0007e20000100a00 */
[----:B--2---:R-:W-:Y:S01]  /*45ec0*/  IMAD.MOV.U32 R8, RZ, RZ, -0x7a866d55 ;  /* 0x857992abff087424 */ /* 0x004fe200078e00ff */
[----:B------:R-:W-:Y:S01]  /*45ed0*/  MOV R9, 0xbee4f10d ;  /* 0xbee4f10d00097802 */ /* 0x000fe20000000f00 */
[----:B-1----:R-:W-:Y:S01]  /*45ee0*/  IMAD.MOV.U32 R18, RZ, RZ, 0xf314c0d ;  /* 0x0f314c0dff127424 */ /* 0x002fe200078e00ff */
[----:B------:R-:W-:Y:S01]  /*45ef0*/  MOV R19, 0x404727bb ;  /* 0x404727bb00137802 */ /* 0x000fe20000000f00 */
        /* <DEDUP_REMOVED lines=8> */
[----:B-1----:R-:W-:Y:S01]  /*45f80*/  IMAD.MOV.U32 R4, RZ, RZ, 0x5b39c078 ;  /* 0x5b39c078ff047424 */ /* 0x002fe200078e00ff */
[----:B------:R-:W-:Y:S01]  /*45f90*/  MOV R5, 0xbee09e06 ;  /* 0xbee09e0600057802 */ /* 0x000fe20000000f00 */
[----:B0-----:R-:W-:Y:S01]  /*45fa0*/  DFMA R18, R28, R30, R26 ;  /* 0x0000001e1c12722b */ /* 0x001fe2000000001a */
[----:B------:R0:W-:Y:S01]  /*45fb0*/  STL.64 [R1+0x26f8], R22 ;  /* 0x0026f81601007387 */ /* 0x0001e20000100a00 */
[----:B------:R-:W-:Y:S01]  /*45fc0*/  IMAD.MOV.U32 R26, RZ, RZ, 0x728f44d1 ;  /* 0x728f44d1ff1a7424 */ /* 0x000fe200078e00ff */
[----:B------:R-:W-:Y:S01]  /*45fd0*/  MOV R27, 0x3fcc603b ;  /* 0x3fcc603b001b7802 */ /* 0x000fe20000000f00 */
[----:B--2---:R-:W-:Y:S01]  /*45fe0*/  IMAD.MOV.U32 R6, RZ, RZ, -0xe8963 ;  /* 0xfff1769dff067424 */ /* 0x004fe200078e00ff */
[----:B------:R1:W-:Y:S01]  /*45ff0*/  STL.64 [R1+0x2700], R24 ;  /* 0x0027001801007387 */ /* 0x0003e20000100a00 */
[----:B------:R-:W-:Y:S01]  /*46000*/  MOV R7, 0xc02d057d ;  /* 0xc02d057d00077802 */ /* 0x000fe20000000f00 */
[----:B------:R-:W-:Y:S01]  /*46010*/  IMAD.MOV.U32 R28, RZ, RZ, -0x5fb49ca2 ;  /* 0xa04b635eff1c7424 */ /* 0x000fe200078e00ff */
[----:B---3--:R-:W-:Y:S01]  /*46020*/  MOV R13, 0x4026393a ;  /* 0x4026393a000d7802 */ /* 0x008fe20000000f00 */
[----:B------:R2:W-:Y:S01]  /*46030*/  STL.64 [R1+0x2708], R8 ;  /* 0x0027080801007387 */ /* 0x0005e20000100a00 */
[----:B------:R-:W-:Y:S01]  /*46040*/  IMAD.MOV.U32 R12, RZ, RZ, 0x14be7336 ;  /* 0x14be7336ff0c7424 */ /* 0x000fe200078e00ff */
[----:B------:R-:W-:Y:S01]  /*46050*/  MOV R29, 0x3fdf284b ;  /* 0x3fdf284b001d7802 */ /* 0x000fe20000000f00 */
[----:B------:R-:W-:Y:S01]  /*46060*/  FFMA R0, RZ, R15, R19 ;  /* 0x0000000fff007223 */ /* 0x000fe20000000013 */
[----:B------:R3:W-:Y:S01]  /*46070*/  STL.64 [R1+0x2710], R10 ;  /* 0x0027100a01007387 */ /* 0x0007e20000100a00 */
[----:B0-----:R-:W-:Y:S01]  /*46080*/  IMAD.MOV.U32 R22, RZ, RZ, -0x38d8a0ef ;  /* 0xc7275f11ff167424 */ /* 0x001fe200078e00ff */
[----:B------:R-:W-:-:S02]  /*46090*/  MOV R23, 0xc010ad23 ;  /* 0xc010ad2300177802 */ /* 0x000fc40000000f00 */
[----:B------:R0:W-:Y:S01]  /*460a0*/  STL.64 [R1+0x2718], R16 ;  /* 0x0027181001007387 */ /* 0x0001e20000100a00 */
[----:B-1----:R-:W-:Y:S01]  /*460b0*/  IMAD.MOV.U32 R24, RZ, RZ, 0x1fd5f699 ;  /* 0x1fd5f699ff187424 */ /* 0x002fe200078e00ff */
[----:B------:R-:W-:Y:S01]  /*460c0*/  MOV R25, 0x3f6966e5 ;  /* 0x3f6966e500197802 */ /* 0x000fe20000000f00 */
[----:B--2---:R-:W-:Y:S01]  /*460d0*/  IMAD.MOV.U32 R8, RZ, RZ, 0x47d911f2 ;  /* 0x47d911f2ff087424 */ /* 0x004fe200078e00ff */
[----:B------:R-:W-:Y:S01]  /*460e0*/  MOV R9, 0x3ff1f3c0 ;  /* 0x3ff1f3c000097802 */ /* 0x000fe20000000f00 */
[----:B------:R1:W-:Y:S01]  /*460f0*/  STL.64 [R1+0x2728], R4 ;  /* 0x0027280401007387 */ /* 0x0003e20000100a00 */
[----:B------:R-:W-:Y:S01]  /*46100*/  FSETP.GT.AND P0, PT, |R0|, 1.469367938527859385e-39, PT ;  /* 0x001000000000780b */ /* 0x000fe20003f04200 */
[----:B---3--:R-:W-:Y:S01]  /*46110*/  IMAD.MOV.U32 R10, RZ, RZ, 0x1b50cc3 ;  /* 0x01b50cc3ff0a7424 */ /* 0x008fe200078e00ff */
[----:B------:R-:W-:Y:S01]  /*46120*/  MOV R11, 0xbfe85636 ;  /* 0xbfe85636000b7802 */ /* 0x000fe20000000f00 */
[----:B------:R1:W-:Y:S01]  /*46130*/  STL.64 [R1+0x2730], R6 ;  /* 0x0027300601007387 */ /* 0x0003e20000100a00 */
[----:B0-----:R-:W-:Y:S01]  /*46140*/  IMAD.MOV.U32 R16, RZ, RZ, 0x6fac42ee ;  /* 0x6fac42eeff107424 */ /* 0x001fe200078e00ff */
        /* <DEDUP_REMOVED lines=13> */
[----:B------:R-:W-:Y:S02]  /*46220*/  MOV R13, R15 ;  /* 0x0000000f000d7202 */ /* 0x000fe40000000f00 */
[----:B------:R-:W-:-:S07]  /*46230*/  MOV R0, 0x46250 ;  /* 0x0004625000007802 */ /* 0x000fce0000000f00 */
[----:B------:R-:W-:Y:S05]  /*46240*/  CALL.REL.NOINC `($__internal_24_$__cuda_sm20_div_rn_f64_full) ;  /* 0x0000004400507944 */ /* 0x000fea0003c00000 */
[----:B------:R-:W-:Y:S01]  /*46250*/  IMAD.MOV.U32 R18, RZ, RZ, R4 ;  /* 0x000000ffff127224 */ /* 0x000fe200078e0004 */
[----:B------:R-:W-:-:S07]  /*46260*/  MOV R19, R5 ;  /* 0x0000000500137202 */ /* 0x000fce0000000f00 */
.L_x_5708:
[----:B------:R-:W-:Y:S05]  /*46270*/  BSYNC B2 ;  /* 0x0000000000027941 */ /* 0x000fea0003800000 */
.L_x_5707:
        /* <DEDUP_REMOVED lines=21> */
.L_x_5710:
[----:B------:R-:W-:Y:S05]  /*463d0*/  BSYNC B2 ;  /* 0x0000000000027941 */ /* 0x000fea0003800000 */
.L_x_5709:
        /* <DEDUP_REMOVED lines=91> */
.L_x_5715:
        /* <DEDUP_REMOVED lines=20> */
.L_x_5718:
[----:B------:R-:W-:Y:S05]  /*46ad0*/  BSYNC B7 ;  /* 0x0000000000077941 */ /* 0x000fea0003800000 */
.L_x_5717:
        /* <DEDUP_REMOVED lines=29> */
.L_x_5716:
[----:B------:R-:W-:Y:S05]  /*46cb0*/  BSYNC B2 ;  /* 0x0000000000027941 */ /* 0x000fea0003800000 */
.L_x_5714:
        /* <DEDUP_REMOVED lines=30> */
.L_x_5720:
[----:B------:R-:W-:Y:S05]  /*46ea0*/  BSYNC B3 ;  /* 0x0000000000037941 */ /* 0x000fea0003800000 */
.L_x_5719:
[----:B------:R-:W-:Y:S01]  /*46eb0*/  DADD R16, -RZ, -R16 ;  /* 0x00000000ff107229 */ /* 0x000fe20000000910 */
[----:B------:R-:W-:Y:S10]  /*46ec0*/  BRA `(.L_x_5713) ;  /* 0x0000000800a07947 */ /* 0x000ff40003800000 */
.L_x_5712:
        /* <DEDUP_REMOVED lines=86> */
.L_x_5722:
        /* <DEDUP_REMOVED lines=20> */
.L_x_5725:
[----:B------:R-:W-:Y:S05]  /*47570*/  BSYNC B7 ;  /* 0x0000000000077941 */ /* 0x000fea0003800000 */
.L_x_5724:
        /* <DEDUP_REMOVED lines=29> */
.L_x_5723:
[----:B------:R-:W-:Y:S05]  /*47750*/  BSYNC B2 ;  /* 0x0000000000027941 */ /* 0x000fea0003800000 */
.L_x_5721:
        /* <DEDUP_REMOVED lines=30> */
.L_x_5726:
[----:B------:R-:W-:Y:S05]  /*47940*/  BSYNC B3 ;  /* 0x0000000000037941 */ /* 0x000fea0003800000 */
.L_x_5713:
[----:B------:R-:W-:Y:S05]  /*47950*/  BSYNC B6 ;  /* 0x0000000000067941 */ /* 0x000fea0003800000 */
.L_x_5711:
        /* <DEDUP_REMOVED lines=29> */
.L_x_5728:
[----:B------:R-:W-:Y:S05]  /*47b30*/  BSYNC B3 ;  /* 0x0000000000037941 */ /* 0x000fea0003800000 */
.L_x_5727:
        /* <DEDUP_REMOVED lines=13> */
.L_x_5730:
        /* <DEDUP_REMOVED lines=63> */
[----:B------:R-:W-:Y:S01]  /*48000*/  IADD3 R10, R10, -R11, RZ ;  /* 0x8000000b0a0a7210 */ /* 0x000fe20007ffe0ff */
[----:B------:R-:W-:Y:S01]  /*48010*/  DFMA R18, R6, R12, -UR8 ;  /* 0x8000000806127e2b */ /* 0x000fe2000800000c */
[----:B------:R-:W-:Y:S01]  /*48020*/  UMOV UR8, 0x3b39803f ;  /* 0x3b39803f00087882 */ /* 0x000fe20000000000 */
[----:B------:R-:W-:Y:S01]  /*48030*/  UMOV UR9, 0x3c7abc9e ;  /* 0x3c7abc9e00097882 */ /* 0x000fe20000000000 */
[----:B------:R-:W-:-:S02]  /*48040*/  DFMA R8, -R2, R2, R8 ;  /* 0x000000020208722b */ /* 0x000fc40000000108 */
        /* <DEDUP_REMOVED lines=70> */
[----:B------:R-:W-:Y:S01]  /*484b0*/  IMAD R27, R11, 0x100000, R27 ;  /* 0x001000000b1b7824 */ /* 0x000fe200078e021b */
[----:B------:R-:W-:Y:S01]  /*484c0*/  LEA R11, R10, 0x3ff00000, 0x14 ;  /* 0x3ff000000a0b7811 */ /* 0x000fe200078ea0ff */
[----:B------:R-:W-:Y:S01]  /*484d0*/  DFMA R12, R2, R12, R18 ;  /* 0x0000000c020c722b */ /* 0x000fe20000000012 */
[----:B------:R-:W-:-:S06]  /*484e0*/  MOV R10, RZ ;  /* 0x000000ff000a7202 */ /* 0x000fcc0000000f00 */
        /* <DEDUP_REMOVED lines=11> */
.L_x_5731:
[----:B------:R-:W-:Y:S05]  /*485a0*/  BSYNC B2 ;  /* 0x0000000000027941 */ /* 0x000fea0003800000 */
.L_x_5729:
[----:B------:R-:W-:Y:S01]  /*485b0*/  HFMA2.MMA R5, -RZ, RZ, 1.984375, 0 ;  /* 0x3ff00000ff057435 */ /* 0x000fe200000001ff */
[----:B------:R-:W-:Y:S01]  /*485c0*/  BSSY B2, `(.L_x_5732) ;  /* 0x0000178000027945 */ /* 0x000fe20003800000 */
[----:B------:R-:W-:Y:S01]  /*485d0*/  CS2R R2, SRZ ;  /* 0x0000000000027805 */ /* 0x000fe2000001ff00 */
        /* <DEDUP_REMOVED lines=28> */
.L_x_5738:
        /* <DEDUP_REMOVED lines=310> */
.L_x_5734:
[----:B------:R-:W-:Y:S05]  /*49b00*/  BSYNC B3 ;  /* 0x0000000000037941 */ /* 0x000fea0003800000 */
.L_x_5733:
        /* <DEDUP_REMOVED lines=26> */
[----:B------:R-:W-:Y:S01]  /*49cb0*/  MOV R8, R4 ;  /* 0x0000000400087202 */ /* 0x000fe20000000f00 */
[----:B------:R-:W-:-:S07]  /*49cc0*/  IMAD.MOV.U32 R9, RZ, RZ, R5 ;  /* 0x000000ffff097224 */ /* 0x000fce00078e0005 */
.L_x_5737:
[----:B------:R-:W-:Y:S05]  /*49cd0*/  BSYNC B6 ;  /* 0x0000000000067941 */ /* 0x000fea0003800000 */
.L_x_5736:
[----:B------:R-:W-:Y:S01]  /*49ce0*/  IADD3 R3, R3, 0x1, RZ ;  /* 0x0000000103037810 */ /* 0x000fe20007ffe0ff */
[----:B------:R-:W-:Y:S01]  /*49cf0*/  DADD R6, -RZ, |R74| ;  /* 0x00000000ff067229 */ /* 0x000fe2000000054a */
[----:B------:R-:W-:Y:S01]  /*49d00*/  IMAD.MOV.U32 R4, RZ, RZ, R8 ;  /* 0x000000ffff047224 */ /* 0x000fe200078e0008 */
[----:B------:R-:W-:Y:S02]  /*49d10*/  MOV R5, R9 ;  /* 0x0000000900057202 */ /* 0x000fe40000000f00 */
[----:B------:R-:W-:-:S13]  /*49d20*/  ISETP.GE.U32.AND P0, PT, R3, 0x19, PT ;  /* 0x000000190300780c */ /* 0x000fda0003f06070 */
[----:B------:R-:W-:Y:S05]  /*49d30*/  @!P0 BRA `(.L_x_5738) ;  /* 0xffffffe800988947 */ /* 0x000fea000383ffff */
.L_x_5735:
[----:B------:R-:W-:Y:S05]  /*49d40*/  BSYNC B2 ;  /* 0x0000000000027941 */ /* 0x000fea0003800000 */
.L_x_5732:
        /* <DEDUP_REMOVED lines=61> */
.L_x_5740:
[----:B------:R-:W-:Y:S05]  /*4a120*/  BSYNC B2 ;  /* 0x0000000000027941 */ /* 0x000fea0003800000 */
.L_x_5739:
        /* <DEDUP_REMOVED lines=31> */
.L_x_5742:
[----:B------:R-:W-:Y:S05]  /*4a320*/  BSYNC B3 ;  /* 0x0000000000037941 */ /* 0x000fea0003800000 */
.L_x_5741:
        /* <DEDUP_REMOVED lines=20> */
.L_x_5744:
[----:B------:R-:W-:Y:S05]  /*4a470*/  BSYNC B2 ;  /* 0x0000000000027941 */ /* 0x000fea0003800000 */
.L_x_5743:
[----:B------:R-:W-:Y:S01]  /*4a480*/  DFMA R4, R82, 0.5, R4 ;  /* 0x3fe000005204782b */ /* 0x000fe20000000004 */
[----:B------:R-:W-:Y:S10]  /*4a490*/  BRA `(.L_x_5361) ;  /* 0x00000000000c7947 */ /* 0x000ff40003800000 */
.L_x_5362:
[----:B------:R-:W-:Y:S01]  /*4a4a0*/  DSETP.GT.AND P0, PT, R2, RZ, PT ;  /* 0x000000ff0200722a */ /* 0x000fe20003f04000 */
[----:B------:R-:W-:-:S05]  /*4a4b0*/  IMAD.MOV.U32 R4, RZ, RZ, RZ ;  /* 0x000000ffff047224 */ /* 0x000fca00078e00ff */
[----:B------:R-:W-:-:S08]  /*4a4c0*/  FSEL R5, RZ, +QNAN , P0 ;  /* 0x7ff80000ff057808 */ /* 0x000fd00000000000 */
.L_x_5361:
[----:B------:R-:W-:Y:S05]  /*4a4d0*/  BSYNC B1 ;  /* 0x0000000000017941 */ /* 0x000fea0003800000 */
.L_x_5360:
[----:B------:R-:W-:Y:S01]  /*4a4e0*/  MOV R2, R84 ;  /* 0x0000005400027202 */ /* 0x000fe20000000f00 */
[----:B------:R-:W-:-:S04]  /*4a4f0*/  IMAD.MOV.U32 R3, RZ, RZ, 0x0 ;  /* 0x00000000ff037424 */ /* 0x000fc800078e00ff */
[----:B------:R-:W-:Y:S05]  /*4a500*/  RET.REL.NODEC R2 `(_ZN2at6native27unrolled_elementwise_kernelIN48_GLOBAL__N__08322988_15_IGammaKernel_cu_cb51a28d10CalcIgammaIdEESt5arrayIPcLm3EELi4E23TrivialOffsetCalculatorILi2EjES8_ILi1EjENS0_6memory15LoadWithoutCastENSB_16StoreWithoutCastEEEviT_T0_T2_T3_T4_T5_) ;  /* 0xfffffb5802bc7950 */ /* 0x000fea0003c3ffff */
        .weak           $__internal_23_$__cuda_sm20_dblrcp_rn_slowpath_v3
        .type           $__internal_23_$__cuda_sm20_dblrcp_rn_slowpath_v3,@function
        .size           $__internal_23_$__cuda_sm20_dblrcp_rn_slowpath_v3,($__internal_24_$__cuda_sm20_div_rn_f64_full - $__internal_23_$__cuda_sm20_dblrcp_rn_slowpath_v3)
$__internal_23_$__cuda_sm20_dblrcp_rn_slowpath_v3:
        /* <DEDUP_REMOVED lines=25> */
.L_x_5748:
        /* <DEDUP_REMOVED lines=10> */
.L_x_5746:
[----:B------:R-:W-:Y:S02]  /*4a740*/  LOP3.LUT R7, R13, 0x80000, RZ, 0xfc, !PT ;  /* 0x000800000d077812 */ /* 0x000fe400078efcff */
[----:B------:R-:W-:-:S07]  /*4a750*/  MOV R6, R12 ;  /* 0x0000000c00067202 */ /* 0x000fce0000000f00 */
.L_x_5747:
[----:B------:R-:W-:Y:S05]  /*4a760*/  BSYNC B2 ;  /* 0x0000000000027941 */ /* 0x000fea0003800000 */
.L_x_5745:
[----:B------:R-:W-:-:S04]  /*4a770*/  IMAD.MOV.U32 R5, RZ, RZ, 0x0 ;  /* 0x00000000ff057424 */ /* 0x000fc800078e00ff */
[----:B------:R-:W-:Y:S05]  /*4a780*/  RET.REL.NODEC R4 `(_ZN2at6native27unrolled_elementwise_kernelIN48_GLOBAL__N__08322988_15_IGammaKernel_cu_cb51a28d10CalcIgammaIdEESt5arrayIPcLm3EELi4E23TrivialOffsetCalculatorILi2EjES8_ILi1EjENS0_6memory15LoadWithoutCastENSB_16StoreWithoutCastEEEviT_T0_T2_T3_T4_T5_) ;  /* 0xfffffb58041c7950 */ /* 0x000fea0003c3ffff */
        .weak           $__internal_24_$__cuda_sm20_div_rn_f64_full
        .type           $__internal_24_$__cuda_sm20_div_rn_f64_full,@function
        .size           $__internal_24_$__cuda_sm20_div_rn_f64_full,($__internal_25_$__cuda_sm20_dsqrt_rn_f64_mediumpath_v1 - $__internal_24_$__cuda_sm20_div_rn_f64_full)
$__internal_24_$__cuda_sm20_div_rn_f64_full:
[C---:B------:R-:W-:Y:S01]  /*4a790*/  FSETP.GEU.AND P0, PT, |R13|.reuse, 1.469367938527859385e-39, PT ;  /* 0x001000000d00780b */ /* 0x040fe20003f0e200 */
[----:B------:R-:W-:Y:S01]  /*4a7a0*/  IMAD.MOV.U32 R8, RZ, RZ, 0x1 ;  /* 0x00000001ff087424 */ /* 0x000fe200078e00ff */
[----:B------:R-:W-:Y:S01]  /*4a7b0*/  LOP3.LUT R10, R13, 0x800fffff, RZ, 0xc0, !PT ;  /* 0x800fffff0d0a7812 */ /* 0x000fe200078ec0ff */
[----:B------:R-:W-:Y:S01]  /*4a7c0*/  IMAD.MOV.U32 R48, RZ, RZ, R4 ;  /* 0x000000ffff307224 */ /* 0x000fe200078e0004 */
        /* <DEDUP_REMOVED lines=8> */
[----:B------:R-:W-:Y:S02]  /*4a850*/  MOV R80, 0x1ca00000 ;  /* 0x1ca0000000507802 */ /* 0x000fe40000000f00 */
[----:B------:R-:W-:Y:S01]  /*4a860*/  ISETP.GE.U32.AND P3, PT, R4, R6, PT ;  /* 0x000000060400720c */ /* 0x000fe20003f66070 */
[----:B------:R-:W0:Y:S03]  /*4a870*/  MUFU.RCP64H R9, R11 ;  /* 0x0000000b00097308 */ /* 0x000e260000001800 */
[----:B------:R-:W-:-:S02]  /*4a880*/  SEL R7, R80, 0x63400000, !P3 ;  /* 0x6340000050077807 */ /* 0x000fc40005800000 */
[----:B------:R-:W-:Y:S02]  /*4a890*/  @!P1 LOP3.LUT R5, R13, 0x7ff00000, RZ, 0xc0, !PT ;  /* 0x7ff000000d059812 */ /* 0x000fe400078ec0ff */
[----:B------:R-:W-:Y:S02]  /*4a8a0*/  @!P1 MOV R52, RZ ;  /* 0x000000ff00349202 */ /* 0x000fe40000000f00 */
[----:B------:R-:W-:Y:S02]  /*4a8b0*/  @!P1 ISETP.GE.U32.AND P2, PT, R4, R5, PT ;  /* 0x000000050400920c */ /* 0x000fe40003f46070 */
[----:B------:R-:W-:Y:S02]  /*4a8c0*/  @!P0 LOP3.LUT R6, R11, 0x7ff00000, RZ, 0xc0, !PT ;  /* 0x7ff000000b068812 */ /* 0x000fe400078ec0ff */
[----:B------:R-:W-:Y:S01]  /*4a8d0*/  @!P1 SEL R5, R80, 0x63400000, !P2 ;  /* 0x6340000050059807 */ /* 0x000fe20005000000 */
[----:B0-----:R-:W-:-:S03]  /*4a8e0*/  DFMA R46, R8, -R10, 1 ;  /* 0x3ff00000082e742b */ /* 0x001fc6000000080a */
[----:B------:R-:W-:-:S04]  /*4a8f0*/  @!P1 LOP3.LUT R5, R5, 0x80000000, R49, 0xf8, !PT ;  /* 0x8000000005059812 */ /* 0x000fc800078ef831 */
[----:B------:R-:W-:Y:S01]  /*4a900*/  @!P1 LOP3.LUT R53, R5, 0x100000, RZ, 0xfc, !PT ;  /* 0x0010000005359812 */ /* 0x000fe200078efcff */
[----:B------:R-:W-:Y:S01]  /*4a910*/  IMAD.MOV.U32 R5, RZ, RZ, R4 ;  /* 0x000000ffff057224 */ /* 0x000fe200078e0004 */
[----:B------:R-:W-:-:S08]  /*4a920*/  DFMA R46, R46, R46, R46 ;  /* 0x0000002e2e2e722b */ /* 0x000fd0000000002e */
[----:B------:R-:W-:Y:S01]  /*4a930*/  DFMA R8, R8, R46, R8 ;  /* 0x0000002e0808722b */ /* 0x000fe20000000008 */
[----:B------:R-:W-:Y:S01]  /*4a940*/  LOP3.LUT R47, R7, 0x800fffff, R49, 0xf8, !PT ;  /* 0x800fffff072f7812 */ /* 0x000fe200078ef831 */
[----:B------:R-:W-:-:S06]  /*4a950*/  IMAD.MOV.U32 R46, RZ, RZ, R48 ;  /* 0x000000ffff2e7224 */ /* 0x000fcc00078e0030 */
[----:B------:R-:W-:Y:S02]  /*4a960*/  DFMA R50, R8, -R10, 1 ;  /* 0x3ff000000832742b */ /* 0x000fe4000000080a */
[----:B------:R-:W-:-:S06]  /*4a970*/  @!P1 DFMA R46, R46, 2, -R52 ;  /* 0x400000002e2e982b */ /* 0x000fcc0000000834 */
[----:B------:R-:W-:Y:S01]  /*4a980*/  DFMA R50, R8, R50, R8 ;  /* 0x000000320832722b */ /* 0x000fe20000000008 */
[----:B------:R-:W-:-:S03]  /*4a990*/  VIADD R8, R6, 0xffffffff ;  /* 0xffffffff06087836 */ /* 0x000fc60000000000 */
[----:B------:R-:W-:-:S04]  /*4a9a0*/  @!P1 LOP3.LUT R5, R47, 0x7ff00000, RZ, 0xc0, !PT ;  /* 0x7ff000002f059812 */ /* 0x000fc800078ec0ff */
[----:B------:R-:W-:Y:S01]  /*4a9b0*/  IADD3 R7, R5, -0x1, RZ ;  /* 0xffffffff05077810 */ /* 0x000fe20007ffe0ff */
[----:B------:R-:W-:-:S03]  /*4a9c0*/  DMUL R52, R50, R46 ;  /* 0x0000002e32347228 */ /* 0x000fc60000000000 */
[----:B------:R-:W-:-:S04]  /*4a9d0*/  ISETP.GT.U32.AND P0, PT, R7, 0x7feffffe, PT ;  /* 0x7feffffe0700780c */ /* 0x000fc80003f04070 */
[----:B------:R-:W-:Y:S01]  /*4a9e0*/  ISETP.GT.U32.OR P0, PT, R8, 0x7feffffe, P0 ;  /* 0x7feffffe0800780c */ /* 0x000fe20000704470 */
[----:B------:R-:W-:-:S08]  /*4a9f0*/  DFMA R54, R52, -R10, R46 ;  /* 0x8000000a3436722b */ /* 0x000fd0000000002e */
[----:B------:R-:W-:-:S04]  /*4aa00*/  DFMA R8, R50, R54, R52 ;  /* 0x000000363208722b */ /* 0x000fc80000000034 */
[----:B------:R-:W-:Y:S07]  /*4aa10*/  @P0 BRA `(.L_x_5750) ;  /* 0x0000000000740947 */ /* 0x000fee0003800000 */
        /* <DEDUP_REMOVED lines=29> */
.L_x_5750:
        /* <DEDUP_REMOVED lines=17> */
.L_x_5753:
[----:B------:R-:W-:-:S04]  /*4ad00*/  LOP3.LUT R50, R13, 0x80000, RZ, 0xfc, !PT ;  /* 0x000800000d327812 */ /* 0x000fc800078efcff */
[----:B------:R-:W-:Y:S01]  /*4ad10*/  MOV R51, R50 ;  /* 0x0000003200337202 */ /* 0x000fe20000000f00 */
[----:B------:R-:W-:Y:S01]  /*4ad20*/  IMAD.MOV.U32 R50, RZ, RZ, R12 ;  /* 0x000000ffff327224 */ /* 0x000fe200078e000c */
[----:B------:R-:W-:Y:S06]  /*4ad30*/  BRA `(.L_x_5751) ;  /* 0x00000000000c7947 */ /* 0x000fec0003800000 */
.L_x_5752:
[----:B------:R-:W-:-:S04]  /*4ad40*/  LOP3.LUT R50, R49, 0x80000, RZ, 0xfc, !PT ;  /* 0x0008000031327812 */ /* 0x000fc800078efcff */
[----:B------:R-:W-:Y:S01]  /*4ad50*/  MOV R51, R50 ;  /* 0x0000003200337202 */ /* 0x000fe20000000f00 */
[----:B------:R-:W-:-:S07]  /*4ad60*/  IMAD.MOV.U32 R50, RZ, RZ, R48 ;  /* 0x000000ffff327224 */ /* 0x000fce00078e0030 */
.L_x_5751:
[----:B------:R-:W-:Y:S05]  /*4ad70*/  BSYNC B3 ;  /* 0x0000000000037941 */ /* 0x000fea0003800000 */
.L_x_5749:
[----:B------:R-:W-:Y:S01]  /*4ad80*/  MOV R8, R0 ;  /* 0x0000000000087202 */ /* 0x000fe20000000f00 */
[----:B------:R-:W-:Y:S01]  /*4ad90*/  IMAD.MOV.U32 R9, RZ, RZ, 0x0 ;  /* 0x00000000ff097424 */ /* 0x000fe200078e00ff */
[-C--:B------:R-:W-:Y:S01]  /*4ada0*/  MOV R4, R50.reuse ;  /* 0x0000003200047202 */ /* 0x080fe20000000f00 */
[--C-:B------:R-:W-:Y:S01]  /*4adb0*/  IMAD.MOV.U32 R5, RZ, RZ, R51.reuse ;  /* 0x000000ffff057224 */ /* 0x100fe200078e0033 */
[----:B------:R-:W-:Y:S01]  /*4adc0*/  MOV R6, R50 ;  /* 0x0000003200067202 */ /* 0x000fe20000000f00 */
[----:B------:R-:W-:Y:S01]  /*4add0*/  IMAD.MOV.U32 R7, RZ, RZ, R51 ;  /* 0x000000ffff077224 */ /* 0x000fe200078e0033 */
[----:B------:R-:W-:Y:S06]  /*4ade0*/  RET.REL.NODEC R8 `(_ZN2at6native27unrolled_elementwise_kernelIN48_GLOBAL__N__08322988_15_IGammaKernel_cu_cb51a28d10CalcIgammaIdEESt5arrayIPcLm3EELi4E23TrivialOffsetCalculatorILi2EjES8_ILi1EjENS0_6memory15LoadWithoutCastENSB_16StoreWithoutCastEEEviT_T0_T2_T3_T4_T5_) ;  /* 0xfffffb5008847950 */ /* 0x000fec0003c3ffff */
        .weak           $__internal_25_$__cuda_sm20_dsqrt_rn_f64_mediumpath_v1
        .type           $__internal_25_$__cuda_sm20_dsqrt_rn_f64_mediumpath_v1,@function
        .size           $__internal_25_$__cuda_sm20_dsqrt_rn_f64_mediumpath_v1,($_ZN2at6native27unrolled_elementwise_kernelIN48_GLOBAL__N__08322988_15_IGammaKernel_cu_cb51a28d10CalcIgammaIdEESt5arrayIPcLm3EELi4E23TrivialOffsetCalculatorILi2EjES8_ILi1EjENS0_6memory15LoadWithoutCastENSB_16StoreWithoutCastEEEviT_T0_T2_T3_T4_T5_$__internal_accurate_pow - $__internal_25_$__cuda_sm20_dsqrt_rn_f64_mediumpath_v1)
$__internal_25_$__cuda_sm20_dsqrt_rn_f64_mediumpath_v1:
[----:B------:R-:W-:Y:S01]  /*4adf0*/  ISETP.GE.U32.AND P0, PT, R4, -0x3400000, PT ;  /* 0xfcc000000400780c */ /* 0x000fe20003f06070 */
[----:B------:R-:W-:Y:S01]  /*4ae00*/  BSSY B2, `(.L_x_5754) ;  /* 0x000002c000027945 */ /* 0x000fe20003800000 */
[----:B------:R-:W-:Y:S02]  /*4ae10*/  LOP3.LUT R7, R7, R6, RZ, 0x3c, !PT ;  /* 0x0000000607077212 */ /* 0x000fe400078e3cff */
[----:B------:R-:W-:Y:S02]  /*4ae20*/  LOP3.LUT R11, R11, R10, RZ, 0x3c, !PT ;  /* 0x0000000a0b0b7212 */ /* 0x000fe400078e3cff */
[----:B------:R-:W-:Y:S02]  /*4ae30*/  LOP3.LUT R6, R7, R6, RZ, 0x3c, !PT ;  /* 0x0000000607067212 */ /* 0x000fe400078e3cff */
[----:B------:R-:W-:Y:S02]  /*4ae40*/  LOP3.LUT R10, R11, R10, RZ, 0x3c, !PT ;  /* 0x0000000a0b0a7212 */ /* 0x000fe400078e3cff */
[----:B------:R-:W-:Y:S01]  /*4ae50*/  MOV R4, R5 ;  /* 0x0000000500047202 */ /* 0x000fe20000000f00 */
[----:B------:R-:W-:Y:S01]  /*4ae60*/  IMAD.MOV.U32 R5, RZ, RZ, R12 ;  /* 0x000000ffff057224 */ /* 0x000fe200078e000c */
[----:B------:R-:W-:-:S02]  /*4ae70*/  LOP3.LUT R7, R7, R6, RZ, 0x3c, !PT ;  /* 0x0000000607077212 */ /* 0x000fc400078e3cff */
[----:B------:R-:W-:Y:S01]  /*4ae80*/  LOP3.LUT R11, R11, R10, RZ, 0x3c, !PT ;  /* 0x0000000a0b0b7212 */ /* 0x000fe200078e3cff */
        /* <DEDUP_REMOVED lines=9> */
.L_x_5755:
        /* <DEDUP_REMOVED lines=23> */
[----:B------:R-:W-:Y:S01]  /*4b090*/  MOV R6, R4 ;  /* 0x0000000400067202 */ /* 0x000fe20000000f00 */
[----:B------:R-:W-:Y:S06]  /*4b0a0*/  BRA `(.L_x_5756) ;  /* 0x0000000000047947 */ /* 0x000fec0003800000 */
.L_x_5757:
[----:B------:R-:W-:-:S11]  /*4b0b0*/  DADD R6, R4, R4 ;  /* 0x0000000004067229 */ /* 0x000fd60000000004 */
.L_x_5756:
[----:B------:R-:W-:Y:S05]  /*4b0c0*/  BSYNC B2 ;  /* 0x0000000000027941 */ /* 0x000fea0003800000 */
.L_x_5754:
[----:B------:R-:W-:Y:S01]  /*4b0d0*/  MOV R5, R7 ;  /* 0x0000000700057202 */ /* 0x000fe20000000f00 */
[----:B------:R-:W-:Y:S01]  /*4b0e0*/  HFMA2.MMA R7, -RZ, RZ, 0, 0 ;  /* 0x00000000ff077435 */ /* 0x000fe200000001ff */
[----:B------:R-:W-:Y:S02]  /*4b0f0*/  IMAD.MOV.U32 R4, RZ, RZ, R6 ;  /* 0x000000ffff047224 */ /* 0x000fe400078e0006 */
[----:B------:R-:W-:-:S04]  /*4b100*/  IMAD.MOV.U32 R6, RZ, RZ, R0 ;  /* 0x000000ffff067224 */ /* 0x000fc800078e0000 */
[----:B------:R-:W-:Y:S05]  /*4b110*/  RET.REL.NODEC R6 `(_ZN2at6native27unrolled_elementwise_kernelIN48_GLOBAL__N__08322988_15_IGammaKernel_cu_cb51a28d10CalcIgammaIdEESt5arrayIPcLm3EELi4E23TrivialOffsetCalculatorILi2EjES8_ILi1EjENS0_6memory15LoadWithoutCastENSB_16StoreWithoutCastEEEviT_T0_T2_T3_T4_T5_) ;  /* 0xfffffb4c06b87950 */ /* 0x000fea0003c3ffff */
        .type           $_ZN2at6native27unrolled_elementwise_kernelIN48_GLOBAL__N__08322988_15_IGammaKernel_cu_cb51a28d10CalcIgammaIdEESt5arrayIPcLm3EELi4E23TrivialOffsetCalculatorILi2EjES8_ILi1EjENS0_6memory15LoadWithoutCastENSB_16StoreWithoutCastEEEviT_T0_T2_T3_T4_T5_$__internal_accurate_pow,@function
        .size           $_ZN2at6native27unrolled_elementwise_kernelIN48_GLOBAL__N__08322988_15_IGammaKernel_cu_cb51a28d10CalcIgammaIdEESt5arrayIPcLm3EELi4E23TrivialOffsetCalculatorILi2EjES8_ILi1EjENS0_6memory15LoadWithoutCastENSB_16StoreWithoutCastEEEviT_T0_T2_T3_T4_T5_$__internal_accurate_pow,($_ZN2at6native27unrolled_elementwise_kernelIN48_GLOBAL__N__08322988_15_IGammaKernel_cu_cb51a28d10CalcIgammaIdEESt5arrayIPcLm3EELi4E23TrivialOffsetCalculatorILi2EjES8_ILi1EjENS0_6memory15LoadWithoutCastENSB_16StoreWithoutCastEEEviT_T0_T2_T3_T4_T5_$__internal_lgamma_pos - $_ZN2at6native27unrolled_elementwise_kernelIN48_GLOBAL__N__08322988_15_IGammaKernel_cu_cb51a28d10CalcIgammaIdEESt5arrayIPcLm3EELi4E23TrivialOffsetCalculatorILi2EjES8_ILi1EjENS0_6memory15LoadWithoutCastENSB_16StoreWithoutCastEEEviT_T0_T2_T3_T4_T5_$__internal_accurate_pow)
$_ZN2at6native27unrolled_elementwise_kernelIN48_GLOBAL__N__08322988_15_IGammaKernel_cu_cb51a28d10CalcIgammaIdEESt5arrayIPcLm3EELi4E23TrivialOffsetCalculatorILi2EjES8_ILi1EjENS0_6memory15LoadWithoutCastENSB_16StoreWithoutCastEEEviT_T0_T2_T3_T4_T5_$__internal_accurate_pow:
        /* <DEDUP_REMOVED lines=8> */
[----:B------:R-:W-:Y:S02]  /*4b1a0*/  MOV R23, 0x3ed0f5d2 ;  /* 0x3ed0f5d200177802 */ /* 0x000fe40000000f00 */
[----:B------:R-:W-:-:S04]  /*4b1b0*/  LOP3.LUT R7, R7, R6, RZ, 0x3c, !PT ;  /* 0x0000000607077212 */ /* 0x000fc800078e3cff */
[----:B------:R-:W-:-:S03]  /*4b1c0*/  LOP3.LUT R6, R7, R6, RZ, 0x3c, !PT ;  /* 0x0000000607067212 */ /* 0x000fc600078e3cff */
[----:B------:R-:W-:Y:S01]  /*4b1d0*/  @!P0 DMUL R10, R10, 1.80143985094819840000e+16 ;  /* 0x435000000a0a8828 */ /* 0x000fe20000000000 */
[----:B------:R-:W-:-:S09]  /*4b1e0*/  LOP3.LUT R7, R7, R6, RZ, 0x3c, !PT ;  /* 0x0000000607077212 */ /* 0x000fd200078e3cff */
[----:B------:R-:W-:Y:S01]  /*4b1f0*/  @!P0 IMAD.MOV.U32 R13, RZ, RZ, R11 ;  /* 0x000000ffff0d8224 */ /* 0x000fe200078e000b */
[----:B------:R-:W-:Y:S02]  /*4b200*/  @!P0 MOV R12, R10 ;  /* 0x0000000a000c8202 */ /* 0x000fe40000000f00 */
[----:B------:R-:W-:Y:S02]  /*4b210*/  @!P0 LEA.HI R8, R11, 0xffffffca, RZ, 0xc ;  /* 0xffffffca0b088811 */ /* 0x000fe400078f60ff */
[----:B------:R-:W-:Y:S01]  /*4b220*/  LOP3.LUT R13, R13, 0x800fffff, RZ, 0xc0, !PT ;  /* 0x800fffff0d0d7812 */ /* 0x000fe200078ec0ff */
[----:B------:R-:W-:Y:S02]  /*4b230*/  IMAD.MOV.U32 R30, RZ, RZ, R12 ;  /* 0x000000ffff1e7224 */ /* 0x000fe400078e000c */
[----:B------:R-:W-:Y:S01]  /*4b240*/  VIADD R10, R8, 0xfffffc01 ;  /* 0xfffffc01080a7836 */ /* 0x000fe20000000000 */
[----:B------:R-:W-:-:S04]  /*4b250*/  LOP3.LUT R31, R13, 0x3ff00000, RZ, 0xfc, !PT ;  /* 0x3ff000000d1f7812 */ /* 0x000fc800078efcff */
[----:B------:R-:W-:-:S13]  /*4b260*/  ISETP.GE.U32.AND P1, PT, R31, 0x3ff6a09f, PT ;  /* 0x3ff6a09f1f00780c */ /* 0x000fda0003f26070 */
[----:B------:R-:W-:Y:S02]  /*4b270*/  @P1 IADD3 R13, R31, -0x100000, RZ ;  /* 0xfff000001f0d1810 */ /* 0x000fe40007ffe0ff */
[----:B------:R-:W-:Y:S02]  /*4b280*/  @P1 IADD3 R10, R8, -0x3fe, RZ ;  /* 0xfffffc02080a1810 */ /* 0x000fe40007ffe0ff */
[----:B------:R-:W-:Y:S01]  /*4b290*/  SHF.L.U32 R8, R7, 0x1, RZ ;  /* 0x0000000107087819 */ /* 0x000fe200000006ff */
[----:B------:R-:W-:-:S03]  /*4b2a0*/  @P1 IMAD.MOV.U32 R31, RZ, RZ, R13 ;  /* 0x000000ffff1f1224 */ /* 0x000fc600078e000d */
[----:B------:R-:W-:-:S03]  /*4b2b0*/  ISETP.GT.U32.AND P0, PT, R8, -0x2000001, PT ;  /* 0xfdffffff0800780c */ /* 0x000fc60003f04070 */
        /* <DEDUP_REMOVED lines=61> */
[----:B------:R-:W-:-:S08]  /*4b690*/  DADD R12, R30, R12 ;  /* 0x000000001e0c7229 */ /* 0x000fd0000000000c */
[----:B------:R-:W-:-:S08]  /*4b6a0*/  DADD R12, R28, R12 ;  /* 0x000000001c0c7229 */ /* 0x000fd0000000000c */
[----:B------:R-:W-:Y:S01]  /*4b6b0*/  DADD R34, R34, R12 ;  /* 0x0000000022227229 */ /* 0x000fe2000000000c */
[----:B------:R-:W-:Y:S01]  /*4b6c0*/  LOP3.LUT R12, R10, 0x80000000, RZ, 0x3c, !PT ;  /* 0x800000000a0c7812 */ /* 0x000fe200078e3cff */
[----:B------:R-:W-:-:S06]  /*4b6d0*/  IMAD.MOV.U32 R13, RZ, RZ, 0x43300000 ;  /* 0x43300000ff0d7424 */ /* 0x000fcc00078e00ff */
[----:B------:R-:W-:Y:S02]  /*4b6e0*/  DADD R28, R22, R34 ;  /* 0x00000000161c7229 */ /* 0x000fe40000000022 */
[----:B------:R-:W-:Y:S01]  /*4b6f0*/  DADD R12, R12, -UR8 ;  /* 0x800000080c0c7e29 */ /* 0x000fe20008000000 */
[----:B------:R-:W-:Y:S01]  /*4b700*/  UMOV UR8, 0xfefa39ef ;  /* 0xfefa39ef00087882 */ /* 0x000fe20000000000 */
[----:B------:R-:W-:-:S04]  /*4b710*/  UMOV UR9, 0x3fe62e42 ;  /* 0x3fe62e4200097882 */ /* 0x000fc80000000000 */
[--C-:B------:R-:W-:Y:S02]  /*4b720*/  DADD R22, R22, -R28.reuse ;  /* 0x0000000016167229 */ /* 0x100fe4000000081c */
[----:B------:R-:W-:-:S06]  /*4b730*/  DFMA R10, R12, UR8, R28 ;  /* 0x000000080c0a7c2b */ /* 0x000fcc000800001c */
[----:B------:R-:W-:Y:S02]  /*4b740*/  DADD R22, R34, R22 ;  /* 0x0000000022167229 */ /* 0x000fe40000000016 */
[----:B------:R-:W-:Y:S01]  /*4b750*/  DFMA R30, -R12, UR8, R10 ;  /* 0x000000080c1e7c2b */ /* 0x000fe2000800010a */
[----:B------:R-:W-:Y:S01]  /*4b760*/  UMOV UR8, 0x3b39803f ;  /* 0x3b39803f00087882 */ /* 0x000fe20000000000 */
[----:B------:R-:W-:-:S06]  /*4b770*/  UMOV UR9, 0x3c7abc9e ;  /* 0x3c7abc9e00097882 */ /* 0x000fcc0000000000 */
[----:B------:R-:W-:Y:S01]  /*4b780*/  DADD R30, -R28, R30 ;  /* 0x000000001c1e7229 */ /* 0x000fe2000000011e */
[----:B------:R-:W-:-:S04]  /*4b790*/  LOP3.LUT R29, R7, 0xff0fffff, RZ, 0xc0, !PT ;  /* 0xff0fffff071d7812 */ /* 0x000fc800078ec0ff */
[----:B------:R-:W-:-:S03]  /*4b7a0*/  SEL R7, R29, R7, P0 ;  /* 0x000000071d077207 */ /* 0x000fc60000000000 */
        /* <DEDUP_REMOVED lines=9> */
[----:B------:R-:W-:Y:S01]  /*4b840*/  IMAD.MOV.U32 R10, RZ, RZ, 0x652b82fe ;  /* 0x652b82feff0a7424 */ /* 0x000fe200078e00ff */
[----:B------:R-:W-:-:S06]  /*4b850*/  MOV R11, 0x3ff71547 ;  /* 0x3ff71547000b7802 */ /* 0x000fcc0000000f00 */
        /* <DEDUP_REMOVED lines=56> */
.L_x_5758:
[----:B------:R-:W-:Y:S01]  /*4bbe0*/  DSETP.NEU.AND P0, PT, |R30|, +INF , PT ;  /* 0x7ff000001e00742a */ /* 0x000fe20003f0d200 */
[----:B------:R-:W-:Y:S01]  /*4bbf0*/  MOV R6, R0 ;  /* 0x0000000000067202 */ /* 0x000fe20000000f00 */
[----:B------:R-:W-:Y:S01]  /*4bc00*/  DADD R28, R22, R28 ;  /* 0x00000000161c7229 */ /* 0x000fe2000000001c */
[----:B------:R-:W-:-:S11]  /*4bc10*/  IMAD.MOV.U32 R7, RZ, RZ, 0x0 ;  /* 0x00000000ff077424 */ /* 0x000fd600078e00ff */
[----:B------:R-:W-:Y:S01]  /*4bc20*/  @P0 DFMA R30, R28, R30, R30 ;  /* 0x0000001e1c1e022b */ /* 0x000fe2000000001e */
[----:B------:R-:W-:Y:S10]  /*4bc30*/  RET.REL.NODEC R6 `(_ZN2at6native27unrolled_elementwise_kernelIN48_GLOBAL__N__08322988_15_IGammaKernel_cu_cb51a28d10CalcIgammaIdEESt5arrayIPcLm3EELi4E23TrivialOffsetCalculatorILi2EjES8_ILi1EjENS0_6memory15LoadWithoutCastENSB_16StoreWithoutCastEEEviT_T0_T2_T3_T4_T5_) ;  /* 0xfffffb4006f07950 */ /* 0x000ff40003c3ffff */
        .type           $_ZN2at6native27unrolled_elementwise_kernelIN48_GLOBAL__N__08322988_15_IGammaKernel_cu_cb51a28d10CalcIgammaIdEESt5arrayIPcLm3EELi4E23TrivialOffsetCalculatorILi2EjES8_ILi1EjENS0_6memory15LoadWithoutCastENSB_16StoreWithoutCastEEEviT_T0_T2_T3_T4_T5_$__internal_lgamma_pos,@function
        .size           $_ZN2at6native27unrolled_elementwise_kernelIN48_GLOBAL__N__08322988_15_IGammaKernel_cu_cb51a28d10CalcIgammaIdEESt5arrayIPcLm3EELi4E23TrivialOffsetCalculatorILi2EjES8_ILi1EjENS0_6memory15LoadWithoutCastENSB_16StoreWithoutCastEEEviT_T0_T2_T3_T4_T5_$__internal_lgamma_pos,(.L_x_7629 - $_ZN2at6native27unrolled_elementwise_kernelIN48_GLOBAL__N__08322988_15_IGammaKernel_cu_cb51a28d10CalcIgammaIdEESt5arrayIPcLm3EELi4E23TrivialOffsetCalculatorILi2EjES8_ILi1EjENS0_6memory15LoadWithoutCastENSB_16StoreWithoutCastEEEviT_T0_T2_T3_T4_T5_$__internal_lgamma_pos)
$_ZN2at6native27unrolled_elementwise_kernelIN48_GLOBAL__N__08322988_15_IGammaKernel_cu_cb51a28d10CalcIgammaIdEESt5arrayIPcLm3EELi4E23TrivialOffsetCalculatorILi2EjES8_ILi1EjENS0_6memory15LoadWithoutCastENSB_16StoreWithoutCastEEEviT_T0_T2_T3_T4_T5_$__internal_lgamma_pos:
        /* <DEDUP_REMOVED lines=52> */
[----:B------:R-:W-:-:S11]  /*4bf80*/  MOV R6, R4 ;  /* 0x0000000400067202 */ /* 0x000fd60000000f00 */
[----:B------:R-:W-:-:S10]  /*4bf90*/  @!P0 DMUL R6, R6, 1.80143985094819840000e+16 ;  /* 0x4350000006068828 */ /* 0x000fd40000000000 */
[----:B------:R-:W-:Y:S02]  /*4bfa0*/  @!P0 MOV R5, R7 ;  /* 0x0000000700058202 */ /* 0x000fe40000000f00 */
[----:B------:R-:W-:-:S03]  /*4bfb0*/  @!P0 MOV R4, R6 ;  /* 0x0000000600048202 */ /* 0x000fc60000000f00 */
[----:B------:R-:W-:-:S05]  /*4bfc0*/  VIADD R0, R5, 0xffffffff ;  /* 0xffffffff05007836 */ /* 0x000fca0000000000 */
[----:B------:R-:W-:Y:S02]  /*4bfd0*/  ISETP.GE.U32.AND P1, PT, R0, 0x7fefffff, PT ;  /* 0x7fefffff0000780c */ /* 0x000fe40003f26070 */
[----:B------:R-:W-:Y:S01]  /*4bfe0*/  MOV R0, 0xfffffc01 ;  /* 0xfffffc0100007802 */ /* 0x000fe20000000f00 */
[----:B------:R-:W-:-:S10]  /*4bff0*/  @!P0 IMAD.MOV.U32 R0, RZ, RZ, -0x435 ;  /* 0xfffffbcbff008424 */ /* 0x000fd400078e00ff */
[----:B------:R-:W-:Y:S05]  /*4c000*/  @P1 BRA `(.L_x_5763) ;  /* 0x0000000400001947 */ /* 0x000fea0003800000 */
        /* <DEDUP_REMOVED lines=30> */
[----:B------:R-:W-:Y:S02]  /*4c1f0*/  DADD R28, R4, R4 ;  /* 0x00000000041c7229 */ /* 0x000fe40000000004 */
[----:B------:R-:W-:Y:S01]  /*4c200*/  DADD R4, R32, -UR10 ;  /* 0x8000000a20047e29 */ /* 0x000fe20008000000 */
[----:B------:R-:W-:Y:S01]  /*4c210*/  UMOV UR10, 0xfefa39ef ;  /* 0xfefa39ef000a7882 */ /* 0x000fe20000000000 */
[----:B------:R-:W-:Y:S01]  /*4c220*/  UMOV UR11, 0x3fe62e42 ;  /* 0x3fe62e42000b7882 */ /* 0x000fe20000000000 */
[----:B------:R-:W-:Y:S01]  /*4c230*/  DFMA R18, R12, R18, UR8 ;  /* 0x000000080c127e2b */ /* 0x000fe20008000012 */
[----:B------:R-:W-:Y:S01]  /*4c240*/  UMOV UR8, 0xa9ab0956 ;  /* 0xa9ab095600087882 */ /* 0x000fe20000000000 */
[----:B------:R-:W-:Y:S01]  /*4c250*/  UMOV UR9, 0x3f1745cb ;  /* 0x3f1745cb00097882 */ /* 0x000fe20000000000 */
[----:B------:R-:W-:-:S02]  /*4c260*/  DFMA R28, R6, -R10, R28 ;  /* 0x8000000a061c722b */ /* 0x000fc4000000001c */
        /* <DEDUP_REMOVED lines=26> */
.L_x_5763:
        /* <DEDUP_REMOVED lines=8> */
.L_x_5762:
        /* <DEDUP_REMOVED lines=68> */
.L_x_5761:
        /* <DEDUP_REMOVED lines=62> */
.L_x_5760:
        /* <DEDUP_REMOVED lines=66> */
.L_x_5767:
[----:B------:R-:W-:Y:S05]  /*4d0d0*/  BSYNC B8 ;  /* 0x0000000000087941 */ /* 0x000fea0003800000 */
.L_x_5766:
[----:B------:R-:W-:Y:S01]  /*4d0e0*/  DADD R18, R18, R6 ;  /* 0x0000000012127229 */ /* 0x000fe20000000006 */
[----:B------:R-:W-:Y:S10]  /*4d0f0*/  BRA `(.L_x_5764) ;  /* 0x0000000400ac7947 */ /* 0x000ff40003800000 */
.L_x_5765:
        /* <DEDUP_REMOVED lines=11> */
[----:B------:R-:W-:Y:S01]  /*4d1b0*/  DFMA R4, R4, R8, R4 ;  /* 0x000000080404722b */ /* 0x000fe20000000004 */
[----:B------:R-:W-:Y:S01]  /*4d1c0*/  MOV R8, 0x92738fbf ;  /* 0x92738fbf00087802 */ /* 0x000fe20000000f00 */
[----:B------:R-:W-:-:S04]  /*4d1d0*/  IMAD.MOV.U32 R9, RZ, RZ, 0x3f4b68b9 ;  /* 0x3f4b68b9ff097424 */ /* 0x000fc800078e00ff */
[----:B------:R-:W-:Y:S02]  /*4d1e0*/  @P0 FSEL R36, R6, RZ, P1 ;  /* 0x000000ff06240208 */ /* 0x000fe40000800000 */
[----:B------:R-:W-:Y:S01]  /*4d1f0*/  @P0 FSEL R37, R7, -QNAN , P1 ;  /* 0xfff0000007250808 */ /* 0x000fe20000800000 */
[----:B------:R-:W-:Y:S01]  /*4d200*/  DMUL R6, R4, R4 ;  /* 0x0000000404067228 */ /* 0x000fe20000000000 */
[----:B------:R-:W-:Y:S10]  /*4d210*/  @P0 BRA `(.L_x_5769) ;  /* 0x0000000000f80947 */ /* 0x000ff40003800000 */
        /* <DEDUP_REMOVED lines=11> */
[----:B------:R-:W-:-:S10]  /*4d2d0*/  UMOV UR11, 0x43300000 ;  /* 0x43300000000b7882 */ /* 0x000fd40000000000 */
[----:B------:R-:W-:Y:S01]  /*4d2e0*/  @P0 VIADD R11, R35, 0xfff00000 ;  /* 0xfff00000230b0836 */ /* 0x000fe20000000000 */
[----:B------:R-:W-:-:S04]  /*4d2f0*/  @P0 LEA.HI R0, R19, 0xfffffc02, RZ, 0xc ;  /* 0xfffffc0213000811 */ /* 0x000fc800078f60ff */
        /* <DEDUP_REMOVED lines=25> */
[----:B------:R-:W-:Y:S01]  /*4d490*/  LOP3.LUT R32, R0, 0x80000000, RZ, 0x3c, !PT ;  /* 0x8000000000207812 */ /* 0x000fe200078e3cff */
[----:B------:R-:W-:Y:S01]  /*4d4a0*/  DMUL R34, R10, R34 ;  /* 0x000000220a227228 */ /* 0x000fe20000000000 */
[----:B------:R-:W-:-:S03]  /*4d4b0*/  MOV R33, 0x43300000 ;  /* 0x4330000000217802 */ /* 0x000fc60000000f00 */
        /* <DEDUP_REMOVED lines=20> */
.L_x_5769:
[----:B------:R-:W-:Y:S05]  /*4d600*/  BSYNC B3 ;  /* 0x0000000000037941 */ /* 0x000fea0003800000 */
.L_x_5768:
        /* <DEDUP_REMOVED lines=26> */
.L_x_5764:
[----:B------:R-:W-:Y:S05]  /*4d7b0*/  BSYNC B2 ;  /* 0x0000000000027941 */ /* 0x000fea0003800000 */
.L_x_5759:
[----:B------:R-:W-:-:S04]  /*4d7c0*/  MOV R23, 0x0 ;  /* 0x0000000000177802 */ /* 0x000fc80000000f00 */
[----:B------:R-:W-:Y:S05]  /*4d7d0*/  RET.REL.NODEC R22 `(_ZN2at6native27unrolled_elementwise_kernelIN48_GLOBAL__N__08322988_15_IGammaKernel_cu_cb51a28d10CalcIgammaIdEESt5arrayIPcLm3EELi4E23TrivialOffsetCalculatorILi2EjES8_ILi1EjENS0_6memory15LoadWithoutCastENSB_16StoreWithoutCastEEEviT_T0_T2_T3_T4_T5_) ;  /* 0xfffffb2816087950 */ /* 0x000fea0003c3ffff */
.L_x_5770:
        /* <DEDUP_REMOVED lines=10> */
.L_x_7629:


//--------------------- .text._ZN2at6native29vectorized_elementwise_kernelILi2EN48_GLOBAL__N__08322988_15_IGammaKernel_cu_cb51a28d10CalcIgammaIdEESt5arrayIPcLm3EEEEviT0_T1_ --------------------------
	.section	.text._ZN2at6native29vectorized_elementwise_kernelILi2EN48_GLOBAL__N__08322988_15_IGammaKernel_cu_cb51a28d10CalcIgammaIdEESt5arrayIPcLm3EEEEviT0_T1_,"ax",@progbits
	.align	128
.text._ZN2at6native29vectorized_elementwise_kernelILi2EN48_GLOBAL__N__08322988_15_IGammaKernel_cu_cb51a28d10CalcIgammaIdEESt5arrayIPcLm3EEEEviT0_T1_:
        .type           _ZN2at6native29vectorized_elementwise_kernelILi2EN48_GLOBAL__N__08322988_15_IGammaKernel_cu_cb51a28d10CalcIgammaIdEESt5arrayIPcLm3EEEEviT0_T1_,@function
        .size           _ZN2at6native29vectorized_elementwise_kernelILi2EN48_GLOBAL__N__08322988_15_IGammaKernel_cu_cb51a28d10CalcIgammaIdEESt5arrayIPcLm3EEEEviT0_T1_,(.L_x_7637 - _ZN2at6native29vectorized_elementwise_kernelILi2EN48_GLOBAL__N__08322988_15_IGammaKernel_cu_cb51a28d10CalcIgammaIdEESt5arrayIPcLm3EEEEviT0_T1_)
        .other          _ZN2at6native29vectorized_elementwise_kernelILi2EN48_GLOBAL__N__08322988_15_IGammaKernel_cu_cb51a28d10CalcIgammaIdEESt5arrayIPcLm3EEEEviT0_T1_,@"STO_CUDA_ENTRY STV_DEFAULT"
_ZN2at6native29vectorized_elementwise_kernelILi2EN48_GLOBAL__N__08322988_15_IGammaKernel_cu_cb51a28d10CalcIgammaIdEESt5arrayIPcLm3EEEEviT0_T1_:
[----:B------:R-:W0:Y:S08]  /*0000*/  LDC R1, c[0x0][0x28] ;  /* 0x00000a00ff017b82 */ /* 0x000e300000000800 */
[----:B------:R-:W1:Y:S01]  /*0010*/  S2UR UR4, SR_CTAID.X ;  /* 0x00000000000479c3 */ /* 0x000e620000002500 */
[----:B------:R-:W-:Y:S01]  /*0020*/  ULDC UR5, c[0x0][0x210] ;  /* 0x0000840000057ab9 */ /* 0x000fe20000000800 */
[----:B------:R-:W-:Y:S01]  /*0030*/  ULDC.64 UR10, c[0x0][0x208] ;  /* 0x00008200000a7ab9 */ /* 0x000fe20000000a00 */
[----:B------:R-:W-:Y:S01]  /*0040*/  ULDC.U8 UR12, c[0x0][0x214] ;  /* 0x00008500000c7ab9 */ /* 0x000fe20000000000 */
[----:B0-----:R-:W-:Y:S01]  /*0050*/  VIADD R1, R1, 0xffffd820 ;  /* 0xffffd82001017836 */ /* 0x001fe20000000000 */
        /* <DEDUP_REMOVED lines=11> */
[----:B------:R-:W-:Y:S02]  /*0110*/  IMAD.U32 R32, RZ, RZ, UR6 ;  /* 0x00000006ff207e24 */ /* 0x000fe4000f8e00ff */
[----:B------:R-:W-:Y:S02]  /*0120*/  IMAD.U32 R34, RZ, RZ, UR8 ;  /* 0x00000008ff227e24 */ /* 0x000fe4000f8e00ff */
[----:B------:R-:W-:Y:S02]  /*0130*/  IMAD.U32 R35, RZ, RZ, UR9 ;  /* 0x00000009ff237e24 */ /* 0x000fe4000f8e00ff */
[----:B0-----:R-:W-:-:S04]  /*0140*/  IMAD.WIDE.U32 R32, R3, 0x10, R32 ;  /* 0x0000001003207825 */ /* 0x001fc800078e0020 */
[----:B------:R-:W-:Y:S01]  /*0150*/  IMAD.WIDE.U32 R34, R3, 0x10, R34 ;  /* 0x0000001003227825 */ /* 0x000fe200078e0022 */
[----:B------:R0:W5:Y:S04]  /*0160*/  LDG.E.128 R4, desc[UR10][R32.64] ;  /* 0x0000000a20047981 */ /* 0x000168000c1e1d00 */
[----:B------:R0:W5:Y:S04]  /*0170*/  LDG.E.128 R8, desc[UR10][R32.64+0x800] ;  /* 0x0008000a20087981 */ /* 0x000168000c1e1d00 */
[----:B------:R0:W5:Y:S04]  /*0180*/  LDG.E.128 R12, desc[UR10][R32.64+0x1000] ;  /* 0x0010000a200c7981 */ /* 0x000168000c1e1d00 */
[----:B------:R0:W5:Y:S04]  /*0190*/  LDG.E.128 R16, desc[UR10][R32.64+0x1800] ;  /* 0x0018000a20107981 */ /* 0x000168000c1e1d00 */
[----:B------:R0:W5:Y:S04]  /*01a0*/  LDG.E.128 R44, desc[UR10][R34.64] ;  /* 0x0000000a222c7981 */ /* 0x000168000c1e1d00 */
[----:B------:R0:W5:Y:S04]  /*01b0*/  LDG.E.128 R20, desc[UR10][R34.64+0x800] ;  /* 0x0008000a22147981 */ /* 0x000168000c1e1d00 */
[----:B------:R0:W5:Y:S04]  /*01c0*/  LDG.E.128 R24, desc[UR10][R34.64+0x1000] ;  /* 0x0010000a22187981 */ /* 0x000168000c1e1d00 */
[----:B------:R0:W5:Y:S01]  /*01d0*/  LDG.E.128 R28, desc[UR10][R34.64+0x1800] ;  /* 0x0018000a221c7981 */ /* 0x000162000c1e1d00 */
[----:B------:R-:W-:-:S13]  /*01e0*/  ISETP.NE.AND P0, PT, RZ, UR12, PT ;  /* 0x0000000cff007c0c */ /* 0x000fda000bf05270 */
[----:B0-----:R-:W-:Y:S05]  /*01f0*/  @!P0 BRA `(.L_x_5772) ;  /* 0x0000000000fc8947 */ /* 0x001fea0003800000 */
[----:B-----5:R-:W-:Y:S01]  /*0200*/  MOV R52, R44 ;  /* 0x0000002c00347202 */ /* 0x020fe20000000f00 */
[----:B------:R-:W-:Y:S01]  /*0210*/  IMAD.MOV.U32 R53, RZ, RZ, R45 ;  /* 0x000000ffff357224 */ /* 0x000fe200078e002d */
[----:B------:R-:W-:-:S07]  /*0220*/  MOV R0, 0x240 ;  /* 0x0000024000007802 */ /* 0x000fce0000000f00 */
[----:B------:R-:W-:Y:S05]  /*0230*/  CALL.REL.NOINC `($_ZN2at6native29vectorized_elementwise_kernelILi2EN48_GLOBAL__N__08322988_15_IGammaKernel_cu_cb51a28d10CalcIgammaIdEESt5arrayIPcLm3EEEEviT0_T1_$_ZN46_INTERNAL_08322988_15_IGammaKernel_cu_cb51a28d48_GLOBAL__N__08322988_15_IGammaKernel_cu_cb51a28d12calc_igammacIdEET_S2_S2_) ;  /* 0x000001dc00047944 */ /* 0x000fea0003c00000 */
[----:B------:R-:W-:Y:S01]  /*0240*/  IMAD.MOV.U32 R4, RZ, RZ, R6 ;  /* 0x000000ffff047224 */ /* 0x000fe200078e0006 */
[----:B------:R-:W-:Y:S01]  /*0250*/  MOV R5, R7 ;  /* 0x0000000700057202 */ /* 0x000fe20000000f00 */
[----:B------:R-:W-:Y:S01]  /*0260*/  IMAD.MOV.U32 R52, RZ, RZ, R46 ;  /* 0x000000ffff347224 */ /* 0x000fe200078e002e */
[----:B------:R-:W-:Y:S01]  /*0270*/  MOV R44, R54 ;  /* 0x00000036002c7202 */ /* 0x000fe20000000f00 */
[----:B------:R-:W-:Y:S01]  /*0280*/  IMAD.MOV.U32 R53, RZ, RZ, R47 ;  /* 0x000000ffff357224 */ /* 0x000fe200078e002f */
[----:B------:R-:W-:Y:S01]  /*0290*/  MOV R0, 0x2c0 ;  /* 0x000002c000007802 */ /* 0x000fe20000000f00 */
[----:B------:R-:W-:-:S07]  /*02a0*/  IMAD.MOV.U32 R45, RZ, RZ, R55 ;  /* 0x000000ffff2d7224 */ /* 0x000fce00078e0037 */
        /* <DEDUP_REMOVED lines=51> */
[----:B------:R-:W-:Y:S06]  /*05e0*/  BRA `(.L_x_5773) ;  /* 0x0000000400007947 */ /* 0x000fec0003800000 */
.L_x_5772:
[----:B-----5:R-:W-:Y:S01]  /*05f0*/  IMAD.MOV.U32 R48, RZ, RZ, R4 ;  /* 0x000000ffff307224 */ /* 0x020fe200078e0004 */
[----:B------:R-:W-:Y:S01]  /*0600*/  MOV R4, R44 ;  /* 0x0000002c00047202 */ /* 0x000fe20000000f00 */
[----:B------:R-:W-:Y:S01]  /*0610*/  IMAD.MOV.U32 R49, RZ, RZ, R5 ;  /* 0x000000ffff317224 */ /* 0x000fe200078e0005 */
[----:B------:R-:W-:Y:S01]  /*0620*/  MOV R2, 0x650 ;  /* 0x0000065000027802 */ /* 0x000fe20000000f00 */
[----:B------:R-:W-:-:S07]  /*0630*/  IMAD.MOV.U32 R5, RZ, RZ, R45 ;  /* 0x000000ffff057224 */ /* 0x000fce00078e002d */
[----:B------:R-:W-:Y:S05]  /*0640*/  CALL.REL.NOINC `($_ZN2at6native29vectorized_elementwise_kernelILi2EN48_GLOBAL__N__08322988_15_IGammaKernel_cu_cb51a28d10CalcIgammaIdEESt5arrayIPcLm3EEEEviT0_T1_$_ZN46_INTERNAL_08322988_15_IGammaKernel_cu_cb51a28d48_GLOBAL__N__08322988_15_IGammaKernel_cu_cb51a28d11calc_igammaIdEET_S2_S2_) ;  /* 0x0000001800947944 */ /* 0x000fea0003c00000 */
[----:B------:R-:W-:Y:S01]  /*0650*/  IMAD.MOV.U32 R48, RZ, RZ, R6 ;  /* 0x000000ffff307224 */ /* 0x000fe200078e0006 */
[----:B------:R-:W-:Y:S01]  /*0660*/  MOV R49, R7 ;  /* 0x0000000700317202 */ /* 0x000fe20000000f00 */
[----:B------:R-:W-:Y:S01]  /*0670*/  IMAD.MOV.U32 R4, RZ, RZ, R46 ;  /* 0x000000ffff047224 */ /* 0x000fe200078e002e */
        /* <DEDUP_REMOVED lines=54> */
[----:B------:R-:W-:-:S07]  /*09e0*/  MOV R19, R69 ;  /* 0x0000004500137202 */ /* 0x000fce0000000f00 */
.L_x_5773:
[----:B------:R-:W-:Y:S02]  /*09f0*/  ULDC.64 UR6, c[0x0][0x218] ;  /* 0x0000860000067ab9 */ /* 0x000fe40000000a00 */
[----:B------:R-:W-:-:S06]  /*0a00*/  UIMAD.WIDE.U32 UR6, UR4, 0x8, UR6 ;  /* 0x00000008040678a5 */ /* 0x000fcc000f8e0006 */
[----:B------:R-:W-:Y:S02]  /*0a10*/  IMAD.U32 R4, RZ, RZ, UR6 ;  /* 0x00000006ff047e24 */ /* 0x000fe4000f8e00ff */
[----:B------:R-:W-:Y:S02]  /*0a20*/  IMAD.U32 R5, RZ, RZ, UR7 ;  /* 0x00000007ff057e24 */ /* 0x000fe4000f8e00ff */
[----:B------:R-:W-:-:S05]  /*0a30*/  IMAD.WIDE R2, R3, 0x10, R4 ;  /* 0x0000001003027825 */ /* 0x000fca00078e0204 */
[----:B------:R-:W-:Y:S04]  /*0a40*/  STG.E.128 desc[UR10][R2.64], R44 ;  /* 0x0000002c02007986 */ /* 0x000fe8000c101d0a */
[----:B------:R-:W-:Y:S04]  /*0a50*/  STG.E.128 desc[UR10][R2.64+0x800], R8 ;  /* 0x0008000802007986 */ /* 0x000fe8000c101d0a */
[----:B------:R-:W-:Y:S04]  /*0a60*/  STG.E.128 desc[UR10][R2.64+0x1000], R12 ;  /* 0x0010000c02007986 */ /* 0x000fe8000c101d0a */
[----:B------:R-:W-:Y:S01]  /*0a70*/  STG.E.128 desc[UR10][R2.64+0x1800], R16 ;  /* 0x0018001002007986 */ /* 0x000fe2000c101d0a */
[----:B------:R-:W-:Y:S05]  /*0a80*/  EXIT ;  /* 0x000000000000794d */ /* 0x000fea0003800000 */
.L_x_5771:
[----:B------:R-:W0:Y:S01]  /*0a90*/  S2R R3, SR_TID.X ;  /* 0x0000000000037919 */ /* 0x000e220000002100 */
[----:B------:R-:W-:Y:S02]  /*0aa0*/  CS2R R46, SRZ ;  /* 0x00000000002e7805 */ /* 0x000fe4000001ff00 */
[----:B------:R-:W-:Y:S02]  /*0ab0*/  CS2R R44, SRZ ;  /* 0x00000000002c7805 */ /* 0x000fe4000001ff00 */
[----:B0-----:R-:W-:Y:S02]  /*0ac0*/  ISETP.GE.AND P0, PT, R3, UR5, PT ;  /* 0x0000000503007c0c */ /* 0x001fe4000bf06270 */
[----:B------:R-:W-:-:S11]  /*0ad0*/  MOV R0, R3 ;  /* 0x0000000300007202 */ /* 0x000fd60000000f00 */
[C---:B------:R-:W-:Y:S01]  /*0ae0*/  @!P0 VIADD R57, R0.reuse, UR4 ;  /* 0x0000000400398c36 */ /* 0x040fe20008000000 */
[----:B------:R-:W0:Y:S01]  /*0af0*/  @!P0 LDC.64 R32, c[0x0][0x220] ;  /* 0x00008800ff208b82 */ /* 0x000e220000000a00 */
[----:B------:R-:W-:-:S05]  /*0b00*/  @!P0 VIADD R0, R0, 0x80 ;  /* 0x0000008000008836 */ /* 0x000fca0000000000 */
[C---:B------:R-:W-:Y:S02]  /*0b10*/  ISETP.GE.AND P6, PT, R0.reuse, UR5, PT ;  /* 0x0000000500007c0c */ /* 0x040fe4000bfc6270 */
[----:B------:R-:W1:Y:S11]  /*0b20*/  @!P0 LDC.64 R34, c[0x0][0x228] ;  /* 0x00008a00ff228b82 */ /* 0x000e760000000a00 */
[C---:B------:R-:W-:Y:S01]  /*0b30*/  @!P6 IADD3 R9, R0.reuse, UR4, RZ ;  /* 0x000000040009ec10 */ /* 0x040fe2000fffe0ff */
[----:B------:R-:W-:Y:S01]  /*0b40*/  @!P6 VIADD R0, R0, 0x80 ;  /* 0x000000800000e836 */ /* 0x000fe20000000000 */
[----:B------:R-:W2:Y:S04]  /*0b50*/  @!P6 LDC.64 R4, c[0x0][0x220] ;  /* 0x00008800ff04eb82 */ /* 0x000ea80000000a00 */
[----:B------:R-:W-:-:S04]  /*0b60*/  ISETP.GE.AND P5, PT, R0, UR5, PT ;  /* 0x0000000500007c0c */ /* 0x000fc8000bfa6270 */
[----:B------:R-:W3:Y:S09]  /*0b70*/  @!P6 LDC.64 R6, c[0x0][0x228] ;  /* 0x00008a00ff06eb82 */ /* 0x000ef20000000a00 */
[C---:B------:R-:W-:Y:S01]  /*0b80*/  @!P5 VIADD R23, R0.reuse, UR4 ;  /* 0x000000040017dc36 */ /* 0x040fe20008000000 */
[----:B------:R-:W-:Y:S01]  /*0b90*/  @!P5 IADD3 R0, R0, 0x80, RZ ;  /* 0x000000800000d810 */ /* 0x000fe20007ffe0ff */
[----:B------:R-:W4:Y:S03]  /*0ba0*/  @!P5 LDC.64 R10, c[0x0][0x220] ;  /* 0x00008800ff0adb82 */ /* 0x000f260000000a00 */
[----:B------:R-:W-:Y:S01]  /*0bb0*/  ISETP.GE.AND P4, PT, R0, UR5, PT ;  /* 0x0000000500007c0c */ /* 0x000fe2000bf86270 */
[----:B--2---:R-:W-:-:S04]  /*0bc0*/  @!P6 IMAD.WIDE.U32 R4, R9, 0x8, R4 ;  /* 0x000000080904e825 */ /* 0x004fc800078e0004 */
[----:B------:R-:W2:Y:S01]  /*0bd0*/  @!P5 LDC.64 R12, c[0x0][0x228] ;  /* 0x00008a00ff0cdb82 */ /* 0x000ea20000000a00 */
[----:B------:R0:W5:Y:S01]  /*0be0*/  @!P6 LDG.E.64 R46, desc[UR10][R4.64] ;  /* 0x0000000a042ee981 */ /* 0x000162000c1e1b00 */
[----:B---3--:R-:W-:-:S06]  /*0bf0*/  @!P6 IMAD.WIDE.U32 R8, R9, 0x8, R6 ;  /* 0x000000080908e825 */ /* 0x008fcc00078e0006 */
[----:B------:R-:W3:Y:S01]  /*0c00*/  @!P4 LDC.64 R14, c[0x0][0x220] ;  /* 0x00008800ff0ecb82 */ /* 0x000ee20000000a00 */
[C---:B------:R-:W-:Y:S01]  /*0c10*/  @!P4 VIADD R27, R0.reuse, UR4 ;  /* 0x00000004001bcc36 */ /* 0x040fe20008000000 */
[----:B------:R-:W5:Y:S01]  /*0c20*/  @!P6 LDG.E.64 R44, desc[UR10][R8.64] ;  /* 0x0000000a082ce981 */ /* 0x000f62000c1e1b00 */
[----:B------:R-:W-:-:S05]  /*0c30*/  @!P4 VIADD R0, R0, 0x80 ;  /* 0x000000800000c836 */ /* 0x000fca0000000000 */
[----:B------:R-:W-:Y:S01]  /*0c40*/  ISETP.GE.AND P3, PT, R0, UR5, PT ;  /* 0x0000000500007c0c */ /* 0x000fe2000bf66270 */
[----:B------:R-:W0:-:S12]  /*0c50*/  @!P4 LDC.64 R16, c[0x0][0x228] ;  /* 0x00008a00ff10cb82 */ /* 0x000e180000000a00 */
[C---:B------:R-:W-:Y:S01]  /*0c60*/  @!P3 IADD3 R41, R0.reuse, UR4, RZ ;  /* 0x000000040029bc10 */ /* 0x040fe2000fffe0ff */
[----:B------:R-:W-:Y:S01]  /*0c70*/  @!P3 VIADD R0, R0, 0x80 ;  /* 0x000000800000b836 */ /* 0x000fe20000000000 */
[----:B------:R-:W1:Y:S04]  /*0c80*/  @!P3 LDC.64 R18, c[0x0][0x220] ;  /* 0x00008800ff12bb82 */ /* 0x000e680000000a00 */
[----:B------:R-:W-:-:S04]  /*0c90*/  ISETP.GE.AND P2, PT, R0, UR5, PT ;  /* 0x0000000500007c0c */ /* 0x000fc8000bf46270 */
[----:B------:R-:W1:Y:S09]  /*0ca0*/  @!P3 LDC.64 R28, c[0x0][0x228] ;  /* 0x00008a00ff1cbb82 */ /* 0x000e720000000a00 */
[C---:B------:R-:W-:Y:S01]  /*0cb0*/  @!P2 VIADD R43, R0.reuse, UR4 ;  /* 0x00000004002bac36 */ /* 0x040fe20008000000 */
[----:B------:R-:W-:Y:S01]  /*0cc0*/  @!P2 IADD3 R0, R0, 0x80, RZ ;  /* 0x000000800000a810 */ /* 0x000fe20007ffe0ff */
[----:B------:R-:W1:Y:S03]  /*0cd0*/  @!P2 LDC.64 R36, c[0x0][0x220] ;  /* 0x00008800ff24ab82 */ /* 0x000e660000000a00 */
[----:B------:R-:W-:-:S05]  /*0ce0*/  ISETP.GE.AND P1, PT, R0, UR5, PT ;  /* 0x0000000500007c0c */ /* 0x000fca000bf26270 */
[----:B------:R-:W1:Y:S08]  /*0cf0*/  @!P2 LDC.64 R38, c[0x0][0x228] ;  /* 0x00008a00ff26ab82 */ /* 0x000e700000000a00 */
[C---:B------:R-:W-:Y:S01]  /*0d00*/  @!P1 VIADD R59, R0.reuse, UR4 ;  /* 0x00000004003b9c36 */ /* 0x040fe20008000000 */
[----:B------:R-:W-:Y:S01]  /*0d10*/  CS2R R30, SRZ ;  /* 0x00000000001e7805 */ /* 0x000fe2000001ff00 */
[----:B------:R-:W-:Y:S01]  /*0d20*/  @!P1 VIADD R0, R0, 0x80 ;  /* 0x0000008000009836 */ /* 0x000fe20000000000 */
[----:B------:R-:W1:Y:S04]  /*0d30*/  @!P1 LDC.64 R48, c[0x0][0x220] ;  /* 0x00008800ff309b82 */ /* 0x000e680000000a00 */
[----:B------:R-:W-:Y:S01]  /*0d40*/  ISETP.GE.AND P6, PT, R0, UR5, PT ;  /* 0x0000000500007c0c */ /* 0x000fe2000bfc6270 */
[----:B----4-:R-:W-:-:S03]  /*0d50*/  @!P5 IMAD.WIDE.U32 R20, R23, 0x8, R10 ;  /* 0x000000081714d825 */ /* 0x010fc600078e000a */
[----:B------:R-:W4:Y:S09]  /*0d60*/  @!P1 LDC.64 R50, c[0x0][0x228] ;  /* 0x00008a00ff329b82 */ /* 0x000f320000000a00 */
[----:B------:R-:W4:Y:S08]  /*0d70*/  @!P6 LDC.64 R52, c[0x0][0x220] ;  /* 0x00008800ff34eb82 */ /* 0x000f300000000a00 */
[----:B------:R-:W4:Y:S01]  /*0d80*/  @!P6 LDC.64 R54, c[0x0][0x228] ;  /* 0x00008a00ff36eb82 */ /* 0x000f220000000a00 */
[----:B---3--:R-:W-:Y:S01]  /*0d90*/  @!P4 IMAD.WIDE.U32 R24, R27, 0x8, R14 ;  /* 0x000000081b18c825 */ /* 0x008fe200078e000e */
[----:B------:R-:W-:-:S02]  /*0da0*/  CS2R R10, SRZ ;  /* 0x00000000000a7805 */ /* 0x000fc4000001ff00 */
[----:B------:R-:W-:Y:S01]  /*0db0*/  CS2R R14, SRZ ;  /* 0x00000000000e7805 */ /* 0x000fe2000001ff00 */
[----:B0-----:R-:W-:Y:S01]  /*0dc0*/  @!P4 IMAD.WIDE.U32 R4, R27, 0x8, R16 ;  /* 0x000000081b04c825 */ /* 0x001fe200078e0010 */
[----:B------:R0:W5:Y:S03]  /*0dd0*/  @!P4 LDG.E.64 R30, desc[UR10][R24.64] ;  /* 0x0000000a181ec981 */ /* 0x000166000c1e1b00 */
[----:B--2---:R-:W-:Y:S01]  /*0de0*/  @!P5 IMAD.WIDE.U32 R22, R23, 0x8, R12 ;  /* 0x000000081716d825 */ /* 0x004fe200078e000c */
[----:B------:R-:W-:Y:S01]  /*0df0*/  CS2R R12, SRZ ;  /* 0x00000000000c7805 */ /* 0x000fe2000001ff00 */
[----:B------:R-:W5:Y:S02]  /*0e00*/  @!P4 LDG.E.64 R10, desc[UR10][R4.64] ;  /* 0x0000000a040ac981 */ /* 0x000f64000c1e1b00 */
[----:B-1----:R-:W-:-:S04]  /*0e10*/  @!P3 IMAD.WIDE.U32 R26, R41, 0x8, R18 ;  /* 0x00000008291ab825 */ /* 0x002fc800078e0012 */
[----:B------:R-:W-:Y:S01]  /*0e20*/  @!P3 IMAD.WIDE.U32 R28, R41, 0x8, R28 ;  /* 0x00000008291cb825 */ /* 0x000fe200078e001c */
[----:B------:R1:W5:Y:S03]  /*0e30*/  @!P3 LDG.E.64 R12, desc[UR10][R26.64] ;  /* 0x0000000a1a0cb981 */ /* 0x000366000c1e1b00 */
[C---:B------:R-:W-:Y:S01]  /*0e40*/  @!P2 IMAD.WIDE.U32 R40, R43.reuse, 0x8, R36 ;  /* 0x000000082b28a825 */ /* 0x040fe200078e0024 */
[----:B------:R2:W5:Y:S03]  /*0e50*/  @!P3 LDG.E.64 R14, desc[UR10][R28.64] ;  /* 0x0000000a1c0eb981 */ /* 0x000566000c1e1b00 */
[----:B------:R-:W-:Y:S01]  /*0e60*/  @!P2 IMAD.WIDE.U32 R42, R43, 0x8, R38 ;  /* 0x000000082b2aa825 */ /* 0x000fe200078e0026 */
[----:B------:R-:W-:Y:S02]  /*0e70*/  @!P6 IADD3 R39, R0, UR4, RZ ;  /* 0x000000040027ec10 */ /* 0x000fe4000fffe0ff */
[----:B------:R-:W-:-:S02]  /*0e80*/  CS2R R16, SRZ ;  /* 0x0000000000107805 */ /* 0x000fc4000001ff00 */
[----:B------:R-:W-:Y:S02]  /*0e90*/  CS2R R18, SRZ ;  /* 0x0000000000127805 */ /* 0x000fe4000001ff00 */
[----:B0-----:R-:W-:Y:S02]  /*0ea0*/  CS2R R24, SRZ ;  /* 0x0000000000187805 */ /* 0x001fe4000001ff00 */
[----:B-1----:R-:W-:Y:S01]  /*0eb0*/  CS2R R26, SRZ ;  /* 0x00000000001a7805 */ /* 0x002fe2000001ff00 */
[C---:B----4-:R-:W-:Y:S01]  /*0ec0*/  @!P6 IMAD.WIDE.U32 R36, R39.reuse, 0x8, R52 ;  /* 0x000000082724e825 */ /* 0x050fe200078e0034 */
[----:B------:R-:W-:Y:S02]  /*0ed0*/  CS2R R4, SRZ ;  /* 0x0000000000047805 */ /* 0x000fe4000001ff00 */
[----:B--2---:R-:W-:Y:S01]  /*0ee0*/  CS2R R28, SRZ ;  /* 0x00000000001c7805 */ /* 0x004fe2000001ff00 */
[----:B------:R-:W5:Y:S01]  /*0ef0*/  @!P2 LDG.E.64 R16, desc[UR10][R40.64] ;  /* 0x0000000a2810a981 */ /* 0x000f62000c1e1b00 */
[----:B------:R-:W-:-:S03]  /*0f00*/  @!P6 IMAD.WIDE.U32 R38, R39, 0x8, R54 ;  /* 0x000000082726e825 */ /* 0x000fc600078e0036 */
[----:B------:R-:W5:Y:S01]  /*0f10*/  @!P2 LDG.E.64 R18, desc[UR10][R42.64] ;  /* 0x0000000a2a12a981 */ /* 0x000f62000c1e1b00 */
[----:B------:R-:W-:-:S03]  /*0f20*/  @!P0 IMAD.WIDE.U32 R32, R57, 0x8, R32 ;  /* 0x0000000839208825 */ /* 0x000fc600078e0020 */
[----:B------:R-:W5:Y:S01]  /*0f30*/  @!P6 LDG.E.64 R24, desc[UR10][R36.64] ;  /* 0x0000000a2418e981 */ /* 0x000f62000c1e1b00 */
[----:B------:R-:W-:-:S03]  /*0f40*/  @!P0 IMAD.WIDE.U32 R34, R57, 0x8, R34 ;  /* 0x0000000839228825 */ /* 0x000fc600078e0022 */
[----:B------:R-:W5:Y:S04]  /*0f50*/  @!P6 LDG.E.64 R26, desc[UR10][R38.64] ;  /* 0x0000000a261ae981 */ /* 0x000f68000c1e1b00 */
[----:B------:R-:W5:Y:S04]  /*0f60*/  @!P0 LDG.E.64 R4, desc[UR10][R32.64] ;  /* 0x0000000a20048981 */ /* 0x000f68000c1e1b00 */
[----:B------:R-:W5:Y:S01]  /*0f70*/  @!P0 LDG.E.64 R28, desc[UR10][R34.64] ;  /* 0x0000000a221c8981 */ /* 0x000f62000c1e1b00 */
[----:B------:R-:W-:Y:S02]  /*0f80*/  CS2R R6, SRZ ;  /* 0x0000000000067805 */ /* 0x000fe4000001ff00 */
[----:B------:R-:W-:Y:S01]  /*0f90*/  CS2R R8, SRZ ;  /* 0x0000000000087805 */ /* 0x000fe2000001ff00 */
[----:B------:R-:W-:-:S03]  /*0fa0*/  @!P1 IMAD.WIDE.U32 R48, R59, 0x8, R48 ;  /* 0x000000083b309825 */ /* 0x000fc600078e0030 */
[----:B------:R0:W5:Y:S01]  /*0fb0*/  @!P5 LDG.E.64 R6, desc[UR10][R20.64] ;  /* 0x0000000a1406d981 */ /* 0x000162000c1e1b00 */
[----:B------:R-:W-:-:S03]  /*0fc0*/  @!P1 IMAD.WIDE.U32 R50, R59, 0x8, R50 ;  /* 0x000000083b329825 */ /* 0x000fc600078e0032 */
[----:B------:R1:W5:Y:S01]  /*0fd0*/  @!P5 LDG.E.64 R8, desc[UR10][R22.64] ;  /* 0x0000000a1608d981 */ /* 0x000362000c1e1b00 */
[----:B0-----:R-:W-:Y:S02]  /*0fe0*/  CS2R R20, SRZ ;  /* 0x0000000000147805 */ /* 0x001fe4000001ff00 */
[----:B-1----:R-:W-:-:S04]  /*0ff0*/  CS2R R22, SRZ ;  /* 0x0000000000167805 */ /* 0x002fc8000001ff00 */
[----:B------:R0:W5:Y:S04]  /*1000*/  @!P1 LDG.E.64 R20, desc[UR10][R48.64] ;  /* 0x0000000a30149981 */ /* 0x000168000c1e1b00 */
[----:B------:R0:W5:Y:S01]  /*1010*/  @!P1 LDG.E.64 R22, desc[UR10][R50.64] ;  /* 0x0000000a32169981 */ /* 0x000162000c1e1b00 */
[----:B------:R-:W-:Y:S01]  /*1020*/  ISETP.NE.AND P1, PT, RZ, UR12, PT ;  /* 0x0000000cff007c0c */ /* 0x000fe2000bf25270 */
[----:B------:R-:W-:-:S12]  /*1030*/  BSSY B0, `(.L_x_5774) ;  /* 0x00000c9000007945 */ /* 0x000fd80003800000 */
[----:B0-----:R-:W-:Y:S05]  /*1040*/  @!P1 BRA `(.L_x_5775) ;  /* 0x00000004008c9947 */ /* 0x001fea0003800000 */
[----:B------:R-:W-:Y:S04]  /*1050*/  BSSY B4, `(.L_x_5776) ;  /* 0x0000008000047945 */ /* 0x000fe80003800000 */
[----:B------:R-:W-:Y:S05]  /*1060*/  @P0 BRA `(.L_x_5777) ;  /* 0x0000000000180947 */ /* 0x000fea0003800000 */
[----:B-----5:R-:W-:Y:S01]  /*1070*/  IMAD.MOV.U32 R52, RZ, RZ, R28 ;  /* 0x000000ffff347224 */ /* 0x020fe200078e001c */
[----:B------:R-:W-:Y:S01]  /*1080*/  MOV R0, 0x10b0 ;  /* 0x000010b000007802 */ /* 0x000fe20000000f00 */
[----:B------:R-:W-:-:S07]  /*1090*/  IMAD.MOV.U32 R53, RZ, RZ, R29 ;  /* 0x000000ffff357224 */ /* 0x000fce00078e001d */
[----:B------:R-:W-:Y:S05]  /*10a0*/  CALL.REL.NOINC `($_ZN2at6native29vectorized_elementwise_kernelILi2EN48_GLOBAL__N__08322988_15_IGammaKernel_cu_cb51a28d10CalcIgammaIdEESt5arrayIPcLm3EEEEviT0_T1_$_ZN46_INTERNAL_08322988_15_IGammaKernel_cu_cb51a28d48_GLOBAL__N__08322988_15_IGammaKernel_cu_cb51a28d12calc_igammacIdEET_S2_S2_) ;  /* 0x000001cc00687944 */ /* 0x000fea0003c00000 */
[----:B------:R-:W-:Y:S01]  /*10b0*/  MOV R28, R54 ;  /* 0x00000036001c7202 */ /* 0x000fe20000000f00 */
[----:B------:R-:W-:-:S07]  /*10c0*/  IMAD.MOV.U32 R29, RZ, RZ, R55 ;  /* 0x000000ffff1d7224 */ /* 0x000fce00078e0037 */
.L_x_5777:
[----:B------:R-:W-:Y:S05]  /*10d0*/  BSYNC B4 ;  /* 0x0000000000047941 */ /* 0x000fea0003800000 */
.L_x_5776:
[----:B------:R-:W-:Y:S01]  /*10e0*/  VIADD R0, R3, 0x80 ;  /* 0x0000008003007836 */ /* 0x000fe20000000000 */
[----:B------:R-:W-:Y:S04]  /*10f0*/  BSSY B4, `(.L_x_5778) ;  /* 0x000000b000047945 */ /* 0x000fe80003800000 */
[----:B------:R-:W-:-:S13]  /*1100*/  ISETP.GE.AND P0, PT, R0, UR5, PT ;  /* 0x0000000500007c0c */ /* 0x000fda000bf06270 */
[----:B------:R-:W-:Y:S05]  /*1110*/  @P0 BRA `(.L_x_5779) ;  /* 0x0000000000200947 */ /* 0x000fea0003800000 */
[----:B-----5:R-:W-:Y:S01]  /*1120*/  MOV R4, R46 ;  /* 0x0000002e00047202 */ /* 0x020fe20000000f00 */
[----:B------:R-:W-:Y:S01]  /*1130*/  IMAD.MOV.U32 R5, RZ, RZ, R47 ;  /* 0x000000ffff057224 */ /* 0x000fe200078e002f */
[----:B------:R-:W-:Y:S01]  /*1140*/  MOV R53, R45 ;  /* 0x0000002d00357202 */ /* 0x000fe20000000f00 */
[----:B------:R-:W-:Y:S01]  /*1150*/  IMAD.MOV.U32 R52, RZ, RZ, R44 ;  /* 0x000000ffff347224 */ /* 0x000fe200078e002c */
[----:B------:R-:W-:-:S07]  /*1160*/  MOV R0, 0x1180 ;  /* 0x0000118000007802 */ /* 0x000fce0000000f00 */
[----:B------:R-:W-:Y:S05]  /*1170*/  CALL.REL.NOINC `($_ZN2at6native29vectorized_elementwise_kernelILi2EN48_GLOBAL__N__08322988_15_IGammaKernel_cu_cb51a28d10CalcIgammaIdEESt5arrayIPcLm3EEEEviT0_T1_$_ZN46_INTERNAL_08322988_15_IGammaKernel_cu_cb51a28d48_GLOBAL__N__08322988_15_IGammaKernel_cu_cb51a28d12calc_igammacIdEET_S2_S2_) ;  /* 0x000001cc00347944 */ /* 0x000fea0003c00000 */
[----:B------:R-:W-:Y:S02]  /*1180*/  IMAD.MOV.U32 R44, RZ, RZ, R54 ;  /* 0x000000ffff2c7224 */ /* 0x000fe400078e0036 */
[----:B------:R-:W-:-:S07]  /*1190*/  IMAD.MOV.U32 R45, RZ, RZ, R55 ;  /* 0x000000ffff2d7224 */ /* 0x000fce00078e0037 */
.L_x_5779:
[----:B------:R-:W-:Y:S05]  /*11a0*/  BSYNC B4 ;  /* 0x0000000000047941 */ /* 0x000fea0003800000 */
.L_x_5778:
[----:B------:R-:W-:Y:S01]  /*11b0*/  IADD3 R0, R3, 0x100, RZ ;  /* 0x0000010003007810 */ /* 0x000fe20007ffe0ff */
[----:B------:R-:W-:Y:S03]  /*11c0*/  BSSY B4, `(.L_x_5780) ;  /* 0x000000b000047945 */ /* 0x000fe60003800000 */
[----:B------:R-:W-:-:S13]  /*11d0*/  ISETP.GE.AND P0, PT, R0, UR5, PT ;  /* 0x0000000500007c0c */ /* 0x000fda000bf06270 */
[----:B------:R-:W-:Y:S05]  /*11e0*/  @P0 BRA `(.L_x_5781) ;  /* 0x0000000000200947 */ /* 0x000fea0003800000 */
[----:B-----5:R-:W-:Y:S01]  /*11f0*/  IMAD.MOV.U32 R4, RZ, RZ, R6 ;  /* 0x000000ffff047224 */ /* 0x020fe200078e0006 */
[----:B------:R-:W-:Y:S01]  /*1200*/  MOV R52, R8 ;  /* 0x0000000800347202 */ /* 0x000fe20000000f00 */
[----:B------:R-:W-:Y:S01]  /*1210*/  IMAD.MOV.U32 R5, RZ, RZ, R7 ;  /* 0x000000ffff057224 */ /* 0x000fe200078e0007 */
[----:B------:R-:W-:Y:S01]  /*1220*/  MOV R0, 0x1250 ;  /* 0x0000125000007802 */ /* 0x000fe20000000f00 */
[----:B------:R-:W-:-:S07]  /*1230*/  IMAD.MOV.U32 R53, RZ, RZ, R9 ;  /* 0x000000ffff357224 */ /* 0x000fce00078e0009 */
[----:B------:R-:W-:Y:S05]  /*1240*/  CALL.REL.NOINC `($_ZN2at6native29vectorized_elementwise_kernelILi2EN48_GLOBAL__N__08322988_15_IGammaKernel_cu_cb51a28d10CalcIgammaIdEESt5arrayIPcLm3EEEEviT0_T1_$_ZN46_INTERNAL_08322988_15_IGammaKernel_cu_cb51a28d48_GLOBAL__N__08322988_15_IGammaKernel_cu_cb51a28d12calc_igammacIdEET_S2_S2_) ;  /* 0x000001cc00007944 */ /* 0x000fea0003c00000 */
[----:B------:R-:W-:Y:S01]  /*1250*/  IMAD.MOV.U32 R6, RZ, RZ, R54 ;  /* 0x000000ffff067224 */ /* 0x000fe200078e0036 */
[----:B------:R-:W-:-:S07]  /*1260*/  MOV R7, R55 ;  /* 0x0000003700077202 */ /* 0x000fce0000000f00 */
.L_x_5781:
[----:B------:R-:W-:Y:S05]  /*1270*/  BSYNC B4 ;  /* 0x0000000000047941 */ /* 0x000fea0003800000 */
.L_x_5780:
[----:B------:R-:W-:Y:S01]  /*1280*/  VIADD R0, R3, 0x180 ;  /* 0x0000018003007836 */ /* 0x000fe20000000000 */
[----:B------:R-:W-:Y:S04]  /*1290*/  BSSY B4, `(.L_x_5782) ;  /* 0x000000b000047945 */ /* 0x000fe80003800000 */
        /* <DEDUP_REMOVED lines=8> */
[----:B------:R-:W-:Y:S01]  /*1320*/  MOV R8, R54 ;  /* 0x0000003600087202 */ /* 0x000fe20000000f00 */
[----:B------:R-:W-:-:S07]  /*1330*/  IMAD.MOV.U32 R9, RZ, RZ, R55 ;  /* 0x000000ffff097224 */ /* 0x000fce00078e0037 */
.L_x_5783:
[----:B------:R-:W-:Y:S05]  /*1340*/  BSYNC B4 ;  /* 0x0000000000047941 */ /* 0x000fea0003800000 */
.L_x_5782:
        /* <DEDUP_REMOVED lines=12> */
.L_x_5785:
[----:B------:R-:W-:Y:S05]  /*1410*/  BSYNC B4 ;  /* 0x0000000000047941 */ /* 0x000fea0003800000 */
.L_x_5784:
        /* <DEDUP_REMOVED lines=12> */
.L_x_5787:
[----:B------:R-:W-:Y:S05]  /*14e0*/  BSYNC B4 ;  /* 0x0000000000047941 */ /* 0x000fea0003800000 */
.L_x_5786:
        /* <DEDUP_REMOVED lines=12> */
.L_x_5789:
[----:B------:R-:W-:Y:S05]  /*15b0*/  BSYNC B4 ;  /* 0x0000000000047941 */ /* 0x000fea0003800000 */
.L_x_5788:
[----:B------:R-:W-:-:S05]  /*15c0*/  VIADD R3, R3, 0x380 ;  /* 0x0000038003037836 */ /* 0x000fca0000000000 */
        /* <DEDUP_REMOVED lines=9> */
[----:B------:R-:W-:Y:S01]  /*1660*/  IMAD.MOV.U32 R3, RZ, RZ, R55 ;  /* 0x000000ffff037224 */ /* 0x000fe200078e0037 */
[----:B------:R-:W-:Y:S06]  /*1670*/  BRA `(.L_x_5790) ;  /* 0x0000000400907947 */ /* 0x000fec0003800000 */
.L_x_5775:
[----:B------:R-:W-:Y:S04]  /*1680*/  BSSY B8, `(.L_x_5791) ;  /* 0x000000a000087945 */ /* 0x000fe80003800000 */
[----:B------:R-:W-:Y:S05]  /*1690*/  @P0 BRA `(.L_x_5792) ;  /* 0x0000000000200947 */ /* 0x000fea0003800000 */
[----:B-----5:R-:W-:Y:S01]  /*16a0*/  MOV R48, R4 ;  /* 0x0000000400307202 */ /* 0x020fe20000000f00 */
[----:B------:R-:W-:Y:S01]  /*16b0*/  IMAD.MOV.U32 R49, RZ, RZ, R5 ;  /* 0x000000ffff317224 */ /* 0x000fe200078e0005 */
[----:B------:R-:W-:Y:S01]  /*16c0*/  MOV R5, R29 ;  /* 0x0000001d00057202 */ /* 0x000fe20000000f00 */
[----:B------:R-:W-:Y:S01]  /*16d0*/  IMAD.MOV.U32 R4, RZ, RZ, R28 ;  /* 0x000000ffff047224 */ /* 0x000fe200078e001c */
[----:B------:R-:W-:-:S07]  /*16e0*/  MOV R2, 0x1700 ;  /* 0x0000170000027802 */ /* 0x000fce0000000f00 */
[----:B------:R-:W-:Y:S05]  /*16f0*/  CALL.REL.NOINC `($_ZN2at6native29vectorized_elementwise_kernelILi2EN48_GLOBAL__N__08322988_15_IGammaKernel_cu_cb51a28d10CalcIgammaIdEESt5arrayIPcLm3EEEEviT0_T1_$_ZN46_INTERNAL_08322988_15_IGammaKernel_cu_cb51a28d48_GLOBAL__N__08322988_15_IGammaKernel_cu_cb51a28d11calc_igammaIdEET_S2_S2_) ;  /* 0x0000000800687944 */ /* 0x000fea0003c00000 */
[----:B------:R-:W-:Y:S02]  /*1700*/  IMAD.MOV.U32 R28, RZ, RZ, R68 ;  /* 0x000000ffff1c7224 */ /* 0x000fe400078e0044 */
[----:B------:R-:W-:-:S07]  /*1710*/  IMAD.MOV.U32 R29, RZ, RZ, R69 ;  /* 0x000000ffff1d7224 */ /* 0x000fce00078e0045 */
.L_x_5792:
[----:B------:R-:W-:Y:S05]  /*1720*/  BSYNC B8 ;  /* 0x0000000000087941 */ /* 0x000fea0003800000 */
.L_x_5791:
        /* <DEDUP_REMOVED lines=9> */
[----:B------:R-:W-:Y:S05]  /*17c0*/  CALL.REL.NOINC `($_ZN2at6native29vectorized_elementwise_kernelILi2EN48_GLOBAL__N__08322988_15_IGammaKernel_cu_cb51a28d10CalcIgammaIdEESt5arrayIPcLm3EEEEviT0_T1_$_ZN46_INTERNAL_08322988_15_IGammaKernel_cu_cb51a28d48_GLOBAL__N__08322988_15_IGammaKernel_cu_cb51a28d11calc_igammaIdEET_S2_S2_) ;  /* 0x0000000800347944 */ /* 0x000fea0003c00000 */
[----:B------:R-:W-:Y:S01]  /*17d0*/  IMAD.MOV.U32 R44, RZ, RZ, R68 ;  /* 0x000000ffff2c7224 */ /* 0x000fe200078e0044 */
[----:B------:R-:W-:-:S07]  /*17e0*/  MOV R45, R69 ;  /* 0x00000045002d7202 */ /* 0x000fce0000000f00 */
.L_x_5794:
[----:B------:R-:W-:Y:S05]  /*17f0*/  BSYNC B8 ;  /* 0x0000000000087941 */ /* 0x000fea0003800000 */
.L_x_5793:
        /* <DEDUP_REMOVED lines=10> */
[----:B------:R-:W-:Y:S01]  /*18a0*/  MOV R6, R68 ;  /* 0x0000004400067202 */ /* 0x000fe20000000f00 */
[----:B------:R-:W-:-:S07]  /*18b0*/  IMAD.MOV.U32 R7, RZ, RZ, R69 ;  /* 0x000000ffff077224 */ /* 0x000fce00078e0045 */
.L_x_5796:
[----:B------:R-:W-:Y:S05]  /*18c0*/  BSYNC B8 ;  /* 0x0000000000087941 */ /* 0x000fea0003800000 */
.L_x_5795:
        /* <DEDUP_REMOVED lines=12> */
.L_x_5798:
[----:B------:R-:W-:Y:S05]  /*1990*/  BSYNC B8 ;  /* 0x0000000000087941 */ /* 0x000fea0003800000 */
.L_x_5797:
        /* <DEDUP_REMOVED lines=12> */
.L_x_5800:
[----:B------:R-:W-:Y:S05]  /*1a60*/  BSYNC B8 ;  /* 0x0000000000087941 */ /* 0x000fea0003800000 */
.L_x_5799:
        /* <DEDUP_REMOVED lines=12> */
.L_x_5802:
[----:B------:R-:W-:Y:S05]  /*1b30*/  BSYNC B8 ;  /* 0x0000000000087941 */ /* 0x000fea0003800000 */
.L_x_5801:
        /* <DEDUP_REMOVED lines=12> */
.L_x_5804:
[----:B------:R-:W-:Y:S05]  /*1c00*/  BSYNC B8 ;  /* 0x0000000000087941 */ /* 0x000fea0003800000 */
.L_x_5803:
[----:B------:R-:W-:-:S04]  /*1c10*/  IADD3 R3, R3, 0x380, RZ ;  /* 0x0000038003037810 */ /* 0x000fc80007ffe0ff */
        /* <DEDUP_REMOVED lines=10> */
.L_x_5790:
[----:B------:R-:W-:Y:S05]  /*1cc0*/  BSYNC B0 ;  /* 0x0000000000007941 */ /* 0x000fea0003800000 */
.L_x_5774:
[----:B------:R-:W0:Y:S01]  /*1cd0*/  S2R R0, SR_TID.X ;  /* 0x0000000000007919 */ /* 0x000e220000002100 */
[----:B------:R-:W-:Y:S04]  /*1ce0*/  BSSY B0, `(.L_x_5805) ;  /* 0x0000033000007945 */ /* 0x000fe80003800000 */
[----:B------:R-:W-:Y:S01]  /*1cf0*/  BSSY B1, `(.L_x_5806) ;  /* 0x000002b000017945 */ /* 0x000fe20003800000 */
[----:B0-----:R-:W-:-:S13]  /*1d00*/  ISETP.GE.AND P0, PT, R0, UR5, PT ;  /* 0x0000000500007c0c */ /* 0x001fda000bf06270 */
[----:B-----5:R-:W0:Y:S01]  /*1d10*/  @!P0 LDC.64 R4, c[0x0][0x218] ;  /* 0x00008600ff048b82 */ /* 0x020e220000000a00 */
[C---:B------:R-:W-:Y:S02]  /*1d20*/  @!P0 VIADD R17, R0.reuse, UR4 ;  /* 0x0000000400118c36 */ /* 0x040fe40008000000 */
[----:B------:R-:W-:Y:S02]  /*1d30*/  @!P0 VIADD R0, R0, 0x80 ;  /* 0x0000008000008836 */ /* 0x000fe40000000000 */
[----:B0-----:R-:W-:-:S05]  /*1d40*/  @!P0 IMAD.WIDE.U32 R4, R17, 0x8, R4 ;  /* 0x0000000811048825 */ /* 0x001fca00078e0004 */
[----:B------:R0:W-:Y:S01]  /*1d50*/  @!P0 STG.E.64 desc[UR10][R4.64], R28 ;  /* 0x0000001c04008986 */ /* 0x0001e2000c101b0a */
[----:B------:R-:W-:-:S13]  /*1d60*/  ISETP.GE.AND P0, PT, R0, UR5, PT ;  /* 0x0000000500007c0c */ /* 0x000fda000bf06270 */
[----:B0-----:R-:W-:Y:S05]  /*1d70*/  @P0 BRA `(.L_x_5807) ;  /* 0x0000000000300947 */ /* 0x001fea0003800000 */
[----:B------:R-:W0:Y:S01]  /*1d80*/  LDC.64 R4, c[0x0][0x218] ;  /* 0x00008600ff047b82 */ /* 0x000e220000000a00 */
[C---:B------:R-:W-:Y:S01]  /*1d90*/  IADD3 R17, R0.reuse, UR4, RZ ;  /* 0x0000000400117c10 */ /* 0x040fe2000fffe0ff */
[----:B------:R-:W-:-:S05]  /*1da0*/  VIADD R0, R0, 0x80 ;  /* 0x0000008000007836 */ /* 0x000fca0000000000 */
[----:B------:R-:W-:Y:S01]  /*1db0*/  ISETP.GE.AND P0, PT, R0, UR5, PT ;  /* 0x0000000500007c0c */ /* 0x000fe2000bf06270 */
[----:B0-----:R-:W-:-:S05]  /*1dc0*/  IMAD.WIDE.U32 R4, R17, 0x8, R4 ;  /* 0x0000000811047825 */ /* 0x001fca00078e0004 */
[----:B------:R0:W-:Y:S07]  /*1dd0*/  STG.E.64 desc[UR10][R4.64], R44 ;  /* 0x0000002c04007986 */ /* 0x0001ee000c101b0a */
[----:B------:R-:W-:Y:S05]  /*1de0*/  @P0 BRA `(.L_x_5808) ;  /* 0x0000000000300947 */ /* 0x000fea0003800000 */
[----:B0-----:R-:W0:Y:S01]  /*1df0*/  LDC.64 R4, c[0x0][0x218] ;  /* 0x00008600ff047b82 */ /* 0x001e220000000a00 */
[C---:B------:R-:W-:Y:S01]  /*1e00*/  VIADD R17, R0.reuse, UR4 ;  /* 0x0000000400117c36 */ /* 0x040fe20008000000 */
[----:B------:R-:W-:-:S03]  /*1e10*/  IADD3 R0, R0, 0x80, RZ ;  /* 0x0000008000007810 */ /* 0x000fc60007ffe0ff */
[----:B0-----:R-:W-:-:S05]  /*1e20*/  IMAD.WIDE.U32 R4, R17, 0x8, R4 ;  /* 0x0000000811047825 */ /* 0x001fca00078e0004 */
[----:B------:R0:W-:Y:S02]  /*1e30*/  STG.E.64 desc[UR10][R4.64], R6 ;  /* 0x0000000604007986 */ /* 0x0001e4000c101b0a */
.L_x_5807:
[----:B------:R-:W-:-:S13]  /*1e40*/  ISETP.GE.AND P0, PT, R0, UR5, PT ;  /* 0x0000000500007c0c */ /* 0x000fda000bf06270 */
[----:B------:R-:W-:Y:S05]  /*1e50*/  @P0 BRA `(.L_x_5809) ;  /* 0x0000000000300947 */ /* 0x000fea0003800000 */
[----:B0-----:R-:W0:Y:S01]  /*1e60*/  LDC.64 R4, c[0x0][0x218] ;  /* 0x00008600ff047b82 */ /* 0x001e220000000a00 */
[C---:B------:R-:W-:Y:S02]  /*1e70*/  VIADD R7, R0.reuse, UR4 ;  /* 0x0000000400077c36 */ /* 0x040fe40008000000 */
[----:B------:R-:W-:Y:S02]  /*1e80*/  VIADD R0, R0, 0x80 ;  /* 0x0000008000007836 */ /* 0x000fe40000000000 */
[----:B0-----:R-:W-:-:S05]  /*1e90*/  IMAD.WIDE.U32 R4, R7, 0x8, R4 ;  /* 0x0000000807047825 */ /* 0x001fca00078e0004 */
[----:B------:R1:W-:Y:S02]  /*1ea0*/  STG.E.64 desc[UR10][R4.64], R8 ;  /* 0x0000000804007986 */ /* 0x0003e4000c101b0a */
.L_x_5808:
[----:B------:R-:W-:-:S13]  /*1eb0*/  ISETP.GE.AND P0, PT, R0, UR5, PT ;  /* 0x0000000500007c0c */ /* 0x000fda000bf06270 */
[----:B------:R-:W-:Y:S05]  /*1ec0*/  @P0 BRA `(.L_x_5810) ;  /* 0x0000000000340947 */ /* 0x000fea0003800000 */
[----:B01----:R-:W0:Y:S01]  /*1ed0*/  LDC.64 R4, c[0x0][0x218] ;  /* 0x00008600ff047b82 */ /* 0x003e220000000a00 */
[C---:B------:R-:W-:Y:S01]  /*1ee0*/  IADD3 R7, R0.reuse, UR4, RZ ;  /* 0x0000000400077c10 */ /* 0x040fe2000fffe0ff */
[----:B------:R-:W-:-:S04]  /*1ef0*/  VIADD R0, R0, 0x80 ;  /* 0x0000008000007836 */ /* 0x000fc80000000000 */
[----:B0-----:R-:W-:-:S05]  /*1f00*/  IMAD.WIDE.U32 R4, R7, 0x8, R4 ;  /* 0x0000000807047825 */ /* 0x001fca00078e0004 */
[----:B------:R1:W-:Y:S02]  /*1f10*/  STG.E.64 desc[UR10][R4.64], R10 ;  /* 0x0000000a04007986 */ /* 0x0003e4000c101b0a */
.L_x_5809:
[----:B------:R-:W-:-:S13]  /*1f20*/  ISETP.GE.AND P0, PT, R0, UR5, PT ;  /* 0x0000000500007c0c */ /* 0x000fda000bf06270 */
[----:B------:R-:W-:Y:S05]  /*1f30*/  @P0 BREAK B1 ;  /* 0x0000000000010942 */ /* 0x000fea0003800000 */
[----:B------:R-:W-:Y:S05]  /*1f40*/  @P0 BRA `(.L_x_5811) ;  /* 0x0000000000300947 */ /* 0x000fea0003800000 */
[----:B01----:R-:W0:Y:S01]  /*1f50*/  LDC.64 R4, c[0x0][0x218] ;  /* 0x00008600ff047b82 */ /* 0x003e220000000a00 */
[C---:B------:R-:W-:Y:S01]  /*1f60*/  VIADD R7, R0.reuse, UR4 ;  /* 0x0000000400077c36 */ /* 0x040fe20008000000 */
[----:B------:R-:W-:-:S03]  /*1f70*/  IADD3 R0, R0, 0x80, RZ ;  /* 0x0000008000007810 */ /* 0x000fc60007ffe0ff */
[----:B0-----:R-:W-:-:S05]  /*1f80*/  IMAD.WIDE.U32 R4, R7, 0x8, R4 ;  /* 0x0000000807047825 */ /* 0x001fca00078e0004 */
[----:B------:R2:W-:Y:S02]  /*1f90*/  STG.E.64 desc[UR10][R4.64], R12 ;  /* 0x0000000c04007986 */ /* 0x0005e4000c101b0a */
.L_x_5810:
[----:B------:R-:W-:Y:S05]  /*1fa0*/  BSYNC B1 ;  /* 0x0000000000017941 */ /* 0x000fea0003800000 */
.L_x_5806:
[----:B------:R-:W-:-:S13]  /*1fb0*/  ISETP.GE.AND P0, PT, R0, UR5, PT ;  /* 0x0000000500007c0c */ /* 0x000fda000bf06270 */
[----:B012---:R-:W0:Y:S01]  /*1fc0*/  @!P0 LDC.64 R4, c[0x0][0x218] ;  /* 0x00008600ff048b82 */ /* 0x007e220000000a00 */
[C---:B------:R-:W-:Y:S02]  /*1fd0*/  @!P0 VIADD R7, R0.reuse, UR4 ;  /* 0x0000000400078c36 */ /* 0x040fe40008000000 */
[----:B------:R-:W-:Y:S02]  /*1fe0*/  @!P0 VIADD R0, R0, 0x80 ;  /* 0x0000008000008836 */ /* 0x000fe40000000000 */
[----:B0-----:R-:W-:-:S05]  /*1ff0*/  @!P0 IMAD.WIDE.U32 R4, R7, 0x8, R4 ;  /* 0x0000000807048825 */ /* 0x001fca00078e0004 */
[----:B------:R2:W-:Y:S02]  /*2000*/  @!P0 STG.E.64 desc[UR10][R4.64], R14 ;  /* 0x0000000e04008986 */ /* 0x0005e4000c101b0a */
.L_x_5811:
[----:B------:R-:W-:Y:S05]  /*2010*/  BSYNC B0 ;  /* 0x0000000000007941 */ /* 0x000fea0003800000 */
.L_x_5805:
[----:B------:R-:W-:Y:S05]  /*2020*/  WARPSYNC.ALL ;  /* 0x0000000000007948 */ /* 0x000fea0003800000 */
[----:B------:R-:W-:-:S13]  /*2030*/  ISETP.GE.AND P0, PT, R0, UR5, PT ;  /* 0x0000000500007c0c */ /* 0x000fda000bf06270 */
[----:B------:R-:W-:Y:S05]  /*2040*/  @P0 EXIT ;  /* 0x000000000000094d */ /* 0x000fea0003800000 */
[----:B012---:R-:W0:Y:S01]  /*2050*/  LDC.64 R4, c[0x0][0x218] ;  /* 0x00008600ff047b82 */ /* 0x007e220000000a00 */
[----:B------:R-:W-:-:S05]  /*2060*/  IADD3 R7, R0, UR4, RZ ;  /* 0x0000000400077c10 */ /* 0x000fca000fffe0ff */
[----:B0-----:R-:W-:-:S05]  /*2070*/  IMAD.WIDE.U32 R4, R7, 0x8, R4 ;  /* 0x0000000807047825 */ /* 0x001fca00078e0004 */
[----:B------:R-:W-:Y:S01]  /*2080*/  STG.E.64 desc[UR10][R4.64], R2 ;  /* 0x0000000204007986 */ /* 0x000fe2000c101b0a */
[----:B------:R-:W-:Y:S05]  /*2090*/  EXIT ;  /* 0x000000000000794d */ /* 0x000fea0003800000 */
        .type           $_ZN2at6native29vectorized_elementwise_kernelILi2EN48_GLOBAL__N__08322988_15_IGammaKernel_cu_cb51a28d10CalcIgammaIdEESt5arrayIPcLm3EEEEviT0_T1_$_ZN46_INTERNAL_08322988_15_IGammaKernel_cu_cb51a28d48_GLOBAL__N__08322988_15_IGammaKernel_cu_cb51a28d11calc_igammaIdEET_S2_S2_,@function
        .size           $_ZN2at6native29vectorized_elementwise_kernelILi2EN48_GLOBAL__N__08322988_15_IGammaKernel_cu_cb51a28d10CalcIgammaIdEESt5arrayIPcLm3EEEEviT0_T1_$_ZN46_INTERNAL_08322988_15_IGammaKernel_cu_cb51a28d48_GLOBAL__N__08322988_15_IGammaKernel_cu_cb51a28d11calc_igammaIdEET_S2_S2_,($_ZN2at6native29vectorized_elementwise_kernelILi2EN48_GLOBAL__N__08322988_15_IGammaKernel_cu_cb51a28d10CalcIgammaIdEESt5arrayIPcLm3EEEEviT0_T1_$_ZN46_INTERNAL_08322988_15_IGammaKernel_cu_cb51a28d48_GLOBAL__N__08322988_15_IGammaKernel_cu_cb51a28d12calc_igammacIdEET_S2_S2_ - $_ZN2at6native29vectorized_elementwise_kernelILi2EN48_GLOBAL__N__08322988_15_IGammaKernel_cu_cb51a28d10CalcIgammaIdEESt5arrayIPcLm3EEEEviT0_T1_$_ZN46_INTERNAL_08322988_15_IGammaKernel_cu_cb51a28d48_GLOBAL__N__08322988_15_IGammaKernel_cu_cb51a28d11calc_igammaIdEET_S2_S2_)
$_ZN2at6native29vectorized_elementwise_kernelILi2EN48_GLOBAL__N__08322988_15_IGammaKernel_cu_cb51a28d10CalcIgammaIdEESt5arrayIPcLm3EEEEviT0_T1_$_ZN46_INTERNAL_08322988_15_IGammaKernel_cu_cb51a28d48_GLOBAL__N__08322988_15_IGammaKernel_cu_cb51a28d11calc_igammaIdEET_S2_S2_:
        /* <DEDUP_REMOVED lines=22> */
[----:B------:R-:W-:Y:S01]  /*2200*/  BSSY B1, `(.L_x_5815) ;  /* 0x0000017000017945 */ /* 0x000fe20003800000 */
[----:B------:R-:W-:-:S04]  /*2210*/  DADD R50, -RZ, |R48| ;  /* 0x00000000ff327229 */ /* 0x000fc80000000530 */
        /* <DEDUP_REMOVED lines=10> */
[----:B------:R-:W-:-:S10]  /*22c0*/  DFMA R52, R36, R32, R52 ;  /* 0x000000202434722b */ /* 0x000fd40000000034 */
[----:B------:R-:W-:-:S05]  /*22d0*/  FFMA R0, RZ, R49, R53 ;  /* 0x00000031ff007223 */ /* 0x000fca0000000035 */
[----:B------:R-:W-:-:S13]  /*22e0*/  FSETP.GT.AND P0, PT, |R0|, 1.469367938527859385e-39, PT ;  /* 0x001000000000780b */ /* 0x000fda0003f04200 */
[----:B------:R-:W-:Y:S05]  /*22f0*/  @P0 BRA P1, `(.L_x_5816) ;  /* 0x00000000001c0947 */ /* 0x000fea0000800000 */
[----:B------:R-:W-:Y:S01]  /*2300*/  IMAD.MOV.U32 R70, RZ, RZ, R66 ;  /* 0x000000ffff467224 */ /* 0x000fe200078e0042 */
[----:B------:R-:W-:Y:S01]  /*2310*/  MOV R65, R49 ;  /* 0x0000003100417202 */ /* 0x000fe20000000f00 */
[----:B------:R-:W-:Y:S01]  /*2320*/  IMAD.MOV.U32 R68, RZ, RZ, R48 ;  /* 0x000000ffff447224 */ /* 0x000fe200078e0030 */
[----:B------:R-:W-:-:S07]  /*2330*/  MOV R66, 0x2350 ;  /* 0x0000235000427802 */ /* 0x000fce0000000f00 */
[----:B------:R-:W-:Y:S05]  /*2340*/  CALL.REL.NOINC `($__internal_27_$__cuda_sm20_div_rn_f64_full) ;  /* 0x0000049800ec7944 */ /* 0x000fea0003c00000 */
[----:B------:R-:W-:Y:S02]  /*2350*/  IMAD.MOV.U32 R52, RZ, RZ, R68 ;  /* 0x000000ffff347224 */ /* 0x000fe400078e0044 */
[----:B------:R-:W-:-:S07]  /*2360*/  IMAD.MOV.U32 R53, RZ, RZ, R65 ;  /* 0x000000ffff357224 */ /* 0x000fce00078e0041 */
.L_x_5816:
[----:B------:R-:W-:Y:S05]  /*2370*/  BSYNC B1 ;  /* 0x0000000000017941 */ /* 0x000fea0003800000 */
.L_x_5815:
        /* <DEDUP_REMOVED lines=32> */
[----:B------:R-:W-:Y:S05]  /*2580*/  CALL.REL.NOINC `($__internal_28_$__cuda_sm20_dsqrt_rn_f64_mediumpath_v1) ;  /* 0x0000049c00f07944 */ /* 0x000fea0003c00000 */
[----:B------:R-:W-:-:S07]  /*2590*/  IMAD.MOV.U32 R39, RZ, RZ, R33 ;  /* 0x000000ffff277224 */ /* 0x000fce00078e0021 */
.L_x_5821:
[----:B------:R-:W-:Y:S05]  /*25a0*/  BSYNC B1 ;  /* 0x0000000000017941 */ /* 0x000fea0003800000 */
.L_x_5820:
        /* <DEDUP_REMOVED lines=19> */
[----:B------:R-:W-:Y:S05]  /*26e0*/  CALL.REL.NOINC `($__internal_27_$__cuda_sm20_div_rn_f64_full) ;  /* 0x0000049800047944 */ /* 0x000fea0003c00000 */
[----:B------:R-:W-:-:S07]  /*26f0*/  IMAD.MOV.U32 R64, RZ, RZ, R68 ;  /* 0x000000ffff407224 */ /* 0x000fce00078e0044 */
.L_x_5823:
[----:B------:R-:W-:Y:S05]  /*2700*/  BSYNC B1 ;  /* 0x0000000000017941 */ /* 0x000fea0003800000 */
.L_x_5822:
[----:B------:R-:W-:-:S14]  /*2710*/  DSETP.GEU.AND P0, PT, R52, R64, PT ;  /* 0x000000403400722a */ /* 0x000fdc0003f0e000 */
[----:B------:R-:W-:Y:S05]  /*2720*/  @!P0 BREAK B5 ;  /* 0x0000000000058942 */ /* 0x000fea0003800000 */
[----:B------:R-:W-:Y:S05]  /*2730*/  @!P0 BRA `(.L_x_5824) ;  /* 0x00000044002c8947 */ /* 0x000fea0003800000 */
.L_x_5819:
[----:B------:R-:W-:Y:S05]  /*2740*/  BSYNC B5 ;  /* 0x0000000000057941 */ /* 0x000fea0003800000 */
.L_x_5818:
        /* <DEDUP_REMOVED lines=30> */
[----:B0-----:R-:W-:Y:S01]  /*2930*/  MOV R36, 0xec772306 ;  /* 0xec77230600247802 */ /* 0x001fe20000000f00 */
[----:B------:R-:W-:Y:S01]  /*2940*/  IMAD.MOV.U32 R37, RZ, RZ, 0x4198bf15 ;  /* 0x4198bf15ff257424 */ /* 0x000fe200078e00ff */
[----:B------:R-:W-:Y:S01]  /*2950*/  DSETP.GT.AND P0, PT, R50, 1, PT ;  /* 0x3ff000003200742a */ /* 0x000fe20003f04000 */
[----:B-1----:R-:W-:Y:S01]  /*2960*/  IMAD.MOV.U32 R38, RZ, RZ, -0x30b135d2 ;  /* 0xcf4eca2eff267424 */ /* 0x002fe200078e00ff */
[----:B------:R-:W-:Y:S01]  /*2970*/  MOV R39, 0x418b2298 ;  /* 0x418b229800277802 */ /* 0x000fe20000000f00 */
[----:B------:R0:W-:Y:S01]  /*2980*/  STL.64 [R1+0x28], R54 ;  /* 0x0000283601007387 */ /* 0x0001e20000100a00 */
[----:B------:R-:W-:Y:S01]  /*2990*/  IMAD.MOV.U32 R56, RZ, RZ, 0x3bfd7560 ;  /* 0x3bfd7560ff387424 */ /* 0x000fe200078e00ff */
[----:B------:R-:W-:Y:S01]  /*29a0*/  MOV R57, 0x41225e07 ;  /* 0x41225e0700397802 */ /* 0x000fe20000000f00 */
[----:B--2---:R-:W-:Y:S01]  /*29b0*/  IMAD.MOV.U32 R40, RZ, RZ, 0x0 ;  /* 0x00000000ff287424 */ /* 0x004fe200078e00ff */
[----:B------:R1:W-:Y:S01]  /*29c0*/  STL.64 [R1+0x40], R60 ;  /* 0x0000403c01007387 */ /* 0x0003e20000100a00 */
[----:B------:R-:W-:Y:S01]  /*29d0*/  IMAD.MOV.U32 R41, RZ, RZ, 0x3ff00000 ;  /* 0x3ff00000ff297424 */ /* 0x000fe200078e00ff */
[----:B---3--:R-:W-:Y:S01]  /*29e0*/  MOV R42, 0x0 ;  /* 0x00000000002a7802 */ /* 0x008fe20000000f00 */
[----:B------:R-:W-:Y:S01]  /*29f0*/  IMAD.MOV.U32 R43, RZ, RZ, 0x40508000 ;  /* 0x40508000ff2b7424 */ /* 0x000fe200078e00ff */
[----:B------:R2:W-:Y:S01]  /*2a00*/  STL.64 [R1+0x48], R62 ;  /* 0x0000483e01007387 */ /* 0x0005e20000100a00 */
[----:B------:R-:W-:Y:S01]  /*2a10*/  IMAD.MOV.U32 R58, RZ, RZ, 0x13d667e3 ;  /* 0x13d667e3ff3a7424 */ /* 0x000fe200078e00ff */
[----:B------:R-:W-:Y:S01]  /*2a20*/  BSSY B3, `(.L_x_5828) ;  /* 0x0000049000037945 */ /* 0x000fe20003800000 */
[----:B------:R-:W-:Y:S01]  /*2a30*/  IMAD.MOV.U32 R59, RZ, RZ, 0x414a9038 ;  /* 0x414a9038ff3b7424 */ /* 0x000fe200078e00ff */
[----:B------:R3:W-:Y:S01]  /*2a40*/  STL.64 [R1+0x58], R36 ;  /* 0x0000582401007387 */ /* 0x0007e20000100a00 */
[----:B0-----:R-:W-:Y:S01]  /*2a50*/  IMAD.MOV.U32 R54, RZ, RZ, 0x0 ;  /* 0x00000000ff367424 */ /* 0x001fe200078e00ff */
[----:B------:R-:W-:Y:S01]  /*2a60*/  MOV R55, 0x409e1400 ;  /* 0x409e140000377802 */ /* 0x000fe20000000f00 */
[----:B------:R-:W-:Y:S01]  /*2a70*/  IMAD.MOV.U32 R81, RZ, RZ, 0x3f78d44d ;  /* 0x3f78d44dff517424 */ /* 0x000fe200078e00ff */
[----:B------:R0:W-:Y:S01]  /*2a80*/  STL.64 [R1+0x60], R38 ;  /* 0x0000602601007387 */ /* 0x0001e20000100a00 */
[----:B-1----:R-:W-:Y:S01]  /*2a90*/  IMAD.MOV.U32 R60, RZ, RZ, 0x0 ;  /* 0x00000000ff3c7424 */ /* 0x002fe200078e00ff */
[----:B------:R-:W-:-:S02]  /*2aa0*/  MOV R61, 0x41441f7b ;  /* 0x41441f7b003d7802 */ /* 0x000fc40000000f00 */
[----:B------:R1:W-:Y:S01]  /*2ab0*/  STL.64 [R1+0x1388], R40 ;  /* 0x0013882801007387 */ /* 0x0003e20000100a00 */
[----:B--2---:R-:W-:Y:S01]  /*2ac0*/  IMAD.MOV.U32 R62, RZ, RZ, -0x20000000 ;  /* 0xe0000000ff3e7424 */ /* 0x004fe200078e00ff */
[----:B------:R-:W-:Y:S01]  /*2ad0*/  MOV R80, 0x6a172145 ;  /* 0x6a17214500507802 */ /* 0x000fe20000000f00 */
[----:B------:R-:W-:Y:S01]  /*2ae0*/  IMAD.MOV.U32 R63, RZ, RZ, 0x41697171 ;  /* 0x41697171ff3f7424 */ /* 0x000fe200078e00ff */
[----:B------:R2:W-:Y:S01]  /*2af0*/  STL.64 [R1+0x1390], R42 ;  /* 0x0013902a01007387 */ /* 0x0005e20000100a00 */
[----:B---3--:R-:W-:Y:S01]  /*2b00*/  IMAD.MOV.U32 R36, RZ, RZ, 0x70000000 ;  /* 0x70000000ff247424 */ /* 0x008fe200078e00ff */
[----:B------:R-:W-:Y:S01]  /*2b10*/  MOV R37, 0x41991871 ;  /* 0x4199187100257802 */ /* 0x000fe20000000f00 */
[----:B0-----:R-:W-:Y:S01]  /*2b20*/  IMAD.MOV.U32 R38, RZ, RZ, -0x50000000 ;  /* 0xb0000000ff267424 */ /* 0x001fe200078e00ff */
[----:B------:R-:W-:Y:S01]  /*2b30*/  STL.64 [R1+0x1398], R54 ;  /* 0x0013983601007387 */ /* 0x000fe20000100a00 */
[----:B------:R-:W-:Y:S01]  /*2b40*/  IMAD.MOV.U32 R39, RZ, RZ, 0x41a1fda6 ;  /* 0x41a1fda6ff277424 */ /* 0x000fe200078e00ff */
[----:B-1----:R-:W-:Y:S01]  /*2b50*/  MOV R40, 0x80000000 ;  /* 0x8000000000287802 */ /* 0x002fe20000000f00 */
[----:B------:R-:W-:Y:S01]  /*2b60*/  IMAD.MOV.U32 R41, RZ, RZ, 0x419cbd69 ;  /* 0x419cbd69ff297424 */ /* 0x000fe200078e00ff */
[----:B------:R-:W-:Y:S01]  /*2b70*/  STL.64 [R1+0x13b0], R60 ;  /* 0x0013b03c01007387 */ /* 0x000fe20000100a00 */
[----:B--2---:R-:W-:-:S03]  /*2b80*/  IMAD.MOV.U32 R43, RZ, RZ, 0x418308a8 ;  /* 0x418308a8ff2b7424 */ /* 0x004fc600078e00ff */
        /* <DEDUP_REMOVED lines=10> */
[----:B------:R-:W-:Y:S02]  /*2c30*/  IMAD.MOV.U32 R33, RZ, RZ, 0x4194972f ;  /* 0x4194972fff217424 */ /* 0x000fe400078e00ff */
[----:B-1----:R-:W-:Y:S02]  /*2c40*/  IMAD.MOV.U32 R56, RZ, RZ, 0x0 ;  /* 0x00000000ff387424 */ /* 0x002fe400078e00ff */
[----:B------:R-:W-:Y:S01]  /*2c50*/  IMAD.MOV.U32 R57, RZ, RZ, 0x40dfe780 ;  /* 0x40dfe780ff397424 */ /* 0x000fe200078e00ff */
[----:B------:R0:W-:Y:S01]  /*2c60*/  STL.64 [R1+0x50], R32 ;  /* 0x0000502001007387 */ /* 0x0001e20000100a00 */
[----:B--2---:R-:W-:Y:S01]  /*2c70*/  MOV R58, 0x0 ;  /* 0x00000000003a7802 */ /* 0x004fe20000000f00 */
[----:B------:R-:W-:Y:S02]  /*2c80*/  IMAD.MOV.U32 R59, RZ, RZ, 0x4115d0bc ;  /* 0x4115d0bcff3b7424 */ /* 0x000fe400078e00ff */
[----:B------:R1:W-:Y:S04]  /*2c90*/  STL.64 [R1+0x13a0], R56 ;  /* 0x0013a03801007387 */ /* 0x0003e80000100a00 */
[----:B------:R2:W-:Y:S01]  /*2ca0*/  STL.64 [R1+0x13a8], R58 ;  /* 0x0013a83a01007387 */ /* 0x0005e20000100a00 */
[----:B0-----:R-:W-:Y:S01]  /*2cb0*/  MOV R32, 0x90000000 ;  /* 0x9000000000207802 */ /* 0x001fe20000000f00 */
[----:B------:R-:W-:Y:S01]  /*2cc0*/  IMAD.MOV.U32 R33, RZ, RZ, 0x4185eeb6 ;  /* 0x4185eeb6ff217424 */ /* 0x000fe200078e00ff */
[----:B-1----:R-:W-:-:S04]  /*2cd0*/  IADD3 R57, R1, 0x1388, RZ ;  /* 0x0000138801397810 */ /* 0x002fc80007ffe0ff */
[----:B------:R0:W-:Y:S01]  /*2ce0*/  STL.64 [R1+0x13c0], R32 ;  /* 0x0013c02001007387 */ /* 0x0001e20000100a00 */
        /* <DEDUP_REMOVED lines=20> */
[----:B------:R-:W-:Y:S05]  /*2e30*/  CALL.REL.NOINC `($__internal_26_$__cuda_sm20_dblrcp_rn_slowpath_v3) ;  /* 0x0000048c00907944 */ /* 0x000fea0003c00000 */
.L_x_5831:
[----:B------:R-:W-:Y:S05]  /*2e40*/  BSYNC B5 ;  /* 0x0000000000057941 */ /* 0x000fea0003800000 */
.L_x_5830:
[----:B------:R-:W-:Y:S01]  /*2e50*/  HFMA2.MMA R80, -RZ, RZ, -29.21875, -12.359375 ;  /* 0xcf4eca2eff507435 */ /* 0x000fe200000001ff */
[----:B------:R-:W-:Y:S01]  /*2e60*/  IMAD.MOV.U32 R32, RZ, RZ, R38 ;  /* 0x000000ffff207224 */ /* 0x000fe200078e0026 */
[----:B------:R-:W-:Y:S01]  /*2e70*/  MOV R33, R39 ;  /* 0x0000002700217202 */ /* 0x000fe20000000f00 */
[----:B------:R-:W-:Y:S02]  /*2e80*/  IMAD.MOV.U32 R59, RZ, RZ, 0xc ;  /* 0x0000000cff3b7424 */ /* 0x000fe400078e00ff */
[----:B------:R-:W-:Y:S02]  /*2e90*/  IMAD.MOV.U32 R58, RZ, RZ, -0x1 ;  /* 0xffffffffff3a7424 */ /* 0x000fe400078e00ff */
[----:B------:R-:W-:-:S07]  /*2ea0*/  IMAD.MOV.U32 R81, RZ, RZ, 0x418b2298 ;  /* 0x418b2298ff517424 */ /* 0x000fce00078e00ff */
.L_x_5829:
[----:B------:R-:W-:Y:S05]  /*2eb0*/  BSYNC B3 ;  /* 0x0000000000037941 */ /* 0x000fea0003800000 */
.L_x_5828:
[----:B------:R-:W-:Y:S01]  /*2ec0*/  DSETP.GT.AND P0, PT, R50, 1, PT ;  /* 0x3ff000003200742a */ /* 0x000fe20003f04000 */
[----:B------:R-:W-:-:S13]  /*2ed0*/  IMAD.SHL.U32 R0, R58, 0x8, RZ ;  /* 0x000000083a007824 */ /* 0x000fda00078e00ff */
[----:B------:R-:W-:-:S05]  /*2ee0*/  @P0 IADD3 R57, R1, 0x13e8, RZ ;  /* 0x000013e801390810 */ /* 0x000fca0007ffe0ff */
[----:B------:R-:W-:-:S05]  /*2ef0*/  IMAD.IADD R71, R57, 0x1, R0 ;  /* 0x0000000139477824 */ /* 0x000fca00078e0200 */
[----:B------:R-:W2:Y:S01]  /*2f00*/  LDL.64 R36, [R71] ;  /* 0x0000000047247983 */ /* 0x000ea20000100a00 */
[----:B------:R-:W-:-:S05]  /*2f10*/  IMAD.IADD R69, R71, 0x1, R0 ;  /* 0x0000000147457824 */ /* 0x000fca00078e0200 */
[----:B------:R0:W3:Y:S01]  /*2f20*/  LDL.64 R38, [R69] ;  /* 0x0000000045267983 */ /* 0x0000e20000100a00 */
[----:B------:R-:W-:-:S05]  /*2f30*/  IADD3 R61, R69, R0, RZ ;  /* 0x00000000453d7210 */ /* 0x000fca0007ffe0ff */
[----:B------:R-:W4:Y:S01]  /*2f40*/  LDL.64 R40, [R61] ;  /* 0x000000003d287983 */ /* 0x000f220000100a00 */
[----:B------:R-:W-:-:S05]  /*2f50*/  IMAD.IADD R63, R61, 0x1, R0 ;  /* 0x000000013d3f7824 */ /* 0x000fca00078e0200 */
[----:B------:R-:W5:Y:S01]  /*2f60*/  LDL.64 R42, [R63] ;  /* 0x000000003f2a7983 */ /* 0x000f620000100a00 */
[----:B------:R-:W-:-:S05]  /*2f70*/  IMAD.IADD R65, R63, 0x1, R0 ;  /* 0x000000013f417824 */ /* 0x000fca00078e0200 */
[----:B------:R-:W5:Y:S01]  /*2f80*/  LDL.64 R54, [R65] ;  /* 0x0000000041367983 */ /* 0x000f620000100a00 */
[----:B------:R-:W-:Y:S01]  /*2f90*/  IADD3 R67, R65, R0, RZ ;  /* 0x0000000041437210 */ /* 0x000fe20007ffe0ff */
[----:B------:R-:W-:-:S04]  /*2fa0*/  IMAD.IADD R58, R59, 0x1, R58 ;  /* 0x000000013b3a7824 */ /* 0x000fc800078e023a */
[----:B------:R-:W5:Y:S01]  /*2fb0*/  LDL.64 R56, [R67] ;  /* 0x0000000043387983 */ /* 0x000f620000100a00 */
[----:B------:R-:W-:Y:S01]  /*2fc0*/  IMAD.IADD R75, R67, 0x1, R0 ;  /* 0x00000001434b7824 */ /* 0x000fe200078e0200 */
[----:B------:R-:W-:-:S04]  /*2fd0*/  LEA R77, R58, R1, 0x3 ;  /* 0x000000013a4d7211 */ /* 0x000fc800078e18ff */
[----:B------:R1:W5:Y:S01]  /*2fe0*/  LDL.64 R58, [R75] ;  /* 0x000000004b3a7983 */ /* 0x0003620000100a00 */
[----:B------:R-:W-:-:S03]  /*2ff0*/  IMAD.IADD R79, R75, 0x1, R0 ;  /* 0x000000014b4f7824 */ /* 0x000fc600078e0200 */
[----:B------:R1:W5:Y:S01]  /*3000*/  LDL.64 R60, [R77] ;  /* 0x000000004d3c7983 */ /* 0x0003620000100a00 */
[----:B------:R-:W-:-:S03]  /*3010*/  IMAD.IADD R91, R0, 0x1, R77 ;  /* 0x00000001005b7824 */ /* 0x000fc600078e024d */
[----:B------:R1:W5:Y:S01]  /*3020*/  LDL.64 R62, [R79] ;  /* 0x000000004f3e7983 */ /* 0x0003620000100a00 */
[----:B0-----:R-:W-:-:S03]  /*3030*/  IADD3 R69, R79, R0, RZ ;  /* 0x000000004f457210 */ /* 0x001fc60007ffe0ff */
[----:B------:R-:W5:Y:S01]  /*3040*/  LDL.64 R64, [R91] ;  /* 0x000000005b407983 */ /* 0x000f620000100a00 */
[----:B------:R-:W-:-:S03]  /*3050*/  IMAD.IADD R71, R91, 0x1, R0 ;  /* 0x000000015b477824 */ /* 0x000fc600078e0200 */
[----:B------:R0:W5:Y:S01]  /*3060*/  LDL.64 R66, [R69] ;  /* 0x0000000045427983 */ /* 0x0001620000100a00 */
[----:B------:R-:W-:-:S03]  /*3070*/  IMAD.IADD R73, R69, 0x1, R0 ;  /* 0x0000000145497824 */ /* 0x000fc600078e0200 */
[----:B------:R0:W5:Y:S01]  /*3080*/  LDL.64 R82, [R71] ;  /* 0x0000000047527983 */ /* 0x0001620000100a00 */
[----:B-1----:R-:W-:-:S03]  /*3090*/  IADD3 R75, R71, R0, RZ ;  /* 0x00000000474b7210 */ /* 0x002fc60007ffe0ff */
[----:B------:R1:W5:Y:S01]  /*30a0*/  LDL.64 R84, [R73] ;  /* 0x0000000049547983 */ /* 0x0003620000100a00 */
[----:B------:R-:W-:-:S03]  /*30b0*/  IMAD.IADD R77, R73, 0x1, R0 ;  /* 0x00000001494d7824 */ /* 0x000fc600078e0200 */
[----:B------:R1:W5:Y:S01]  /*30c0*/  LDL.64 R86, [R75] ;  /* 0x000000004b567983 */ /* 0x0003620000100a00 */
[----:B------:R-:W-:-:S03]  /*30d0*/  IMAD.IADD R79, R75, 0x1, R0 ;  /* 0x000000014b4f7824 */ /* 0x000fc600078e0200 */
[----:B------:R1:W5:Y:S01]  /*30e0*/  LDL.64 R88, [R77] ;  /* 0x000000004d587983 */ /* 0x0003620000100a00 */
[----:B------:R-:W-:-:S03]  /*30f0*/  IADD3 R68, R77, R0, RZ ;  /* 0x000000004d447210 */ /* 0x000fc60007ffe0ff */
[----:B------:R1:W5:Y:S01]  /*3100*/  LDL.64 R90, [R79] ;  /* 0x000000004f5a7983 */ /* 0x0003620000100a00 */
[----:B0-----:R-:W-:-:S03]  /*3110*/  IMAD.IADD R69, R79, 0x1, R0 ;  /* 0x000000014f457824 */ /* 0x001fc600078e0200 */
[----:B------:R-:W5:Y:S01]  /*3120*/  LDL.64 R92, [R68] ;  /* 0x00000000445c7983 */ /* 0x000f620000100a00 */
[----:B------:R-:W-:-:S03]  /*3130*/  IMAD.IADD R71, R69, 0x1, R0 ;  /* 0x0000000145477824 */ /* 0x000fc600078e0200 */
[----:B------:R0:W5:Y:S04]  /*3140*/  LDL.64 R94, [R69] ;  /* 0x00000000455e7983 */ /* 0x0001680000100a00 */
[----:B------:R-:W5:Y:S01]  /*3150*/  LDL.64 R96, [R71] ;  /* 0x0000000047607983 */ /* 0x000f620000100a00 */
[----:B-1----:R-:W-:-:S05]  /*3160*/  IADD3 R73, R71, R0, RZ ;  /* 0x0000000047497210 */ /* 0x002fca0007ffe0ff */
[----:B------:R-:W5:Y:S01]  /*3170*/  LDL.64 R98, [R73] ;  /* 0x0000000049627983 */ /* 0x000f620000100a00 */
[----:B------:R-:W-:-:S05]  /*3180*/  IMAD.IADD R75, R73, 0x1, R0 ;  /* 0x00000001494b7824 */ /* 0x000fca00078e0200 */
[----:B------:R-:W5:Y:S01]  /*3190*/  LDL.64 R100, [R75] ;  /* 0x000000004b647983 */ /* 0x000f620000100a00 */
[----:B------:R-:W-:-:S05]  /*31a0*/  IMAD.IADD R77, R75, 0x1, R0 ;  /* 0x000000014b4d7824 */ /* 0x000fca00078e0200 */
[----:B------:R-:W5:Y:S01]  /*31b0*/  LDL.64 R102, [R77] ;  /* 0x000000004d667983 */ /* 0x000f620000100a00 */
[----:B------:R-:W-:-:S05]  /*31c0*/  IADD3 R79, R77, R0, RZ ;  /* 0x000000004d4f7210 */ /* 0x000fca0007ffe0ff */
[----:B------:R-:W5:Y:S01]  /*31d0*/  LDL.64 R104, [R79] ;  /* 0x000000004f687983 */ /* 0x000f620000100a00 */
[----:B------:R-:W-:-:S05]  /*31e0*/  IMAD.IADD R0, R79, 0x1, R0 ;  /* 0x000000014f007824 */ /* 0x000fca00078e0200 */
[----:B------:R-:W5:Y:S01]  /*31f0*/  LDL.64 R106, [R0] ;  /* 0x00000000006a7983 */ /* 0x000f620000100a00 */
[----:B0-----:R-:W-:Y:S01]  /*3200*/  FSEL R69, RZ, 1.875, P0 ;  /* 0x3ff00000ff457808 */ /* 0x001fe20000000000 */
[----:B------:R-:W-:Y:S01]  /*3210*/  IMAD.MOV.U32 R68, RZ, RZ, RZ ;  /* 0x000000ffff447224 */ /* 0x000fe200078e00ff */
[----:B------:R-:W-:Y:S01]  /*3220*/  UMOV UR6, 0xb9800000 ;  /* 0xb980000000067882 */ /* 0x000fe20000000000 */
[----:B------:R-:W-:Y:S01]  /*3230*/  UMOV UR7, 0x40181945 ;  /* 0x4018194500077882 */ /* 0x000fe20000000000 */
[----:B------:R-:W-:Y:S03]  /*3240*/  BSSY B2, `(.L_x_5832) ;  /* 0x000002f000027945 */ /* 0x000fe60003800000 */
        /* <DEDUP_REMOVED lines=8> */
[----:B------:R-:W-:Y:S02]  /*32d0*/  DFMA R60, R60, R32, R64 ;  /* 0x000000203c3c722b */ /* 0x000fe40000000040 */
[----:B------:R-:W-:-:S04]  /*32e0*/  DADD R58, R48, UR6 ;  /* 0x00000006303a7e29 */ /* 0x000fc80008000000 */
[-C--:B------:R-:W-:Y:S02]  /*32f0*/  DFMA R36, R36, R32.reuse, R62 ;  /* 0x000000202424722b */ /* 0x080fe4000000003e */
[----:B------:R-:W-:Y:S02]  /*3300*/  DFMA R60, R60, R32, R82 ;  /* 0x000000203c3c722b */ /* 0x000fe40000000052 */
[----:B------:R-:W-:-:S04]  /*3310*/  DADD R58, R58, -0.5 ;  /* 0xbfe000003a3a7429 */ /* 0x000fc80000000000 */
        /* <DEDUP_REMOVED lines=8> */
[----:B------:R-:W-:-:S03]  /*33a0*/  MOV R36, 0x1 ;  /* 0x0000000100247802 */ /* 0x000fc60000000f00 */
        /* <DEDUP_REMOVED lines=21> */
[----:B------:R-:W-:Y:S05]  /*3500*/  CALL.REL.NOINC `($__internal_27_$__cuda_sm20_div_rn_f64_full) ;  /* 0x00000488007c7944 */ /* 0x000fea0003c00000 */
[----:B------:R-:W-:Y:S01]  /*3510*/  MOV R60, R68 ;  /* 0x00000044003c7202 */ /* 0x000fe20000000f00 */
[----:B------:R-:W-:-:S07]  /*3520*/  IMAD.MOV.U32 R61, RZ, RZ, R65 ;  /* 0x000000ffff3d7224 */ /* 0x000fce00078e0041 */
.L_x_5833:
[----:B------:R-:W-:Y:S05]  /*3530*/  BSYNC B2 ;  /* 0x0000000000027941 */ /* 0x000fea0003800000 */
.L_x_5832:
        /* <DEDUP_REMOVED lines=22> */
[----:B------:R-:W-:Y:S05]  /*36a0*/  CALL.REL.NOINC `($__internal_27_$__cuda_sm20_div_rn_f64_full) ;  /* 0x0000048800147944 */ /* 0x000fea0003c00000 */
[----:B------:R-:W-:Y:S01]  /*36b0*/  MOV R56, R68 ;  /* 0x0000004400387202 */ /* 0x000fe20000000f00 */
[----:B------:R-:W-:-:S07]  /*36c0*/  IMAD.MOV.U32 R57, RZ, RZ, R65 ;  /* 0x000000ffff397224 */ /* 0x000fce00078e0041 */
.L_x_5835:
[----:B------:R-:W-:Y:S05]  /*36d0*/  BSYNC B2 ;  /* 0x0000000000027941 */ /* 0x000fea0003800000 */
.L_x_5834:
        /* <DEDUP_REMOVED lines=18> */
[----:B------:R-:W-:Y:S01]  /*3800*/  MOV R36, 0x3830 ;  /* 0x0000383000247802 */ /* 0x000fe20000000f00 */
[----:B------:R-:W-:-:S07]  /*3810*/  IMAD.MOV.U32 R41, RZ, RZ, R57 ;  /* 0x000000ffff297224 */ /* 0x000fce00078e0039 */
[----:B------:R-:W-:Y:S05]  /*3820*/  CALL.REL.NOINC `($__internal_28_$__cuda_sm20_dsqrt_rn_f64_mediumpath_v1) ;  /* 0x0000048c00487944 */ /* 0x000fea0003c00000 */
[----:B------:R-:W-:Y:S01]  /*3830*/  MOV R66, R38 ;  /* 0x0000002600427202 */ /* 0x000fe20000000f00 */
[----:B------:R-:W-:-:S07]  /*3840*/  IMAD.MOV.U32 R67, RZ, RZ, R33 ;  /* 0x000000ffff437224 */ /* 0x000fce00078e0021 */
.L_x_5837:
[----:B------:R-:W-:Y:S05]  /*3850*/  BSYNC B3 ;  /* 0x0000000000037941 */ /* 0x000fea0003800000 */
.L_x_5836:
        /* <DEDUP_REMOVED lines=17> */
[----:B------:R-:W-:Y:S01]  /*3970*/  MOV R66, 0x39a0 ;  /* 0x000039a000427802 */ /* 0x000fe20000000f00 */
[----:B------:R-:W-:-:S07]  /*3980*/  IMAD.MOV.U32 R65, RZ, RZ, R61 ;  /* 0x000000ffff417224 */ /* 0x000fce00078e003d */
[----:B------:R-:W-:Y:S05]  /*3990*/  CALL.REL.NOINC `($__internal_27_$__cuda_sm20_div_rn_f64_full) ;  /* 0x0000048400587944 */ /* 0x000fea0003c00000 */
[----:B------:R-:W-:Y:S01]  /*39a0*/  MOV R32, R68 ;  /* 0x0000004400207202 */ /* 0x000fe20000000f00 */
[----:B------:R-:W-:-:S07]  /*39b0*/  IMAD.MOV.U32 R33, RZ, RZ, R65 ;  /* 0x000000ffff217224 */ /* 0x000fce00078e0041 */
.L_x_5839:
[----:B------:R-:W-:Y:S05]  /*39c0*/  BSYNC B2 ;  /* 0x0000000000027941 */ /* 0x000fea0003800000 */
.L_x_5838:
        /* <DEDUP_REMOVED lines=28> */
.L_x_5842:
[----:B------:R-:W-:Y:S05]  /*3b90*/  BSYNC B2 ;  /* 0x0000000000027941 */ /* 0x000fea0003800000 */
.L_x_5841:
[C---:B------:R-:W-:Y:S01]  /*3ba0*/  FSETP.GEU.FTZ.AND P1, PT, R35.reuse, 1.7916666269302368164, PT ;  /* 0x3fe555552300780b */ /* 0x040fe20003f3e000 */
[----:B------:R-:W-:Y:S01]  /*3bb0*/  BSSY B2, `(.L_x_5843) ;  /* 0x0000088000027945 */ /* 0x000fe20003800000 */
[----:B------:R-:W-:-:S13]  /*3bc0*/  FSETP.GT.FTZ.AND P0, PT, R35, -1.6999999284744262695, PT ;  /* 0xbfd999992300780b */ /* 0x000fda0003f14000 */
[----:B------:R-:W-:Y:S05]  /*3bd0*/  @P0 BRA !P1, `(.L_x_5844) ;  /* 0x0000000400440947 */ /* 0x000fea0004800000 */
[----:B------:R-:W-:-:S10]  /*3be0*/  DADD R36, R34, 1 ;  /* 0x3ff0000022247429 */ /* 0x000fd40000000000 */
[----:B------:R-:W-:Y:S01]  /*3bf0*/  ISETP.GT.AND P0, PT, R37, 0xfffff, PT ;  /* 0x000fffff2500780c */ /* 0x000fe20003f04270 */
[----:B------:R-:W-:Y:S01]  /*3c00*/  IMAD.MOV.U32 R40, RZ, RZ, R36 ;  /* 0x000000ffff287224 */ /* 0x000fe200078e0024 */
        /* <DEDUP_REMOVED lines=78> */
.L_x_5844:
        /* <DEDUP_REMOVED lines=21> */
[----:B------:R-:W-:-:S07]  /*4240*/  IMAD.MOV.U32 R64, RZ, RZ, R68 ;  /* 0x000000ffff407224 */ /* 0x000fce00078e0044 */
.L_x_5847:
[----:B------:R-:W-:Y:S05]  /*4250*/  BSYNC B5 ;  /* 0x0000000000057941 */ /* 0x000fea0003800000 */
.L_x_5846:
        /* <DEDUP_REMOVED lines=29> */
.L_x_5845:
[----:B------:R-:W-:Y:S05]  /*4430*/  BSYNC B2 ;  /* 0x0000000000027941 */ /* 0x000fea0003800000 */
.L_x_5843:
        /* <DEDUP_REMOVED lines=24> */
[----:B------:R-:W-:-:S07]  /*45c0*/  MOV R64, R68 ;  /* 0x0000004400407202 */ /* 0x000fce0000000f00 */
.L_x_5849:
[----:B------:R-:W-:Y:S05]  /*45d0*/  BSYNC B2 ;  /* 0x0000000000027941 */ /* 0x000fea0003800000 */
.L_x_5848:
        /* <DEDUP_REMOVED lines=55> */
[----:B------:R-:W-:Y:S02]  /*4950*/  @!P0 IMAD.IADD R36, R36, 0x1, -R35 ;  /* 0x0000000124248824 */ /* 0x000fe400078e0a23 */
[----:B------:R-:W-:-:S03]  /*4960*/  @!P0 IMAD R35, R35, 0x100000, R41 ;  /* 0x0010000023238824 */ /* 0x000fc600078e0229 */
[----:B------:R-:W-:Y:S01]  /*4970*/  @!P0 LEA R37, R36, 0x3ff00000, 0x14 ;  /* 0x3ff0000024258811 */ /* 0x000fe200078ea0ff */
[----:B------:R-:W-:-:S06]  /*4980*/  @!P0 IMAD.MOV.U32 R36, RZ, RZ, RZ ;  /* 0x000000ffff248224 */ /* 0x000fcc00078e00ff */
[----:B------:R-:W-:-:S11]  /*4990*/  @!P0 DMUL R38, R34, R36 ;  /* 0x0000002422268228 */ /* 0x000fd60000000000 */
.L_x_5851:
[----:B------:R-:W-:Y:S05]  /*49a0*/  BSYNC B2 ;  /* 0x0000000000027941 */ /* 0x000fea0003800000 */
.L_x_5850:
[----:B------:R-:W-:Y:S01]  /*49b0*/  DMUL R38, R38, R32 ;  /* 0x0000002026267228 */ /* 0x000fe20000000000 */
[----:B------:R-:W-:Y:S10]  /*49c0*/  BRA `(.L_x_5852) ;  /* 0x0000001c00507947 */ /* 0x000ff40003800000 */
.L_x_5840:
        /* <DEDUP_REMOVED lines=40> */
[----:B------:R-:W-:Y:S01]  /*4c50*/  UMOV UR7, 0x3f811111 ;  /* 0x3f81111100077882 */ /* 0x000fe20000000000 */
[----:B------:R-:W-:-:S05]  /*4c60*/  DFMA R72, R40, R42, R72 ;  /* 0x0000002a2848722b */ /* 0x000fca0000000048 */
[----:B------:R-:W-:Y:S01]  /*4c70*/  DFMA R38, R36, R38, UR6 ;  /* 0x0000000624267e2b */ /* 0x000fe20008000026 */
[----:B------:R-:W-:Y:S01]  /*4c80*/  UMOV UR6, 0x555502a1 ;  /* 0x555502a100067882 */ /* 0x000fe20000000000 */
[----:B------:R-:W-:-:S03]  /*4c90*/  UMOV UR7, 0x3fa55555 ;  /* 0x3fa5555500077882 */ /* 0x000fc60000000000 */
[----:B------:R-:W-:-:S03]  /*4ca0*/  FFMA R0, RZ, R59, R73 ;  /* 0x0000003bff007223 */ /* 0x000fc60000000049 */
        /* <DEDUP_REMOVED lines=23> */
[----:B------:R-:W-:Y:S01]  /*4e20*/  @!P0 IMAD.MOV.U32 R34, RZ, RZ, R38 ;  /* 0x000000ffff228224 */ /* 0x000fe200078e0026 */
[----:B------:R-:W-:-:S06]  /*4e30*/  @!P0 MOV R38, RZ ;  /* 0x000000ff00268202 */ /* 0x000fcc0000000f00 */
[----:B------:R-:W-:-:S11]  /*4e40*/  @!P0 DMUL R36, R34, R38 ;  /* 0x0000002622248228 */ /* 0x000fd60000000000 */
.L_x_5854:
[----:B------:R-:W-:Y:S05]  /*4e50*/  BSYNC B2 ;  /* 0x0000000000027941 */ /* 0x000fea0003800000 */
.L_x_5853:
[----:B------:R-:W-:Y:S04]  /*4e60*/  BSSY B2, `(.L_x_5855) ;  /* 0x000000a000027945 */ /* 0x000fe80003800000 */
[----:B------:R-:W-:Y:S05]  /*4e70*/  @P2 BRA P3, `(.L_x_5856) ;  /* 0x0000000000202947 */ /* 0x000fea0001800000 */
[----:B------:R-:W-:Y:S01]  /*4e80*/  IMAD.MOV.U32 R68, RZ, RZ, R58 ;  /* 0x000000ffff447224 */ /* 0x000fe200078e003a */
[----:B------:R-:W-:Y:S01]  /*4e90*/  MOV R70, R4 ;  /* 0x0000000400467202 */ /* 0x000fe20000000f00 */
[----:B------:R-:W-:Y:S01]  /*4ea0*/  IMAD.MOV.U32 R65, RZ, RZ, R59 ;  /* 0x000000ffff417224 */ /* 0x000fe200078e003b */
[----:B------:R-:W-:Y:S01]  /*4eb0*/  MOV R66, 0x4ee0 ;  /* 0x00004ee000427802 */ /* 0x000fe20000000f00 */
[----:B------:R-:W-:-:S07]  /*4ec0*/  IMAD.MOV.U32 R67, RZ, RZ, R5 ;  /* 0x000000ffff437224 */ /* 0x000fce00078e0005 */
[----:B------:R-:W-:Y:S05]  /*4ed0*/  CALL.REL.NOINC `($__internal_27_$__cuda_sm20_div_rn_f64_full) ;  /* 0x0000047000087944 */ /* 0x000fea0003c00000 */
[----:B------:R-:W-:Y:S01]  /*4ee0*/  IMAD.MOV.U32 R72, RZ, RZ, R68 ;  /* 0x000000ffff487224 */ /* 0x000fe200078e0044 */
[----:B------:R-:W-:-:S07]  /*4ef0*/  MOV R73, R65 ;  /* 0x0000004100497202 */ /* 0x000fce0000000f00 */
.L_x_5856:
[----:B------:R-:W-:Y:S05]  /*4f00*/  BSYNC B2 ;  /* 0x0000000000027941 */ /* 0x000fea0003800000 */
.L_x_5855:
[----:B------:R-:W-:Y:S01]  /*4f10*/  DADD R40, -RZ, |R72| ;  /* 0x00000000ff287229 */ /* 0x000fe20000000548 */
[----:B------:R-:W-:Y:S01]  /*4f20*/  BSSY B2, `(.L_x_5857) ;  /* 0x0000005000027945 */ /* 0x000fe20003800000 */
[----:B------:R-:W-:Y:S01]  /*4f30*/  IMAD.MOV.U32 R38, RZ, RZ, R48 ;  /* 0x000000ffff267224 */ /* 0x000fe200078e0030 */
[----:B------:R-:W-:Y:S01]  /*4f40*/  MOV R34, 0x4f70 ;  /* 0x00004f7000227802 */ /* 0x000fe20000000f00 */
[----:B------:R-:W-:-:S07]  /*4f50*/  IMAD.MOV.U32 R35, RZ, RZ, R49 ;  /* 0x000000ffff237224 */ /* 0x000fce00078e0031 */
[----:B------:R-:W-:Y:S05]  /*4f60*/  CALL.REL.NOINC `($_ZN2at6native29vectorized_elementwise_kernelILi2EN48_GLOBAL__N__08322988_15_IGammaKernel_cu_cb51a28d10CalcIgammaIdEESt5arrayIPcLm3EEEEviT0_T1_$__internal_accurate_pow) ;  /* 0x0000047800247944 */ /* 0x000fea0003c00000 */
[----:B------:R-:W-:Y:S05]  /*4f70*/  BSYNC B2 ;  /* 0x0000000000027941 */ /* 0x000fea0003800000 */
.L_x_5857:
[----:B------:R-:W-:Y:S01]  /*4f80*/  DSETP.NEU.AND P0, PT, R72, RZ, PT ;  /* 0x000000ff4800722a */ /* 0x000fe20003f0d000 */
[----:B------:R-:W-:Y:S01]  /*4f90*/  LOP3.LUT R0, R49, 0x7ff00000, RZ, 0xc0, !PT ;  /* 0x7ff0000031007812 */ /* 0x000fe200078ec0ff */
[----:B------:R-:W-:Y:S03]  /*4fa0*/  BSSY B2, `(.L_x_5858) ;  /* 0x000001e000027945 */ /* 0x000fe60003800000 */
        /* <DEDUP_REMOVED lines=14> */
[----:B------:R-:W0:Y:S01]  /*5090*/  FRND.F64.TRUNC R34, R48 ;  /* 0x0000003000227313 */ /* 0x000e22000030d800 */
[----:B------:R-:W-:Y:S02]  /*50a0*/  IMAD.MOV.U32 R38, RZ, RZ, R0 ;  /* 0x000000ffff267224 */ /* 0x000fe400078e0000 */
[----:B------:R-:W-:Y:S01]  /*50b0*/  IMAD.MOV.U32 R39, RZ, RZ, R41 ;  /* 0x000000ffff277224 */ /* 0x000fe200078e0029 */
[----:B0-----:R-:W-:-:S14]  /*50c0*/  DSETP.NEU.AND P1, PT, R34, R48, PT ;  /* 0x000000302200722a */ /* 0x001fdc0003f2d000 */
[----:B------:R-:W-:Y:S05]  /*50d0*/  @!P1 BRA `(.L_x_5860) ;  /* 0x0000000000289947 */ /* 0x000fea0003800000 */
[----:B------:R-:W-:Y:S01]  /*50e0*/  MOV R38, 0x0 ;  /* 0x0000000000267802 */ /* 0x000fe20000000f00 */
[----:B------:R-:W-:Y:S01]  /*50f0*/  IMAD.MOV.U32 R39, RZ, RZ, -0x80000 ;  /* 0xfff80000ff277424 */ /* 0x000fe200078e00ff */
[----:B------:R-:W-:Y:S06]  /*5100*/  BRA `(.L_x_5860) ;  /* 0x00000000001c7947 */ /* 0x000fec0003800000 */
.L_x_5859:
[----:B------:R-:W-:Y:S01]  /*5110*/  DSETP.NEU.AND P0, PT, R50, 0.5, PT ;  /* 0x3fe000003200742a */ /* 0x000fe20003f0d000 */
[----:B------:R-:W-:Y:S01]  /*5120*/  ISETP.GE.AND P2, PT, R49, RZ, PT ;  /* 0x000000ff3100720c */ /* 0x000fe20003f46270 */
[----:B------:R-:W-:Y:S01]  /*5130*/  IMAD.MOV.U32 R38, RZ, RZ, RZ ;  /* 0x000000ffff267224 */ /* 0x000fe200078e00ff */
[----:B------:R-:W-:-:S04]  /*5140*/  ISETP.EQ.U32.AND P1, PT, R0, RZ, PT ;  /* 0x000000ff0000720c */ /* 0x000fc80003f22070 */
[----:B------:R-:W-:-:S04]  /*5150*/  ISETP.EQ.AND.EX P0, PT, R34, -0x80000000, P0, P1 ;  /* 0x800000002200780c */ /* 0x000fc80000702310 */
[----:B------:R-:W-:-:S04]  /*5160*/  SEL R39, R73, RZ, P0 ;  /* 0x000000ff49277207 */ /* 0x000fc80000000000 */
[----:B------:R-:W-:-:S07]  /*5170*/  @!P2 LOP3.LUT R39, R39, 0x7ff00000, RZ, 0xfc, !PT ;  /* 0x7ff000002727a812 */ /* 0x000fce00078efcff */
.L_x_5860:
[----:B------:R-:W-:Y:S05]  /*5180*/  BSYNC B2 ;  /* 0x0000000000027941 */ /* 0x000fea0003800000 */
.L_x_5858:
        /* <DEDUP_REMOVED lines=18> */
.L_x_5863:
[----:B------:R-:W-:-:S11]  /*52b0*/  DADD R38, R48, R72 ;  /* 0x0000000030267229 */ /* 0x000fd60000000048 */
.L_x_5862:
[----:B------:R-:W-:Y:S05]  /*52c0*/  BSYNC B2 ;  /* 0x0000000000027941 */ /* 0x000fea0003800000 */
.L_x_5861:
[----:B------:R-:W-:-:S06]  /*52d0*/  DSETP.NEU.AND P0, PT, R72, 1, PT ;  /* 0x3ff000004800742a */ /* 0x000fcc0003f0d000 */
[----:B------:R-:W-:Y:S02]  /*52e0*/  FSEL R34, R38, RZ, P0 ;  /* 0x000000ff26227208 */ /* 0x000fe40000000000 */
[----:B------:R-:W-:-:S06]  /*52f0*/  FSEL R35, R39, 1.875, P0 ;  /* 0x3ff0000027237808 */ /* 0x000fcc0000000000 */
[----:B------:R-:W-:-:S08]  /*5300*/  DMUL R36, R36, R34 ;  /* 0x0000002224247228 */ /* 0x000fd00000000000 */
[----:B------:R-:W-:Y:S01]  /*5310*/  DMUL R38, R36, R32 ;  /* 0x0000002024267228 */ /* 0x000fe20000000000 */
[----:B------:R-:W-:Y:S10]  /*5320*/  BRA `(.L_x_5852) ;  /* 0x0000001000f87947 */ /* 0x000ff40003800000 */
.L_x_5827:
        /* <DEDUP_REMOVED lines=83> */
.L_x_5865:
[----:B------:R-:W-:Y:S05]  /*5860*/  BSYNC B2 ;  /* 0x0000000000027941 */ /* 0x000fea0003800000 */
.L_x_5864:
[----:B------:R-:W-:Y:S04]  /*5870*/  BSSY B5, `(.L_x_5866) ;  /* 0x00000a8000057945 */ /* 0x000fe80003800000 */
[----:B------:R-:W-:Y:S05]  /*5880*/  @P3 BRA `(.L_x_5867) ;  /* 0x0000000800943947 */ /* 0x000fea0003800000 */
[----:B------:R-:W-:Y:S01]  /*5890*/  MOV R34, R50 ;  /* 0x0000003200227202 */ /* 0x000fe20000000f00 */
[----:B------:R-:W-:Y:S01]  /*58a0*/  IMAD.MOV.U32 R33, RZ, RZ, R51 ;  /* 0x000000ffff217224 */ /* 0x000fe200078e0033 */
[----:B------:R-:W-:-:S07]  /*58b0*/  MOV R32, 0x58d0 ;  /* 0x000058d000207802 */ /* 0x000fce0000000f00 */
[----:B------:R-:W-:Y:S05]  /*58c0*/  CALL.REL.NOINC `($_ZN2at6native29vectorized_elementwise_kernelILi2EN48_GLOBAL__N__08322988_15_IGammaKernel_cu_cb51a28d10CalcIgammaIdEESt5arrayIPcLm3EEEEviT0_T1_$__internal_lgamma_pos) ;  /* 0x0000047800947944 */ /* 0x000fea0003c00000 */
[----:B------:R-:W-:Y:S01]  /*58d0*/  ISETP.GT.AND P0, PT, R49, -0x1, PT ;  /* 0xffffffff3100780c */ /* 0x000fe20003f04270 */
[----:B------:R-:W-:Y:S01]  /*58e0*/  IMAD.MOV.U32 R54, RZ, RZ, R34 ;  /* 0x000000ffff367224 */ /* 0x000fe200078e0022 */
[----:B------:R-:W-:-:S03]  /*58f0*/  MOV R55, R33 ;  /* 0x0000002100377202 */ /* 0x000fc60000000f00 */
[----:B------:R-:W-:Y:S02]  /*5900*/  IMAD.MOV.U32 R34, RZ, RZ, R54 ;  /* 0x000000ffff227224 */ /* 0x000fe400078e0036 */
[----:B------:R-:W-:-:S06]  /*5910*/  IMAD.MOV.U32 R35, RZ, RZ, R55 ;  /* 0x000000ffff237224 */ /* 0x000fcc00078e0037 */
        /* <DEDUP_REMOVED lines=20> */
[----:B------:R0:W4:Y:S01]  /*5a60*/  LDG.E.128.CONSTANT R40, desc[UR6][R64.64+0x20] ;  /* 0x0000200640287981 */ /* 0x000122000c1e9d00 */
[----:B------:R-:W1:Y:S01]  /*5a70*/  FRND.F64 R56, R60 ;  /* 0x0000003c00387313 */ /* 0x000e620000301800 */
[----:B------:R-:W-:Y:S01]  /*5a80*/  UMOV UR6, 0x33145c07 ;  /* 0x33145c0700067882 */ /* 0x000fe20000000000 */
[----:B------:R-:W-:Y:S01]  /*5a90*/  UMOV UR7, 0x3ca1a626 ;  /* 0x3ca1a62600077882 */ /* 0x000fe20000000000 */
[----:B------:R-:W-:Y:S01]  /*5aa0*/  IMAD.MOV.U32 R63, RZ, RZ, 0x3de5db65 ;  /* 0x3de5db65ff3f7424 */ /* 0x000fe200078e00ff */
[----:B------:R-:W-:Y:S01]  /*5ab0*/  MOV R0, 0x79785eba ;  /* 0x79785eba00007802 */ /* 0x000fe20000000f00 */
[----:B------:R-:W-:Y:S01]  /*5ac0*/  BSSY B6, `(.L_x_5871) ;  /* 0x0000028000067945 */ /* 0x000fe20003800000 */
[----:B------:R-:W-:-:S02]  /*5ad0*/  LOP3.LUT P0, RZ, R62, 0x1, RZ, 0xc0, !PT ;  /* 0x000000013eff7812 */ /* 0x000fc4000780c0ff */
[----:B------:R-:W-:Y:S02]  /*5ae0*/  LOP3.LUT P1, RZ, R62, 0x2, RZ, 0xc0, !PT ;  /* 0x000000023eff7812 */ /* 0x000fe4000782c0ff */
[----:B0-----:R-:W-:Y:S02]  /*5af0*/  FSEL R64, -R0, 4.2945490664224492434e-19, !P0 ;  /* 0x20fd816400407808 */ /* 0x001fe40004000100 */
[----:B------:R-:W-:Y:S01]  /*5b00*/  FSEL R65, R63, -0.082518599927425384521, !P0 ;  /* 0xbda8ff833f417808 */ /* 0x000fe20004000000 */
[----:B-1----:R-:W-:-:S08]  /*5b10*/  DFMA R56, -R56, 0.5, R50 ;  /* 0x3fe000003838782b */ /* 0x002fd00000000132 */
[----:B------:R-:W-:Y:S01]  /*5b20*/  DMUL R58, R56, UR6 ;  /* 0x00000006383a7c28 */ /* 0x000fe20008000000 */
[----:B------:R-:W-:Y:S01]  /*5b30*/  UMOV UR6, 0x54442d18 ;  /* 0x54442d1800067882 */ /* 0x000fe20000000000 */
[----:B------:R-:W-:-:S06]  /*5b40*/  UMOV UR7, 0x400921fb ;  /* 0x400921fb00077882 */ /* 0x000fcc0000000000 */
[----:B------:R-:W-:-:S08]  /*5b50*/  DFMA R58, R56, UR6, R58 ;  /* 0x00000006383a7c2b */ /* 0x000fd0000800003a */
        /* <DEDUP_REMOVED lines=25> */
[----:B------:R-:W-:Y:S01]  /*5cf0*/  IMAD.MOV.U32 R70, RZ, RZ, 0x54442d18 ;  /* 0x54442d18ff467424 */ /* 0x000fe200078e00ff */
[----:B------:R-:W-:Y:S01]  /*5d00*/  MOV R66, 0x5d30 ;  /* 0x00005d3000427802 */ /* 0x000fe20000000f00 */
[----:B------:R-:W-:-:S07]  /*5d10*/  IMAD.MOV.U32 R67, RZ, RZ, 0x400921fb ;  /* 0x400921fbff437424 */ /* 0x000fce00078e00ff */
[----:B------:R-:W-:Y:S05]  /*5d20*/  CALL.REL.NOINC `($__internal_27_$__cuda_sm20_div_rn_f64_full) ;  /* 0x0000046000747944 */ /* 0x000fea0003c00000 */
[----:B------:R-:W-:-:S07]  /*5d30*/  MOV R69, R65 ;  /* 0x0000004100457202 */ /* 0x000fce0000000f00 */
.L_x_5872:
[----:B------:R-:W-:Y:S05]  /*5d40*/  BSYNC B6 ;  /* 0x0000000000067941 */ /* 0x000fea0003800000 */
.L_x_5871:
[----:B------:R-:W-:Y:S01]  /*5d50*/  IMAD.MOV.U32 R0, RZ, RZ, R69 ;  /* 0x000000ffff007224 */ /* 0x000fe200078e0045 */
[----:B------:R-:W-:Y:S01]  /*5d60*/  MOV R51, R69 ;  /* 0x0000004500337202 */ /* 0x000fe20000000f00 */
[----:B------:R-:W-:-:S07]  /*5d70*/  IMAD.MOV.U32 R50, RZ, RZ, R68 ;  /* 0x000000ffff327224 */ /* 0x000fce00078e0044 */
.L_x_5870:
[----:B------:R-:W-:Y:S05]  /*5d80*/  BSYNC B2 ;  /* 0x0000000000027941 */ /* 0x000fea0003800000 */
.L_x_5869:
        /* <DEDUP_REMOVED lines=24> */
[----:B------:R-:W-:Y:S01]  /*5f10*/  IMAD.MOV.U32 R57, RZ, RZ, 0x43300000 ;  /* 0x43300000ff397424 */ /* 0x000fe200078e00ff */
[----:B------:R-:W-:Y:S01]  /*5f20*/  ISETP.GE.AND P0, PT, R33, 0x3ff6a09f, PT ;  /* 0x3ff6a09f2100780c */ /* 0x000fe20003f06270 */
[----:B------:R-:W-:Y:S01]  /*5f30*/  UMOV UR8, 0x80000000 ;  /* 0x8000000000087882 */ /* 0x000fe20000000000 */
[----:B------:R-:W-:Y:S01]  /*5f40*/  MOV R34, RZ ;  /* 0x000000ff00227202 */ /* 0x000fe20000000f00 */
[----:B------:R-:W-:Y:S01]  /*5f50*/  UMOV UR9, 0x43300000 ;  /* 0x4330000000097882 */ /* 0x000fe20000000000 */
[----:B------:R-:W-:-:S09]  /*5f60*/  LEA.HI R0, R0, R41, RZ, 0xc ;  /* 0x0000002900007211 */ /* 0x000fd200078f60ff */
[----:B------:R-:W-:Y:S01]  /*5f70*/  @P0 VIADD R35, R33, 0xfff00000 ;  /* 0xfff0000021230836 */ /* 0x000fe20000000000 */
[----:B------:R-:W-:-:S03]  /*5f80*/  @P0 IADD3 R0, R0, 0x1, RZ ;  /* 0x0000000100000810 */ /* 0x000fc60007ffe0ff */
        /* <DEDUP_REMOVED lines=47> */
.L_x_5874:
[----:B------:R-:W-:Y:S05]  /*6280*/  BSYNC B2 ;  /* 0x0000000000027941 */ /* 0x000fea0003800000 */
.L_x_5873:
[--C-:B------:R-:W-:Y:S02]  /*6290*/  DADD R54, -R54, R32.reuse ;  /* 0x0000000036367229 */ /* 0x100fe40000000120 */
[----:B------:R-:W-:-:S10]  /*62a0*/  DADD R32, -RZ, -R32 ;  /* 0x00000000ff207229 */ /* 0x000fd40000000920 */
[----:B------:R-:W-:Y:S02]  /*62b0*/  FSEL R34, R32, R54, !P3 ;  /* 0x0000003620227208 */ /* 0x000fe40005800000 */
[----:B------:R-:W-:Y:S01]  /*62c0*/  FSEL R35, R33, R55, !P3 ;  /* 0x0000003721237208 */ /* 0x000fe20005800000 */
[----:B------:R-:W-:Y:S06]  /*62d0*/  BRA `(.L_x_5868) ;  /* 0x0000000000047947 */ /* 0x000fec0003800000 */
.L_x_5867:
[----:B------:R-:W-:-:S11]  /*62e0*/  DADD R34, R48, R48 ;  /* 0x0000000030227229 */ /* 0x000fd60000000030 */
.L_x_5868:
[----:B------:R-:W-:Y:S05]  /*62f0*/  BSYNC B5 ;  /* 0x0000000000057941 */ /* 0x000fea0003800000 */
.L_x_5866:
        /* <DEDUP_REMOVED lines=62> */
[----:B------:R-:W-:Y:S01]  /*66e0*/  @!P0 LEA R35, R32, 0x3ff00000, 0x14 ;  /* 0x3ff0000020238811 */ /* 0x000fe200078ea0ff */
[----:B------:R-:W-:-:S06]  /*66f0*/  @!P0 IMAD.MOV.U32 R32, RZ, RZ, R36 ;  /* 0x000000ffff208224 */ /* 0x000fcc00078e0024 */
[----:B------:R-:W-:-:S11]  /*6700*/  @!P0 DMUL R38, R32, R34 ;  /* 0x0000002220268228 */ /* 0x000fd60000000000 */
.L_x_5852:
[----:B------:R-:W-:Y:S05]  /*6710*/  BSYNC B1 ;  /* 0x0000000000017941 */ /* 0x000fea0003800000 */
.L_x_5826:
        /* <DEDUP_REMOVED lines=11> */
.L_x_5878:
        /* <DEDUP_REMOVED lines=21> */
[----:B------:R-:W-:Y:S05]  /*6920*/  CALL.REL.NOINC `($__internal_27_$__cuda_sm20_div_rn_f64_full) ;  /* 0x0000045400747944 */ /* 0x000fea0003c00000 */
[----:B------:R-:W-:-:S07]  /*6930*/  MOV R69, R65 ;  /* 0x0000004100457202 */ /* 0x000fce0000000f00 */
.L_x_5877:
[----:B------:R-:W-:Y:S05]  /*6940*/  BSYNC B2 ;  /* 0x0000000000027941 */ /* 0x000fea0003800000 */
.L_x_5876:
        /* <DEDUP_REMOVED lines=8> */
.L_x_5875:
        /* <DEDUP_REMOVED lines=22> */
.L_x_5880:
[----:B------:R-:W-:Y:S05]  /*6b30*/  BSYNC B1 ;  /* 0x0000000000017941 */ /* 0x000fea0003800000 */
.L_x_5879:
[----:B------:R-:W-:Y:S05]  /*6b40*/  BRA `(.L_x_5813) ;  /* 0x0000017000b07947 */ /* 0x000fea0003800000 */
.L_x_5825:
[----:B------:R-:W-:Y:S01]  /*6b50*/  IMAD.MOV.U32 R52, RZ, RZ, R4 ;  /* 0x000000ffff347224 */ /* 0x000fe200078e0004 */
[----:B------:R-:W-:Y:S01]  /*6b60*/  MOV R0, 0x6bb0 ;  /* 0x00006bb000007802 */ /* 0x000fe20000000f00 */
[----:B------:R-:W-:Y:S01]  /*6b70*/  IMAD.MOV.U32 R53, RZ, RZ, R5 ;  /* 0x000000ffff357224 */ /* 0x000fe200078e0005 */
[----:B------:R-:W-:Y:S01]  /*6b80*/  MOV R5, R49 ;  /* 0x0000003100057202 */ /* 0x000fe20000000f00 */
[----:B------:R-:W-:-:S07]  /*6b90*/  IMAD.MOV.U32 R4, RZ, RZ, R48 ;  /* 0x000000ffff047224 */ /* 0x000fce00078e0030 */
[----:B------:R-:W-:Y:S05]  /*6ba0*/  CALL.REL.NOINC `($_ZN2at6native29vectorized_elementwise_kernelILi2EN48_GLOBAL__N__08322988_15_IGammaKernel_cu_cb51a28d10CalcIgammaIdEESt5arrayIPcLm3EEEEviT0_T1_$_ZN46_INTERNAL_08322988_15_IGammaKernel_cu_cb51a28d48_GLOBAL__N__08322988_15_IGammaKernel_cu_cb51a28d12calc_igammacIdEET_S2_S2_) ;  /* 0x0000017000a87944 */ /* 0x000fea0003c00000 */
[----:B------:R-:W-:Y:S01]  /*6bb0*/  IMAD.MOV.U32 R68, RZ, RZ, R54 ;  /* 0x000000ffff447224 */ /* 0x000fe200078e0036 */
[----:B------:R-:W-:-:S06]  /*6bc0*/  MOV R69, R55 ;  /* 0x0000003700457202 */ /* 0x000fcc0000000f00 */
[----:B------:R-:W-:Y:S01]  /*6bd0*/  DADD R68, -R68, 1 ;  /* 0x3ff0000044447429 */ /* 0x000fe20000000100 */
[----:B------:R-:W-:Y:S10]  /*6be0*/  BRA `(.L_x_5813) ;  /* 0x0000017000887947 */ /* 0x000ff40003800000 */
.L_x_5824:
        /* <DEDUP_REMOVED lines=44> */
[----:B------:R-:W-:Y:S01]  /*6eb0*/  BSSY B1, `(.L_x_5881) ;  /* 0x000073e000017945 */ /* 0x000fe20003800000 */
[----:B0-----:R-:W-:-:S02]  /*6ec0*/  IMAD.MOV.U32 R36, RZ, RZ, 0x1fd754a ;  /* 0x01fd754aff247424 */ /* 0x001fc400078e00ff */
        /* <DEDUP_REMOVED lines=603> */
[----:B------:R2:W-:Y:S01]  /*9480*/  STL.64 [R1+0x668], R52 ;  /* 0x0006683401007387 */ /* 0x0005e20000100a00 */
[----:B------:R-:W-:Y:S01]  /*9490*/  IMAD.MOV.U32 R41, RZ, RZ, 0x3dbcac1e ;  /* 0x3dbcac1eff297424 */ /* 0x000fe200078e00ff */
[----:B-1----:R-:W-:Y:S01]  /*94a0*/  MOV R42, 0xa6572e09 ;  /* 0xa6572e09002a7802 */ /* 0x002fe20000000f00 */
[----:B------:R-:W-:Y:S01]  /*94b0*/  IMAD.MOV.U32 R43, RZ, RZ, -0x43a8864c ;  /* 0xbc5779b4ff2b7424 */ /* 0x000fe200078e00ff */
[----:B------:R1:W-:Y:S01]  /*94c0*/  STL.64 [R1+0x6d8], R38 ;  /* 0x0006d82601007387 */ /* 0x0003e20000100a00 */
[----:B0-----:R-:W-:Y:S01]  /*94d0*/  IMAD.MOV.U32 R36, RZ, RZ, -0x447da7d7 ;  /* 0xbb825829ff247424 */ /* 0x001fe200078e00ff */
[----:B------:R-:W-:-:S02]  /*94e0*/  MOV R37, 0x3f463969 ;  /* 0x3f46396900257802 */ /* 0x000fc40000000f00 */
[----:B------:R0:W-:Y:S01]  /*94f0*/  STL.64 [R1+0x6f0], R40 ;  /* 0x0006f02801007387 */ /* 0x0001e20000100a00 */
[----:B--2---:R-:W-:-:S03]  /*9500*/  IMAD.MOV.U32 R52, RZ, RZ, -0x3aaf42b5 ;  /* 0xc550bd4bff347424 */ /* 0x004fc600078e00ff */
[----:B------:R2:W-:Y:S01]  /*9510*/  STL.64 [R1+0x6f8], R42 ;  /* 0x0006f82a01007387 */ /* 0x0005e20000100a00 */
[----:B------:R-:W-:Y:S01]  /*9520*/  MOV R53, 0x3cc7c54e ;  /* 0x3cc7c54e00357802 */ /* 0x000fe20000000f00 */
[----:B-1----:R-:W-:Y:S02]  /*9530*/  IMAD.MOV.U32 R38, RZ, RZ, 0x582dd0a5 ;  /* 0x582dd0a5ff267424 */ /* 0x002fe400078e00ff */
[----:B------:R1:W-:Y:S01]  /*9540*/  STL.64 [R1+0x718], R36 ;  /* 0x0007182401007387 */ /* 0x0003e20000100a00 */
[----:B------:R-:W-:Y:S01]  /*9550*/  IMAD.MOV.U32 R39, RZ, RZ, -0x40bb060e ;  /* 0xbf44f9f2ff277424 */ /* 0x000fe200078e00ff */
[----:B0-----:R-:W-:Y:S01]  /*9560*/  MOV R40, 0xc28e8a0 ;  /* 0x0c28e8a000287802 */ /* 0x001fe20000000f00 */
[----:B------:R-:W-:Y:S01]  /*9570*/  IMAD.MOV.U32 R41, RZ, RZ, 0x3f322fb2 ;  /* 0x3f322fb2ff297424 */ /* 0x000fe200078e00ff */
[----:B------:R0:W-:Y:S01]  /*9580*/  STL.64 [R1+0x680], R32 ;  /* 0x0006802001007387 */ /* 0x0001e20000100a00 */
[----:B--2---:R-:W-:Y:S01]  /*9590*/  MOV R42, 0x36172b0 ;  /* 0x036172b0002a7802 */ /* 0x004fe20000000f00 */
[----:B------:R-:W-:-:S02]  /*95a0*/  IMAD.MOV.U32 R43, RZ, RZ, 0x3f100120 ;  /* 0x3f100120ff2b7424 */ /* 0x000fc400078e00ff */
[----:B------:R2:W-:Y:S01]  /*95b0*/  STL.64 [R1+0x720], R38 ;  /* 0x0007202601007387 */ /* 0x0005e20000100a00 */
[----:B-1----:R-:W-:-:S03]  /*95c0*/  IMAD.MOV.U32 R36, RZ, RZ, -0x1741ccd0 ;  /* 0xe8be3330ff247424 */ /* 0x002fc600078e00ff */
[----:B------:R1:W-:Y:S01]  /*95d0*/  STL.64 [R1+0x728], R40 ;  /* 0x0007282801007387 */ /* 0x0003e20000100a00 */
[----:B------:R-:W-:-:S03]  /*95e0*/  IMAD.MOV.U32 R37, RZ, RZ, -0x41f18fe8 ;  /* 0xbe0e7018ff257424 */ /* 0x000fc600078e00ff */
[----:B------:R3:W-:Y:S01]  /*95f0*/  STL.64 [R1+0x740], R42 ;  /* 0x0007402a01007387 */ /* 0x0007e20000100a00 */
[----:B0-----:R-:W-:Y:S01]  /*9600*/  MOV R32, 0x6d84752e ;  /* 0x6d84752e00207802 */ /* 0x001fe20000000f00 */
[----:B------:R-:W-:Y:S02]  /*9610*/  IMAD.MOV.U32 R33, RZ, RZ, 0x3e3663fd ;  /* 0x3e3663fdff217424 */ /* 0x000fe400078e00ff */
[----:B--2---:R-:W-:Y:S01]  /*9620*/  IMAD.MOV.U32 R38, RZ, RZ, -0xd84d818 ;  /* 0xf27b27e8ff267424 */ /* 0x004fe200078e00ff */
[----:B------:R0:W-:Y:S01]  /*9630*/  STL.64 [R1+0x750], R36 ;  /* 0x0007502401007387 */ /* 0x0001e20000100a00 */
[----:B------:R-:W-:Y:S01]  /*9640*/  IMAD.MOV.U32 R39, RZ, RZ, 0x3ead3850 ;  /* 0x3ead3850ff277424 */ /* 0x000fe200078e00ff */
[----:B-1----:R-:W-:Y:S01]  /*9650*/  MOV R40, 0x807110d2 ;  /* 0x807110d200287802 */ /* 0x002fe20000000f00 */
        /* <DEDUP_REMOVED lines=12> */
[----:B--2---:R-:W-:Y:S02]  /*9720*/  IMAD.MOV.U32 R54, RZ, RZ, -0x178d03aa ;  /* 0xe872fc56ff367424 */ /* 0x004fe400078e00ff */
[----:B------:R-:W-:Y:S01]  /*9730*/  IMAD.MOV.U32 R55, RZ, RZ, -0x41bb67a2 ;  /* 0xbe44985eff377424 */ /* 0x000fe200078e00ff */
[----:B------:R2:W-:Y:S01]  /*9740*/  STL.64 [R1+0x768], R38 ;  /* 0x0007682601007387 */ /* 0x0005e20000100a00 */
[----:B0-----:R-:W-:Y:S01]  /*9750*/  MOV R50, 0x9fc7363 ;  /* 0x09fc736300327802 */ /* 0x001fe20000000f00 */
[----:B------:R-:W-:-:S02]  /*9760*/  IMAD.MOV.U32 R51, RZ, RZ, 0x3deac793 ;  /* 0x3deac793ff337424 */ /* 0x000fc400078e00ff */
[----:B------:R0:W-:Y:S01]  /*9770*/  STL.64 [R1+0x770], R40 ;  /* 0x0007702801007387 */ /* 0x0001e20000100a00 */
[----:B---3--:R-:W-:Y:S02]  /*9780*/  IMAD.MOV.U32 R52, RZ, RZ, 0x1cc96982 ;  /* 0x1cc96982ff347424 */ /* 0x008fe400078e00ff */
[----:B------:R-:W-:Y:S01]  /*9790*/  IMAD.MOV.U32 R53, RZ, RZ, -0x40bc7201 ;  /* 0xbf438dffff357424 */ /* 0x000fe200078e00ff */
[----:B------:R3:W-:Y:S01]  /*97a0*/  STL.64 [R1+0x778], R42 ;  /* 0x0007782a01007387 */ /* 0x0007e20000100a00 */
[----:B-1----:R-:W-:Y:S01]  /*97b0*/  IMAD.MOV.U32 R32, RZ, RZ, 0x13f7775a ;  /* 0x13f7775aff207424 */ /* 0x002fe200078e00ff */
[----:B------:R-:W-:Y:S02]  /*97c0*/  MOV R33, 0xbd8da966 ;  /* 0xbd8da96600217802 */ /* 0x000fe40000000f00 */
        /* <DEDUP_REMOVED lines=12> */
[----:B0-----:R-:W-:Y:S01]  /*9890*/  IMAD.MOV.U32 R56, RZ, RZ, -0xfb74e6c ;  /* 0xf048b194ff387424 */ /* 0x001fe200078e00ff */
[----:B------:R0:W-:Y:S01]  /*98a0*/  STL.64 [R1+0x700], R32 ;  /* 0x0007002001007387 */ /* 0x0001e20000100a00 */
[----:B------:R-:W-:Y:S02]  /*98b0*/  MOV R57, 0xbddbd671 ;  /* 0xbddbd67100397802 */ /* 0x000fe40000000f00 */
[----:B--2---:R-:W-:Y:S01]  /*98c0*/  MOV R54, 0x9b7913ea ;  /* 0x9b7913ea00367802 */ /* 0x004fe20000000f00 */
[----:B------:R2:W-:Y:S01]  /*98d0*/  STL.64 [R1+0x708], R52 ;  /* 0x0007083401007387 */ /* 0x0005e20000100a00 */
[----:B------:R-:W-:-:S03]  /*98e0*/  IMAD.MOV.U32 R55, RZ, RZ, -0x40ed1ce1 ;  /* 0xbf12e31fff377424 */ /* 0x000fc600078e00ff */
[----:B------:R3:W-:Y:S01]  /*98f0*/  STL.64 [R1+0x7a0], R38 ;  /* 0x0007a02601007387 */ /* 0x0007e20000100a00 */
[----:B-1----:R-:W-:Y:S01]  /*9900*/  IMAD.MOV.U32 R50, RZ, RZ, -0x373140ea ;  /* 0xc8cebf16ff327424 */ /* 0x002fe200078e00ff */
[----:B------:R-:W-:Y:S02]  /*9910*/  MOV R51, 0x3e886c71 ;  /* 0x3e886c7100337802 */ /* 0x000fe40000000f00 */
[----:B------:R1:W-:Y:S01]  /*9920*/  STL.64 [R1+0x7b8], R40 ;  /* 0x0007b82801007387 */ /* 0x0003e20000100a00 */
[----:B0-----:R-:W-:Y:S01]  /*9930*/  IMAD.MOV.U32 R32, RZ, RZ, -0x3b72c844 ;  /* 0xc48d37bcff207424 */ /* 0x001fe200078e00ff */
[----:B------:R-:W-:Y:S02]  /*9940*/  MOV R33, 0xbef618fc ;  /* 0xbef618fc00217802 */ /* 0x000fe40000000f00 */
[----:B------:R0:W-:Y:S01]  /*9950*/  STL.64 [R1+0x7c0], R42 ;  /* 0x0007c02a01007387 */ /* 0x0001e20000100a00 */
[----:B--2---:R-:W-:Y:S01]  /*9960*/  MOV R52, 0xd892e1a9 ;  /* 0xd892e1a900347802 */ /* 0x004fe20000000f00 */
[----:B------:R-:W-:Y:S01]  /*9970*/  IMAD.MOV.U32 R53, RZ, RZ, 0x3ed2fe63 ;  /* 0x3ed2fe63ff357424 */ /* 0x000fe200078e00ff */
        /* <DEDUP_REMOVED lines=12> */
[----:B-1----:R-:W-:-:S03]  /*9a40*/  IMAD.MOV.U32 R56, RZ, RZ, 0x3aebc9b7 ;  /* 0x3aebc9b7ff387424 */ /* 0x002fc600078e00ff */
[----:B------:R1:W-:Y:S01]  /*9a50*/  STL.64 [R1+0x748], R32 ;  /* 0x0007482001007387 */ /* 0x0003e20000100a00 */
[----:B------:R-:W-:Y:S01]  /*9a60*/  IMAD.MOV.U32 R57, RZ, RZ, -0x40e9c580 ;  /* 0xbf163a80ff397424 */ /* 0x000fe200078e00ff */
[----:B0-----:R-:W-:Y:S01]  /*9a70*/  MOV R55, 0xbec7d8d3 ;  /* 0xbec7d8d300377802 */ /* 0x001fe20000000f00 */
[----:B------:R-:W-:Y:S01]  /*9a80*/  IMAD.MOV.U32 R54, RZ, RZ, -0x576e2746 ;  /* 0xa891d8baff367424 */ /* 0x000fe200078e00ff */
[----:B------:R0:W-:Y:S04]  /*9a90*/  STL.64 [R1+0x758], R52 ;  /* 0x0007583401007387 */ /* 0x0001e80000100a00 */
[----:B------:R3:W-:Y:S01]  /*9aa0*/  STL.64 [R1+0x7e8], R38 ;  /* 0x0007e82601007387 */ /* 0x0007e20000100a00 */
[----:B--2---:R-:W-:Y:S02]  /*9ab0*/  IMAD.MOV.U32 R50, RZ, RZ, -0x5b2caf32 ;  /* 0xa4d350ceff327424 */ /* 0x004fe400078e00ff */
[----:B------:R-:W-:Y:S01]  /*9ac0*/  IMAD.MOV.U32 R51, RZ, RZ, 0x3e77ca3d ;  /* 0x3e77ca3dff337424 */ /* 0x000fe200078e00ff */
[----:B------:R2:W-:Y:S01]  /*9ad0*/  STL.64 [R1+0x7f0], R40 ;  /* 0x0007f02801007387 */ /* 0x0005e20000100a00 */
[----:B-1----:R-:W-:Y:S01]  /*9ae0*/  IMAD.MOV.U32 R32, RZ, RZ, 0x44652279 ;  /* 0x44652279ff207424 */ /* 0x002fe200078e00ff */
[----:B------:R-:W-:-:S02]  /*9af0*/  MOV R33, 0xbd0706d6 ;  /* 0xbd0706d600217802 */ /* 0x000fc40000000f00 */
[----:B------:R1:W-:Y:S01]  /*9b00*/  STL.64 [R1+0x808], R42 ;  /* 0x0008082a01007387 */ /* 0x0003e20000100a00 */
[----:B0-----:R-:W-:Y:S01]  /*9b10*/  IMAD.MOV.U32 R52, RZ, RZ, -0x6523334a ;  /* 0x9adcccb6ff347424 */ /* 0x001fe200078e00ff */
[----:B------:R-:W-:Y:S02]  /*9b20*/  MOV R53, 0x3e03b654 ;  /* 0x3e03b65400357802 */ /* 0x000fe40000000f00 */
        /* <DEDUP_REMOVED lines=25> */
[----:B-1----:R-:W-:Y:S02]  /*9cc0*/  IMAD.MOV.U32 R52, RZ, RZ, -0x4ad3ccbb ;  /* 0xb52c3345ff347424 */ /* 0x002fe400078e00ff */
[----:B------:R-:W-:Y:S01]  /*9cd0*/  IMAD.MOV.U32 R53, RZ, RZ, 0x3f3c01c0 ;  /* 0x3f3c01c0ff357424 */ /* 0x000fe200078e00ff */
        /* <DEDUP_REMOVED lines=12> */
[----:B0-----:R-:W-:Y:S01]  /*9da0*/  IMAD.MOV.U32 R56, RZ, RZ, -0x508a9322 ;  /* 0xaf756cdeff387424 */ /* 0x001fe200078e00ff */
[----:B------:R-:W-:-:S02]  /*9db0*/  MOV R57, 0xbf5f5dbc ;  /* 0xbf5f5dbc00397802 */ /* 0x000fc40000000f00 */
[----:B------:R0:W-:Y:S01]  /*9dc0*/  STL.64 [R1+0x7d0], R50 ;  /* 0x0007d03201007387 */ /* 0x0001e20000100a00 */
[----:B--2---:R-:W-:-:S03]  /*9dd0*/  MOV R54, 0x82f9d22a ;  /* 0x82f9d22a00367802 */ /* 0x004fc60000000f00 */
[----:B------:R2:W-:Y:S01]  /*9de0*/  STL.64 [R1+0x7f8], R52 ;  /* 0x0007f83401007387 */ /* 0x0005e20000100a00 */
[----:B------:R-:W-:-:S03]  /*9df0*/  IMAD.MOV.U32 R55, RZ, RZ, -0x40d9e71c ;  /* 0xbf2618e4ff377424 */ /* 0x000fc600078e00ff */
[----:B------:R3:W-:Y:S01]  /*9e00*/  STL.64 [R1+0x868], R38 ;  /* 0x0008682601007387 */ /* 0x0007e20000100a00 */
[----:B-1----:R-:W-:Y:S02]  /*9e10*/  IMAD.MOV.U32 R32, RZ, RZ, 0x37b4e130 ;  /* 0x37b4e130ff207424 */ /* 0x002fe400078e00ff */
[----:B------:R-:W-:Y:S01]  /*9e20*/  IMAD.MOV.U32 R33, RZ, RZ, 0x3f07bdf8 ;  /* 0x3f07bdf8ff217424 */ /* 0x000fe200078e00ff */
[----:B------:R1:W-:Y:S01]  /*9e30*/  STL.64 [R1+0x880], R40 ;  /* 0x0008802801007387 */ /* 0x0003e20000100a00 */
[----:B0-----:R-:W-:Y:S01]  /*9e40*/  IMAD.MOV.U32 R50, RZ, RZ, -0x9f8794f ;  /* 0xf60786b1ff327424 */ /* 0x001fe200078e00ff */
[----:B------:R-:W-:Y:S02]  /*9e50*/  MOV R51, 0x3ee5ea3a ;  /* 0x3ee5ea3a00337802 */ /* 0x000fe40000000f00 */
[----:B------:R0:W-:Y:S01]  /*9e60*/  STL.64 [R1+0x888], R42 ;  /* 0x0008882a01007387 */ /* 0x0001e20000100a00 */
[----:B--2---:R-:W-:Y:S01]  /*9e70*/  MOV R52, 0xb7553f43 ;  /* 0xb7553f4300347802 */ /* 0x004fe20000000f00 */
[----:B------:R-:W-:-:S02]  /*9e80*/  IMAD.MOV.U32 R53, RZ, RZ, -0x42b74682 ;  /* 0xbd48b97eff357424 */ /* 0x000fc400078e00ff */
        /* <DEDUP_REMOVED lines=12> */
[----:B-1----:R-:W-:-:S03]  /*9f50*/  IMAD.MOV.U32 R56, RZ, RZ, -0x10765ed6 ;  /* 0xef89a12aff387424 */ /* 0x002fc600078e00ff */
[----:B------:R1:W-:Y:S01]  /*9f60*/  STL.64 [R1+0x820], R50 ;  /* 0x0008203201007387 */ /* 0x0003e20000100a00 */
[----:B------:R-:W-:Y:S02]  /*9f70*/  IMAD.MOV.U32 R57, RZ, RZ, 0x3dcaa0a6 ;  /* 0x3dcaa0a6ff397424 */ /* 0x000fe400078e00ff */
[----:B0-----:R-:W-:Y:S01]  /*9f80*/  IMAD.MOV.U32 R54, RZ, RZ, -0x59bf0808 ;  /* 0xa640f7f8ff367424 */ /* 0x001fe200078e00ff */
[----:B------:R0:W-:Y:S01]  /*9f90*/  STL.64 [R1+0x848], R52 ;  /* 0x0008483401007387 */ /* 0x0001e20000100a00 */
[----:B------:R-:W-:-:S03]  /*9fa0*/  MOV R55, 0x3e72d454 ;  /* 0x3e72d45400377802 */ /* 0x000fc60000000f00 */
[----:B------:R3:W-:Y:S01]  /*9fb0*/  STL.64 [R1+0x8b0], R38 ;  /* 0x0008b02601007387 */ /* 0x0007e20000100a00 */
[----:B--2---:R-:W-:Y:S02]  /*9fc0*/  IMAD.MOV.U32 R32, RZ, RZ, -0x353f599d ;  /* 0xcac0a663ff207424 */ /* 0x004fe400078e00ff */
[----:B------:R-:W-:Y:S01]  /*9fd0*/  IMAD.MOV.U32 R33, RZ, RZ, -0x419a4e63 ;  /* 0xbe65b19dff217424 */ /* 0x000fe200078e00ff */
[----:B------:R2:W-:Y:S01]  /*9fe0*/  STL.64 [R1+0x8b8], R40 ;  /* 0x0008b82801007387 */ /* 0x0005e20000100a00 */
[----:B-1----:R-:W-:Y:S02]  /*9ff0*/  IMAD.MOV.U32 R50, RZ, RZ, -0x2a82d63d ;  /* 0xd57d29c3ff327424 */ /* 0x002fe400078e00ff */
[----:B------:R-:W-:Y:S01]  /*a000*/  IMAD.MOV.U32 R51, RZ, RZ, -0x41e1694f ;  /* 0xbe1e96b1ff337424 */ /* 0x000fe200078e00ff */
[----:B------:R1:W-:Y:S01]  /*a010*/  STL.64 [R1+0x8d0], R42 ;  /* 0x0008d02a01007387 */ /* 0x0003e20000100a00 */
[----:B0-----:R-:W-:Y:S01]  /*a020*/  IMAD.MOV.U32 R52, RZ, RZ, -0x5713a6fc ;  /* 0xa8ec5904ff347424 */ /* 0x001fe200078e00ff */
[----:B------:R-:W-:Y:S01]  /*a030*/  MOV R53, 0x3f59e1db ;  /* 0x3f59e1db00357802 */ /* 0x000fe20000000f00 */
[----:B---3--:R-:W-:Y:S01]  /*a040*/  IMAD.MOV.U32 R38, RZ, RZ, 0x22d07b2 ;  /* 0x022d07b2ff267424 */ /* 0x008fe200078e00ff */
[----:B------:R-:W-:Y:S01]  /*a050*/  MOV R39, 0xbed7a962 ;  /* 0xbed7a96200277802 */ /* 0x000fe20000000f00 */
[----:B------:R0:W-:Y:S01]  /*a060*/  STL.64 [R1+0x8e0], R36 ;  /* 0x0008e02401007387 */ /* 0x0001e20000100a00 */
[----:B--2---:R-:W-:-:S02]  /*a070*/  IMAD.MOV.U32 R40, RZ, RZ, -0x8d81d02 ;  /* 0xf727e2feff287424 */ /* 0x004fc400078e00ff */
        /* <DEDUP_REMOVED lines=8> */
[----:B--2---:R-:W-:-:S03]  /*a100*/  MOV R56, 0x2f6afa8a ;  /* 0x2f6afa8a00387802 */ /* 0x004fc60000000f00 */
[----:B------:R2:W-:Y:S01]  /*a110*/  STL.64 [R1+0x870], R50 ;  /* 0x0008703201007387 */ /* 0x0005e20000100a00 */
[----:B------:R-:W-:Y:S02]  /*a120*/  IMAD.MOV.U32 R57, RZ, RZ, 0x3e10bf3a ;  /* 0x3e10bf3aff397424 */ /* 0x000fe400078e00ff */
[----:B-1----:R-:W-:Y:S01]  /*a130*/  IMAD.MOV.U32 R54, RZ, RZ, 0x1144693f ;  /* 0x1144693fff367424 */ /* 0x002fe200078e00ff */
        /* <DEDUP_REMOVED lines=9> */
[----:B-1----:R-:W-:Y:S02]  /*a1d0*/  IMAD.MOV.U32 R52, RZ, RZ, 0x1069b36a ;  /* 0x1069b36aff347424 */ /* 0x002fe400078e00ff */
[----:B------:R-:W-:Y:S01]  /*a1e0*/  IMAD.MOV.U32 R53, RZ, RZ, -0x4104f7e4 ;  /* 0xbefb081cff357424 */ /* 0x000fe200078e00ff */
[----:B------:R1:W-:Y:S01]  /*a1f0*/  STL.64 [R1+0x928], R36 ;  /* 0x0009282401007387 */ /* 0x0003e20000100a00 */
[----:B---3--:R-:W-:-:S02]  /*a200*/  IMAD.MOV.U32 R38, RZ, RZ, 0x6207f6ce ;  /* 0x6207f6ceff267424 */ /* 0x008fc400078e00ff */
[----:B------:R-:W-:Y:S01]  /*a210*/  IMAD.MOV.U32 R39, RZ, RZ, 0x3e55fafc ;  /* 0x3e55fafcff277424 */ /* 0x000fe200078e00ff */
[----:B------:R3:W-:Y:S01]  /*a220*/  STL.64 [R1+0x878], R56 ;  /* 0x0008783801007387 */ /* 0x0007e20000100a00 */
[----:B0-----:R-:W-:Y:S02]  /*a230*/  IMAD.MOV.U32 R40, RZ, RZ, -0x2fc8f100 ;  /* 0xd0370f00ff287424 */ /* 0x001fe400078e00ff */
[----:B------:R-:W-:Y:S01]  /*a240*/  IMAD.MOV.U32 R41, RZ, RZ, 0x3e0f0bac ;  /* 0x3e0f0bacff297424 */ /* 0x000fe200078e00ff */
[----:B--2---:R-:W-:Y:S01]  /*a250*/  MOV R42, 0x4ad52eba ;  /* 0x4ad52eba002a7802 */ /* 0x004fe20000000f00 */
[----:B------:R-:W-:Y:S01]  /*a260*/  IMAD.MOV.U32 R43, RZ, RZ, -0x41fef53f ;  /* 0xbe010ac1ff2b7424 */ /* 0x000fe200078e00ff */
[----:B------:R0:W-:Y:S01]  /*a270*/  STL.64 [R1+0x890], R32 ;  /* 0x0008902001007387 */ /* 0x0001e20000100a00 */
[----:B-1----:R-:W-:Y:S01]  /*a280*/  IMAD.MOV.U32 R36, RZ, RZ, 0x6f5e0e ;  /* 0x006f5e0eff247424 */ /* 0x002fe200078e00ff */
        /* <DEDUP_REMOVED lines=15> */
[----:B---3--:R-:W-:Y:S01]  /*a380*/  MOV R52, 0x13f0801a ;  /* 0x13f0801a00347802 */ /* 0x008fe20000000f00 */
[----:B------:R-:W-:Y:S02]  /*a390*/  IMAD.MOV.U32 R53, RZ, RZ, -0x41c70cbf ;  /* 0xbe38f341ff357424 */ /* 0x000fe400078e00ff */
[----:B0-----:R-:W-:Y:S01]  /*a3a0*/  IMAD.MOV.U32 R38, RZ, RZ, -0x3215e115 ;  /* 0xcdea1eebff267424 */ /* 0x001fe200078e00ff */
[----:B------:R0:W-:Y:S01]  /*a3b0*/  STL.64 [R1+0x970], R36 ;  /* 0x0009702401007387 */ /* 0x0001e20000100a00 */
[----:B------:R-:W-:Y:S01]  /*a3c0*/  IMAD.MOV.U32 R39, RZ, RZ, -0x413dae79 ;  /* 0xbec25187ff277424 */ /* 0x000fe200078e00ff */
[----:B-1----:R-:W-:Y:S01]  /*a3d0*/  MOV R40, 0x14eb1812 ;  /* 0x14eb181200287802 */ /* 0x002fe20000000f00 */
[----:B------:R-:W-:Y:S01]  /*a3e0*/  IMAD.MOV.U32 R41, RZ, RZ, 0x3f61cf4d ;  /* 0x3f61cf4dff297424 */ /* 0x000fe200078e00ff */
[----:B------:R1:W-:Y:S01]  /*a3f0*/  STL.64 [R1+0x8c8], R56 ;  /* 0x0008c83801007387 */ /* 0x0003e20000100a00 */
[----:B--2---:R-:W-:Y:S01]  /*a400*/  MOV R42, 0xb9ab4d6e ;  /* 0xb9ab4d6e002a7802 */ /* 0x004fe20000000f00 */
[----:B------:R-:W-:-:S02]  /*a410*/  IMAD.MOV.U32 R43, RZ, RZ, 0x3e54e11f ;  /* 0x3e54e11fff2b7424 */ /* 0x000fc400078e00ff */
[----:B------:R2:W-:Y:S01]  /*a420*/  STL.64 [R1+0x8d8], R32 ;  /* 0x0008d82001007387 */ /* 0x0005e20000100a00 */
[----:B0-----:R-:W-:-:S03]  /*a430*/  IMAD.MOV.U32 R36, RZ, RZ, 0x7b1a5667 ;  /* 0x7b1a5667ff247424 */ /* 0x001fc600078e00ff */
[----:B------:R0:W-:Y:S01]  /*a440*/  STL.64 [R1+0x8f0], R54 ;  /* 0x0008f03601007387 */ /* 0x0001e20000100a00 */
[----:B------:R-:W-:-:S03]  /*a450*/  IMAD.MOV.U32 R37, RZ, RZ, 0x3f28eab1 ;  /* 0x3f28eab1ff257424 */ /* 0x000fc600078e00ff */
        /* <DEDUP_REMOVED lines=8> */
[----:B------:R-:W-:-:S02]  /*a4e0*/  MOV R55, 0xbca3353e ;  /* 0xbca3353e00377802 */ /* 0x000fc40000000f00 */
[----:B------:R0:W-:Y:S01]  /*a4f0*/  STL.64 [R1+0x980], R40 ;  /* 0x0009802801007387 */ /* 0x0001e20000100a00 */
[----:B---3--:R-:W-:Y:S02]  /*a500*/  IMAD.MOV.U32 R50, RZ, RZ, -0x5a255ed9 ;  /* 0xa5daa127ff327424 */ /* 0x008fe400078e00ff */
[----:B------:R-:W-:Y:S01]  /*a510*/  IMAD.MOV.U32 R51, RZ, RZ, -0x408f51aa ;  /* 0xbf70ae56ff337424 */ /* 0x000fe200078e00ff */
[----:B------:R3:W-:Y:S01]  /*a520*/  STL.64 [R1+0x998], R42 ;  /* 0x0009982a01007387 */ /* 0x0007e20000100a00 */
[----:B-1----:R-:W-:Y:S01]  /*a530*/  IMAD.MOV.U32 R52, RZ, RZ, 0x58c76530 ;  /* 0x58c76530ff347424 */ /* 0x002fe200078e00ff */
[----:B------:R-:W-:Y:S01]  /*a540*/  MOV R53, 0xbf60237b ;  /* 0xbf60237b00357802 */ /* 0x000fe20000000f00 */
[----:B--2---:R-:W-:Y:S01]  /*a550*/  IMAD.MOV.U32 R38, RZ, RZ, -0x5c8b89bf ;  /* 0xa3747641ff267424 */ /* 0x004fe200078e00ff */
        /* <DEDUP_REMOVED lines=24> */
[----:B0-----:R-:W-:Y:S02]  /*a6e0*/  IMAD.MOV.U32 R52, RZ, RZ, -0xddec242 ;  /* 0xf2213dbeff347424 */ /* 0x001fe400078e00ff */
[----:B------:R-:W-:Y:S01]  /*a6f0*/  IMAD.MOV.U32 R53, RZ, RZ, 0x3d6c166c ;  /* 0x3d6c166cff357424 */ /* 0x000fe200078e00ff */
[----:B--2---:R-:W-:Y:S01]  /*a700*/  MOV R38, 0x554e1fc0 ;  /* 0x554e1fc000267802 */ /* 0x004fe20000000f00 */
[----:B------:R-:W-:Y:S01]  /*a710*/  IMAD.MOV.U32 R39, RZ, RZ, -0x4316a0e2 ;  /* 0xbce95f1eff277424 */ /* 0x000fe200078e00ff */
[----:B------:R0:W-:Y:S01]  /*a720*/  STL.64 [R1+0x9f0], R36 ;  /* 0x0009f02401007387 */ /* 0x0001e20000100a00 */
[----:B-1----:R-:W-:Y:S01]  /*a730*/  MOV R40, 0xd29db62e ;  /* 0xd29db62e00287802 */ /* 0x002fe20000000f00 */
[----:B------:R-:W-:Y:S02]  /*a740*/  IMAD.MOV.U32 R41, RZ, RZ, 0x3e2bcb20 ;  /* 0x3e2bcb20ff297424 */ /* 0x000fe400078e00ff */
[----:B------:R1:W-:Y:S01]  /*a750*/  STL.64 [R1+0x958], R32 ;  /* 0x0009582001007387 */ /* 0x0003e20000100a00 */
[----:B---3--:R-:W-:Y:S01]  /*a760*/  IMAD.MOV.U32 R42, RZ, RZ, 0x2e8ed281 ;  /* 0x2e8ed281ff2a7424 */ /* 0x008fe200078e00ff */
[----:B------:R-:W-:-:S02]  /*a770*/  MOV R43, 0x3be8a683 ;  /* 0x3be8a683002b7802 */ /* 0x000fc40000000f00 */
[----:B------:R2:W-:Y:S01]  /*a780*/  STL.64 [R1+0x968], R56 ;  /* 0x0009683801007387 */ /* 0x0005e20000100a00 */
[----:B0-----:R-:W-:-:S03]  /*a790*/  IMAD.MOV.U32 R36, RZ, RZ, -0x670eaac6 ;  /* 0x98f1553aff247424 */ /* 0x001fc600078e00ff */
[----:B------:R0:W-:Y:S01]  /*a7a0*/  STL.64 [R1+0x990], R54 ;  /* 0x0009903601007387 */ /* 0x0001e20000100a00 */
[----:B------:R-:W-:Y:S02]  /*a7b0*/  IMAD.MOV.U32 R37, RZ, RZ, 0x3f820109 ;  /* 0x3f820109ff257424 */ /* 0x000fe400078e00ff */
[----:B-1----:R-:W-:Y:S01]  /*a7c0*/  IMAD.MOV.U32 R32, RZ, RZ, 0x3ef55b59 ;  /* 0x3ef55b59ff207424 */ /* 0x002fe200078e00ff */
[----:B------:R1:W-:Y:S01]  /*a7d0*/  STL.64 [R1+0x9b0], R50 ;  /* 0x0009b03201007387 */ /* 0x0003e20000100a00 */
[----:B------:R-:W-:Y:S01]  /*a7e0*/  MOV R33, 0xbf30e510 ;  /* 0xbf30e51000217802 */ /* 0x000fe20000000f00 */
[----:B--2---:R-:W-:Y:S02]  /*a7f0*/  IMAD.MOV.U32 R56, RZ, RZ, 0x49a65517 ;  /* 0x49a65517ff387424 */ /* 0x004fe400078e00ff */
[----:B------:R2:W-:Y:S01]  /*a800*/  STL.64 [R1+0x9d8], R52 ;  /* 0x0009d83401007387 */ /* 0x0005e20000100a00 */
[----:B------:R-:W-:-:S03]  /*a810*/  MOV R57, 0xbde3d8d8 ;  /* 0xbde3d8d800397802 */ /* 0x000fc60000000f00 */
        /* <DEDUP_REMOVED lines=8> */
[----:B------:R-:W-:Y:S01]  /*a8a0*/  IMAD.MOV.U32 R53, RZ, RZ, -0x4087a384 ;  /* 0xbf785c7cff357424 */ /* 0x000fe200078e00ff */
[----:B---3--:R-:W-:Y:S01]  /*a8b0*/  MOV R38, 0xe949bb43 ;  /* 0xe949bb4300267802 */ /* 0x008fe20000000f00 */
[----:B------:R-:W-:Y:S01]  /*a8c0*/  IMAD.MOV.U32 R39, RZ, RZ, -0x407bcfc4 ;  /* 0xbf84303cff277424 */ /* 0x000fe200078e00ff */
[----:B------:R2:W-:Y:S01]  /*a8d0*/  STL.64 [R1+0xa38], R36 ;  /* 0x000a382401007387 */ /* 0x0005e20000100a00 */
[----:B0-----:R-:W-:Y:S01]  /*a8e0*/  IMAD.MOV.U32 R40, RZ, RZ, -0x71d6bcb ;  /* 0xf8e29435ff287424 */ /* 0x001fe200078e00ff */
[----:B------:R-:W-:-:S02]  /*a8f0*/  MOV R41, 0x3f748900 ;  /* 0x3f74890000297802 */ /* 0x000fc40000000f00 */
        /* <DEDUP_REMOVED lines=12> */
[----:B------:R-:W-:-:S03]  /*a9c0*/  IMAD.MOV.U32 R57, RZ, RZ, -0x41b7808b ;  /* 0xbe487f75ff397424 */ /* 0x000fc600078e00ff */
[----:B------:R3:W-:Y:S01]  /*a9d0*/  STL.64 [R1+0xa40], R38 ;  /* 0x000a402601007387 */ /* 0x0007e20000100a00 */
[----:B--2---:R-:W-:Y:S01]  /*a9e0*/  IMAD.MOV.U32 R54, RZ, RZ, 0x19b3e6f ;  /* 0x019b3e6fff367424 */ /* 0x004fe200078e00ff */
[----:B------:R-:W-:Y:S02]  /*a9f0*/  MOV R55, 0xbf41b33b ;  /* 0xbf41b33b00377802 */ /* 0x000fe40000000f00 */
[----:B------:R2:W-:Y:S01]  /*aa00*/  STL.64 [R1+0xa48], R40 ;  /* 0x000a482801007387 */ /* 0x0005e20000100a00 */
[----:B0-----:R-:W-:Y:S02]  /*aa10*/  IMAD.MOV.U32 R50, RZ, RZ, -0x1659a691 ;  /* 0xe9a6596fff327424 */ /* 0x001fe400078e00ff */
[----:B------:R-:W-:Y:S01]  /*aa20*/  IMAD.MOV.U32 R51, RZ, RZ, 0x3eb57cc9 ;  /* 0x3eb57cc9ff337424 */ /* 0x000fe200078e00ff */
[----:B------:R0:W-:Y:S01]  /*aa30*/  STL.64 [R1+0xa60], R42 ;  /* 0x000a602a01007387 */ /* 0x0001e20000100a00 */
[----:B-1----:R-:W-:Y:S01]  /*aa40*/  IMAD.MOV.U32 R52, RZ, RZ, 0x2cc02754 ;  /* 0x2cc02754ff347424 */ /* 0x002fe200078e00ff */
[----:B------:R-:W-:-:S02]  /*aa50*/  MOV R53, 0x3f28b6bb ;  /* 0x3f28b6bb00357802 */ /* 0x000fc40000000f00 */
[----:B---3--:R-:W-:Y:S01]  /*aa60*/  MOV R38, 0xdd77628d ;  /* 0xdd77628d00267802 */ /* 0x008fe20000000f00 */
[----:B------:R-:W-:Y:S01]  /*aa70*/  IMAD.MOV.U32 R39, RZ, RZ, 0x3f084156 ;  /* 0x3f084156ff277424 */ /* 0x000fe200078e00ff */
[----:B------:R1:W-:Y:S01]  /*aa80*/  STL.64 [R1+0xa70], R36 ;  /* 0x000a702401007387 */ /* 0x0003e20000100a00 */
[----:B--2---:R-:W-:Y:S01]  /*aa90*/  IMAD.MOV.U32 R40, RZ, RZ, 0x2b27e94c ;  /* 0x2b27e94cff287424 */ /* 0x004fe200078e00ff */
[----:B------:R-:W-:Y:S02]  /*aaa0*/  MOV R41, 0x3dc60251 ;  /* 0x3dc6025100297802 */ /* 0x000fe40000000f00 */
[----:B------:R2:W-:Y:S01]  /*aab0*/  STL.64 [R1+0x9e8], R32 ;  /* 0x0009e82001007387 */ /* 0x0005e20000100a00 */
[----:B0-----:R-:W-:Y:S02]  /*aac0*/  IMAD.MOV.U32 R42, RZ, RZ, 0x34675d03 ;  /* 0x34675d03ff2a7424 */ /* 0x001fe400078e00ff */
[----:B------:R-:W-:Y:S01]  /*aad0*/  IMAD.MOV.U32 R43, RZ, RZ, -0x411a7e0a ;  /* 0xbee581f6ff2b7424 */ /* 0x000fe200078e00ff */
[----:B------:R0:W-:Y:S01]  /*aae0*/  STL.64 [R1+0xa08], R56 ;  /* 0x000a083801007387 */ /* 0x0001e20000100a00 */
[----:B-1----:R-:W-:Y:S01]  /*aaf0*/  MOV R36, 0xa5f2b88d ;  /* 0xa5f2b88d00247802 */ /* 0x002fe20000000f00 */
[----:B------:R-:W-:-:S02]  /*ab00*/  IMAD.MOV.U32 R37, RZ, RZ, 0x3e9aae08 ;  /* 0x3e9aae08ff257424 */ /* 0x000fc400078e00ff */
[----:B------:R1:W-:Y:S01]  /*ab10*/  STL.64 [R1+0xa30], R54 ;  /* 0x000a303601007387 */ /* 0x0003e20000100a00 */
[----:B--2---:R-:W-:-:S03]  /*ab20*/  IMAD.MOV.U32 R32, RZ, RZ, -0x711724b7 ;  /* 0x8ee8db49ff207424 */ /* 0x004fc600078e00ff */
[----:B------:R2:W-:Y:S01]  /*ab30*/  STL.64 [R1+0xa50], R50 ;  /* 0x000a503201007387 */ /* 0x0005e20000100a00 */
[----:B------:R-:W-:Y:S01]  /*ab40*/  IMAD.MOV.U32 R33, RZ, RZ, -0x41feacbd ;  /* 0xbe015343ff217424 */ /* 0x000fe200078e00ff */
[----:B0-----:R-:W-:Y:S02]  /*ab50*/  MOV R56, 0xfb46b154 ;  /* 0xfb46b15400387802 */ /* 0x001fe40000000f00 */
[----:B------:R0:W-:Y:S01]  /*ab60*/  STL.64 [R1+0xa78], R52 ;  /* 0x000a783401007387 */ /* 0x0001e20000100a00 */
[----:B------:R-:W-:-:S03]  /*ab70*/  IMAD.MOV.U32 R57, RZ, RZ, -0x409f1a6a ;  /* 0xbf60e596ff397424 */ /* 0x000fc600078e00ff */
[----:B------:R3:W-:Y:S01]  /*ab80*/  STL.64 [R1+0xa88], R38 ;  /* 0x000a882601007387 */ /* 0x0007e20000100a00 */
[----:B-1----:R-:W-:Y:S02]  /*ab90*/  IMAD.MOV.U32 R54, RZ, RZ, 0x43924ff5 ;  /* 0x43924ff5ff367424 */ /* 0x002fe400078e00ff */
[----:B------:R-:W-:Y:S01]  /*aba0*/  IMAD.MOV.U32 R55, RZ, RZ, -0x40de7150 ;  /* 0xbf218eb0ff377424 */ /* 0x000fe200078e00ff */
[----:B------:R1:W-:Y:S01]  /*abb0*/  STL.64 [R1+0xa90], R40 ;  /* 0x000a902801007387 */ /* 0x0003e20000100a00 */
[----:B--2---:R-:W-:Y:S01]  /*abc0*/  MOV R50, 0x7672b130 ;  /* 0x7672b13000327802 */ /* 0x004fe20000000f00 */
[----:B------:R-:W-:Y:S02]  /*abd0*/  IMAD.MOV.U32 R51, RZ, RZ, 0x3edbbbac ;  /* 0x3edbbbacff337424 */ /* 0x000fe400078e00ff */
[----:B------:R2:W-:Y:S01]  /*abe0*/  STL.64 [R1+0xa98], R42 ;  /* 0x000a982a01007387 */ /* 0x0005e20000100a00 */
[----:B0-----:R-:W-:Y:S02]  /*abf0*/  IMAD.MOV.U32 R52, RZ, RZ, -0x78eccd7c ;  /* 0x87133284ff347424 */ /* 0x001fe400078e00ff */
[----:B------:R-:W-:Y:S01]  /*ac00*/  IMAD.MOV.U32 R53, RZ, RZ, 0x3e731ba6 ;  /* 0x3e731ba6ff357424 */ /* 0x000fe200078e00ff */
[----:B---3--:R-:W-:Y:S01]  /*ac10*/  MOV R39, 0xbe9013a5 ;  /* 0xbe9013a500277802 */ /* 0x008fe20000000f00 */
[----:B------:R-:W-:Y:S01]  /*ac20*/  IMAD.MOV.U32 R38, RZ, RZ, 0x585a3e12 ;  /* 0x585a3e12ff267424 */ /* 0x000fe200078e00ff */
        /* <DEDUP_REMOVED lines=17> */
[----:B0-----:R-:W-:Y:S01]  /*ad40*/  MOV R54, 0xe3f933d6 ;  /* 0xe3f933d600367802 */ /* 0x001fe20000000f00 */
[----:B------:R-:W-:Y:S02]  /*ad50*/  IMAD.MOV.U32 R55, RZ, RZ, 0x3cd01431 ;  /* 0x3cd01431ff377424 */ /* 0x000fe400078e00ff */
[----:B------:R0:W-:Y:S01]  /*ad60*/  STL.64 [R1+0xad8], R40 ;  /* 0x000ad82801007387 */ /* 0x0001e20000100a00 */
[----:B-1----:R-:W-:Y:S01]  /*ad70*/  IMAD.MOV.U32 R50, RZ, RZ, 0x50ed0c93 ;  /* 0x50ed0c93ff327424 */ /* 0x002fe200078e00ff */
[----:B------:R-:W-:Y:S02]  /*ad80*/  MOV R51, 0x3f91d1d6 ;  /* 0x3f91d1d600337802 */ /* 0x000fe40000000f00 */
[----:B------:R1:W-:Y:S01]  /*ad90*/  STL.64 [R1+0xae0], R42 ;  /* 0x000ae02a01007387 */ /* 0x0003e20000100a00 */
[----:B--2---:R-:W-:Y:S01]  /*ada0*/  IMAD.MOV.U32 R38, RZ, RZ, -0x7f415c4b ;  /* 0x80bea3b5ff267424 */ /* 0x004fe200078e00ff */
[----:B------:R-:W-:-:S02]  /*adb0*/  MOV R39, 0x3edd7b47 ;  /* 0x3edd7b4700277802 */ /* 0x000fc40000000f00 */
[----:B------:R2:W-:Y:S01]  /*adc0*/  STL.64 [R1+0xb00], R36 ;  /* 0x000b002401007387 */ /* 0x0005e20000100a00 */
[----:B---3--:R-:W-:Y:S01]  /*add0*/  MOV R52, 0xe55cc0cd ;  /* 0xe55cc0cd00347802 */ /* 0x008fe20000000f00 */
[----:B------:R-:W-:Y:S02]  /*ade0*/  IMAD.MOV.U32 R53, RZ, RZ, 0x3f888706 ;  /* 0x3f888706ff357424 */ /* 0x000fe400078e00ff */
[----:B0-----:R-:W-:Y:S01]  /*adf0*/  IMAD.MOV.U32 R40, RZ, RZ, -0x19cb7902 ;  /* 0xe63486feff287424 */ /* 0x001fe200078e00ff */
[----:B------:R0:W-:Y:S01]  /*ae00*/  STL.64 [R1+0xa68], R32 ;  /* 0x000a682001007387 */ /* 0x0001e20000100a00 */
[----:B------:R-:W-:Y:S02]  /*ae10*/  IMAD.MOV.U32 R41, RZ, RZ, -0x4076a7b8 ;  /* 0xbf895848ff297424 */ /* 0x000fe400078e00ff */
[----:B-1----:R-:W-:Y:S01]  /*ae20*/  IMAD.MOV.U32 R42, RZ, RZ, 0x2bea82b1 ;  /* 0x2bea82b1ff2a7424 */ /* 0x002fe200078e00ff */
[----:B------:R1:W-:Y:S01]  /*ae30*/  STL.64 [R1+0xaa8], R56 ;  /* 0x000aa83801007387 */ /* 0x0003e20000100a00 */
[----:B------:R-:W-:-:S02]  /*ae40*/  IMAD.MOV.U32 R43, RZ, RZ, -0x418f02af ;  /* 0xbe70fd51ff2b7424 */ /* 0x000fc400078e00ff */
[----:B--2---:R-:W-:Y:S01]  /*ae50*/  IMAD.MOV.U32 R36, RZ, RZ, -0x1e4736f7 ;  /* 0xe1b8c909ff247424 */ /* 0x004fe200078e00ff */
[----:B------:R-:W-:Y:S01]  /*ae60*/  MOV R37, 0xbf582431 ;  /* 0xbf58243100257802 */ /* 0x000fe20000000f00 */
[----:B------:R2:W-:Y:S01]  /*ae70*/  STL.64 [R1+0xad0], R54 ;  /* 0x000ad03601007387 */ /* 0x0005e20000100a00 */
[----:B0-----:R-:W-:-:S03]  /*ae80*/  IMAD.MOV.U32 R32, RZ, RZ, 0x376be54f ;  /* 0x376be54fff207424 */ /* 0x001fc600078e00ff */
[----:B------:R0:W-:Y:S01]  /*ae90*/  STL.64 [R1+0xaf0], R50 ;  /* 0x000af03201007387 */ /* 0x0001e20000100a00 */
[----:B------:R-:W-:Y:S02]  /*aea0*/  IMAD.MOV.U32 R33, RZ, RZ, -0x42b28354 ;  /* 0xbd4d7cacff217424 */ /* 0x000fe400078e00ff */
[----:B-1----:R-:W-:Y:S01]  /*aeb0*/  IMAD.MOV.U32 R56, RZ, RZ, -0x74127944 ;  /* 0x8bed86bcff387424 */ /* 0x002fe200078e00ff */
        /* <DEDUP_REMOVED lines=11> */
[----:B------:R1:W-:Y:S01]  /*af70*/  STL.64 [R1+0xb38], R36 ;  /* 0x000b382401007387 */ /* 0x0003e20000100a00 */
[----:B---3--:R-:W-:Y:S02]  /*af80*/  IMAD.MOV.U32 R40, RZ, RZ, -0x5b5d8160 ;  /* 0xa4a27ea0ff287424 */ /* 0x008fe400078e00ff */
[----:B------:R-:W-:Y:S01]  /*af90*/  IMAD.MOV.U32 R41, RZ, RZ, 0x3f19fff1 ;  /* 0x3f19fff1ff297424 */ /* 0x000fe200078e00ff */
[----:B--2---:R-:W-:Y:S01]  /*afa0*/  MOV R53, 0xbd8f737f ;  /* 0xbd8f737f00357802 */ /* 0x004fe20000000f00 */
[----:B------:R-:W-:Y:S01]  /*afb0*/  IMAD.MOV.U32 R52, RZ, RZ, -0x5047a8aa ;  /* 0xafb85756ff347424 */ /* 0x000fe200078e00ff */
[----:B------:R2:W-:Y:S01]  /*afc0*/  STL.64 [R1+0xab0], R32 ;  /* 0x000ab02001007387 */ /* 0x0005e20000100a00 */
[----:B0-----:R-:W-:Y:S01]  /*afd0*/  MOV R42, 0x870ea0cd ;  /* 0x870ea0cd002a7802 */ /* 0x001fe20000000f00 */
[----:B------:R-:W-:Y:S02]  /*afe0*/  IMAD.MOV.U32 R43, RZ, RZ, -0x40fe74f7 ;  /* 0xbf018b09ff2b7424 */ /* 0x000fe400078e00ff */
[----:B------:R0:W-:Y:S01]  /*aff0*/  STL.64 [R1+0xaf8], R56 ;  /* 0x000af83801007387 */ /* 0x0001e20000100a00 */
[----:B-1----:R-:W-:Y:S01]  /*b000*/  IMAD.MOV.U32 R36, RZ, RZ, 0x28144e09 ;  /* 0x28144e09ff247424 */ /* 0x002fe200078e00ff */
[----:B------:R-:W-:-:S02]  /*b010*/  MOV R37, 0x3eb7e290 ;  /* 0x3eb7e29000257802 */ /* 0x000fc40000000f00 */
[----:B------:R1:W-:Y:S04]  /*b020*/  STL.64 [R1+0xb20], R54 ;  /* 0x000b203601007387 */ /* 0x0003e80000100a00 */
[----:B------:R3:W-:Y:S01]  /*b030*/  STL.64 [R1+0xb40], R50 ;  /* 0x000b403201007387 */ /* 0x0007e20000100a00 */
[----:B--2---:R-:W-:Y:S01]  /*b040*/  MOV R32, 0xcc2ec99 ;  /* 0x0cc2ec9900207802 */ /* 0x004fe20000000f00 */
[----:B------:R-:W-:Y:S02]  /*b050*/  IMAD.MOV.U32 R33, RZ, RZ, -0x41df1c66 ;  /* 0xbe20e39aff217424 */ /* 0x000fe400078e00ff */
[----:B------:R2:W-:Y:S01]  /*b060*/  STL.64 [R1+0xb50], R38 ;  /* 0x000b502601007387 */ /* 0x0005e20000100a00 */
[----:B0-----:R-:W-:Y:S01]  /*b070*/  MOV R56, 0xffe9ba4d ;  /* 0xffe9ba4d00387802 */ /* 0x001fe20000000f00 */
[----:B------:R-:W-:-:S02]  /*b080*/  IMAD.MOV.U32 R57, RZ, RZ, 0x3e0201c0 ;  /* 0x3e0201c0ff397424 */ /* 0x000fc400078e00ff */
        /* <DEDUP_REMOVED lines=8> */
[----:B------:R-:W-:Y:S01]  /*b110*/  IMAD.MOV.U32 R39, RZ, RZ, 0x3d152ba3 ;  /* 0x3d152ba3ff277424 */ /* 0x000fe200078e00ff */
[----:B------:R2:W-:Y:S01]  /*b120*/  STL.64 [R1+0xb80], R36 ;  /* 0x000b802401007387 */ /* 0x0005e20000100a00 */
[----:B0-----:R-:W-:-:S02]  /*b130*/  IMAD.MOV.U32 R40, RZ, RZ, 0x1300d859 ;  /* 0x1300d859ff287424 */ /* 0x001fc400078e00ff */
[----:B------:R-:W-:Y:S01]  /*b140*/  IMAD.MOV.U32 R41, RZ, RZ, -0x4196aa99 ;  /* 0xbe695567ff297424 */ /* 0x000fe200078e00ff */
[----:B-1----:R-:W-:Y:S01]  /*b150*/  MOV R42, 0xf2b85954 ;  /* 0xf2b85954002a7802 */ /* 0x002fe20000000f00 */
[----:B------:R-:W-:Y:S01]  /*b160*/  IMAD.MOV.U32 R43, RZ, RZ, -0x436d3be4 ;  /* 0xbc92c41cff2b7424 */ /* 0x000fe200078e00ff */
[----:B------:R0:W-:Y:S01]  /*b170*/  STL.64 [R1+0xae8], R32 ;  /* 0x000ae82001007387 */ /* 0x0001e20000100a00 */
[----:B---3--:R-:W-:Y:S02]  /*b180*/  IMAD.MOV.U32 R52, RZ, RZ, 0x5c03d2e9 ;  /* 0x5c03d2e9ff347424 */ /* 0x008fe400078e00ff */
[----:B------:R-:W-:Y:S01]  /*b190*/  IMAD.MOV.U32 R53, RZ, RZ, 0x3f9ef9a0 ;  /* 0x3f9ef9a0ff357424 */ /* 0x000fe200078e00ff */
[----:B------:R1:W-:Y:S01]  /*b1a0*/  STL.64 [R1+0xb48], R56 ;  /* 0x000b483801007387 */ /* 0x0003e20000100a00 */
[----:B--2---:R-:W-:Y:S01]  /*b1b0*/  IMAD.MOV.U32 R36, RZ, RZ, 0x49d95e46 ;  /* 0x49d95e46ff247424 */ /* 0x004fe200078e00ff */
[----:B------:R-:W-:Y:S02]  /*b1c0*/  MOV R37, 0xbfa9919f ;  /* 0xbfa9919f00257802 */ /* 0x000fe40000000f00 */
[----:B------:R2:W-:Y:S01]  /*b1d0*/  STL.64 [R1+0xb70], R54 ;  /* 0x000b703601007387 */ /* 0x0005e20000100a00 */
[----:B0-----:R-:W-:-:S03]  /*b1e0*/  MOV R32, 0xe4a5f58f ;  /* 0xe4a5f58f00207802 */ /* 0x001fc60000000f00 */
[----:B------:R0:W-:Y:S01]  /*b1f0*/  STL.64 [R1+0xb88], R38 ;  /* 0x000b882601007387 */ /* 0x0001e20000100a00 */
[----:B------:R-:W-:-:S03]  /*b200*/  IMAD.MOV.U32 R33, RZ, RZ, 0x3f5ee468 ;  /* 0x3f5ee468ff217424 */ /* 0x000fc600078e00ff */
        /* <DEDUP_REMOVED lines=8> */
[----:B------:R-:W-:Y:S01]  /*b290*/  IMAD.MOV.U32 R39, RZ, RZ, 0x3faead43 ;  /* 0x3faead43ff277424 */ /* 0x000fe200078e00ff */
[----:B------:R0:W-:Y:S01]  /*b2a0*/  STL.64 [R1+0xbb8], R52 ;  /* 0x000bb83401007387 */ /* 0x0001e20000100a00 */
[----:B---3--:R-:W-:Y:S01]  /*b2b0*/  IMAD.MOV.U32 R50, RZ, RZ, 0x1b78f2fd ;  /* 0x1b78f2fdff327424 */ /* 0x008fe200078e00ff */
[----:B------:R-:W-:-:S02]  /*b2c0*/  MOV R51, 0xbed7ff32 ;  /* 0xbed7ff3200337802 */ /* 0x000fc40000000f00 */
[----:B------:R3:W-:Y:S01]  /*b2d0*/  STL.64 [R1+0xbc8], R36 ;  /* 0x000bc82401007387 */ /* 0x0007e20000100a00 */
[----:B-1----:R-:W-:Y:S01]  /*b2e0*/  MOV R40, 0x94a2e4b2 ;  /* 0x94a2e4b200287802 */ /* 0x002fe20000000f00 */
[----:B------:R-:W-:Y:S01]  /*b2f0*/  IMAD.MOV.U32 R41, RZ, RZ, -0x405f5e5d ;  /* 0xbfa0a1a3ff297424 */ /* 0x000fe200078e00ff */
[----:B--2---:R-:W-:Y:S01]  /*b300*/  MOV R42, 0xc73a65de ;  /* 0xc73a65de002a7802 */ /* 0x004fe20000000f00 */
[----:B------:R-:W-:Y:S01]  /*b310*/  IMAD.MOV.U32 R43, RZ, RZ, -0x4074d740 ;  /* 0xbf8b28c0ff2b7424 */ /* 0x000fe200078e00ff */
[----:B------:R1:W-:Y:S01]  /*b320*/  STL.64 [R1+0xb30], R32 ;  /* 0x000b302001007387 */ /* 0x0003e20000100a00 */
[----:B0-----:R-:W-:Y:S01]  /*b330*/  IMAD.MOV.U32 R52, RZ, RZ, 0x7be56cf6 ;  /* 0x7be56cf6ff347424 */ /* 0x001fe200078e00ff */
[----:B------:R-:W-:Y:S02]  /*b340*/  MOV R53, 0x3f76bd32 ;  /* 0x3f76bd3200357802 */ /* 0x000fe40000000f00 */
[----:B------:R0:W-:Y:S01]  /*b350*/  STL.64 [R1+0xb98], R56 ;  /* 0x000b983801007387 */ /* 0x0001e20000100a00 */
[----:B---3--:R-:W-:-:S02]  /*b360*/  IMAD.MOV.U32 R36, RZ, RZ, 0x10abeebc ;  /* 0x10abeebcff247424 */ /* 0x008fc400078e00ff */
[----:B------:R-:W-:Y:S01]  /*b370*/  IMAD.MOV.U32 R37, RZ, RZ, 0x3e603f57 ;  /* 0x3e603f57ff257424 */ /* 0x000fe200078e00ff */
[----:B------:R2:W-:Y:S01]  /*b380*/  STL.64 [R1+0xbc0], R54 ;  /* 0x000bc03601007387 */ /* 0x0005e20000100a00 */
[----:B-1----:R-:W-:-:S03]  /*b390*/  MOV R32, 0x57fe1a62 ;  /* 0x57fe1a6200207802 */ /* 0x002fc60000000f00 */
[----:B------:R1:W-:Y:S01]  /*b3a0*/  STL.64 [R1+0xbd0], R38 ;  /* 0x000bd02601007387 */ /* 0x0003e20000100a00 */
[----:B------:R-:W-:Y:S02]  /*b3b0*/  IMAD.MOV.U32 R33, RZ, RZ, -0x412ce8ac ;  /* 0xbed31754ff217424 */ /* 0x000fe400078e00ff */
[----:B0-----:R-:W-:Y:S01]  /*b3c0*/  IMAD.MOV.U32 R56, RZ, RZ, 0x3853b987 ;  /* 0x3853b987ff387424 */ /* 0x001fe200078e00ff */
        /* <DEDUP_REMOVED lines=25> */
[----:B------:R-:W-:Y:S02]  /*b560*/  MOV R33, 0x3e4122c8 ;  /* 0x3e4122c800217802 */ /* 0x000fe40000000f00 */
[----:B-1----:R-:W-:Y:S01]  /*b570*/  MOV R56, 0xeccfadb ;  /* 0x0eccfadb00387802 */ /* 0x002fe20000000f00 */
[----:B------:R1:W-:Y:S01]  /*b580*/  STL.64 [R1+0xc18], R38 ;  /* 0x000c182601007387 */ /* 0x0003e20000100a00 */
[----:B------:R-:W-:-:S03]  /*b590*/  IMAD.MOV.U32 R57, RZ, RZ, 0x3efadee2 ;  /* 0x3efadee2ff397424 */ /* 0x000fc600078e00ff */
[----:B------:R3:W-:Y:S01]  /*b5a0*/  STL.64 [R1+0xc20], R40 ;  /* 0x000c202801007387 */ /* 0x0007e20000100a00 */
[----:B0-----:R-:W-:Y:S01]  /*b5b0*/  IMAD.MOV.U32 R54, RZ, RZ, -0x25bcd4ef ;  /* 0xda432b11ff367424 */ /* 0x001fe200078e00ff */
        /* <DEDUP_REMOVED lines=8> */
[----:B---3--:R-:W-:Y:S02]  /*b640*/  IMAD.MOV.U32 R40, RZ, RZ, 0x1c8dde07 ;  /* 0x1c8dde07ff287424 */ /* 0x008fe400078e00ff */
[----:B------:R-:W-:Y:S01]  /*b650*/  IMAD.MOV.U32 R41, RZ, RZ, 0x3e89b42c ;  /* 0x3e89b42cff297424 */ /* 0x000fe200078e00ff */
[----:B------:R3:W-:Y:S01]  /*b660*/  STL.64 [R1+0xc48], R36 ;  /* 0x000c482401007387 */ /* 0x0007e20000100a00 */
[----:B0-----:R-:W-:Y:S01]  /*b670*/  MOV R42, 0x27a1383d ;  /* 0x27a1383d002a7802 */ /* 0x001fe20000000f00 */
[----:B------:R-:W-:Y:S02]  /*b680*/  IMAD.MOV.U32 R43, RZ, RZ, -0x4181595c ;  /* 0xbe7ea6a4ff2b7424 */ /* 0x000fe400078e00ff */
[----:B--2---:R-:W-:Y:S01]  /*b690*/  IMAD.MOV.U32 R50, RZ, RZ, -0x2e56537d ;  /* 0xd1a9ac83ff327424 */ /* 0x004fe200078e00ff */
[----:B------:R-:W-:Y:S01]  /*b6a0*/  MOV R51, 0x3e62116d ;  /* 0x3e62116d00337802 */ /* 0x000fe20000000f00 */
[----:B------:R0:W-:Y:S01]  /*b6b0*/  STL.64 [R1+0xbb0], R32 ;  /* 0x000bb02001007387 */ /* 0x0001e20000100a00 */
[----:B-1----:R-:W-:-:S02]  /*b6c0*/  IMAD.MOV.U32 R52, RZ, RZ, 0x5f50d178 ;  /* 0x5f50d178ff347424 */ /* 0x002fc400078e00ff */
[----:B------:R-:W-:Y:S01]  /*b6d0*/  IMAD.MOV.U32 R53, RZ, RZ, -0x4046a498 ;  /* 0xbfb95b68ff357424 */ /* 0x000fe200078e00ff */
[----:B------:R1:W-:Y:S01]  /*b6e0*/  STL.64 [R1+0xc38], R56 ;  /* 0x000c383801007387 */ /* 0x0003e20000100a00 */
[----:B---3--:R-:W-:Y:S01]  /*b6f0*/  MOV R36, 0xa98c8bc4 ;  /* 0xa98c8bc400247802 */ /* 0x008fe20000000f00 */
[----:B------:R-:W-:Y:S02]  /*b700*/  IMAD.MOV.U32 R37, RZ, RZ, 0x3fc6fb2b ;  /* 0x3fc6fb2bff257424 */ /* 0x000fe400078e00ff */
[----:B------:R2:W-:Y:S01]  /*b710*/  STL.64 [R1+0xc50], R38 ;  /* 0x000c502601007387 */ /* 0x0005e20000100a00 */
[----:B0-----:R-:W0:Y:S03]  /*b720*/  MUFU.RCP64H R33, R49 ;  /* 0x0000003100217308 */ /* 0x001e260000001800 */
[----:B------:R3:W-:Y:S01]  /*b730*/  STL.64 [R1+0xc58], R54 ;  /* 0x000c583601007387 */ /* 0x0007e20000100a00 */
[----:B------:R-:W-:-:S03]  /*b740*/  MOV R32, 0x1 ;  /* 0x0000000100207802 */ /* 0x000fc60000000f00 */
[----:B------:R4:W-:Y:S01]  /*b750*/  STL.64 [R1+0xc60], R58 ;  /* 0x000c603a01007387 */ /* 0x0009e20000100a00 */
[----:B-1----:R-:W-:Y:S01]  /*b760*/  IMAD.MOV.U32 R56, RZ, RZ, 0x3cf8dfb4 ;  /* 0x3cf8dfb4ff387424 */ /* 0x002fe200078e00ff */
[----:B------:R-:W-:Y:S02]  /*b770*/  MOV R57, 0xbfb7c3a1 ;  /* 0xbfb7c3a100397802 */ /* 0x000fe40000000f00 */
[----:B------:R1:W-:Y:S01]  /*b780*/  STL.64 [R1+0xc68], R40 ;  /* 0x000c682801007387 */ /* 0x0003e20000100a00 */
[----:B--2---:R-:W-:Y:S01]  /*b790*/  IMAD.MOV.U32 R38, RZ, RZ, 0x29064247 ;  /* 0x29064247ff267424 */ /* 0x004fe200078e00ff */
[----:B------:R-:W-:Y:S02]  /*b7a0*/  MOV R39, 0xbfc0a06f ;  /* 0xbfc0a06f00277802 */ /* 0x000fe40000000f00 */
[----:B------:R2:W-:Y:S01]  /*b7b0*/  STL.64 [R1+0xc70], R42 ;  /* 0x000c702a01007387 */ /* 0x0005e20000100a00 */
[----:B---3--:R-:W-:Y:S02]  /*b7c0*/  IMAD.MOV.U32 R54, RZ, RZ, -0x2b09626c ;  /* 0xd4f69d94ff367424 */ /* 0x008fe400078e00ff */
[----:B------:R-:W-:Y:S01]  /*b7d0*/  IMAD.MOV.U32 R55, RZ, RZ, -0x40ff7efb ;  /* 0xbf008105ff377424 */ /* 0x000fe200078e00ff */
[----:B------:R3:W-:Y:S01]  /*b7e0*/  STL.64 [R1+0xc78], R50 ;  /* 0x000c783201007387 */ /* 0x0007e20000100a00 */
[----:B----4-:R-:W-:Y:S01]  /*b7f0*/  IMAD.MOV.U32 R58, RZ, RZ, -0x4ddbedfe ;  /* 0xb2241202ff3a7424 */ /* 0x010fe200078e00ff */
[----:B------:R-:W-:Y:S01]  /*b800*/  MOV R59, 0xbe2494d3 ;  /* 0xbe2494d3003b7802 */ /* 0x000fe20000000f00 */
[----:B0-----:R-:W-:Y:S01]  /*b810*/  DFMA R60, -R48, R32, 1 ;  /* 0x3ff00000303c742b */ /* 0x001fe20000000120 */
[----:B------:R0:W-:Y:S01]  /*b820*/  STL.64 [R1+0xc80], R52 ;  /* 0x000c803401007387 */ /* 0x0001e20000100a00 */
[----:B-1----:R-:W-:Y:S01]  /*b830*/  MOV R40, 0x7a744982 ;  /* 0x7a74498200287802 */ /* 0x002fe20000000f00 */
[----:B------:R-:W-:-:S02]  /*b840*/  IMAD.MOV.U32 R41, RZ, RZ, 0x3fb72bb4 ;  /* 0x3fb72bb4ff297424 */ /* 0x000fc400078e00ff */
[----:B------:R1:W-:Y:S01]  /*b850*/  STL.64 [R1+0xc88], R36 ;  /* 0x000c882401007387 */ /* 0x0003e20000100a00 */
[----:B--2---:R-:W-:Y:S02]  /*b860*/  IMAD.MOV.U32 R42, RZ, RZ, 0x38631744 ;  /* 0x38631744ff2a7424 */ /* 0x004fe400078e00ff */
[----:B------:R-:W-:Y:S01]  /*b870*/  IMAD.MOV.U32 R43, RZ, RZ, 0x3fa6bd2f ;  /* 0x3fa6bd2fff2b7424 */ /* 0x000fe200078e00ff */
[----:B------:R2:W-:Y:S01]  /*b880*/  STL.64 [R1+0xc90], R38 ;  /* 0x000c902601007387 */ /* 0x0005e20000100a00 */
[----:B---3--:R-:W-:Y:S01]  /*b890*/  MOV R50, 0xbbd016c8 ;  /* 0xbbd016c800327802 */ /* 0x008fe20000000f00 */
[----:B------:R-:W-:Y:S01]  /*b8a0*/  IMAD.MOV.U32 R51, RZ, RZ, 0x3e92a46f ;  /* 0x3e92a46fff337424 */ /* 0x000fe200078e00ff */
[----:B------:R-:W-:Y:S01]  /*b8b0*/  DFMA R60, R60, R60, R60 ;  /* 0x0000003c3c3c722b */ /* 0x000fe2000000003c */
[----:B------:R3:W-:Y:S01]  /*b8c0*/  STL.64 [R1+0xca0], R40 ;  /* 0x000ca02801007387 */ /* 0x0007e20000100a00 */
[----:B0-----:R-:W-:Y:S01]  /*b8d0*/  MOV R52, 0x69432cef ;  /* 0x69432cef00347802 */ /* 0x001fe20000000f00 */
[----:B------:R-:W-:-:S02]  /*b8e0*/  IMAD.MOV.U32 R53, RZ, RZ, -0x4088f985 ;  /* 0xbf77067bff357424 */ /* 0x000fc400078e00ff */
[----:B-1----:R-:W-:Y:S01]  /*b8f0*/  IMAD.MOV.U32 R36, RZ, RZ, 0x1cad78b9 ;  /* 0x1cad78b9ff247424 */ /* 0x002fe200078e00ff */
[----:B------:R-:W-:Y:S01]  /*b900*/  MOV R37, 0xbf91a49f ;  /* 0xbf91a49f00257802 */ /* 0x000fe20000000f00 */
[----:B------:R0:W-:Y:S01]  /*b910*/  STL.64 [R1+0xcb0], R42 ;  /* 0x000cb02a01007387 */ /* 0x0001e20000100a00 */
[----:B------:R-:W-:Y:S01]  /*b920*/  DFMA R32, R32, R60, R32 ;  /* 0x0000003c2020722b */ /* 0x000fe20000000020 */
[----:B--2---:R-:W-:Y:S02]  /*b930*/  IMAD.MOV.U32 R38, RZ, RZ, -0x5f55a85 ;  /* 0xfa0aa57bff267424 */ /* 0x004fe400078e00ff */
[----:B------:R1:W-:Y:S01]  /*b940*/  STL.64 [R1+0xcc0], R36 ;  /* 0x000cc02401007387 */ /* 0x0003e20000100a00 */
[----:B------:R-:W-:Y:S01]  /*b950*/  IMAD.MOV.U32 R39, RZ, RZ, 0x3f8d0bef ;  /* 0x3f8d0befff277424 */ /* 0x000fe200078e00ff */
[----:B---3--:R-:W-:Y:S01]  /*b960*/  MOV R40, 0x3c40f6a ;  /* 0x03c40f6a00287802 */ /* 0x008fe20000000f00 */
[----:B------:R-:W-:Y:S01]  /*b970*/  IMAD.MOV.U32 R41, RZ, RZ, -0x40acfbc3 ;  /* 0xbf53043dff297424 */ /* 0x000fe200078e00ff */
[----:B------:R2:W-:Y:S01]  /*b980*/  STL.64 [R1+0xcb8], R50 ;  /* 0x000cb83201007387 */ /* 0x0005e20000100a00 */
[----:B------:R-:W-:-:S03]  /*b990*/  DFMA R60, -R48, R32, 1 ;  /* 0x3ff00000303c742b */ /* 0x000fc60000000120 */
[----:B------:R3:W-:Y:S01]  /*b9a0*/  STL.64 [R1+0xcc8], R38 ;  /* 0x000cc82601007387 */ /* 0x0007e20000100a00 */
[----:B0-----:R-:W-:Y:S01]  /*b9b0*/  IMAD.MOV.U32 R42, RZ, RZ, 0xc4df7f1 ;  /* 0x0c4df7f1ff2a7424 */ /* 0x001fe200078e00ff */
[----:B------:R-:W-:Y:S01]  /*b9c0*/  MOV R43, 0x3f3adee2 ;  /* 0x3f3adee2002b7802 */ /* 0x000fe20000000f00 */
[----:B-1----:R-:W-:Y:S01]  /*b9d0*/  IMAD.MOV.U32 R36, RZ, RZ, 0x7c4544c3 ;  /* 0x7c4544c3ff247424 */ /* 0x002fe200078e00ff */
[----:B------:R-:W-:Y:S01]  /*b9e0*/  MOV R37, 0x3f10af03 ;  /* 0x3f10af0300257802 */ /* 0x000fe20000000f00 */
[----:B------:R0:W-:Y:S01]  /*b9f0*/  STL.64 [R1+0xce8], R40 ;  /* 0x000ce82801007387 */ /* 0x0001e20000100a00 */
[----:B------:R-:W-:Y:S01]  /*ba00*/  DFMA R32, R32, R60, R32 ;  /* 0x0000003c2020722b */ /* 0x000fe20000000020 */
[----:B--2---:R-:W-:Y:S02]  /*ba10*/  IMAD.MOV.U32 R50, RZ, RZ, 0x6a382e07 ;  /* 0x6a382e07ff327424 */ /* 0x004fe400078e00ff */
[----:B------:R1:W-:Y:S01]  /*ba20*/  STL.64 [R1+0xd08], R36 ;  /* 0x000d082401007387 */ /* 0x0003e20000100a00 */
[----:B------:R-:W-:-:S02]  /*ba30*/  IMAD.MOV.U32 R51, RZ, RZ, 0x3db43183 ;  /* 0x3db43183ff337424 */ /* 0x000fc400078e00ff */
[----:B---3--:R-:W-:Y:S01]  /*ba40*/  IMAD.MOV.U32 R38, RZ, RZ, -0x6f643b9e ;  /* 0x909bc462ff267424 */ /* 0x008fe200078e00ff */
[----:B------:R2:W-:Y:S01]  /*ba50*/  STL.64 [R1+0xcf0], R42 ;  /* 0x000cf02a01007387 */ /* 0x0005e20000100a00 */
[----:B------:R-:W-:Y:S02]  /*ba60*/  IMAD.MOV.U32 R39, RZ, RZ, -0x410a3a9c ;  /* 0xbef5c564ff277424 */ /* 0x000fe400078e00ff */
[----:B------:R-:W-:Y:S01]  /*ba70*/  IMAD.MOV.U32 R60, RZ, RZ, 0x7b2e5ff5 ;  /* 0x7b2e5ff5ff3c7424 */ /* 0x000fe200078e00ff */
[----:B0-----:R-:W-:Y:S01]  /*ba80*/  MOV R40, 0xba744e1c ;  /* 0xba744e1c00287802 */ /* 0x001fe20000000f00 */
[----:B------:R-:W-:Y:S01]  /*ba90*/  IMAD.MOV.U32 R41, RZ, RZ, 0x3eab1a24 ;  /* 0x3eab1a24ff297424 */ /* 0x000fe200078e00ff */
[----:B------:R0:W-:Y:S01]  /*baa0*/  STL.64 [R1+0xd10], R38 ;  /* 0x000d102601007387 */ /* 0x0001e20000100a00 */
[----:B------:R-:W-:Y:S02]  /*bab0*/  IMAD.MOV.U32 R61, RZ, RZ, -0x3f8aaa14 ;  /* 0xc07555ecff3d7424 */ /* 0x000fe400078e00ff */
[----:B-1----:R-:W-:Y:S01]  /*bac0*/  IMAD.MOV.U32 R36, RZ, RZ, 0x66be9669 ;  /* 0x66be9669ff247424 */ /* 0x002fe200078e00ff */
[----:B------:R1:W-:Y:S01]  /*bad0*/  STL.64 [R1+0xcf8], R50 ;  /* 0x000cf83201007387 */ /* 0x0003e20000100a00 */
[----:B------:R-:W-:Y:S01]  /*bae0*/  IMAD.MOV.U32 R37, RZ, RZ, -0x417c3ae7 ;  /* 0xbe83c519ff257424 */ /* 0x000fe200078e00ff */
[----:B--2---:R-:W-:Y:S01]  /*baf0*/  MOV R43, 0x3cc5a9a2 ;  /* 0x3cc5a9a2002b7802 */ /* 0x004fe20000000f00 */
[----:B------:R-:W-:Y:S01]  /*bb00*/  IMAD.MOV.U32 R42, RZ, RZ, -0xa078040 ;  /* 0xf5f87fc0ff2a7424 */ /* 0x000fe200078e00ff */
[----:B------:R2:W-:Y:S04]  /*bb10*/  STL.64 [R1+0xd30], R40 ;  /* 0x000d302801007387 */ /* 0x0005e80000100a00 */
[----:B------:R3:W-:Y:S01]  /*bb20*/  STL.64 [R1+0xd40], R36 ;  /* 0x000d402401007387 */ /* 0x0007e20000100a00 */
[----:B0-----:R-:W-:-:S02]  /*bb30*/  IMAD.MOV.U32 R38, RZ, RZ, -0x498130b8 ;  /* 0xb67ecf48ff267424 */ /* 0x001fc400078e00ff */
[----:B------:R-:W-:Y:S01]  /*bb40*/  IMAD.MOV.U32 R39, RZ, RZ, 0x3fd75748 ;  /* 0x3fd75748ff277424 */ /* 0x000fe200078e00ff */
[----:B------:R0:W-:Y:S01]  /*bb50*/  STL.64 [R1+0xd38], R42 ;  /* 0x000d382a01007387 */ /* 0x0001e20000100a00 */
[----:B-1----:R-:W-:Y:S01]  /*bb60*/  MOV R50, 0xc43300a2 ;  /* 0xc43300a200327802 */ /* 0x002fe20000000f00 */
[----:B------:R-:W-:Y:S02]  /*bb70*/  IMAD.MOV.U32 R51, RZ, RZ, -0x40366831 ;  /* 0xbfc997cfff337424 */ /* 0x000fe400078e00ff */
[----:B------:R1:W-:Y:S01]  /*bb80*/  STL.64 [R1+0xd58], R38 ;  /* 0x000d582601007387 */ /* 0x0003e20000100a00 */
[----:B--2---:R-:W-:Y:S01]  /*bb90*/  IMAD.MOV.U32 R40, RZ, RZ, -0x359d8d2a ;  /* 0xca6272d6ff287424 */ /* 0x004fe200078e00ff */
[----:B------:R-:W-:Y:S01]  /*bba0*/  MOV R41, 0x3fd10cd9 ;  /* 0x3fd10cd900297802 */ /* 0x000fe20000000f00 */
[----:B---3--:R-:W-:Y:S01]  /*bbb0*/  IMAD.MOV.U32 R36, RZ, RZ, 0x182c4e01 ;  /* 0x182c4e01ff247424 */ /* 0x008fe200078e00ff */
[----:B------:R2:W-:Y:S01]  /*bbc0*/  STL.64 [R1+0xc98], R54 ;  /* 0x000c983601007387 */ /* 0x0005e20000100a00 */
[----:B------:R-:W-:-:S02]  /*bbd0*/  IMAD.MOV.U32 R37, RZ, RZ, -0x405337f1 ;  /* 0xbfacc80fff257424 */ /* 0x000fc400078e00ff */
[----:B0-----:R-:W-:Y:S01]  /*bbe0*/  IMAD.MOV.U32 R42, RZ, RZ, 0x4744ccfb ;  /* 0x4744ccfbff2a7424 */ /* 0x001fe200078e00ff */
[----:B------:R-:W-:Y:S01]  /*bbf0*/  MOV R43, 0x3fc056ba ;  /* 0x3fc056ba002b7802 */ /* 0x000fe20000000f00 */
[----:B------:R0:W-:Y:S01]  /*bc00*/  STL.64 [R1+0xd48], R50 ;  /* 0x000d483201007387 */ /* 0x0001e20000100a00 */
[----:B-1----:R-:W-:Y:S01]  /*bc10*/  MOV R38, 0xd3bab1e9 ;  /* 0xd3bab1e900267802 */ /* 0x002fe20000000f00 */
[----:B------:R-:W-:Y:S02]  /*bc20*/  IMAD.MOV.U32 R39, RZ, RZ, -0x41787839 ;  /* 0xbe8787c7ff277424 */ /* 0x000fe400078e00ff */
[----:B------:R1:W-:Y:S01]  /*bc30*/  STL.64 [R1+0xd88], R36 ;  /* 0x000d882401007387 */ /* 0x0003e20000100a00 */
[----:B--2---:R-:W-:-:S03]  /*bc40*/  IMAD.MOV.U32 R54, RZ, RZ, -0x1da32ee4 ;  /* 0xe25cd11cff367424 */ /* 0x004fc600078e00ff */
[----:B------:R2:W-:Y:S01]  /*bc50*/  STL.64 [R1+0xd68], R40 ;  /* 0x000d682801007387 */ /* 0x0005e20000100a00 */
[----:B------:R-:W-:-:S03]  /*bc60*/  IMAD.MOV.U32 R55, RZ, RZ, 0x3f5a4350 ;  /* 0x3f5a4350ff377424 */ /* 0x000fc600078e00ff */
[----:B------:R3:W-:Y:S01]  /*bc70*/  STL.64 [R1+0xd80], R42 ;  /* 0x000d802a01007387 */ /* 0x0007e20000100a00 */
[----:B0-----:R-:W-:Y:S01]  /*bc80*/  IMAD.MOV.U32 R50, RZ, RZ, -0x35537826 ;  /* 0xcaac87daff327424 */ /* 0x001fe200078e00ff */
[----:B------:R-:W-:Y:S01]  /*bc90*/  MOV R51, 0x3f93b27e ;  /* 0x3f93b27e00337802 */ /* 0x000fe20000000f00 */
[----:B-1----:R-:W-:Y:S01]  /*bca0*/  IMAD.MOV.U32 R36, RZ, RZ, -0x613dd9bf ;  /* 0x9ec22641ff247424 */ /* 0x002fe200078e00ff */
[----:B------:R0:W-:Y:S01]  /*bcb0*/  STL.64 [R1+0xd90], R38 ;  /* 0x000d902601007387 */ /* 0x0001e20000100a00 */
[----:B------:R-:W-:Y:S02]  /*bcc0*/  IMAD.MOV.U32 R37, RZ, RZ, -0x4262e5d2 ;  /* 0xbd9d1a2eff257424 */ /* 0x000fe400078e00ff */
[----:B--2---:R-:W-:Y:S01]  /*bcd0*/  IMAD.MOV.U32 R40, RZ, RZ, -0x793f6ca ;  /* 0xf86c0936ff287424 */ /* 0x004fe200078e00ff */
[----:B------:R-:W-:Y:S01]  /*bce0*/  MOV R41, 0x3e123fc5 ;  /* 0x3e123fc500297802 */ /* 0x000fe20000000f00 */
[----:B------:R1:W-:Y:S01]  /*bcf0*/  STL.64 [R1+0xca8], R56 ;  /* 0x000ca83801007387 */ /* 0x0003e20000100a00 */
[----:B---3--:R-:W-:-:S03]  /*bd00*/  IMAD.MOV.U32 R42, RZ, RZ, -0x8aa5d37 ;  /* 0xf755a2c9ff2a7424 */ /* 0x008fc600078e00ff */
[----:B------:R2:W-:Y:S01]  /*bd10*/  STL.64 [R1+0xdd0], R36 ;  /* 0x000dd02401007387 */ /* 0x0005e20000100a00 */
[----:B------:R-:W-:Y:S01]  /*bd20*/  IMAD.MOV.U32 R43, RZ, RZ, -0x40a6e001 ;  /* 0xbf591fffff2b7424 */ /* 0x000fe200078e00ff */
[----:B0-----:R-:W-:Y:S01]  /*bd30*/  MOV R38, 0xec6f637f ;  /* 0xec6f637f00267802 */ /* 0x001fe20000000f00 */
[----:B------:R-:W-:Y:S01]  /*bd40*/  IMAD.MOV.U32 R39, RZ, RZ, 0x3f1616d5 ;  /* 0x3f1616d5ff277424 */ /* 0x000fe200078e00ff */
[----:B------:R0:W-:Y:S01]  /*bd50*/  STL.64 [R1+0xcd0], R52 ;  /* 0x000cd03401007387 */ /* 0x0001e20000100a00 */
[----:B-1----:R-:W-:-:S03]  /*bd60*/  MOV R56, 0xca306bb5 ;  /* 0xca306bb500387802 */ /* 0x002fc60000000f00 */
[----:B------:R1:W-:Y:S01]  /*bd70*/  STL.64 [R1+0xcd8], R58 ;  /* 0x000cd83a01007387 */ /* 0x0003e20000100a00 */
[----:B------:R-:W-:Y:S01]  /*bd80*/  IMAD.MOV.U32 R57, RZ, RZ, -0x40e6e001 ;  /* 0xbf191fffff397424 */ /* 0x000fe200078e00ff */
[----:B--2---:R-:W-:Y:S01]  /*bd90*/  MOV R36, 0x18d848b8 ;  /* 0x18d848b800247802 */ /* 0x004fe20000000f00 */
[----:B------:R-:W-:Y:S01]  /*bda0*/  IMAD.MOV.U32 R37, RZ, RZ, -0x415994d2 ;  /* 0xbea66b2eff257424 */ /* 0x000fe200078e00ff */
[----:B------:R2:W-:Y:S01]  /*bdb0*/  STL.64 [R1+0xce0], R54 ;  /* 0x000ce03601007387 */ /* 0x0005e20000100a00 */
[----:B0-----:R-:W-:-:S03]  /*bdc0*/  MOV R52, 0x3b45ff81 ;  /* 0x3b45ff8100347802 */ /* 0x001fc60000000f00 */
        /* <DEDUP_REMOVED lines=9> */
[----:B0-----:R-:W-:Y:S01]  /*be60*/  MOV R36, 0x41653f05 ;  /* 0x41653f0500247802 */ /* 0x001fe20000000f00 */
[----:B------:R-:W-:Y:S02]  /*be70*/  IMAD.MOV.U32 R37, RZ, RZ, 0x3fc89f1e ;  /* 0x3fc89f1eff257424 */ /* 0x000fe400078e00ff */
[----:B-1----:R-:W-:Y:S01]  /*be80*/  IMAD.MOV.U32 R50, RZ, RZ, -0x24814352 ;  /* 0xdb7ebcaeff327424 */ /* 0x002fe200078e00ff */
[----:B------:R-:W-:Y:S01]  /*be90*/  MOV R51, 0xbf0cea33 ;  /* 0xbf0cea3300337802 */ /* 0x000fe20000000f00 */
[----:B------:R0:W-:Y:S01]  /*bea0*/  STL.64 [R1+0xdd8], R38 ;  /* 0x000dd82601007387 */ /* 0x0001e20000100a00 */
[----:B---3--:R-:W-:Y:S01]  /*beb0*/  IMAD.MOV.U32 R40, RZ, RZ, 0x1ad67669 ;  /* 0x1ad67669ff287424 */ /* 0x008fe200078e00ff */
[----:B------:R-:W-:-:S02]  /*bec0*/  MOV R41, 0xbecda7a6 ;  /* 0xbecda7a600297802 */ /* 0x000fc40000000f00 */
        /* <DEDUP_REMOVED lines=44> */
[----:B0-----:R-:W-:Y:S01]  /*c190*/  MOV R54, 0xb54bf1cd ;  /* 0xb54bf1cd00367802 */ /* 0x001fe20000000f00 */
[----:B------:R-:W-:Y:S02]  /*c1a0*/  IMAD.MOV.U32 R55, RZ, RZ, 0x3f51b9f3 ;  /* 0x3f51b9f3ff377424 */ /* 0x000fe400078e00ff */
[----:B------:R0:W-:Y:S01]  /*c1b0*/  STL.64 [R1+0xe48], R42 ;  /* 0x000e482a01007387 */ /* 0x0001e20000100a00 */
[----:B-1----:R-:W-:Y:S01]  /*c1c0*/  IMAD.MOV.U32 R58, RZ, RZ, 0x172c9899 ;  /* 0x172c9899ff3a7424 */ /* 0x002fe200078e00ff */
[----:B------:R-:W-:Y:S01]  /*c1d0*/  MOV R59, 0xbf387e11 ;  /* 0xbf387e11003b7802 */ /* 0x000fe20000000f00 */
[----:B---3--:R-:W-:Y:S01]  /*c1e0*/  IMAD.MOV.U32 R50, RZ, RZ, -0xa3c9470 ;  /* 0xf5c36b90ff327424 */ /* 0x008fe200078e00ff */
[----:B------:R-:W-:Y:S01]  /*c1f0*/  MOV R51, 0xbf95fbff ;  /* 0xbf95fbff00337802 */ /* 0x000fe20000000f00 */
[----:B------:R1:W-:Y:S01]  /*c200*/  STL.64 [R1+0xe58], R38 ;  /* 0x000e582601007387 */ /* 0x0003e20000100a00 */
[----:B--2---:R-:W-:-:S02]  /*c210*/  IMAD.MOV.U32 R40, RZ, RZ, 0x78d507d5 ;  /* 0x78d507d5ff287424 */ /* 0x004fc400078e00ff */
        /* <DEDUP_REMOVED lines=10> */
[----:B------:R-:W-:Y:S02]  /*c2c0*/  MOV R37, 0x3fe60acf ;  /* 0x3fe60acf00257802 */ /* 0x000fe40000000f00 */
[----:B0-----:R-:W-:Y:S01]  /*c2d0*/  MOV R56, 0x8655a9c8 ;  /* 0x8655a9c800387802 */ /* 0x001fe20000000f00 */
[----:B------:R0:W-:Y:S01]  /*c2e0*/  STL.64 [R1+0xdc8], R58 ;  /* 0x000dc83a01007387 */ /* 0x0001e20000100a00 */
[----:B------:R-:W-:-:S03]  /*c2f0*/  IMAD.MOV.U32 R57, RZ, RZ, 0x3d25dbb1 ;  /* 0x3d25dbb1ff397424 */ /* 0x000fc600078e00ff */
[----:B------:R3:W-:Y:S01]  /*c300*/  STL.64 [R1+0xe70], R50 ;  /* 0x000e703201007387 */ /* 0x0007e20000100a00 */
[----:B-1----:R-:W-:Y:S02]  /*c310*/  IMAD.MOV.U32 R52, RZ, RZ, 0x3f1f53aa ;  /* 0x3f1f53aaff347424 */ /* 0x002fe400078e00ff */
[----:B------:R-:W-:Y:S01]  /*c320*/  IMAD.MOV.U32 R53, RZ, RZ, 0x3ef2a1f9 ;  /* 0x3ef2a1f9ff357424 */ /* 0x000fe200078e00ff */
[----:B------:R1:W-:Y:S01]  /*c330*/  STL.64 [R1+0xe78], R40 ;  /* 0x000e782801007387 */ /* 0x0003e20000100a00 */
[----:B--2---:R-:W-:Y:S01]  /*c340*/  IMAD.MOV.U32 R54, RZ, RZ, -0x45e261fc ;  /* 0xba1d9e04ff367424 */ /* 0x004fe200078e00ff */
[----:B------:R-:W-:Y:S02]  /*c350*/  MOV R55, 0x3fe72e2b ;  /* 0x3fe72e2b00377802 */ /* 0x000fe40000000f00 */
[----:B------:R2:W-:Y:S01]  /*c360*/  STL.64 [R1+0xe80], R42 ;  /* 0x000e802a01007387 */ /* 0x0005e20000100a00 */
[----:B0-----:R-:W-:Y:S02]  /*c370*/  IMAD.MOV.U32 R58, RZ, RZ, 0x3921c967 ;  /* 0x3921c967ff3a7424 */ /* 0x001fe400078e00ff */
[----:B------:R-:W-:Y:S01]  /*c380*/  IMAD.MOV.U32 R59, RZ, RZ, -0x4009bb2f ;  /* 0xbff644d1ff3b7424 */ /* 0x000fe200078e00ff */
[----:B------:R0:W-:Y:S01]  /*c390*/  STL.64 [R1+0xea0], R38 ;  /* 0x000ea02601007387 */ /* 0x0001e20000100a00 */
[----:B---3--:R-:W-:-:S02]  /*c3a0*/  IMAD.MOV.U32 R50, RZ, RZ, 0x664ed58b ;  /* 0x664ed58bff327424 */ /* 0x008fc400078e00ff */
[----:B------:R-:W-:Y:S01]  /*c3b0*/  IMAD.MOV.U32 R51, RZ, RZ, 0x3d6cbf45 ;  /* 0x3d6cbf45ff337424 */ /* 0x000fe200078e00ff */
[----:B------:R3:W-:Y:S01]  /*c3c0*/  STL.64 [R1+0xf18], R36 ;  /* 0x000f182401007387 */ /* 0x0007e20000100a00 */
[----:B-1----:R-:W-:Y:S02]  /*c3d0*/  IMAD.MOV.U32 R40, RZ, RZ, -0x6d5fb8c9 ;  /* 0x92a04737ff287424 */ /* 0x002fe400078e00ff */
[----:B------:R-:W-:Y:S01]  /*c3e0*/  IMAD.MOV.U32 R41, RZ, RZ, -0x410f2f9e ;  /* 0xbef0d062ff297424 */ /* 0x000fe200078e00ff */
[----:B--2---:R-:W-:Y:S01]  /*c3f0*/  MOV R42, 0xe70f541b ;  /* 0xe70f541b002a7802 */ /* 0x004fe20000000f00 */
[----:B------:R-:W-:Y:S01]  /*c400*/  IMAD.MOV.U32 R43, RZ, RZ, 0x3d0c1417 ;  /* 0x3d0c1417ff2b7424 */ /* 0x000fe200078e00ff */
[----:B------:R1:W-:Y:S01]  /*c410*/  STL.64 [R1+0xde8], R52 ;  /* 0x000de83401007387 */ /* 0x0003e20000100a00 */
[----:B0-----:R-:W-:Y:S01]  /*c420*/  IMAD.MOV.U32 R38, RZ, RZ, -0x7d41b984 ;  /* 0x82be467cff267424 */ /* 0x001fe200078e00ff */
[----:B------:R-:W-:Y:S02]  /*c430*/  MOV R39, 0xc00aa176 ;  /* 0xc00aa17600277802 */ /* 0x000fe40000000f00 */
[----:B------:R0:W-:Y:S01]  /*c440*/  STL.64 [R1+0xdf0], R56 ;  /* 0x000df03801007387 */ /* 0x0001e20000100a00 */
[----:B---3--:R-:W-:Y:S01]  /*c450*/  IMAD.MOV.U32 R36, RZ, RZ, -0x7c1f5c1b ;  /* 0x83e0a3e5ff247424 */ /* 0x008fe200078e00ff */
[----:B------:R-:W-:-:S02]  /*c460*/  MOV R37, 0x3dcb2cc4 ;  /* 0x3dcb2cc400257802 */ /* 0x000fc40000000f00 */
[----:B------:R2:W-:Y:S04]  /*c470*/  STL.64 [R1+0xe10], R54 ;  /* 0x000e103601007387 */ /* 0x0005e80000100a00 */
[----:B------:R3:W-:Y:S01]  /*c480*/  STL.64 [R1+0xe18], R58 ;  /* 0x000e183a01007387 */ /* 0x0007e20000100a00 */
[----:B-1----:R-:W-:Y:S01]  /*c490*/  MOV R52, 0x57cf058f ;  /* 0x57cf058f00347802 */ /* 0x002fe20000000f00 */
[----:B------:R-:W-:Y:S02]  /*c4a0*/  IMAD.MOV.U32 R53, RZ, RZ, 0x3fec97c0 ;  /* 0x3fec97c0ff357424 */ /* 0x000fe400078e00ff */
[----:B------:R1:W-:Y:S01]  /*c4b0*/  STL.64 [R1+0xea8], R50 ;  /* 0x000ea83201007387 */ /* 0x0003e20000100a00 */
[----:B0-----:R-:W-:Y:S01]  /*c4c0*/  IMAD.MOV.U32 R56, RZ, RZ, -0x616e0a62 ;  /* 0x9e91f59eff387424 */ /* 0x001fe200078e00ff */
[----:B------:R-:W-:-:S02]  /*c4d0*/  MOV R57, 0xbfdcc80c ;  /* 0xbfdcc80c00397802 */ /* 0x000fc40000000f00 */
[----:B------:R0:W-:Y:S01]  /*c4e0*/  STL.64 [R1+0xec0], R40 ;  /* 0x000ec02801007387 */ /* 0x0001e20000100a00 */
[----:B--2---:R-:W-:Y:S02]  /*c4f0*/  IMAD.MOV.U32 R54, RZ, RZ, -0x124e4a17 ;  /* 0xedb1b5e9ff367424 */ /* 0x004fe400078e00ff */
[----:B------:R-:W-:Y:S01]  /*c500*/  IMAD.MOV.U32 R55, RZ, RZ, 0x3fb1a243 ;  /* 0x3fb1a243ff377424 */ /* 0x000fe200078e00ff */
[----:B------:R2:W-:Y:S01]  /*c510*/  STL.64 [R1+0xec8], R42 ;  /* 0x000ec82a01007387 */ /* 0x0005e20000100a00 */
[----:B---3--:R-:W-:Y:S01]  /*c520*/  MOV R58, 0x5f42d73e ;  /* 0x5f42d73e003a7802 */ /* 0x008fe20000000f00 */
[----:B------:R-:W-:Y:S02]  /*c530*/  IMAD.MOV.U32 R59, RZ, RZ, 0x3e4ddf27 ;  /* 0x3e4ddf27ff3b7424 */ /* 0x000fe400078e00ff */
[----:B-1----:R-:W-:Y:S01]  /*c540*/  IMAD.MOV.U32 R50, RZ, RZ, 0x7f446f75 ;  /* 0x7f446f75ff327424 */ /* 0x002fe200078e00ff */
[----:B------:R1:W-:Y:S01]  /*c550*/  STL.64 [R1+0xee8], R38 ;  /* 0x000ee82601007387 */ /* 0x0003e20000100a00 */
[----:B------:R-:W-:Y:S01]  /*c560*/  IMAD.MOV.U32 R51, RZ, RZ, 0x4011e07e ;  /* 0x4011e07eff337424 */ /* 0x000fe200078e00ff */
[----:B0-----:R-:W-:Y:S01]  /*c570*/  MOV R40, 0x12bad9bf ;  /* 0x12bad9bf00287802 */ /* 0x001fe20000000f00 */
[----:B------:R-:W-:Y:S01]  /*c580*/  IMAD.MOV.U32 R41, RZ, RZ, -0x3ffa6af8 ;  /* 0xc0059508ff297424 */ /* 0x000fe200078e00ff */
[----:B------:R0:W-:Y:S01]  /*c590*/  STL.64 [R1+0xf60], R36 ;  /* 0x000f602401007387 */ /* 0x0001e20000100a00 */
[----:B--2---:R-:W-:Y:S01]  /*c5a0*/  MOV R42, 0xe1cfec61 ;  /* 0xe1cfec61002a7802 */ /* 0x004fe20000000f00 */
[----:B------:R-:W-:-:S02]  /*c5b0*/  IMAD.MOV.U32 R43, RZ, RZ, -0x4008196a ;  /* 0xbff7e696ff2b7424 */ /* 0x000fc400078e00ff */
[----:B------:R2:W-:Y:S01]  /*c5c0*/  STL.64 [R1+0xe38], R52 ;  /* 0x000e383401007387 */ /* 0x0005e20000100a00 */
[----:B-1----:R-:W-:-:S03]  /*c5d0*/  IMAD.MOV.U32 R38, RZ, RZ, 0x5a443c00 ;  /* 0x5a443c00ff267424 */ /* 0x002fc600078e00ff */
[----:B------:R1:W-:Y:S01]  /*c5e0*/  STL.64 [R1+0xe40], R56 ;  /* 0x000e403801007387 */ /* 0x0003e20000100a00 */
[----:B------:R-:W-:-:S03]  /*c5f0*/  IMAD.MOV.U32 R39, RZ, RZ, 0x3eb5f0bc ;  /* 0x3eb5f0bcff277424 */ /* 0x000fc600078e00ff */
[----:B------:R3:W-:Y:S01]  /*c600*/  STL.64 [R1+0xe60], R54 ;  /* 0x000e603601007387 */ /* 0x0007e20000100a00 */
[----:B0-----:R-:W-:Y:S02]  /*c610*/  IMAD.MOV.U32 R36, RZ, RZ, 0x428cf51e ;  /* 0x428cf51eff247424 */ /* 0x001fe400078e00ff */
        /* <DEDUP_REMOVED lines=8> */
[----:B---3--:R-:W-:Y:S01]  /*c6a0*/  MOV R54, 0x326dba30 ;  /* 0x326dba3000367802 */ /* 0x008fe20000000f00 */
[----:B------:R-:W-:-:S02]  /*c6b0*/  IMAD.MOV.U32 R55, RZ, RZ, -0x40eb9cbe ;  /* 0xbf146342ff377424 */ /* 0x000fc400078e00ff */
[----:B------:R3:W-:Y:S01]  /*c6c0*/  STL.64 [R1+0xf10], R42 ;  /* 0x000f102a01007387 */ /* 0x0007e20000100a00 */
[----:B0-----:R-:W-:Y:S01]  /*c6d0*/  IMAD.MOV.U32 R58, RZ, RZ, -0x2d24c015 ;  /* 0xd2db3febff3a7424 */ /* 0x001fe200078e00ff */
[----:B------:R-:W-:Y:S01]  /*c6e0*/  MOV R59, 0x3f0a5dff ;  /* 0x3f0a5dff003b7802 */ /* 0x000fe20000000f00 */
[----:B--2---:R-:W-:Y:S01]  /*c6f0*/  IMAD.MOV.U32 R50, RZ, RZ, -0x49e4a63d ;  /* 0xb61b59c3ff327424 */ /* 0x004fe200078e00ff */
[----:B------:R0:W-:Y:S01]  /*c700*/  STL.64 [R1+0xf20], R38 ;  /* 0x000f202601007387 */ /* 0x0001e20000100a00 */
[----:B------:R-:W-:Y:S01]  /*c710*/  IMAD.MOV.U32 R51, RZ, RZ, -0x404a91b2 ;  /* 0xbfb56e4eff337424 */ /* 0x000fe200078e00ff */
        /* <DEDUP_REMOVED lines=8> */
[----:B------:R-:W-:-:S03]  /*c7a0*/  IMAD.MOV.U32 R39, RZ, RZ, -0x40a683ee ;  /* 0xbf597c12ff277424 */ /* 0x000fc600078e00ff */
        /* <DEDUP_REMOVED lines=26> */
[----:B------:R-:W-:Y:S02]  /*c950*/  IMAD.MOV.U32 R39, RZ, RZ, -0x3fda6bdb ;  /* 0xc0259425ff277424 */ /* 0x000fe400078e00ff */
[----:B0-----:R-:W-:Y:S01]  /*c960*/  IMAD.MOV.U32 R36, RZ, RZ, -0x232dd40d ;  /* 0xdcd22bf3ff247424 */ /* 0x001fe200078e00ff */
[----:B------:R0:W-:Y:S01]  /*c970*/  STL.64 [R1+0xf00], R54 ;  /* 0x000f003601007387 */ /* 0x0001e20000100a00 */
[----:B------:R-:W-:Y:S01]  /*c980*/  IMAD.MOV.U32 R37, RZ, RZ, 0x3f948c40 ;  /* 0x3f948c40ff257424 */ /* 0x000fe200078e00ff */
[----:B--2---:R-:W-:Y:S02]  /*c990*/  MOV R52, 0x542640 ;  /* 0x0054264000347802 */ /* 0x004fe40000000f00 */
[----:B------:R2:W-:Y:S01]  /*c9a0*/  STL.64 [R1+0xf08], R58 ;  /* 0x000f083a01007387 */ /* 0x0005e20000100a00 */
[----:B------:R-:W-:-:S03]  /*c9b0*/  IMAD.MOV.U32 R53, RZ, RZ, -0x402f82ff ;  /* 0xbfd07d01ff357424 */ /* 0x000fc600078e00ff */
        /* <DEDUP_REMOVED lines=8> */
[----:B------:R-:W-:Y:S01]  /*ca40*/  IMAD.MOV.U32 R59, RZ, RZ, 0x3f7a33c6 ;  /* 0x3f7a33c6ff3b7424 */ /* 0x000fe200078e00ff */
[----:B---3--:R-:W-:Y:S01]  /*ca50*/  MOV R50, 0x98bad82d ;  /* 0x98bad82d00327802 */ /* 0x008fe20000000f00 */
[----:B------:R-:W-:Y:S01]  /*ca60*/  IMAD.MOV.U32 R51, RZ, RZ, -0x40a87c3b ;  /* 0xbf5783c5ff337424 */ /* 0x000fe200078e00ff */
[----:B------:R2:W-:Y:S01]  /*ca70*/  STL.64 [R1+0xfb0], R38 ;  /* 0x000fb02601007387 */ /* 0x0005e20000100a00 */
[----:B-1----:R-:W-:Y:S01]  /*ca80*/  IMAD.MOV.U32 R40, RZ, RZ, 0x33a9e5be ;  /* 0x33a9e5beff287424 */ /* 0x002fe200078e00ff */
[----:B------:R-:W-:-:S02]  /*ca90*/  MOV R41, 0x4022777c ;  /* 0x4022777c00297802 */ /* 0x000fc40000000f00 */
[----:B------:R1:W-:Y:S01]  /*caa0*/  STL.64 [R1+0x1028], R36 ;  /* 0x0010282401007387 */ /* 0x0003e20000100a00 */
[----:B0-----:R-:W-:Y:S01]  /*cab0*/  IMAD.MOV.U32 R42, RZ, RZ, 0x683ce6df ;  /* 0x683ce6dfff2a7424 */ /* 0x001fe200078e00ff */
[----:B------:R-:W-:Y:S02]  /*cac0*/  MOV R43, 0x3ee93792 ;  /* 0x3ee93792002b7802 */ /* 0x000fe40000000f00 */
[----:B------:R0:W-:Y:S01]  /*cad0*/  STL.64 [R1+0xf28], R52 ;  /* 0x000f283401007387 */ /* 0x0001e20000100a00 */
[----:B--2---:R-:W-:Y:S01]  /*cae0*/  MOV R38, 0x5fcc2f2f ;  /* 0x5fcc2f2f00267802 */ /* 0x004fe20000000f00 */
[----:B------:R-:W-:Y:S02]  /*caf0*/  IMAD.MOV.U32 R39, RZ, RZ, 0x400290e2 ;  /* 0x400290e2ff277424 */ /* 0x000fe400078e00ff */
[----:B------:R2:W-:Y:S01]  /*cb00*/  STL.64 [R1+0xf30], R56 ;  /* 0x000f303801007387 */ /* 0x0005e20000100a00 */
[----:B-1----:R-:W-:Y:S01]  /*cb10*/  MOV R36, 0xfeb8a93e ;  /* 0xfeb8a93e00247802 */ /* 0x002fe20000000f00 */
[----:B------:R-:W-:-:S02]  /*cb20*/  IMAD.MOV.U32 R37, RZ, RZ, -0x40ebfce8 ;  /* 0xbf140318ff257424 */ /* 0x000fc400078e00ff */
[----:B------:R1:W-:Y:S01]  /*cb30*/  STL.64 [R1+0xf50], R54 ;  /* 0x000f503601007387 */ /* 0x0003e20000100a00 */
[----:B0-----:R-:W-:Y:S01]  /*cb40*/  IMAD.MOV.U32 R52, RZ, RZ, -0x76e7b570 ;  /* 0x89184a90ff347424 */ /* 0x001fe200078e00ff */
[----:B------:R-:W-:Y:S02]  /*cb50*/  MOV R53, 0xbf371e87 ;  /* 0xbf371e8700357802 */ /* 0x000fe40000000f00 */
[----:B------:R0:W-:Y:S04]  /*cb60*/  STL.64 [R1+0xf58], R58 ;  /* 0x000f583a01007387 */ /* 0x0001e80000100a00 */
[----:B------:R3:W-:Y:S01]  /*cb70*/  STL.64 [R1+0xfb8], R50 ;  /* 0x000fb83201007387 */ /* 0x0007e20000100a00 */
[----:B--2---:R-:W-:Y:S02]  /*cb80*/  IMAD.MOV.U32 R56, RZ, RZ, 0x43f4cecc ;  /* 0x43f4ceccff387424 */ /* 0x004fe400078e00ff */
[----:B------:R-:W-:Y:S01]  /*cb90*/  IMAD.MOV.U32 R57, RZ, RZ, 0x3d3a2d86 ;  /* 0x3d3a2d86ff397424 */ /* 0x000fe200078e00ff */
[----:B------:R2:W-:Y:S01]  /*cba0*/  STL.64 [R1+0xfc0], R40 ;  /* 0x000fc02801007387 */ /* 0x0005e20000100a00 */
[----:B-1----:R-:W-:Y:S01]  /*cbb0*/  MOV R54, 0x8aaafd02 ;  /* 0x8aaafd0200367802 */ /* 0x002fe20000000f00 */
[----:B------:R-:W-:-:S02]  /*cbc0*/  IMAD.MOV.U32 R55, RZ, RZ, -0x3fe58652 ;  /* 0xc01a79aeff377424 */ /* 0x000fc400078e00ff */
[----:B------:R1:W-:Y:S01]  /*cbd0*/  STL.64 [R1+0xfd8], R42 ;  /* 0x000fd82a01007387 */ /* 0x0003e20000100a00 */
[----:B0-----:R-:W-:Y:S01]  /*cbe0*/  IMAD.MOV.U32 R58, RZ, RZ, -0x401bc200 ;  /* 0xbfe43e00ff3a7424 */ /* 0x001fe200078e00ff */
[----:B------:R-:W-:Y:S02]  /*cbf0*/  MOV R59, 0x402acbc4 ;  /* 0x402acbc4003b7802 */ /* 0x000fe40000000f00 */
[----:B---3--:R-:W-:Y:S01]  /*cc00*/  MOV R50, 0xa66267cb ;  /* 0xa66267cb00327802 */ /* 0x008fe20000000f00 */
[----:B------:R-:W-:Y:S01]  /*cc10*/  IMAD.MOV.U32 R51, RZ, RZ, 0x3fd5be7a ;  /* 0x3fd5be7aff337424 */ /* 0x000fe200078e00ff */
[----:B------:R0:W-:Y:S01]  /*cc20*/  STL.64 [R1+0xfe8], R38 ;  /* 0x000fe82601007387 */ /* 0x0001e20000100a00 */
[----:B--2---:R-:W-:Y:S01]  /*cc30*/  IMAD.MOV.U32 R40, RZ, RZ, -0x448ac069 ;  /* 0xbb753f97ff287424 */ /* 0x004fe200078e00ff */
[----:B------:R-:W-:Y:S02]  /*cc40*/  MOV R41, 0xbfd119e3 ;  /* 0xbfd119e300297802 */ /* 0x000fe40000000f00 */
[----:B------:R2:W-:Y:S01]  /*cc50*/  STL.64 [R1+0x1060], R36 ;  /* 0x0010602401007387 */ /* 0x0005e20000100a00 */
[----:B-1----:R-:W-:-:S02]  /*cc60*/  IMAD.MOV.U32 R42, RZ, RZ, 0x7aa334e1 ;  /* 0x7aa334e1ff2a7424 */ /* 0x002fc400078e00ff */
[----:B------:R-:W-:Y:S01]  /*cc70*/  IMAD.MOV.U32 R43, RZ, RZ, 0x3fba33c6 ;  /* 0x3fba33c6ff2b7424 */ /* 0x000fe200078e00ff */
        /* <DEDUP_REMOVED lines=18> */
[----:B------:R-:W-:Y:S01]  /*cda0*/  IMAD.MOV.U32 R59, RZ, RZ, -0x4184993b ;  /* 0xbe7b66c5ff3b7424 */ /* 0x000fe200078e00ff */
[----:B---3--:R-:W-:Y:S01]  /*cdb0*/  MOV R51, 0x3d8110fe ;  /* 0x3d8110fe00337802 */ /* 0x008fe20000000f00 */
[----:B------:R-:W-:Y:S01]  /*cdc0*/  IMAD.MOV.U32 R50, RZ, RZ, -0x1e36eb88 ;  /* 0xe1c91478ff327424 */ /* 0x000fe200078e00ff */
[----:B------:R1:W-:Y:S01]  /*cdd0*/  STL.64 [R1+0x1030], R38 ;  /* 0x0010302601007387 */ /* 0x0003e20000100a00 */
[----:B0-----:R-:W-:Y:S01]  /*cde0*/  IMAD.MOV.U32 R40, RZ, RZ, 0x31e8c834 ;  /* 0x31e8c834ff287424 */ /* 0x001fe200078e00ff */
[----:B------:R-:W-:-:S02]  /*cdf0*/  MOV R41, 0x3f37f34f ;  /* 0x3f37f34f00297802 */ /* 0x000fc40000000f00 */
[----:B------:R0:W-:Y:S01]  /*ce00*/  STL.64 [R1+0x10a8], R36 ;  /* 0x0010a82401007387 */ /* 0x0001e20000100a00 */
[----:B--2---:R-:W-:Y:S02]  /*ce10*/  IMAD.MOV.U32 R42, RZ, RZ, 0x272abdba ;  /* 0x272abdbaff2a7424 */ /* 0x004fe400078e00ff */
        /* <DEDUP_REMOVED lines=20> */
[----:B---3--:R-:W-:Y:S01]  /*cf60*/  IMAD.MOV.U32 R50, RZ, RZ, -0x414a6413 ;  /* 0xbeb59bedff327424 */ /* 0x008fe200078e00ff */
[----:B------:R-:W-:Y:S01]  /*cf70*/  MOV R51, 0xc04a262d ;  /* 0xc04a262d00337802 */ /* 0x000fe20000000f00 */
[----:B------:R2:W-:Y:S01]  /*cf80*/  STL.64 [R1+0x1078], R38 ;  /* 0x0010782601007387 */ /* 0x0005e20000100a00 */
[----:B-1----:R-:W-:Y:S02]  /*cf90*/  IMAD.MOV.U32 R40, RZ, RZ, -0x22008eaf ;  /* 0xddff7151ff287424 */ /* 0x002fe400078e00ff */
[----:B------:R-:W-:Y:S01]  /*cfa0*/  IMAD.MOV.U32 R41, RZ, RZ, 0x4040877f ;  /* 0x4040877fff297424 */ /* 0x000fe200078e00ff */
[----:B------:R1:W-:Y:S01]  /*cfb0*/  STL.64 [R1+0x10f0], R36 ;  /* 0x0010f02401007387 */ /* 0x0003e20000100a00 */
[----:B0-----:R-:W-:Y:S02]  /*cfc0*/  IMAD.MOV.U32 R42, RZ, RZ, -0x68fb0aa9 ;  /* 0x9704f557ff2a7424 */ /* 0x001fe400078e00ff */
[----:B------:R-:W-:Y:S01]  /*cfd0*/  IMAD.MOV.U32 R43, RZ, RZ, 0x4034e300 ;  /* 0x4034e300ff2b7424 */ /* 0x000fe200078e00ff */
[----:B------:R0:W-:Y:S01]  /*cfe0*/  STL.64 [R1+0x1018], R52 ;  /* 0x0010183401007387 */ /* 0x0001e20000100a00 */
[----:B--2---:R-:W-:Y:S01]  /*cff0*/  IMAD.MOV.U32 R38, RZ, RZ, -0x6936a9cb ;  /* 0x96c95635ff267424 */ /* 0x004fe200078e00ff */
[----:B------:R-:W-:-:S02]  /*d000*/  MOV R39, 0xbee9aaa5 ;  /* 0xbee9aaa500277802 */ /* 0x000fc40000000f00 */
        /* <DEDUP_REMOVED lines=15> */
[----:B------:R-:W-:Y:S01]  /*d100*/  MOV R59, 0xc0349c63 ;  /* 0xc0349c63003b7802 */ /* 0x000fe20000000f00 */
[----:B---3--:R-:W-:Y:S01]  /*d110*/  IMAD.MOV.U32 R50, RZ, RZ, -0x799944c9 ;  /* 0x8666bb37ff327424 */ /* 0x008fe200078e00ff */
        /* <DEDUP_REMOVED lines=21> */
[----:B--2---:R-:W-:Y:S01]  /*d270*/  IMAD.MOV.U32 R54, RZ, RZ, -0x1502ba8a ;  /* 0xeafd4576ff367424 */ /* 0x004fe200078e00ff */
[----:B------:R-:W-:Y:S02]  /*d280*/  MOV R55, 0x3fd5d504 ;  /* 0x3fd5d50400377802 */ /* 0x000fe40000000f00 */
[----:B------:R2:W-:Y:S01]  /*d290*/  STL.64 [R1+0x10d8], R42 ;  /* 0x0010d82a01007387 */ /* 0x0005e20000100a00 */
[----:B-1----:R-:W-:Y:S02]  /*d2a0*/  IMAD.MOV.U32 R58, RZ, RZ, 0x4ab1cf11 ;  /* 0x4ab1cf11ff3a7424 */ /* 0x002fe400078e00ff */
[----:B------:R-:W-:Y:S01]  /*d2b0*/  IMAD.MOV.U32 R59, RZ, RZ, -0x403fbe89 ;  /* 0xbfc04177ff3b7424 */ /* 0x000fe200078e00ff */
[----:B------:R1:W-:Y:S01]  /*d2c0*/  STL.64 [R1+0x10f8], R38 ;  /* 0x0010f82601007387 */ /* 0x0003e20000100a00 */
[----:B---3--:R-:W-:-:S02]  /*d2d0*/  IMAD.MOV.U32 R50, RZ, RZ, -0x759a0054 ;  /* 0x8a65ffacff327424 */ /* 0x008fc400078e00ff */
[----:B------:R-:W-:Y:S01]  /*d2e0*/  IMAD.MOV.U32 R51, RZ, RZ, -0x40682ad7 ;  /* 0xbf97d529ff337424 */ /* 0x000fe200078e00ff */
[----:B------:R3:W-:Y:S01]  /*d2f0*/  STL.64 [R1+0x1170], R36 ;  /* 0x0011702401007387 */ /* 0x0007e20000100a00 */
[----:B0-----:R-:W-:Y:S02]  /*d300*/  IMAD.MOV.U32 R40, RZ, RZ, 0x7e2fe4f3 ;  /* 0x7e2fe4f3ff287424 */ /* 0x001fe400078e00ff */
        /* <DEDUP_REMOVED lines=14> */
[----:B-1----:R-:W-:Y:S01]  /*d3f0*/  IMAD.MOV.U32 R56, RZ, RZ, -0x377db633 ;  /* 0xc88249cdff387424 */ /* 0x002fe200078e00ff */
[----:B------:R-:W-:-:S02]  /*d400*/  MOV R57, 0xbe143c0a ;  /* 0xbe143c0a00397802 */ /* 0x000fc40000000f00 */
[----:B------:R1:W-:Y:S01]  /*d410*/  STL.64 [R1+0x1118], R40 ;  /* 0x0011182801007387 */ /* 0x0003e20000100a00 */
[----:B--2---:R-:W-:Y:S02]  /*d420*/  IMAD.MOV.U32 R54, RZ, RZ, 0x311f1460 ;  /* 0x311f1460ff367424 */ /* 0x004fe400078e00ff */
[----:B------:R-:W-:Y:S01]  /*d430*/  IMAD.MOV.U32 R55, RZ, RZ, 0x405278fb ;  /* 0x405278fbff377424 */ /* 0x000fe200078e00ff */
[----:B------:R2:W-:Y:S01]  /*d440*/  STL.64 [R1+0x1120], R42 ;  /* 0x0011202a01007387 */ /* 0x0005e20000100a00 */
[----:B---3--:R-:W-:Y:S01]  /*d450*/  MOV R58, 0x2c414c0d ;  /* 0x2c414c0d003a7802 */ /* 0x008fe20000000f00 */
[----:B------:R-:W-:Y:S02]  /*d460*/  IMAD.MOV.U32 R59, RZ, RZ, -0x3f9c665b ;  /* 0xc06399a5ff3b7424 */ /* 0x000fe400078e00ff */
[----:B0-----:R-:W-:Y:S01]  /*d470*/  IMAD.MOV.U32 R50, RZ, RZ, -0x2cfd698c ;  /* 0xd3029674ff327424 */ /* 0x001fe200078e00ff */
        /* <DEDUP_REMOVED lines=12> */
[----:B-1----:R-:W-:Y:S02]  /*d540*/  IMAD.MOV.U32 R36, RZ, RZ, 0x64ad326f ;  /* 0x64ad326fff247424 */ /* 0x002fe400078e00ff */
[----:B------:R-:W-:Y:S01]  /*d550*/  IMAD.MOV.U32 R37, RZ, RZ, 0x3f61687c ;  /* 0x3f61687cff257424 */ /* 0x000fe200078e00ff */
[----:B------:R1:W-:Y:S01]  /*d560*/  STL.64 [R1+0x1138], R58 ;  /* 0x0011383a01007387 */ /* 0x0003e20000100a00 */
[----:B--2---:R-:W-:Y:S01]  /*d570*/  IMAD.MOV.U32 R52, RZ, RZ, -0x200583a8 ;  /* 0xdffa7c58ff347424 */ /* 0x004fe200078e00ff */
[----:B------:R-:W-:Y:S02]  /*d580*/  MOV R53, 0x4062469e ;  /* 0x4062469e00357802 */ /* 0x000fe40000000f00 */
[----:B------:R2:W-:Y:S01]  /*d590*/  STL.64 [R1+0x1148], R50 ;  /* 0x0011483201007387 */ /* 0x0005e20000100a00 */
[----:B0-----:R-:W-:Y:S02]  /*d5a0*/  IMAD.MOV.U32 R56, RZ, RZ, -0x35f17898 ;  /* 0xca0e8768ff387424 */ /* 0x001fe400078e00ff */
[----:B------:R-:W-:Y:S01]  /*d5b0*/  IMAD.MOV.U32 R57, RZ, RZ, -0x3fabe89b ;  /* 0xc0541765ff397424 */ /* 0x000fe200078e00ff */
[----:B------:R0:W-:Y:S01]  /*d5c0*/  STL.64 [R1+0x1150], R40 ;  /* 0x0011502801007387 */ /* 0x0001e20000100a00 */
[----:B---3--:R-:W-:Y:S01]  /*d5d0*/  MOV R54, 0x217aa43e ;  /* 0x217aa43e00367802 */ /* 0x008fe20000000f00 */
[----:B------:R-:W-:-:S02]  /*d5e0*/  IMAD.MOV.U32 R55, RZ, RZ, 0x403131fa ;  /* 0x403131faff377424 */ /* 0x000fc400078e00ff */
[----:B------:R3:W-:Y:S01]  /*d5f0*/  STL.64 [R1+0x1168], R42 ;  /* 0x0011682a01007387 */ /* 0x0007e20000100a00 */
[----:B-1----:R-:W-:Y:S01]  /*d600*/  IMAD.MOV.U32 R58, RZ, RZ, 0x205f94ff ;  /* 0x205f94ffff3a7424 */ /* 0x002fe200078e00ff */
[----:B------:R-:W-:Y:S01]  /*d610*/  MOV R59, 0x3eaf6148 ;  /* 0x3eaf6148003b7802 */ /* 0x000fe20000000f00 */
[----:B--2---:R-:W-:Y:S01]  /*d620*/  IMAD.MOV.U32 R50, RZ, RZ, -0x7f6a3542 ;  /* 0x8095cabeff327424 */ /* 0x004fe200078e00ff */
[----:B------:R1:W-:Y:S01]  /*d630*/  STL.64 [R1+0x1178], R38 ;  /* 0x0011782601007387 */ /* 0x0003e20000100a00 */
[----:B------:R-:W-:Y:S01]  /*d640*/  IMAD.MOV.U32 R51, RZ, RZ, -0x3fe6e9de ;  /* 0xc0191622ff337424 */ /* 0x000fe200078e00ff */
[----:B0-----:R-:W-:Y:S01]  /*d650*/  MOV R40, 0x9bf91088 ;  /* 0x9bf9108800287802 */ /* 0x001fe20000000f00 */
[----:B------:R-:W-:Y:S01]  /*d660*/  IMAD.MOV.U32 R41, RZ, RZ, 0x401477b4 ;  /* 0x401477b4ff297424 */ /* 0x000fe200078e00ff */
[----:B------:R0:W-:Y:S01]  /*d670*/  STL.64 [R1+0x11f0], R36 ;  /* 0x0011f02401007387 */ /* 0x0001e20000100a00 */
[----:B---3--:R-:W-:Y:S01]  /*d680*/  IMAD.MOV.U32 R42, RZ, RZ, 0x4a8e94a0 ;  /* 0x4a8e94a0ff2a7424 */ /* 0x008fe200078e00ff */
[----:B------:R-:W-:-:S02]  /*d690*/  MOV R43, 0xc0004177 ;  /* 0xc0004177002b7802 */ /* 0x000fc40000000f00 */
        /* <DEDUP_REMOVED lines=17> */
[----:B0-----:R-:W-:Y:S02]  /*d7b0*/  IMAD.MOV.U32 R58, RZ, RZ, 0x28bbd500 ;  /* 0x28bbd500ff3a7424 */ /* 0x001fe400078e00ff */
        /* <DEDUP_REMOVED lines=44> */
[----:B-1----:R-:W-:Y:S01]  /*da80*/  IMAD.MOV.U32 R52, RZ, RZ, 0x549f7d79 ;  /* 0x549f7d79ff347424 */ /* 0x002fe200078e00ff */
        /* <DEDUP_REMOVED lines=12> */
[----:B------:R-:W-:Y:S02]  /*db50*/  IMAD.MOV.U32 R55, RZ, RZ, -0x3fe1ee0d ;  /* 0xc01e11f3ff377424 */ /* 0x000fe400078e00ff */
[----:B--2---:R-:W-:Y:S01]  /*db60*/  IMAD.MOV.U32 R58, RZ, RZ, 0xf4b0bff ;  /* 0x0f4b0bffff3a7424 */ /* 0x004fe200078e00ff */
        /* <DEDUP_REMOVED lines=8> */
[----:B-1----:R-:W-:-:S03]  /*dbf0*/  DMUL R36, R34, R32 ;  /* 0x0000002022247228 */ /* 0x002fc60000000000 */
[----:B------:R1:W-:Y:S04]  /*dc00*/  STL.64 [R1+0x1258], R50 ;  /* 0x0012583201007387 */ /* 0x0003e80000100a00 */
[----:B------:R3:W-:Y:S01]  /*dc10*/  STL.64 [R1+0x1260], R40 ;  /* 0x0012602801007387 */ /* 0x0007e20000100a00 */
[----:B--2---:R-:W-:Y:S02]  /*dc20*/  IMAD.MOV.U32 R52, RZ, RZ, -0x5af264f2 ;  /* 0xa50d9b0eff347424 */ /* 0x004fe400078e00ff */
[----:B------:R-:W-:Y:S01]  /*dc30*/  IMAD.MOV.U32 R53, RZ, RZ, -0x40355161 ;  /* 0xbfcaae9fff357424 */ /* 0x000fe200078e00ff */
[----:B------:R2:W-:Y:S01]  /*dc40*/  STL.64 [R1+0x1268], R42 ;  /* 0x0012682a01007387 */ /* 0x0005e20000100a00 */
[----:B0-----:R-:W-:Y:S01]  /*dc50*/  MOV R56, 0x30c9aff6 ;  /* 0x30c9aff600387802 */ /* 0x001fe20000000f00 */
        /* <DEDUP_REMOVED lines=8> */
[----:B--2---:R-:W-:Y:S02]  /*dce0*/  IMAD.MOV.U32 R42, RZ, RZ, 0x4f19f2c4 ;  /* 0x4f19f2c4ff2a7424 */ /* 0x004fe400078e00ff */
[----:B------:R-:W-:Y:S01]  /*dcf0*/  IMAD.MOV.U32 R43, RZ, RZ, -0x405f11f1 ;  /* 0xbfa0ee0fff2b7424 */ /* 0x000fe200078e00ff */
[----:B0-----:R-:W-:Y:S01]  /*dd00*/  MOV R55, 0xc08eecc5 ;  /* 0xc08eecc500377802 */ /* 0x001fe20000000f00 */
[----:B------:R-:W-:Y:S01]  /*dd10*/  IMAD.MOV.U32 R54, RZ, RZ, 0x7d9b7a22 ;  /* 0x7d9b7a22ff367424 */ /* 0x000fe200078e00ff */
[----:B------:R0:W-:Y:S01]  /*dd20*/  STL.64 [R1+0x1290], R50 ;  /* 0x0012903201007387 */ /* 0x0001e20000100a00 */
[----:B-1----:R-:W-:-:S02]  /*dd30*/  IMAD.MOV.U32 R58, RZ, RZ, 0x6f39f917 ;  /* 0x6f39f917ff3a7424 */ /* 0x002fc400078e00ff */
[----:B------:R-:W-:Y:S01]  /*dd40*/  IMAD.MOV.U32 R59, RZ, RZ, 0x40a1211c ;  /* 0x40a1211cff3b7424 */ /* 0x000fe200078e00ff */
[----:B------:R1:W-:Y:S01]  /*dd50*/  STL.64 [R1+0x1298], R52 ;  /* 0x0012983401007387 */ /* 0x0003e20000100a00 */
[----:B---3--:R-:W-:Y:S01]  /*dd60*/  MOV R38, 0x495b65de ;  /* 0x495b65de00267802 */ /* 0x008fe20000000f00 */
[----:B------:R-:W-:Y:S02]  /*dd70*/  IMAD.MOV.U32 R39, RZ, RZ, -0x3f61de91 ;  /* 0xc09e216fff277424 */ /* 0x000fe400078e00ff */
[----:B------:R2:W-:Y:S01]  /*dd80*/  STL.64 [R1+0x12a0], R56 ;  /* 0x0012a03801007387 */ /* 0x0005e20000100a00 */
[----:B0-----:R-:W-:-:S03]  /*dd90*/  IMAD.MOV.U32 R50, RZ, RZ, -0x42008b47 ;  /* 0xbdff74b9ff327424 */ /* 0x001fc600078e00ff */
[----:B------:R0:W-:Y:S01]  /*dda0*/  STL.64 [R1+0x12a8], R40 ;  /* 0x0012a82801007387 */ /* 0x0001e20000100a00 */
[----:B------:R-:W-:-:S03]  /*ddb0*/  MOV R51, 0xbfc4628b ;  /* 0xbfc4628b00337802 */ /* 0x000fc60000000f00 */
[----:B------:R3:W-:Y:S01]  /*ddc0*/  STL.64 [R1+0x12b0], R42 ;  /* 0x0012b02a01007387 */ /* 0x0007e20000100a00 */
[----:B-1----:R-:W-:Y:S01]  /*ddd0*/  MOV R52, 0xc187647b ;  /* 0xc187647b00347802 */ /* 0x002fe20000000f00 */
[----:B------:R-:W-:Y:S02]  /*dde0*/  IMAD.MOV.U32 R53, RZ, RZ, -0x3f5d3180 ;  /* 0xc0a2ce80ff357424 */ /* 0x000fe400078e00ff */
[----:B------:R1:W-:Y:S01]  /*ddf0*/  STL.64 [R1+0x12c0], R54 ;  /* 0x0012c03601007387 */ /* 0x0003e20000100a00 */
[----:B--2---:R-:W-:Y:S01]  /*de00*/  MOV R56, 0xdd097f37 ;  /* 0xdd097f3700387802 */ /* 0x004fe20000000f00 */
        /* <DEDUP_REMOVED lines=8> */
[----:B-1----:R-:W-:Y:S02]  /*de90*/  IMAD.MOV.U32 R54, RZ, RZ, 0x61d37922 ;  /* 0x61d37922ff367424 */ /* 0x002fe400078e00ff */
[----:B------:R-:W-:Y:S01]  /*dea0*/  IMAD.MOV.U32 R55, RZ, RZ, 0x3f552b59 ;  /* 0x3f552b59ff377424 */ /* 0x000fe200078e00ff */
[----:B------:R1:W-:Y:S01]  /*deb0*/  STL.64 [R1+0x12e0], R40 ;  /* 0x0012e02801007387 */ /* 0x0003e20000100a00 */
[----:B--2---:R-:W-:Y:S01]  /*dec0*/  IMAD.MOV.U32 R58, RZ, RZ, -0x39628573 ;  /* 0xc69d7a8dff3a7424 */ /* 0x004fe200078e00ff */
[----:B------:R-:W-:Y:S01]  /*ded0*/  MOV R59, 0x4086ddbb ;  /* 0x4086ddbb003b7802 */ /* 0x000fe20000000f00 */
[----:B0-----:R-:W-:Y:S01]  /*dee0*/  DFMA R38, -R48, R36, R34 ;  /* 0x000000243026722b */ /* 0x001fe20000000122 */
[----:B------:R0:W-:Y:S01]  /*def0*/  STL.64 [R1+0x12e8], R52 ;  /* 0x0012e83401007387 */ /* 0x0001e20000100a00 */
[----:B---3--:R-:W-:Y:S01]  /*df00*/  IMAD.MOV.U32 R50, RZ, RZ, 0x2d01f9ee ;  /* 0x2d01f9eeff327424 */ /* 0x008fe200078e00ff */
[----:B------:R-:W-:-:S02]  /*df10*/  MOV R51, 0x4060b205 ;  /* 0x4060b20500337802 */ /* 0x000fc40000000f00 */
[----:B------:R2:W-:Y:S01]  /*df20*/  STL.64 [R1+0x12f0], R42 ;  /* 0x0012f02a01007387 */ /* 0x0005e20000100a00 */
[----:B-1----:R-:W-:Y:S01]  /*df30*/  MOV R40, 0x857992ab ;  /* 0x857992ab00287802 */ /* 0x002fe20000000f00 */
[----:B------:R-:W-:Y:S01]  /*df40*/  IMAD.MOV.U32 R41, RZ, RZ, -0x411b0ef3 ;  /* 0xbee4f10dff297424 */ /* 0x000fe200078e00ff */
[----:B------:R-:W-:Y:S01]  /*df50*/  DFMA R32, R32, R38, R36 ;  /* 0x000000262020722b */ /* 0x000fe20000000024 */
[----:B------:R1:W-:Y:S01]  /*df60*/  STL.64 [R1+0x12f8], R54 ;  /* 0x0012f83601007387 */ /* 0x0003e20000100a00 */
[----:B------:R-:W-:Y:S01]  /*df70*/  MOV R36, 0x47d911f2 ;  /* 0x47d911f200247802 */ /* 0x000fe20000000f00 */
[----:B0-----:R-:W-:Y:S01]  /*df80*/  IMAD.MOV.U32 R52, RZ, RZ, 0x33000f3b ;  /* 0x33000f3bff347424 */ /* 0x001fe200078e00ff */
[----:B------:R-:W-:Y:S01]  /*df90*/  MOV R39, 0xbfe85636 ;  /* 0xbfe8563600277802 */ /* 0x000fe20000000f00 */
[----:B------:R-:W-:Y:S01]  /*dfa0*/  IMAD.MOV.U32 R53, RZ, RZ, -0x3fa3cf2c ;  /* 0xc05c30d4ff357424 */ /* 0x000fe200078e00ff */
[----:B------:R0:W-:Y:S01]  /*dfb0*/  STL.64 [R1+0x1300], R56 ;  /* 0x0013003801007387 */ /* 0x0001e20000100a00 */
[----:B------:R-:W-:Y:S01]  /*dfc0*/  IMAD.MOV.U32 R37, RZ, RZ, 0x3ff1f3c0 ;  /* 0x3ff1f3c0ff257424 */ /* 0x000fe200078e00ff */
[----:B--2---:R-:W-:Y:S01]  /*dfd0*/  MOV R43, 0xbee09e06 ;  /* 0xbee09e06002b7802 */ /* 0x004fe20000000f00 */
[----:B------:R-:W-:Y:S01]  /*dfe0*/  IMAD.MOV.U32 R42, RZ, RZ, 0x5b39c078 ;  /* 0x5b39c078ff2a7424 */ /* 0x000fe200078e00ff */
[----:B------:R2:W-:Y:S01]  /*dff0*/  STL.64 [R1+0x1308], R58 ;  /* 0x0013083a01007387 */ /* 0x0005e20000100a00 */
[----:B------:R-:W-:-:S02]  /*e000*/  IMAD.MOV.U32 R38, RZ, RZ, 0x1b50cc3 ;  /* 0x01b50cc3ff267424 */ /* 0x000fc400078e00ff */
[----:B------:R-:W-:Y:S01]  /*e010*/  FFMA R0, RZ, R49, R33 ;  /* 0x00000031ff007223 */ /* 0x000fe20000000021 */
[----:B-1----:R-:W-:Y:S01]  /*e020*/  IMAD.MOV.U32 R54, RZ, RZ, -0xe8963 ;  /* 0xfff1769dff367424 */ /* 0x002fe200078e00ff */
[----:B------:R1:W-:Y:S01]  /*e030*/  STL.64 [R1+0x1310], R60 ;  /* 0x0013103c01007387 */ /* 0x0003e20000100a00 */
[----:B------:R-:W-:Y:S02]  /*e040*/  IMAD.MOV.U32 R55, RZ, RZ, -0x3fd2fa83 ;  /* 0xc02d057dff377424 */ /* 0x000fe400078e00ff */
[----:B------:R-:W-:Y:S01]  /*e050*/  FSETP.GT.AND P0, PT, |R0|, 1.469367938527859385e-39, PT ;  /* 0x001000000000780b */ /* 0x000fe20003f04200 */
[----:B------:R3:W-:Y:S01]  /*e060*/  STL.64 [R1+0x1318], R40 ;  /* 0x0013182801007387 */ /* 0x0007e20000100a00 */
[----:B0-----:R-:W-:Y:S01]  /*e070*/  MOV R56, 0x14be7336 ;  /* 0x14be733600387802 */ /* 0x001fe20000000f00 */
[----:B------:R-:W-:Y:S02]  /*e080*/  IMAD.MOV.U32 R57, RZ, RZ, 0x4026393a ;  /* 0x4026393aff397424 */ /* 0x000fe400078e00ff */
[----:B------:R0:W-:Y:S01]  /*e090*/  STL.64 [R1+0x1320], R50 ;  /* 0x0013203201007387 */ /* 0x0001e20000100a00 */
[----:B--2---:R-:W-:Y:S01]  /*e0a0*/  IMAD.MOV.U32 R58, RZ, RZ, -0x38d8a0ef ;  /* 0xc7275f11ff3a7424 */ /* 0x004fe200078e00ff */
[----:B------:R-:W-:-:S02]  /*e0b0*/  MOV R59, 0xc010ad23 ;  /* 0xc010ad23003b7802 */ /* 0x000fc40000000f00 */
[----:B------:R2:W-:Y:S01]  /*e0c0*/  STL.64 [R1+0x1328], R52 ;  /* 0x0013283401007387 */ /* 0x0005e20000100a00 */
[----:B-1----:R-:W-:Y:S02]  /*e0d0*/  IMAD.MOV.U32 R60, RZ, RZ, 0x1fd5f699 ;  /* 0x1fd5f699ff3c7424 */ /* 0x002fe400078e00ff */
[----:B------:R-:W-:Y:S01]  /*e0e0*/  IMAD.MOV.U32 R61, RZ, RZ, 0x3f6966e5 ;  /* 0x3f6966e5ff3d7424 */ /* 0x000fe200078e00ff */
[----:B------:R1:W-:Y:S01]  /*e0f0*/  STL.64 [R1+0x1330], R62 ;  /* 0x0013303e01007387 */ /* 0x0003e20000100a00 */
[----:B---3--:R-:W-:Y:S02]  /*e100*/  IMAD.MOV.U32 R40, RZ, RZ, 0x6fac42ee ;  /* 0x6fac42eeff287424 */ /* 0x008fe400078e00ff */
[----:B------:R-:W-:Y:S01]  /*e110*/  IMAD.MOV.U32 R41, RZ, RZ, 0x3fd73534 ;  /* 0x3fd73534ff297424 */ /* 0x000fe200078e00ff */
[----:B0-----:R-:W-:Y:S01]  /*e120*/  MOV R50, 0x728f44d1 ;  /* 0x728f44d100327802 */ /* 0x001fe20000000f00 */
[----:B------:R-:W-:Y:S01]  /*e130*/  IMAD.MOV.U32 R51, RZ, RZ, 0x3fcc603b ;  /* 0x3fcc603bff337424 */ /* 0x000fe200078e00ff */
        /* <DEDUP_REMOVED lines=18> */
[----:B-1----:R-:W-:Y:S05]  /*e260*/  CALL.REL.NOINC `($__internal_27_$__cuda_sm20_div_rn_f64_full) ;  /* 0x000003dc00247944 */ /* 0x002fea0003c00000 */
[----:B------:R-:W-:Y:S01]  /*e270*/  IMAD.MOV.U32 R32, RZ, RZ, R68 ;  /* 0x000000ffff207224 */ /* 0x000fe200078e0044 */
[----:B------:R-:W-:-:S07]  /*e280*/  MOV R33, R65 ;  /* 0x0000004100217202 */ /* 0x000fce0000000f00 */
.L_x_5882:
[----:B------:R-:W-:Y:S05]  /*e290*/  BSYNC B1 ;  /* 0x0000000000017941 */ /* 0x000fea0003800000 */
.L_x_5881:
[----:B------:R-:W1:Y:S01]  /*e2a0*/  MUFU.RCP64H R35, R49 ;  /* 0x0000003100237308 */ /* 0x000e620000001800 */
[----:B------:R-:W-:Y:S01]  /*e2b0*/  IMAD.MOV.U32 R34, RZ, RZ, 0x1 ;  /* 0x00000001ff227424 */ /* 0x000fe200078e00ff */
[----:B------:R-:W-:Y:S01]  /*e2c0*/  FSETP.GEU.AND P1, PT, |R5|, 6.5827683646048100446e-37, PT ;  /* 0x036000000500780b */ /* 0x000fe20003f2e200 */
[----:B------:R-:W-:Y:S04]  /*e2d0*/  BSSY B1, `(.L_x_5883) ;  /* 0x0000013000017945 */ /* 0x000fe80003800000 */
[----:B-1----:R-:W-:-:S08]  /*e2e0*/  DFMA R36, -R48, R34, 1 ;  /* 0x3ff000003024742b */ /* 0x002fd00000000122 */
        /* <DEDUP_REMOVED lines=17> */
.L_x_5884:
[----:B------:R-:W-:Y:S05]  /*e400*/  BSYNC B1 ;  /* 0x0000000000017941 */ /* 0x000fea0003800000 */
.L_x_5883:
        /* <DEDUP_REMOVED lines=12> */
[----:B------:R-:W-:Y:S02]  /*e4d0*/  IMAD.MOV.U32 R36, RZ, RZ, R4 ;  /* 0x000000ffff247224 */ /* 0x000fe400078e0004 */
        /* <DEDUP_REMOVED lines=78> */
.L_x_5889:
        /* <DEDUP_REMOVED lines=22> */
.L_x_5892:
[----:B------:R-:W-:Y:S05]  /*eb20*/  BSYNC B6 ;  /* 0x0000000000067941 */ /* 0x000fea0003800000 */
.L_x_5891:
        /* <DEDUP_REMOVED lines=29> */
.L_x_5890:
[----:B------:R-:W-:Y:S05]  /*ed00*/  BSYNC B2 ;  /* 0x0000000000027941 */ /* 0x000fea0003800000 */
.L_x_5888:
[----:B------:R-:W-:Y:S01]  /*ed10*/  DADD R34, R34, -R32 ;  /* 0x0000000022227229 */ /* 0x000fe20000000820 */
[----:B------:R-:W-:Y:S01]  /*ed20*/  BSSY B3, `(.L_x_5893) ;  /* 0x0000019000037945 */ /* 0x000fe20003800000 */
[----:B------:R-:W-:Y:S01]  /*ed30*/  IMAD.MOV.U32 R32, RZ, RZ, 0x0 ;  /* 0x00000000ff207424 */ /* 0x000fe200078e00ff */
[----:B------:R-:W-:-:S05]  /*ed40*/  MOV R33, 0x3fd80000 ;  /* 0x3fd8000000217802 */ /* 0x000fca0000000f00 */
        /* <DEDUP_REMOVED lines=15> */
[----:B------:R-:W-:Y:S01]  /*ee40*/  IMAD.MOV.U32 R42, RZ, RZ, R36 ;  /* 0x000000ffff2a7224 */ /* 0x000fe200078e0024 */
[----:B------:R-:W-:Y:S01]  /*ee50*/  MOV R41, R57 ;  /* 0x0000003900297202 */ /* 0x000fe20000000f00 */
[----:B------:R-:W-:Y:S01]  /*ee60*/  IMAD.MOV.U32 R38, RZ, RZ, R4 ;  /* 0x000000ffff267224 */ /* 0x000fe200078e0004 */
[----:B------:R-:W-:Y:S02]  /*ee70*/  MOV R39, R5 ;  /* 0x0000000500277202 */ /* 0x000fe40000000f00 */
[----:B------:R-:W-:-:S07]  /*ee80*/  MOV R36, 0xeea0 ;  /* 0x0000eea000247802 */ /* 0x000fce0000000f00 */
[----:B------:R-:W-:Y:S05]  /*ee90*/  CALL.REL.NOINC `($__internal_28_$__cuda_sm20_dsqrt_rn_f64_mediumpath_v1) ;  /* 0x000003d400ac7944 */ /* 0x000fea0003c00000 */
[----:B------:R-:W-:-:S07]  /*eea0*/  IMAD.MOV.U32 R39, RZ, RZ, R33 ;  /* 0x000000ffff277224 */ /* 0x000fce00078e0021 */
.L_x_5894:
[----:B------:R-:W-:Y:S05]  /*eeb0*/  BSYNC B3 ;  /* 0x0000000000037941 */ /* 0x000fea0003800000 */
.L_x_5893:
[----:B------:R-:W-:Y:S01]  /*eec0*/  DADD R98, -RZ, -R38 ;  /* 0x00000000ff627229 */ /* 0x000fe20000000926 */
[----:B------:R-:W-:Y:S10]  /*eed0*/  BRA `(.L_x_5887) ;  /* 0x00000008009c7947 */ /* 0x000ff40003800000 */
.L_x_5886:
        /* <DEDUP_REMOVED lines=85> */
.L_x_5896:
        /* <DEDUP_REMOVED lines=22> */
.L_x_5899:
[----:B------:R-:W-:Y:S05]  /*f590*/  BSYNC B6 ;  /* 0x0000000000067941 */ /* 0x000fea0003800000 */
.L_x_5898:
        /* <DEDUP_REMOVED lines=29> */
.L_x_5897:
[----:B------:R-:W-:Y:S05]  /*f770*/  BSYNC B2 ;  /* 0x0000000000027941 */ /* 0x000fea0003800000 */
.L_x_5895:
[----:B------:R-:W-:Y:S01]  /*f780*/  DADD R4, R4, -R32 ;  /* 0x0000000004047229 */ /* 0x000fe20000000820 */
[----:B------:R-:W-:Y:S01]  /*f790*/  BSSY B3, `(.L_x_5900) ;  /* 0x0000019000037945 */ /* 0x000fe20003800000 */
[----:B------:R-:W-:Y:S01]  /*f7a0*/  MOV R32, 0x0 ;  /* 0x0000000000207802 */ /* 0x000fe20000000f00 */
[----:B------:R-:W-:-:S05]  /*f7b0*/  IMAD.MOV.U32 R33, RZ, RZ, 0x3fd80000 ;  /* 0x3fd80000ff217424 */ /* 0x000fca00078e00ff */
        /* <DEDUP_REMOVED lines=20> */
[----:B------:R-:W-:Y:S05]  /*f900*/  CALL.REL.NOINC `($__internal_28_$__cuda_sm20_dsqrt_rn_f64_mediumpath_v1) ;  /* 0x000003cc00107944 */ /* 0x000fea0003c00000 */
[----:B------:R-:W-:-:S07]  /*f910*/  IMAD.MOV.U32 R39, RZ, RZ, R33 ;  /* 0x000000ffff277224 */ /* 0x000fce00078e0021 */
.L_x_5901:
[----:B------:R-:W-:Y:S05]  /*f920*/  BSYNC B3 ;  /* 0x0000000000037941 */ /* 0x000fea0003800000 */
.L_x_5900:
[----:B------:R-:W-:Y:S01]  /*f930*/  MOV R98, R38 ;  /* 0x0000002600627202 */ /* 0x000fe20000000f00 */
[----:B------:R-:W-:-:S07]  /*f940*/  IMAD.MOV.U32 R99, RZ, RZ, R39 ;  /* 0x000000ffff637224 */ /* 0x000fce00078e0027 */
.L_x_5887:
[----:B------:R-:W-:Y:S05]  /*f950*/  BSYNC B1 ;  /* 0x0000000000017941 */ /* 0x000fea0003800000 */
.L_x_5885:
        /* <DEDUP_REMOVED lines=25> */
.L_x_5903:
[----:B------:R-:W-:Y:S05]  /*faf0*/  BSYNC B1 ;  /* 0x0000000000017941 */ /* 0x000fea0003800000 */
.L_x_5902:
        /* <DEDUP_REMOVED lines=14> */
.L_x_5905:
        /* <DEDUP_REMOVED lines=126> */
[----:B------:R-:W-:Y:S01]  /*103c0*/  DFMA R50, R34, R52, -UR6 ;  /* 0x8000000622327e2b */ /* 0x000fe20008000034 */
[----:B------:R-:W-:Y:S01]  /*103d0*/  UMOV UR6, 0xb ;  /* 0x0000000b00067882 */ /* 0x000fe20000000000 */
[----:B------:R-:W-:-:S02]  /*103e0*/  UMOV UR7, 0x3fe00000 ;  /* 0x3fe0000000077882 */ /* 0x000fc40000000000 */
[----:B------:R-:W-:Y:S01]  /*103f0*/  DFMA R56, R40, R56, UR6 ;  /* 0x0000000628387e2b */ /* 0x000fe20008000038 */
[----:B------:R-:W-:Y:S01]  /*10400*/  UMOV UR6, 0x16e9fd7f ;  /* 0x16e9fd7f00067882 */ /* 0x000fe20000000000 */
[----:B------:R-:W-:Y:S01]  /*10410*/  UMOV UR7, 0x3ff3ba59 ;  /* 0x3ff3ba5900077882 */ /* 0x000fe20000000000 */
[----:B------:R-:W-:Y:S02]  /*10420*/  DFMA R42, R42, R54, R42 ;  /* 0x000000362a2a722b */ /* 0x000fe4000000002a */
[----:B------:R-:W-:-:S03]  /*10430*/  DFMA R50, R34, R50, UR6 ;  /* 0x0000000622327e2b */ /* 0x000fc60008000032 */
[----:B------:R-:W-:-:S05]  /*10440*/  DFMA R56, R40, R56, 1 ;  /* 0x3ff000002838742b */ /* 0x000fca0000000038 */
[----:B------:R-:W-:-:S03]  /*10450*/  DMUL R34, R50, R42 ;  /* 0x0000002a32227228 */ /* 0x000fc60000000000 */
[----:B------:R-:W-:-:S05]  /*10460*/  DFMA R56, R40, R56, 1 ;  /* 0x3ff000002838742b */ /* 0x000fca0000000038 */
[----:B------:R-:W-:-:S05]  /*10470*/  DMUL R40, R34, -2 ;  /* 0xc000000022287828 */ /* 0x000fca0000000000 */
[----:B------:R-:W-:Y:S02]  /*10480*/  LEA R57, R39, R57, 0x14 ;  /* 0x0000003927397211 */ /* 0x000fe400078ea0ff */
[----:B------:R-:W-:Y:S01]  /*10490*/  LEA R39, R38, 0x3ff00000, 0x14 ;  /* 0x3ff0000026277811 */ /* 0x000fe200078ea0ff */
[----:B------:R-:W-:Y:S01]  /*104a0*/  DFMA R40, R4, R40, R50 ;  /* 0x000000280428722b */ /* 0x000fe20000000032 */
        /* <DEDUP_REMOVED lines=12> */
.L_x_5906:
[----:B------:R-:W-:Y:S05]  /*10570*/  BSYNC B1 ;  /* 0x0000000000017941 */ /* 0x000fea0003800000 */
.L_x_5904:
        /* <DEDUP_REMOVED lines=32> */
.L_x_5913:
        /* <DEDUP_REMOVED lines=227> */
[----:B------:R-:W-:-:S03]  /*115b0*/  FSEL R85, R65, R85, !P0 ;  /* 0x0000005541557208 */ /* 0x000fc60004000000 */
[----:B------:R-:W-:Y:S01]  /*115c0*/  IMAD.MOV.U32 R84, RZ, RZ, R64 ;  /* 0x000000ffff547224 */ /* 0x000fe200078e0040 */
[----:B------:R-:W-:Y:S01]  /*115d0*/  IADD3 R64, R0, 0x1, RZ ;  /* 0x0000000100407810 */ /* 0x000fe20007ffe0ff */
        /* <DEDUP_REMOVED lines=12> */
[----:B------:R-:W-:Y:S01]  /*116a0*/  MOV R86, R64 ;  /* 0x0000004000567202 */ /* 0x000fe20000000f00 */
[----:B------:R-:W-:Y:S02]  /*116b0*/  VIADD R64, R0, 0x1 ;  /* 0x0000000100407836 */ /* 0x000fe40000000000 */
        /* <DEDUP_REMOVED lines=12> */
[----:B------:R-:W-:Y:S02]  /*11780*/  IMAD.MOV.U32 R88, RZ, RZ, R64 ;  /* 0x000000ffff587224 */ /* 0x000fe400078e0040 */
[C---:B------:R-:W-:Y:S01]  /*11790*/  VIADD R64, R0.reuse, 0x1 ;  /* 0x0000000100407836 */ /* 0x040fe20000000000 */
        /* <DEDUP_REMOVED lines=58> */
.L_x_5909:
[----:B------:R-:W-:Y:S05]  /*11b40*/  BSYNC B2 ;  /* 0x0000000000027941 */ /* 0x000fea0003800000 */
.L_x_5908:
        /* <DEDUP_REMOVED lines=28> */
.L_x_5912:
[----:B------:R-:W-:Y:S05]  /*11d10*/  BSYNC B2 ;  /* 0x0000000000027941 */ /* 0x000fea0003800000 */
.L_x_5911:
[----:B------:R-:W-:Y:S01]  /*11d20*/  VIADD R4, R4, 0x1 ;  /* 0x0000000104047836 */ /* 0x000fe20000000000 */
[----:B------:R-:W-:Y:S01]  /*11d30*/  DADD R68, -RZ, |R114| ;  /* 0x00000000ff447229 */ /* 0x000fe20000000572 */
[----:B------:R-:W-:Y:S01]  /*11d40*/  IMAD.MOV.U32 R66, RZ, RZ, R64 ;  /* 0x000000ffff427224 */ /* 0x000fe200078e0040 */
[----:B------:R-:W-:Y:S02]  /*11d50*/  MOV R67, R65 ;  /* 0x0000004100437202 */ /* 0x000fe40000000f00 */
[----:B------:R-:W-:-:S13]  /*11d60*/  ISETP.GE.U32.AND P0, PT, R4, 0x19, PT ;  /* 0x000000190400780c */ /* 0x000fda0003f06070 */
[----:B------:R-:W-:Y:S05]  /*11d70*/  @!P0 BRA `(.L_x_5913) ;  /* 0xffffffe800808947 */ /* 0x000fea000383ffff */
.L_x_5910:
[----:B------:R-:W-:Y:S05]  /*11d80*/  BSYNC B1 ;  /* 0x0000000000017941 */ /* 0x000fea0003800000 */
.L_x_5907:
[----:B------:R-:W-:Y:S01]  /*11d90*/  DMUL R4, R48, -0.5 ;  /* 0xbfe0000030047828 */ /* 0x000fe20000000000 */
[----:B------:R-:W-:Y:S01]  /*11da0*/  UMOV UR6, 0xfefa39ef ;  /* 0xfefa39ef00067882 */ /* 0x000fe20000000000 */
[----:B------:R-:W-:Y:S01]  /*11db0*/  UMOV UR7, 0x3fe62e42 ;  /* 0x3fe62e4200077882 */ /* 0x000fe20000000000 */
[----:B------:R-:W-:Y:S05]  /*11dc0*/  BSSY B1, `(.L_x_5914) ;  /* 0x000003b000017945 */ /* 0x000fea0003800000 */
[----:B------:R-:W-:-:S08]  /*11dd0*/  DMUL R4, R4, R98 ;  /* 0x0000006204047228 */ /* 0x000fd00000000000 */
[----:B------:R-:W-:Y:S01]  /*11de0*/  DMUL R98, R4, R98 ;  /* 0x0000006204627228 */ /* 0x000fe20000000000 */
[----:B------:R-:W-:Y:S02]  /*11df0*/  IMAD.MOV.U32 R4, RZ, RZ, 0x652b82fe ;  /* 0x652b82feff047424 */ /* 0x000fe400078e00ff */
[----:B------:R-:W-:-:S06]  /*11e00*/  IMAD.MOV.U32 R5, RZ, RZ, 0x3ff71547 ;  /* 0x3ff71547ff057424 */ /* 0x000fcc00078e00ff */
        /* <DEDUP_REMOVED lines=51> */
[----:B------:R-:W-:Y:S01]  /*12140*/  @!P0 MOV R4, R34 ;  /* 0x0000002200048202 */ /* 0x000fe20000000f00 */
[----:B------:R-:W-:-:S06]  /*12150*/  @!P0 IMAD.MOV.U32 R34, RZ, RZ, RZ ;  /* 0x000000ffff228224 */ /* 0x000fcc00078e00ff */
[----:B------:R-:W-:-:S11]  /*12160*/  @!P0 DMUL R66, R4, R34 ;  /* 0x0000002204428228 */ /* 0x000fd60000000000 */
.L_x_5915:
[----:B------:R-:W-:Y:S05]  /*12170*/  BSYNC B1 ;  /* 0x0000000000017941 */ /* 0x000fea0003800000 */
.L_x_5914:
        /* <DEDUP_REMOVED lines=27> */
[----:B------:R-:W-:Y:S05]  /*12330*/  CALL.REL.NOINC `($__internal_28_$__cuda_sm20_dsqrt_rn_f64_mediumpath_v1) ;  /* 0x000003a000847944 */ /* 0x000fea0003c00000 */
[----:B------:R-:W-:-:S07]  /*12340*/  MOV R39, R33 ;  /* 0x0000002100277202 */ /* 0x000fce0000000f00 */
.L_x_5917:
[----:B------:R-:W-:Y:S05]  /*12350*/  BSYNC B1 ;  /* 0x0000000000017941 */ /* 0x000fea0003800000 */
.L_x_5916:
        /* <DEDUP_REMOVED lines=21> */
.L_x_5919:
[----:B------:R-:W-:Y:S05]  /*124b0*/  BSYNC B1 ;  /* 0x0000000000017941 */ /* 0x000fea0003800000 */
.L_x_5918:
[----:B------:R-:W-:Y:S01]  /*124c0*/  DFMA R68, R96, 0.5, -R68 ;  /* 0x3fe000006044782b */ /* 0x000fe20000000844 */
[----:B------:R-:W-:Y:S10]  /*124d0*/  BRA `(.L_x_5813) ;  /* 0x000000b8004c7947 */ /* 0x000ff40003800000 */
.L_x_5817:
        /* <DEDUP_REMOVED lines=30> */
[----:B------:R-:W-:Y:S01]  /*126c0*/  FSETP.GEU.AND P1, PT, |R35|, 6.5827683646048100446e-37, PT ;  /* 0x036000002300780b */ /* 0x000fe20003f2e200 */
[----:B---3--:R-:W-:Y:S01]  /*126d0*/  IMAD.MOV.U32 R40, RZ, RZ, -0x1480f261 ;  /* 0xeb7f0d9fff287424 */ /* 0x008fe200078e00ff */
[----:B------:R2:W-:Y:S01]  /*126e0*/  STL.64 [R1+0x48], R36 ;  /* 0x0000482401007387 */ /* 0x0005e20000100a00 */
[----:B------:R-:W-:Y:S01]  /*126f0*/  IMAD.MOV.U32 R41, RZ, RZ, 0x3e3ccf5c ;  /* 0x3e3ccf5cff297424 */ /* 0x000fe200078e00ff */
[----:B------:R-:W-:Y:S01]  /*12700*/  BSSY B1, `(.L_x_5920) ;  /* 0x0000748000017945 */ /* 0x000fe20003800000 */
[----:B------:R-:W-:Y:S01]  /*12710*/  IMAD.MOV.U32 R58, RZ, RZ, -0x73ca209b ;  /* 0x8c35df65ff3a7424 */ /* 0x000fe200078e00ff */
[----:B0-----:R-:W-:Y:S01]  /*12720*/  MOV R43, 0xbe32d219 ;  /* 0xbe32d219002b7802 */ /* 0x001fe20000000f00 */
[----:B------:R-:W-:Y:S01]  /*12730*/  IMAD.MOV.U32 R42, RZ, RZ, 0x7c7a2faa ;  /* 0x7c7a2faaff2a7424 */ /* 0x000fe200078e00ff */
        /* <DEDUP_REMOVED lines=26> */
[----:B0-----:R-:W-:-:S03]  /*128e0*/  IMAD.MOV.U32 R40, RZ, RZ, 0x40e53dbc ;  /* 0x40e53dbcff287424 */ /* 0x001fc600078e00ff */
        /* <DEDUP_REMOVED lines=8> */
[----:B0-----:R-:W-:Y:S01]  /*12970*/  IMAD.MOV.U32 R36, RZ, RZ, 0x30a8357c ;  /* 0x30a8357cff247424 */ /* 0x001fe200078e00ff */
[----:B------:R-:W-:-:S02]  /*12980*/  MOV R37, 0x3e33f592 ;  /* 0x3e33f59200257802 */ /* 0x000fc40000000f00 */
[----:B------:R0:W-:Y:S01]  /*12990*/  STL.64 [R1+0xf0], R42 ;  /* 0x0000f02a01007387 */ /* 0x0001e20000100a00 */
[----:B-1----:R-:W-:Y:S01]  /*129a0*/  MOV R38, 0xcba8aee ;  /* 0x0cba8aee00267802 */ /* 0x002fe20000000f00 */
[----:B------:R-:W-:Y:S02]  /*129b0*/  IMAD.MOV.U32 R39, RZ, RZ, -0x41911dc3 ;  /* 0xbe6ee23dff277424 */ /* 0x000fe400078e00ff */
[----:B------:R1:W-:Y:S01]  /*129c0*/  STL.64 [R1+0x108], R32 ;  /* 0x0001082001007387 */ /* 0x0003e20000100a00 */
[----:B--2---:R-:W-:-:S03]  /*129d0*/  IMAD.MOV.U32 R40, RZ, RZ, -0x35c5c885 ;  /* 0xca3a377bff287424 */ /* 0x004fc600078e00ff */
[----:B------:R2:W-:Y:S01]  /*129e0*/  STL.64 [R1+0x28], R50 ;  /* 0x0000283201007387 */ /* 0x0005e20000100a00 */
[----:B------:R-:W-:Y:S01]  /*129f0*/  IMAD.MOV.U32 R41, RZ, RZ, -0x424cb605 ;  /* 0xbdb349fbff297424 */ /* 0x000fe200078e00ff */
[----:B0-----:R-:W-:Y:S01]  /*12a00*/  MOV R42, 0xcff73d58 ;  /* 0xcff73d58002a7802 */ /* 0x001fe20000000f00 */
[----:B------:R-:W-:Y:S01]  /*12a10*/  IMAD.MOV.U32 R43, RZ, RZ, -0x41eea9b2 ;  /* 0xbe11564eff2b7424 */ /* 0x000fe200078e00ff */
[----:B------:R0:W-:Y:S01]  /*12a20*/  STL.64 [R1+0x110], R36 ;  /* 0x0001102401007387 */ /* 0x0001e20000100a00 */
[----:B-1----:R-:W-:-:S03]  /*12a30*/  IMAD.MOV.U32 R32, RZ, RZ, 0x56f8ce45 ;  /* 0x56f8ce45ff207424 */ /* 0x002fc600078e00ff */
[----:B------:R1:W-:Y:S01]  /*12a40*/  STL.64 [R1+0x120], R38 ;  /* 0x0001202601007387 */ /* 0x0003e20000100a00 */
[----:B------:R-:W-:Y:S02]  /*12a50*/  IMAD.MOV.U32 R33, RZ, RZ, -0x422875b0 ;  /* 0xbdd78a50ff217424 */ /* 0x000fe400078e00ff */
[----:B--2---:R-:W-:Y:S01]  /*12a60*/  IMAD.MOV.U32 R50, RZ, RZ, -0x2db2a376 ;  /* 0xd24d5c8aff327424 */ /* 0x004fe200078e00ff */
        /* <DEDUP_REMOVED lines=18> */
[----:B------:R-:W-:Y:S01]  /*12b90*/  IMAD.MOV.U32 R43, RZ, RZ, 0x3d16d8a9 ;  /* 0x3d16d8a9ff2b7424 */ /* 0x000fe200078e00ff */
[----:B------:R2:W-:Y:S01]  /*12ba0*/  STL.64 [R1+0x158], R36 ;  /* 0x0001582401007387 */ /* 0x0005e20000100a00 */
[----:B0-----:R-:W-:Y:S01]  /*12bb0*/  IMAD.MOV.U32 R32, RZ, RZ, 0x783db2a2 ;  /* 0x783db2a2ff207424 */ /* 0x001fe200078e00ff */
[----:B------:R-:W-:-:S02]  /*12bc0*/  MOV R33, 0xbcf29b03 ;  /* 0xbcf29b0300217802 */ /* 0x000fc40000000f00 */
[----:B------:R0:W-:Y:S01]  /*12bd0*/  STL.64 [R1+0x160], R38 ;  /* 0x0001602601007387 */ /* 0x0001e20000100a00 */
[----:B-1----:R-:W-:-:S03]  /*12be0*/  IMAD.MOV.U32 R50, RZ, RZ, 0x7950ad7b ;  /* 0x7950ad7bff327424 */ /* 0x002fc600078e00ff */
[----:B------:R1:W-:Y:S01]  /*12bf0*/  STL.64 [R1+0x170], R40 ;  /* 0x0001702801007387 */ /* 0x0003e20000100a00 */
[----:B------:R-:W-:Y:S01]  /*12c00*/  IMAD.MOV.U32 R51, RZ, RZ, -0x433d7c02 ;  /* 0xbcc283feff337424 */ /* 0x000fe200078e00ff */
[----:B--2---:R-:W-:Y:S01]  /*12c10*/  MOV R36, 0x8edab4c8 ;  /* 0x8edab4c800247802 */ /* 0x004fe20000000f00 */
[----:B------:R-:W-:Y:S01]  /*12c20*/  IMAD.MOV.U32 R37, RZ, RZ, -0x409a08da ;  /* 0xbf65f726ff257424 */ /* 0x000fe200078e00ff */
[----:B------:R2:W-:Y:S01]  /*12c30*/  STL.64 [R1+0x60], R56 ;  /* 0x0000603801007387 */ /* 0x0005e20000100a00 */
[----:B0-----:R-:W-:Y:S02]  /*12c40*/  IMAD.MOV.U32 R38, RZ, RZ, -0x5770b96a ;  /* 0xa88f4696ff267424 */ /* 0x001fe400078e00ff */
[----:B------:R-:W-:Y:S01]  /*12c50*/  IMAD.MOV.U32 R39, RZ, RZ, 0x3ec0db20 ;  /* 0x3ec0db20ff277424 */ /* 0x000fe200078e00ff */
        /* <DEDUP_REMOVED lines=13> */
[----:B--2---:R-:W-:Y:S01]  /*12d30*/  IMAD.MOV.U32 R42, RZ, RZ, 0x5890f2c3 ;  /* 0x5890f2c3ff2a7424 */ /* 0x004fe200078e00ff */
[----:B------:R1:W-:Y:S01]  /*12d40*/  STL.64 [R1+0x198], R36 ;  /* 0x0001982401007387 */ /* 0x0003e20000100a00 */
[----:B------:R-:W-:-:S02]  /*12d50*/  IMAD.MOV.U32 R43, RZ, RZ, -0x41153d30 ;  /* 0xbeeac2d0ff2b7424 */ /* 0x000fc400078e00ff */
[----:B---3--:R-:W-:Y:S01]  /*12d60*/  IMAD.MOV.U32 R32, RZ, RZ, 0x29663936 ;  /* 0x29663936ff207424 */ /* 0x008fe200078e00ff */
[----:B------:R-:W-:Y:S01]  /*12d70*/  MOV R33, 0x3eb70589 ;  /* 0x3eb7058900217802 */ /* 0x000fe20000000f00 */
        /* <DEDUP_REMOVED lines=15> */
[----:B------:R-:W-:-:S03]  /*12e70*/  IMAD.MOV.U32 R57, RZ, RZ, 0x3ee00a9c ;  /* 0x3ee00a9cff397424 */ /* 0x000fc600078e00ff */
[----:B------:R3:W-:Y:S01]  /*12e80*/  STL.64 [R1+0x1d0], R32 ;  /* 0x0001d02001007387 */ /* 0x0007e20000100a00 */
[----:B--2---:R-:W-:Y:S02]  /*12e90*/  IMAD.MOV.U32 R52, RZ, RZ, -0x321c07b9 ;  /* 0xcde3f847ff347424 */ /* 0x004fe400078e00ff */
[----:B------:R-:W-:Y:S01]  /*12ea0*/  IMAD.MOV.U32 R53, RZ, RZ, 0x3e8280f2 ;  /* 0x3e8280f2ff357424 */ /* 0x000fe200078e00ff */
[----:B------:R2:W-:Y:S01]  /*12eb0*/  STL.64 [R1+0xf8], R50 ;  /* 0x0000f83201007387 */ /* 0x0005e20000100a00 */
[----:B0-----:R-:W-:Y:S01]  /*12ec0*/  IMAD.MOV.U32 R54, RZ, RZ, 0x30de114c ;  /* 0x30de114cff367424 */ /* 0x001fe200078e00ff */
[----:B------:R-:W-:Y:S01]  /*12ed0*/  MOV R55, 0x3e49aa7a ;  /* 0x3e49aa7a00377802 */ /* 0x000fe20000000f00 */
[----:B-1----:R-:W-:Y:S01]  /*12ee0*/  IMAD.MOV.U32 R42, RZ, RZ, 0x29460138 ;  /* 0x29460138ff2a7424 */ /* 0x002fe200078e00ff */
[----:B------:R-:W-:Y:S01]  /*12ef0*/  MOV R43, 0xbe177c58 ;  /* 0xbe177c58002b7802 */ /* 0x000fe20000000f00 */
[----:B------:R0:W-:Y:S01]  /*12f00*/  STL.64 [R1+0x1d8], R36 ;  /* 0x0001d82401007387 */ /* 0x0001e20000100a00 */
[----:B---3--:R-:W-:Y:S01]  /*12f10*/  MOV R32, 0x6c188672 ;  /* 0x6c18867200207802 */ /* 0x008fe20000000f00 */
[----:B------:R-:W-:-:S02]  /*12f20*/  IMAD.MOV.U32 R33, RZ, RZ, 0x3de1b105 ;  /* 0x3de1b105ff217424 */ /* 0x000fc400078e00ff */
[----:B------:R1:W-:Y:S01]  /*12f30*/  STL.64 [R1+0x1e8], R38 ;  /* 0x0001e82601007387 */ /* 0x0003e20000100a00 */
[----:B--2---:R-:W-:Y:S01]  /*12f40*/  IMAD.MOV.U32 R50, RZ, RZ, 0x4bf3c34e ;  /* 0x4bf3c34eff327424 */ /* 0x004fe200078e00ff */
[----:B------:R-:W-:Y:S02]  /*12f50*/  MOV R51, 0x3dfc9b43 ;  /* 0x3dfc9b4300337802 */ /* 0x000fe40000000f00 */
[----:B------:R2:W-:Y:S01]  /*12f60*/  STL.64 [R1+0x1f8], R40 ;  /* 0x0001f82801007387 */ /* 0x0005e20000100a00 */
[----:B0-----:R-:W-:-:S03]  /*12f70*/  IMAD.MOV.U32 R36, RZ, RZ, 0x34225759 ;  /* 0x34225759ff247424 */ /* 0x001fc600078e00ff */
[----:B------:R0:W-:Y:S01]  /*12f80*/  STL.64 [R1+0x100], R56 ;  /* 0x0001003801007387 */ /* 0x0001e20000100a00 */
[----:B------:R-:W-:Y:S01]  /*12f90*/  IMAD.MOV.U32 R37, RZ, RZ, 0x3daa55da ;  /* 0x3daa55daff257424 */ /* 0x000fe200078e00ff */
[----:B-1----:R-:W-:Y:S01]  /*12fa0*/  MOV R38, 0x309d6007 ;  /* 0x309d600700267802 */ /* 0x002fe20000000f00 */
        /* <DEDUP_REMOVED lines=15> */
[----:B------:R-:W-:Y:S01]  /*130a0*/  IMAD.MOV.U32 R42, RZ, RZ, 0x2a398b8f ;  /* 0x2a398b8fff2a7424 */ /* 0x000fe200078e00ff */
[----:B------:R0:W-:Y:S01]  /*130b0*/  STL.64 [R1+0x220], R36 ;  /* 0x0002202401007387 */ /* 0x0001e20000100a00 */
[----:B-1----:R-:W-:Y:S02]  /*130c0*/  IMAD.MOV.U32 R32, RZ, RZ, 0x637bc2b8 ;  /* 0x637bc2b8ff207424 */ /* 0x002fe400078e00ff */
        /* <DEDUP_REMOVED lines=18> */
[----:B-1----:R-:W-:Y:S01]  /*131f0*/  IMAD.MOV.U32 R52, RZ, RZ, -0x250b01ad ;  /* 0xdaf4fe53ff347424 */ /* 0x002fe200078e00ff */
[----:B------:R-:W-:Y:S02]  /*13200*/  MOV R53, 0x3f0bbf43 ;  /* 0x3f0bbf4300357802 */ /* 0x000fe40000000f00 */
[----:B------:R1:W-:Y:S01]  /*13210*/  STL.64 [R1+0x190], R50 ;  /* 0x0001903201007387 */ /* 0x0003e20000100a00 */
[----:B--2---:R-:W-:Y:S01]  /*13220*/  MOV R54, 0xae39151d ;  /* 0xae39151d00367802 */ /* 0x004fe20000000f00 */
[----:B------:R-:W-:Y:S01]  /*13230*/  IMAD.MOV.U32 R55, RZ, RZ, 0x3e626154 ;  /* 0x3e626154ff377424 */ /* 0x000fe200078e00ff */
[----:B0-----:R-:W-:Y:S01]  /*13240*/  MOV R42, 0x62204ef4 ;  /* 0x62204ef4002a7802 */ /* 0x001fe20000000f00 */
        /* <DEDUP_REMOVED lines=13> */
[----:B------:R-:W-:Y:S02]  /*13320*/  IMAD.MOV.U32 R39, RZ, RZ, 0x3e75bde8 ;  /* 0x3e75bde8ff277424 */ /* 0x000fe400078e00ff */
[----:B-1----:R-:W-:Y:S01]  /*13330*/  IMAD.MOV.U32 R40, RZ, RZ, 0xdd501eb ;  /* 0x0dd501ebff287424 */ /* 0x002fe200078e00ff */
[----:B------:R-:W-:Y:S01]  /*13340*/  MOV R41, 0x3d850c3f ;  /* 0x3d850c3f00297802 */ /* 0x000fe20000000f00 */
[----:B------:R1:W-:Y:S01]  /*13350*/  STL.64 [R1+0x1c8], R54 ;  /* 0x0001c83601007387 */ /* 0x0003e20000100a00 */
[----:B0-----:R-:W-:-:S03]  /*13360*/  IMAD.MOV.U32 R56, RZ, RZ, 0x43a46f5d ;  /* 0x43a46f5dff387424 */ /* 0x001fc600078e00ff */
[----:B------:R0:W-:Y:S01]  /*13370*/  STL.64 [R1+0x288], R42 ;  /* 0x0002882a01007387 */ /* 0x0001e20000100a00 */
[----:B------:R-:W-:Y:S02]  /*13380*/  IMAD.MOV.U32 R57, RZ, RZ, -0x41b1bc8d ;  /* 0xbe4e4373ff397424 */ /* 0x000fe400078e00ff */
[----:B--2---:R-:W-:Y:S01]  /*13390*/  IMAD.MOV.U32 R52, RZ, RZ, 0x74f638bb ;  /* 0x74f638bbff347424 */ /* 0x004fe200078e00ff */
[----:B------:R2:W-:Y:S01]  /*133a0*/  STL.64 [R1+0x298], R32 ;  /* 0x0002982001007387 */ /* 0x0005e20000100a00 */
[----:B------:R-:W-:-:S03]  /*133b0*/  IMAD.MOV.U32 R53, RZ, RZ, 0x3d709627 ;  /* 0x3d709627ff357424 */ /* 0x000fc600078e00ff */
[----:B------:R3:W-:Y:S01]  /*133c0*/  STL.64 [R1+0x1e0], R50 ;  /* 0x0001e03201007387 */ /* 0x0007e20000100a00 */
[----:B-1----:R-:W-:Y:S01]  /*133d0*/  IMAD.MOV.U32 R54, RZ, RZ, -0x2439ec8f ;  /* 0xdbc61371ff367424 */ /* 0x002fe200078e00ff */
[----:B------:R-:W-:Y:S01]  /*133e0*/  MOV R55, 0xbdce9778 ;  /* 0xbdce977800377802 */ /* 0x000fe20000000f00 */
[----:B0-----:R-:W-:Y:S01]  /*133f0*/  IMAD.MOV.U32 R42, RZ, RZ, 0x39794ba9 ;  /* 0x39794ba9ff2a7424 */ /* 0x001fe200078e00ff */
[----:B------:R0:W-:Y:S01]  /*13400*/  STL.64 [R1+0x2a0], R36 ;  /* 0x0002a02401007387 */ /* 0x0001e20000100a00 */
[----:B------:R-:W-:Y:S02]  /*13410*/  IMAD.MOV.U32 R43, RZ, RZ, 0x3e21b66a ;  /* 0x3e21b66aff2b7424 */ /* 0x000fe400078e00ff */
[----:B--2---:R-:W-:Y:S01]  /*13420*/  IMAD.MOV.U32 R32, RZ, RZ, 0x465daec1 ;  /* 0x465daec1ff207424 */ /* 0x004fe200078e00ff */
[----:B------:R-:W-:Y:S01]  /*13430*/  MOV R33, 0x3ded9b15 ;  /* 0x3ded9b1500217802 */ /* 0x000fe20000000f00 */
[----:B------:R1:W-:Y:S01]  /*13440*/  STL.64 [R1+0x2b0], R38 ;  /* 0x0002b02601007387 */ /* 0x0003e20000100a00 */
[----:B---3--:R-:W-:Y:S01]  /*13450*/  IMAD.MOV.U32 R50, RZ, RZ, -0x9a39112 ;  /* 0xf65c6eeeff327424 */ /* 0x008fe200078e00ff */
[----:B------:R-:W-:-:S02]  /*13460*/  MOV R51, 0xbd733f39 ;  /* 0xbd733f3900337802 */ /* 0x000fc40000000f00 */
        /* <DEDUP_REMOVED lines=17> */
[----:B--2---:R-:W-:Y:S02]  /*13580*/  IMAD.MOV.U32 R54, RZ, RZ, -0x77483600 ;  /* 0x88b7ca00ff367424 */ /* 0x004fe400078e00ff */
[----:B------:R-:W-:Y:S01]  /*13590*/  IMAD.MOV.U32 R55, RZ, RZ, -0x40c1404f ;  /* 0xbf3ebfb1ff377424 */ /* 0x000fe200078e00ff */
[----:B------:R2:W-:Y:S01]  /*135a0*/  STL.64 [R1+0x2e8], R36 ;  /* 0x0002e82401007387 */ /* 0x0005e20000100a00 */
[----:B0-----:R-:W-:Y:S02]  /*135b0*/  IMAD.MOV.U32 R42, RZ, RZ, -0x2c94b624 ;  /* 0xd36b49dcff2a7424 */ /* 0x001fe400078e00ff */
[----:B------:R-:W-:Y:S01]  /*135c0*/  IMAD.MOV.U32 R43, RZ, RZ, -0x42c5b272 ;  /* 0xbd3a4d8eff2b7424 */ /* 0x000fe200078e00ff */
[----:B---3--:R-:W-:Y:S01]  /*135d0*/  MOV R32, 0x8dcfddd0 ;  /* 0x8dcfddd000207802 */ /* 0x008fe20000000f00 */
[----:B------:R-:W-:Y:S01]  /*135e0*/  IMAD.MOV.U32 R33, RZ, RZ, 0x3d17075e ;  /* 0x3d17075eff217424 */ /* 0x000fe200078e00ff */
[----:B------:R0:W-:Y:S01]  /*135f0*/  STL.64 [R1+0x2f0], R38 ;  /* 0x0002f02601007387 */ /* 0x0001e20000100a00 */
[----:B-1----:R-:W-:-:S02]  /*13600*/  IMAD.MOV.U32 R50, RZ, RZ, 0x1871f27a ;  /* 0x1871f27aff327424 */ /* 0x002fc400078e00ff */
[----:B------:R-:W-:Y:S01]  /*13610*/  IMAD.MOV.U32 R51, RZ, RZ, -0x416fead6 ;  /* 0xbe90152aff337424 */ /* 0x000fe200078e00ff */
[----:B------:R1:W-:Y:S01]  /*13620*/  STL.64 [R1+0x300], R40 ;  /* 0x0003002801007387 */ /* 0x0003e20000100a00 */
[----:B--2---:R-:W-:Y:S02]  /*13630*/  IMAD.MOV.U32 R36, RZ, RZ, 0x6874f2c4 ;  /* 0x6874f2c4ff247424 */ /* 0x004fe400078e00ff */
[----:B------:R-:W-:Y:S01]  /*13640*/  IMAD.MOV.U32 R37, RZ, RZ, 0x3f49b0ff ;  /* 0x3f49b0ffff257424 */ /* 0x000fe200078e00ff */
[----:B------:R2:W-:Y:S01]  /*13650*/  STL.64 [R1+0x240], R56 ;  /* 0x0002403801007387 */ /* 0x0005e20000100a00 */
[----:B0-----:R-:W-:Y:S01]  /*13660*/  IMAD.MOV.U32 R38, RZ, RZ, -0x1e210630 ;  /* 0xe1def9d0ff267424 */ /* 0x001fe200078e00ff */
[----:B------:R-:W-:Y:S02]  /*13670*/  MOV R39, 0xbeb88f2a ;  /* 0xbeb88f2a00277802 */ /* 0x000fe40000000f00 */
        /* <DEDUP_REMOVED lines=28> */
[----:B0-----:R-:W-:Y:S02]  /*13840*/  IMAD.MOV.U32 R40, RZ, RZ, 0x49f4e3be ;  /* 0x49f4e3beff287424 */ /* 0x001fe400078e00ff */
[----:B------:R-:W-:Y:S01]  /*13850*/  IMAD.MOV.U32 R41, RZ, RZ, -0x41b1871c ;  /* 0xbe4e78e4ff297424 */ /* 0x000fe200078e00ff */
        /* <DEDUP_REMOVED lines=10> */
[----:B-1----:R-:W-:Y:S01]  /*13900*/  MOV R42, 0x1a8b7696 ;  /* 0x1a8b7696002a7802 */ /* 0x002fe20000000f00 */
[----:B------:R-:W-:Y:S01]  /*13910*/  IMAD.MOV.U32 R43, RZ, RZ, 0x3e2d9a9f ;  /* 0x3e2d9a9fff2b7424 */ /* 0x000fe200078e00ff */
[----:B------:R0:W-:Y:S01]  /*13920*/  STL.64 [R1+0x368], R36 ;  /* 0x0003682401007387 */ /* 0x0001e20000100a00 */
[----:B--2---:R-:W-:Y:S02]  /*13930*/  IMAD.MOV.U32 R32, RZ, RZ, 0x12618752 ;  /* 0x12618752ff207424 */ /* 0x004fe400078e00ff */
[----:B------:R-:W-:Y:S01]  /*13940*/  IMAD.MOV.U32 R33, RZ, RZ, -0x4204eb0e ;  /* 0xbdfb14f2ff217424 */ /* 0x000fe200078e00ff */
[----:B------:R1:W-:Y:S01]  /*13950*/  STL.64 [R1+0x378], R38 ;  /* 0x0003782601007387 */ /* 0x0003e20000100a00 */
[----:B---3--:R-:W-:Y:S01]  /*13960*/  IMAD.MOV.U32 R50, RZ, RZ, 0x2da7bf9 ;  /* 0x02da7bf9ff327424 */ /* 0x008fe200078e00ff */
[----:B------:R-:W-:-:S02]  /*13970*/  MOV R51, 0xbf4c3e0b ;  /* 0xbf4c3e0b00337802 */ /* 0x000fc40000000f00 */
        /* <DEDUP_REMOVED lines=8> */
[----:B------:R-:W-:Y:S01]  /*13a00*/  MOV R41, 0xbd82e7ac ;  /* 0xbd82e7ac00297802 */ /* 0x000fe20000000f00 */
[----:B------:R2:W-:Y:S01]  /*13a10*/  STL.64 [R1+0x308], R54 ;  /* 0x0003083601007387 */ /* 0x0005e20000100a00 */
[----:B0-----:R-:W-:-:S03]  /*13a20*/  MOV R56, 0x85a4237a ;  /* 0x85a4237a00387802 */ /* 0x001fc60000000f00 */
[----:B------:R0:W-:Y:S01]  /*13a30*/  STL.64 [R1+0x390], R42 ;  /* 0x0003902a01007387 */ /* 0x0001e20000100a00 */
[----:B------:R-:W-:Y:S01]  /*13a40*/  IMAD.MOV.U32 R57, RZ, RZ, -0x40cc6666 ;  /* 0xbf33999aff397424 */ /* 0x000fe200078e00ff */
[----:B-1----:R-:W-:Y:S02]  /*13a50*/  MOV R52, 0xd902bcad ;  /* 0xd902bcad00347802 */ /* 0x002fe40000000f00 */
[----:B------:R1:W-:Y:S01]  /*13a60*/  STL.64 [R1+0x3a0], R32 ;  /* 0x0003a02001007387 */ /* 0x0003e20000100a00 */
[----:B------:R-:W-:-:S03]  /*13a70*/  IMAD.MOV.U32 R53, RZ, RZ, -0x40fb31c1 ;  /* 0xbf04ce3fff357424 */ /* 0x000fc600078e00ff */
[----:B------:R3:W-:Y:S01]  /*13a80*/  STL.64 [R1+0x320], R50 ;  /* 0x0003203201007387 */ /* 0x0007e20000100a00 */
[----:B--2---:R-:W-:Y:S02]  /*13a90*/  IMAD.MOV.U32 R54, RZ, RZ, 0x5b7cb45e ;  /* 0x5b7cb45eff367424 */ /* 0x004fe400078e00ff */
[----:B------:R-:W-:Y:S01]  /*13aa0*/  IMAD.MOV.U32 R55, RZ, RZ, 0x3df13b3c ;  /* 0x3df13b3cff377424 */ /* 0x000fe200078e00ff */
[----:B0-----:R-:W-:Y:S01]  /*13ab0*/  MOV R42, 0xb9fd2152 ;  /* 0xb9fd2152002a7802 */ /* 0x001fe20000000f00 */
[----:B------:R-:W-:Y:S01]  /*13ac0*/  IMAD.MOV.U32 R43, RZ, RZ, -0x43a2c4b7 ;  /* 0xbc5d3b49ff2b7424 */ /* 0x000fe200078e00ff */
[----:B------:R0:W-:Y:S01]  /*13ad0*/  STL.64 [R1+0x3b0], R36 ;  /* 0x0003b02401007387 */ /* 0x0001e20000100a00 */
[----:B-1----:R-:W-:Y:S01]  /*13ae0*/  IMAD.MOV.U32 R32, RZ, RZ, -0x2d72fff ;  /* 0xfd28d001ff207424 */ /* 0x002fe200078e00ff */
[----:B------:R-:W-:Y:S02]  /*13af0*/  MOV R33, 0xbd2c6716 ;  /* 0xbd2c671600217802 */ /* 0x000fe40000000f00 */
[----:B------:R1:W-:Y:S01]  /*13b00*/  STL.64 [R1+0x3b8], R38 ;  /* 0x0003b82601007387 */ /* 0x0003e20000100a00 */
[----:B---3--:R-:W-:-:S02]  /*13b10*/  IMAD.MOV.U32 R50, RZ, RZ, -0x30cceac4 ;  /* 0xcf33153cff327424 */ /* 0x008fc400078e00ff */
[----:B------:R-:W-:Y:S01]  /*13b20*/  IMAD.MOV.U32 R51, RZ, RZ, -0x4171398a ;  /* 0xbe8ec676ff337424 */ /* 0x000fe200078e00ff */
[----:B------:R2:W-:Y:S01]  /*13b30*/  STL.64 [R1+0x3c8], R40 ;  /* 0x0003c82801007387 */ /* 0x0005e20000100a00 */
[----:B0-----:R-:W-:Y:S01]  /*13b40*/  MOV R36, 0x4839c039 ;  /* 0x4839c03900247802 */ /* 0x001fe20000000f00 */
[----:B------:R-:W-:Y:S02]  /*13b50*/  IMAD.MOV.U32 R37, RZ, RZ, -0x40edb8a0 ;  /* 0xbf124760ff257424 */ /* 0x000fe400078e00ff */
[----:B------:R0:W-:Y:S01]  /*13b60*/  STL.64 [R1+0x330], R56 ;  /* 0x0003303801007387 */ /* 0x0001e20000100a00 */
[----:B-1----:R-:W-:Y:S02]  /*13b70*/  IMAD.MOV.U32 R38, RZ, RZ, -0x3aeb71d9 ;  /* 0xc5148e27ff267424 */ /* 0x002fe400078e00ff */
[----:B------:R-:W-:Y:S01]  /*13b80*/  IMAD.MOV.U32 R39, RZ, RZ, -0x40d5dfbe ;  /* 0xbf2a2042ff277424 */ /* 0x000fe200078e00ff */
[----:B------:R1:W-:Y:S01]  /*13b90*/  STL.64 [R1+0x348], R52 ;  /* 0x0003483401007387 */ /* 0x0003e20000100a00 */
[----:B--2---:R-:W-:Y:S01]  /*13ba0*/  MOV R40, 0xcb24760b ;  /* 0xcb24760b00287802 */ /* 0x004fe20000000f00 */
[----:B------:R-:W-:-:S02]  /*13bb0*/  IMAD.MOV.U32 R41, RZ, RZ, 0x3f11d1e9 ;  /* 0x3f11d1e9ff297424 */ /* 0x000fc400078e00ff */
[----:B------:R2:W-:Y:S01]  /*13bc0*/  STL.64 [R1+0x358], R54 ;  /* 0x0003583601007387 */ /* 0x0005e20000100a00 */
[----:B0-----:R-:W-:-:S03]  /*13bd0*/  IMAD.MOV.U32 R56, RZ, RZ, 0x304ac16b ;  /* 0x304ac16bff387424 */ /* 0x001fc600078e00ff */
[----:B------:R0:W-:Y:S01]  /*13be0*/  STL.64 [R1+0x3d8], R42 ;  /* 0x0003d82a01007387 */ /* 0x0001e20000100a00 */
[----:B------:R-:W-:-:S03]  /*13bf0*/  MOV R57, 0x3e5efe94 ;  /* 0x3e5efe9400397802 */ /* 0x000fc60000000f00 */
[----:B------:R3:W-:Y:S01]  /*13c00*/  STL.64 [R1+0x3e0], R32 ;  /* 0x0003e02001007387 */ /* 0x0007e20000100a00 */
[----:B-1----:R-:W-:Y:S01]  /*13c10*/  IMAD.MOV.U32 R52, RZ, RZ, 0x70791e5e ;  /* 0x70791e5eff347424 */ /* 0x002fe200078e00ff */
[----:B------:R-:W-:Y:S02]  /*13c20*/  MOV R53, 0xbd5033ba ;  /* 0xbd5033ba00357802 */ /* 0x000fe40000000f00 */
[----:B------:R1:W-:Y:S01]  /*13c30*/  STL.64 [R1+0x370], R50 ;  /* 0x0003703201007387 */ /* 0x0003e20000100a00 */
[----:B--2---:R-:W-:Y:S01]  /*13c40*/  MOV R54, 0xbca7ce93 ;  /* 0xbca7ce9300367802 */ /* 0x004fe20000000f00 */
[----:B------:R-:W-:Y:S02]  /*13c50*/  IMAD.MOV.U32 R55, RZ, RZ, 0x3de9911d ;  /* 0x3de9911dff377424 */ /* 0x000fe400078e00ff */
[----:B0-----:R-:W-:Y:S01]  /*13c60*/  IMAD.MOV.U32 R42, RZ, RZ, -0x3e4c33ca ;  /* 0xc1b3cc36ff2a7424 */ /* 0x001fe200078e00ff */
[----:B------:R0:W-:Y:S01]  /*13c70*/  STL.64 [R1+0x3f0], R36 ;  /* 0x0003f02401007387 */ /* 0x0001e20000100a00 */
[----:B------:R-:W-:-:S02]  /*13c80*/  IMAD.MOV.U32 R43, RZ, RZ, -0x41137dc1 ;  /* 0xbeec823fff2b7424 */ /* 0x000fc400078e00ff */
[----:B---3--:R-:W-:Y:S01]  /*13c90*/  IMAD.MOV.U32 R32, RZ, RZ, 0x19652fd9 ;  /* 0x19652fd9ff207424 */ /* 0x008fe200078e00ff */
[----:B------:R-:W-:Y:S01]  /*13ca0*/  MOV R33, 0xbec338eb ;  /* 0xbec338eb00217802 */ /* 0x000fe20000000f00 */
[----:B------:R2:W-:Y:S01]  /*13cb0*/  STL.64 [R1+0x400], R38 ;  /* 0x0004002601007387 */ /* 0x0005e20000100a00 */
[----:B-1----:R-:W-:Y:S01]  /*13cc0*/  MOV R50, 0x337812c4 ;  /* 0x337812c400327802 */ /* 0x002fe20000000f00 */
[----:B------:R-:W-:Y:S02]  /*13cd0*/  IMAD.MOV.U32 R51, RZ, RZ, 0x3d949465 ;  /* 0x3d949465ff337424 */ /* 0x000fe400078e00ff */
[----:B------:R1:W-:Y:S01]  /*13ce0*/  STL.64 [R1+0x408], R40 ;  /* 0x0004082801007387 */ /* 0x0003e20000100a00 */
[----:B0-----:R-:W-:-:S03]  /*13cf0*/  IMAD.MOV.U32 R36, RZ, RZ, -0x21f44d15 ;  /* 0xde0bb2ebff247424 */ /* 0x001fc600078e00ff */
[----:B------:R0:W-:Y:S01]  /*13d00*/  STL.64 [R1+0x380], R56 ;  /* 0x0003803801007387 */ /* 0x0001e20000100a00 */
[----:B------:R-:W-:Y:S02]  /*13d10*/  IMAD.MOV.U32 R37, RZ, RZ, -0x4209a631 ;  /* 0xbdf659cfff257424 */ /* 0x000fe400078e00ff */
[----:B--2---:R-:W-:Y:S01]  /*13d20*/  IMAD.MOV.U32 R38, RZ, RZ, -0x4132f3f1 ;  /* 0xbecd0c0fff267424 */ /* 0x004fe200078e00ff */
[----:B------:R-:W-:Y:S01]  /*13d30*/  MOV R39, 0xbe88c267 ;  /* 0xbe88c26700277802 */ /* 0x000fe20000000f00 */
[----:B------:R2:W-:Y:S01]  /*13d40*/  STL.64 [R1+0x398], R52 ;  /* 0x0003983401007387 */ /* 0x0005e20000100a00 */
[----:B-1----:R-:W-:Y:S01]  /*13d50*/  MOV R40, 0x5ac40e35 ;  /* 0x5ac40e3500287802 */ /* 0x002fe20000000f00 */
[----:B------:R-:W-:Y:S02]  /*13d60*/  IMAD.MOV.U32 R41, RZ, RZ, -0x42ebbee4 ;  /* 0xbd14411cff297424 */ /* 0x000fe400078e00ff */
[----:B------:R1:W-:Y:S01]  /*13d70*/  STL.64 [R1+0x3a8], R54 ;  /* 0x0003a83601007387 */ /* 0x0003e20000100a00 */
[----:B0-----:R-:W-:-:S03]  /*13d80*/  IMAD.MOV.U32 R56, RZ, RZ, -0x2ee01d49 ;  /* 0xd11fe2b7ff387424 */ /* 0x001fc600078e00ff */
[----:B------:R0:W-:Y:S01]  /*13d90*/  STL.64 [R1+0x418], R42 ;  /* 0x0004182a01007387 */ /* 0x0001e20000100a00 */
[----:B------:R-:W-:-:S03]  /*13da0*/  IMAD.MOV.U32 R57, RZ, RZ, 0x3d614577 ;  /* 0x3d614577ff397424 */ /* 0x000fc600078e00ff */
[----:B------:R3:W-:Y:S01]  /*13db0*/  STL.64 [R1+0x428], R32 ;  /* 0x0004282001007387 */ /* 0x0007e20000100a00 */
[----:B--2---:R-:W-:Y:S02]  /*13dc0*/  IMAD.MOV.U32 R52, RZ, RZ, -0x3a5b058f ;  /* 0xc5a4fa71ff347424 */ /* 0x004fe400078e00ff */
[----:B------:R-:W-:Y:S01]  /*13dd0*/  IMAD.MOV.U32 R53, RZ, RZ, -0x40c9ed76 ;  /* 0xbf36128aff357424 */ /* 0x000fe200078e00ff */
[----:B------:R2:W-:Y:S01]  /*13de0*/  STL.64 [R1+0x3c0], R50 ;  /* 0x0003c03201007387 */ /* 0x0005e20000100a00 */
[----:B-1----:R-:W-:Y:S01]  /*13df0*/  IMAD.MOV.U32 R54, RZ, RZ, 0x7360ef1f ;  /* 0x7360ef1fff367424 */ /* 0x002fe200078e00ff */
[----:B------:R-:W-:Y:S01]  /*13e00*/  MOV R55, 0x3f322be8 ;  /* 0x3f322be800377802 */ /* 0x000fe20000000f00 */
[----:B0-----:R-:W-:Y:S01]  /*13e10*/  IMAD.MOV.U32 R42, RZ, RZ, -0xccb373d ;  /* 0xf334c8c3ff2a7424 */ /* 0x001fe200078e00ff */
[----:B------:R-:W-:Y:S01]  /*13e20*/  MOV R43, 0xbe3b15bb ;  /* 0xbe3b15bb002b7802 */ /* 0x000fe20000000f00 */
        /* <DEDUP_REMOVED lines=9> */
[----:B------:R-:W-:Y:S01]  /*13ec0*/  IMAD.MOV.U32 R37, RZ, RZ, 0x3dd9b9c5 ;  /* 0x3dd9b9c5ff257424 */ /* 0x000fe200078e00ff */
[----:B-1----:R-:W-:Y:S01]  /*13ed0*/  MOV R38, 0x2b8692ba ;  /* 0x2b8692ba00267802 */ /* 0x002fe20000000f00 */
[----:B------:R-:W-:Y:S01]  /*13ee0*/  IMAD.MOV.U32 R39, RZ, RZ, -0x42372feb ;  /* 0xbdc8d015ff277424 */ /* 0x000fe200078e00ff */
[----:B------:R1:W-:Y:S01]  /*13ef0*/  STL.64 [R1+0x3e8], R52 ;  /* 0x0003e83401007387 */ /* 0x0003e20000100a00 */
[----:B--2---:R-:W-:Y:S02]  /*13f00*/  IMAD.MOV.U32 R40, RZ, RZ, -0x505ccbd0 ;  /* 0xafa33430ff287424 */ /* 0x004fe400078e00ff */
[----:B------:R-:W-:Y:S01]  /*13f10*/  IMAD.MOV.U32 R41, RZ, RZ, -0x437ae403 ;  /* 0xbc851bfdff297424 */ /* 0x000fe200078e00ff */
        /* <DEDUP_REMOVED lines=9> */
[----:B------:R-:W-:Y:S01]  /*13fb0*/  IMAD.MOV.U32 R55, RZ, RZ, 0x3e69e630 ;  /* 0x3e69e630ff377424 */ /* 0x000fe200078e00ff */
[----:B0-----:R-:W-:Y:S01]  /*13fc0*/  MOV R43, 0x3d63fcc2 ;  /* 0x3d63fcc2002b7802 */ /* 0x001fe20000000f00 */
[----:B------:R-:W-:Y:S01]  /*13fd0*/  IMAD.MOV.U32 R42, RZ, RZ, 0x49cb50d9 ;  /* 0x49cb50d9ff2a7424 */ /* 0x000fe200078e00ff */
[----:B------:R0:W-:Y:S01]  /*13fe0*/  STL.64 [R1+0x478], R36 ;  /* 0x0004782401007387 */ /* 0x0001e20000100a00 */
[----:B-1----:R-:W-:Y:S02]  /*13ff0*/  IMAD.MOV.U32 R32, RZ, RZ, 0x6d7de31e ;  /* 0x6d7de31eff207424 */ /* 0x002fe400078e00ff */
[----:B------:R-:W-:Y:S01]  /*14000*/  IMAD.MOV.U32 R33, RZ, RZ, -0x42bd5a4f ;  /* 0xbd42a5b1ff217424 */ /* 0x000fe200078e00ff */
[----:B------:R1:W-:Y:S01]  /*14010*/  STL.64 [R1+0x480], R38 ;  /* 0x0004802601007387 */ /* 0x0003e20000100a00 */
[----:B---3--:R-:W-:-:S02]  /*14020*/  IMAD.MOV.U32 R50, RZ, RZ, -0x24a79dc3 ;  /* 0xdb58623dff327424 */ /* 0x008fc400078e00ff */
[----:B------:R-:W-:Y:S01]  /*14030*/  IMAD.MOV.U32 R51, RZ, RZ, 0x3e2b2a3a ;  /* 0x3e2b2a3aff337424 */ /* 0x000fe200078e00ff */
        /* <DEDUP_REMOVED lines=10> */
[----:B0-----:R-:W-:-:S03]  /*140e0*/  IMAD.MOV.U32 R56, RZ, RZ, 0x60bd9bda ;  /* 0x60bd9bdaff387424 */ /* 0x001fc600078e00ff */
[----:B------:R0:W-:Y:S01]  /*140f0*/  STL.64 [R1+0x4a0], R42 ;  /* 0x0004a02a01007387 */ /* 0x0001e20000100a00 */
[----:B------:R-:W-:-:S03]  /*14100*/  MOV R57, 0x3cf762c0 ;  /* 0x3cf762c000397802 */ /* 0x000fc60000000f00 */
[----:B------:R3:W-:Y:S01]  /*14110*/  STL.64 [R1+0x4a8], R32 ;  /* 0x0004a82001007387 */ /* 0x0007e20000100a00 */
[----:B-1----:R-:W-:Y:S01]  /*14120*/  IMAD.MOV.U32 R52, RZ, RZ, -0x5998b4a1 ;  /* 0xa6674b5fff347424 */ /* 0x002fe200078e00ff */
[----:B------:R-:W-:Y:S02]  /*14130*/  MOV R53, 0x3da7bf5e ;  /* 0x3da7bf5e00357802 */ /* 0x000fe40000000f00 */
[----:B------:R1:W-:Y:S01]  /*14140*/  STL.64 [R1+0x460], R50 ;  /* 0x0004603201007387 */ /* 0x0003e20000100a00 */
[----:B--2---:R-:W-:Y:S01]  /*14150*/  MOV R54, 0x90f18db ;  /* 0x090f18db00367802 */ /* 0x004fe20000000f00 */
[----:B------:R-:W-:Y:S01]  /*14160*/  IMAD.MOV.U32 R55, RZ, RZ, -0x428ab295 ;  /* 0xbd754d6bff377424 */ /* 0x000fe200078e00ff */
[----:B0-----:R-:W-:Y:S01]  /*14170*/  MOV R42, 0x4cf48618 ;  /* 0x4cf48618002a7802 */ /* 0x001fe20000000f00 */
[----:B------:R-:W-:Y:S01]  /*14180*/  IMAD.MOV.U32 R43, RZ, RZ, -0x410cc7d1 ;  /* 0xbef3382fff2b7424 */ /* 0x000fe200078e00ff */
        /* <DEDUP_REMOVED lines=10> */
[----:B--2---:R-:W-:-:S03]  /*14230*/  IMAD.MOV.U32 R38, RZ, RZ, 0x9bf4b8b ;  /* 0x09bf4b8bff267424 */ /* 0x004fc600078e00ff */
[----:B------:R2:W-:Y:S01]  /*14240*/  STL.64 [R1+0x488], R52 ;  /* 0x0004883401007387 */ /* 0x0005e20000100a00 */
[----:B------:R-:W-:Y:S02]  /*14250*/  IMAD.MOV.U32 R39, RZ, RZ, 0x3d5074e7 ;  /* 0x3d5074e7ff277424 */ /* 0x000fe400078e00ff */
[----:B-1----:R-:W-:Y:S01]  /*14260*/  IMAD.MOV.U32 R40, RZ, RZ, 0x6d79bcc1 ;  /* 0x6d79bcc1ff287424 */ /* 0x002fe200078e00ff */
[----:B------:R-:W-:Y:S01]  /*14270*/  MOV R41, 0x3e69778c ;  /* 0x3e69778c00297802 */ /* 0x000fe20000000f00 */
[----:B------:R1:W-:Y:S01]  /*14280*/  STL.64 [R1+0x498], R54 ;  /* 0x0004983601007387 */ /* 0x0003e20000100a00 */
[----:B0-----:R-:W-:-:S03]  /*14290*/  IMAD.MOV.U32 R56, RZ, RZ, 0xd3ecb9d ;  /* 0x0d3ecb9dff387424 */ /* 0x001fc600078e00ff */
[----:B------:R0:W-:Y:S01]  /*142a0*/  STL.64 [R1+0x4e0], R42 ;  /* 0x0004e02a01007387 */ /* 0x0001e20000100a00 */
[----:B------:R-:W-:Y:S02]  /*142b0*/  IMAD.MOV.U32 R57, RZ, RZ, 0x3f31c095 ;  /* 0x3f31c095ff397424 */ /* 0x000fe400078e00ff */
[----:B--2---:R-:W-:Y:S01]  /*142c0*/  IMAD.MOV.U32 R52, RZ, RZ, -0x7cecf23f ;  /* 0x83130dc1ff347424 */ /* 0x004fe200078e00ff */
[----:B------:R2:W-:Y:S01]  /*142d0*/  STL.64 [R1+0x4f0], R32 ;  /* 0x0004f02001007387 */ /* 0x0005e20000100a00 */
[----:B------:R-:W-:-:S03]  /*142e0*/  IMAD.MOV.U32 R53, RZ, RZ, 0x3f0d6bdf ;  /* 0x3f0d6bdfff357424 */ /* 0x000fc600078e00ff */
[----:B------:R3:W-:Y:S01]  /*142f0*/  STL.64 [R1+0x4b0], R50 ;  /* 0x0004b03201007387 */ /* 0x0007e20000100a00 */
[----:B-1----:R-:W-:Y:S01]  /*14300*/  IMAD.MOV.U32 R54, RZ, RZ, 0x3fa27729 ;  /* 0x3fa27729ff367424 */ /* 0x002fe200078e00ff */
[----:B------:R-:W-:Y:S01]  /*14310*/  MOV R55, 0xbe2a7424 ;  /* 0xbe2a742400377802 */ /* 0x000fe20000000f00 */
[----:B0-----:R-:W-:Y:S01]  /*14320*/  IMAD.MOV.U32 R42, RZ, RZ, 0x334cc20d ;  /* 0x334cc20dff2a7424 */ /* 0x001fe200078e00ff */
[----:B------:R0:W-:Y:S01]  /*14330*/  STL.64 [R1+0x4f8], R36 ;  /* 0x0004f82401007387 */ /* 0x0001e20000100a00 */
[----:B------:R-:W-:Y:S02]  /*14340*/  IMAD.MOV.U32 R43, RZ, RZ, -0x41b50f16 ;  /* 0xbe4af0eaff2b7424 */ /* 0x000fe400078e00ff */
[----:B--2---:R-:W-:Y:S01]  /*14350*/  IMAD.MOV.U32 R32, RZ, RZ, -0x605f8f44 ;  /* 0x9fa070bcff207424 */ /* 0x004fe200078e00ff */
[----:B------:R-:W-:Y:S01]  /*14360*/  MOV R33, 0x3e1cf0f9 ;  /* 0x3e1cf0f900217802 */ /* 0x000fe20000000f00 */
[----:B------:R1:W-:Y:S01]  /*14370*/  STL.64 [R1+0x508], R38 ;  /* 0x0005082601007387 */ /* 0x0003e20000100a00 */
[----:B---3--:R-:W-:Y:S01]  /*14380*/  IMAD.MOV.U32 R50, RZ, RZ, 0x3447d35 ;  /* 0x03447d35ff327424 */ /* 0x008fe200078e00ff */
[----:B------:R-:W-:-:S02]  /*14390*/  MOV R51, 0x3ea36c89 ;  /* 0x3ea36c8900337802 */ /* 0x000fc40000000f00 */
[----:B------:R2:W-:Y:S01]  /*143a0*/  STL.64 [R1+0x518], R40 ;  /* 0x0005182801007387 */ /* 0x0005e20000100a00 */
[----:B0-----:R-:W-:Y:S01]  /*143b0*/  MOV R36, 0x27a51b54 ;  /* 0x27a51b5400247802 */ /* 0x001fe20000000f00 */
[----:B------:R-:W-:Y:S02]  /*143c0*/  IMAD.MOV.U32 R37, RZ, RZ, 0x3dedaf33 ;  /* 0x3dedaf33ff257424 */ /* 0x000fe400078e00ff */
[----:B------:R0:W-:Y:S01]  /*143d0*/  STL.64 [R1+0x4c0], R56 ;  /* 0x0004c03801007387 */ /* 0x0001e20000100a00 */
[----:B-1----:R-:W-:Y:S01]  /*143e0*/  IMAD.MOV.U32 R38, RZ, RZ, 0x3b581619 ;  /* 0x3b581619ff267424 */ /* 0x002fe200078e00ff */
        /* <DEDUP_REMOVED lines=14> */
[----:B------:R2:W-:Y:S01]  /*144d0*/  STL.64 [R1+0x540], R36 ;  /* 0x0005402401007387 */ /* 0x0005e20000100a00 */
[----:B0-----:R-:W-:Y:S02]  /*144e0*/  IMAD.MOV.U32 R42, RZ, RZ, 0x2acc211f ;  /* 0x2acc211fff2a7424 */ /* 0x001fe400078e00ff */
[----:B------:R-:W-:Y:S01]  /*144f0*/  IMAD.MOV.U32 R43, RZ, RZ, 0x3c55b9bd ;  /* 0x3c55b9bdff2b7424 */ /* 0x000fe200078e00ff */
[----:B---3--:R-:W-:Y:S01]  /*14500*/  MOV R32, 0x4e8f487b ;  /* 0x4e8f487b00207802 */ /* 0x008fe20000000f00 */
[----:B------:R-:W-:Y:S01]  /*14510*/  IMAD.MOV.U32 R33, RZ, RZ, 0x3d59f7d1 ;  /* 0x3d59f7d1ff217424 */ /* 0x000fe200078e00ff */
[----:B------:R0:W-:Y:S01]  /*14520*/  STL.64 [R1+0x548], R38 ;  /* 0x0005482601007387 */ /* 0x0001e20000100a00 */
[----:B-1----:R-:W-:-:S02]  /*14530*/  IMAD.MOV.U32 R50, RZ, RZ, 0x7ac2b965 ;  /* 0x7ac2b965ff327424 */ /* 0x002fc400078e00ff */
[----:B------:R-:W-:Y:S01]  /*14540*/  IMAD.MOV.U32 R51, RZ, RZ, -0x4242b58f ;  /* 0xbdbd4a71ff337424 */ /* 0x000fe200078e00ff */
[----:B------:R1:W-:Y:S01]  /*14550*/  STL.64 [R1+0x558], R40 ;  /* 0x0005582801007387 */ /* 0x0003e20000100a00 */
[----:B--2---:R-:W-:Y:S02]  /*14560*/  IMAD.MOV.U32 R36, RZ, RZ, -0x2ccb98ef ;  /* 0xd3346711ff247424 */ /* 0x004fe400078e00ff */
[----:B------:R-:W-:Y:S01]  /*14570*/  IMAD.MOV.U32 R37, RZ, RZ, 0x3f0b1d75 ;  /* 0x3f0b1d75ff257424 */ /* 0x000fe200078e00ff */
[----:B------:R2:W-:Y:S01]  /*14580*/  STL.64 [R1+0x510], R56 ;  /* 0x0005103801007387 */ /* 0x0005e20000100a00 */
[----:B0-----:R-:W-:Y:S01]  /*14590*/  IMAD.MOV.U32 R38, RZ, RZ, 0x5ece1d9f ;  /* 0x5ece1d9fff267424 */ /* 0x001fe200078e00ff */
[----:B------:R-:W-:Y:S02]  /*145a0*/  MOV R39, 0x3f326eeb ;  /* 0x3f326eeb00277802 */ /* 0x000fe40000000f00 */
[----:B------:R0:W-:Y:S01]  /*145b0*/  STL.64 [R1+0x528], R52 ;  /* 0x0005283401007387 */ /* 0x0001e20000100a00 */
[----:B-1----:R-:W-:-:S03]  /*145c0*/  IMAD.MOV.U32 R40, RZ, RZ, 0x787368ce ;  /* 0x787368ceff287424 */ /* 0x002fc600078e00ff */
[----:B------:R1:W-:Y:S01]  /*145d0*/  STL.64 [R1+0x538], R54 ;  /* 0x0005383601007387 */ /* 0x0003e20000100a00 */
[----:B------:R-:W-:Y:S02]  /*145e0*/  IMAD.MOV.U32 R41, RZ, RZ, -0x40e339be ;  /* 0xbf1cc642ff297424 */ /* 0x000fe400078e00ff */
[----:B--2---:R-:W-:Y:S01]  /*145f0*/  IMAD.MOV.U32 R56, RZ, RZ, -0x16357e4 ;  /* 0xfe9ca81cff387424 */ /* 0x004fe200078e00ff */
        /* <DEDUP_REMOVED lines=23> */
[----:B0-----:R-:W-:Y:S02]  /*14770*/  IMAD.MOV.U32 R40, RZ, RZ, -0x12da6acc ;  /* 0xed259534ff287424 */ /* 0x001fe400078e00ff */
        /* <DEDUP_REMOVED lines=15> */
[----:B------:R-:W-:Y:S01]  /*14870*/  IMAD.MOV.U32 R33, RZ, RZ, 0x3e30b283 ;  /* 0x3e30b283ff217424 */ /* 0x000fe200078e00ff */
[----:B------:R1:W-:Y:S01]  /*14880*/  STL.64 [R1+0x5d0], R38 ;  /* 0x0005d02601007387 */ /* 0x0003e20000100a00 */
[----:B---3--:R-:W-:Y:S01]  /*14890*/  IMAD.MOV.U32 R50, RZ, RZ, -0x3a2e351f ;  /* 0xc5d1cae1ff327424 */ /* 0x008fe200078e00ff */
        /* <DEDUP_REMOVED lines=23> */
[----:B-1----:R-:W-:Y:S01]  /*14a10*/  IMAD.MOV.U32 R32, RZ, RZ, 0xba6216 ;  /* 0x00ba6216ff207424 */ /* 0x002fe200078e00ff */
[----:B------:R-:W-:Y:S02]  /*14a20*/  MOV R33, 0x3d731d6a ;  /* 0x3d731d6a00217802 */ /* 0x000fe40000000f00 */
[----:B------:R1:W-:Y:S01]  /*14a30*/  STL.64 [R1+0x610], R38 ;  /* 0x0006102601007387 */ /* 0x0003e20000100a00 */
[----:B---3--:R-:W-:-:S02]  /*14a40*/  IMAD.MOV.U32 R50, RZ, RZ, 0x3187b744 ;  /* 0x3187b744ff327424 */ /* 0x008fc400078e00ff */
[----:B------:R-:W-:Y:S01]  /*14a50*/  IMAD.MOV.U32 R51, RZ, RZ, -0x40ba9d65 ;  /* 0xbf45629bff337424 */ /* 0x000fe200078e00ff */
[----:B------:R2:W-:Y:S01]  /*14a60*/  STL.64 [R1+0x620], R40 ;  /* 0x0006202801007387 */ /* 0x0005e20000100a00 */
[----:B0-----:R-:W-:Y:S01]  /*14a70*/  MOV R36, 0xc670e690 ;  /* 0xc670e69000247802 */ /* 0x001fe20000000f00 */
[----:B------:R-:W-:Y:S02]  /*14a80*/  IMAD.MOV.U32 R37, RZ, RZ, 0x3f4b8239 ;  /* 0x3f4b8239ff257424 */ /* 0x000fe400078e00ff */
[----:B------:R0:W-:Y:S01]  /*14a90*/  STL.64 [R1+0x600], R56 ;  /* 0x0006003801007387 */ /* 0x0001e20000100a00 */
[----:B-1----:R-:W-:Y:S02]  /*14aa0*/  IMAD.MOV.U32 R38, RZ, RZ, 0x6b30cfd6 ;  /* 0x6b30cfd6ff267424 */ /* 0x002fe400078e00ff */
[----:B------:R-:W-:Y:S01]  /*14ab0*/  IMAD.MOV.U32 R39, RZ, RZ, -0x41589d99 ;  /* 0xbea76267ff277424 */ /* 0x000fe200078e00ff */
[----:B------:R1:W-:Y:S01]  /*14ac0*/  STL.64 [R1+0x618], R52 ;  /* 0x0006183401007387 */ /* 0x0003e20000100a00 */
[----:B--2---:R-:W-:Y:S01]  /*14ad0*/  MOV R40, 0x7082916d ;  /* 0x7082916d00287802 */ /* 0x004fe20000000f00 */
[----:B------:R-:W-:-:S02]  /*14ae0*/  IMAD.MOV.U32 R41, RZ, RZ, 0x3f25d115 ;  /* 0x3f25d115ff297424 */ /* 0x000fc400078e00ff */
        /* <DEDUP_REMOVED lines=17> */
[----:B-1----:R-:W-:Y:S01]  /*14c00*/  MOV R50, 0x9530a7ad ;  /* 0x9530a7ad00327802 */ /* 0x002fe20000000f00 */
[----:B------:R-:W-:Y:S02]  /*14c10*/  IMAD.MOV.U32 R51, RZ, RZ, -0x413e5214 ;  /* 0xbec1adecff337424 */ /* 0x000fe400078e00ff */
[----:B--2---:R-:W-:Y:S01]  /*14c20*/  IMAD.MOV.U32 R36, RZ, RZ, 0x198ab550 ;  /* 0x198ab550ff247424 */ /* 0x004fe200078e00ff */
[----:B------:R1:W-:Y:S01]  /*14c30*/  STL.64 [R1+0x678], R42 ;  /* 0x0006782a01007387 */ /* 0x0003e20000100a00 */
[----:B------:R-:W-:-:S02]  /*14c40*/  IMAD.MOV.U32 R37, RZ, RZ, 0x3edc738f ;  /* 0x3edc738fff257424 */ /* 0x000fc400078e00ff */
[----:B0-----:R-:W-:Y:S01]  /*14c50*/  IMAD.MOV.U32 R38, RZ, RZ, 0x70ac9b03 ;  /* 0x70ac9b03ff267424 */ /* 0x001fe200078e00ff */
[----:B------:R0:W-:Y:S01]  /*14c60*/  STL.64 [R1+0x668], R52 ;  /* 0x0006683401007387 */ /* 0x0001e20000100a00 */
[----:B------:R-:W-:Y:S01]  /*14c70*/  IMAD.MOV.U32 R39, RZ, RZ, 0x3e9952f9 ;  /* 0x3e9952f9ff277424 */ /* 0x000fe200078e00ff */
[----:B---3--:R-:W-:Y:S01]  /*14c80*/  MOV R40, 0x3b2187a2 ;  /* 0x3b2187a200287802 */ /* 0x008fe20000000f00 */
[----:B------:R-:W-:Y:S01]  /*14c90*/  IMAD.MOV.U32 R41, RZ, RZ, -0x4172a662 ;  /* 0xbe8d599eff297424 */ /* 0x000fe200078e00ff */
[----:B------:R2:W-:Y:S01]  /*14ca0*/  STL.64 [R1+0x688], R36 ;  /* 0x0006882401007387 */ /* 0x0005e20000100a00 */
[----:B-1----:R-:W-:Y:S01]  /*14cb0*/  IMAD.MOV.U32 R42, RZ, RZ, 0x393d4893 ;  /* 0x393d4893ff2a7424 */ /* 0x002fe200078e00ff */
[----:B------:R-:W-:Y:S02]  /*14cc0*/  MOV R43, 0x3e70b282 ;  /* 0x3e70b282002b7802 */ /* 0x000fe40000000f00 */
[----:B------:R1:W-:Y:S01]  /*14cd0*/  STL.64 [R1+0x6a0], R38 ;  /* 0x0006a02601007387 */ /* 0x0003e20000100a00 */
[----:B0-----:R-:W-:-:S03]  /*14ce0*/  IMAD.MOV.U32 R52, RZ, RZ, -0x3aaf42b5 ;  /* 0xc550bd4bff347424 */ /* 0x001fc600078e00ff */
[----:B------:R0:W-:Y:S01]  /*14cf0*/  STL.64 [R1+0x6a8], R40 ;  /* 0x0006a82801007387 */ /* 0x0001e20000100a00 */
[----:B------:R-:W-:Y:S02]  /*14d00*/  IMAD.MOV.U32 R53, RZ, RZ, 0x3cc7c54e ;  /* 0x3cc7c54eff357424 */ /* 0x000fe400078e00ff */
[----:B--2---:R-:W-:Y:S01]  /*14d10*/  IMAD.MOV.U32 R36, RZ, RZ, -0xf204d96 ;  /* 0xf0dfb26aff247424 */ /* 0x004fe200078e00ff */
[----:B------:R2:W-:Y:S01]  /*14d20*/  STL.64 [R1+0x6b0], R42 ;  /* 0x0006b02a01007387 */ /* 0x0005e20000100a00 */
[----:B------:R-:W-:Y:S01]  /*14d30*/  IMAD.MOV.U32 R37, RZ, RZ, -0x41e7f670 ;  /* 0xbe180990ff257424 */ /* 0x000fe200078e00ff */
[----:B-1----:R-:W-:Y:S01]  /*14d40*/  MOV R38, 0xc0552a81 ;  /* 0xc0552a8100267802 */ /* 0x002fe20000000f00 */
[----:B------:R-:W-:-:S03]  /*14d50*/  IMAD.MOV.U32 R39, RZ, RZ, 0x3cc36412 ;  /* 0x3cc36412ff277424 */ /* 0x000fc600078e00ff */
        /* <DEDUP_REMOVED lines=19> */
[----:B0-----:R-:W-:-:S03]  /*14e90*/  IMAD.MOV.U32 R32, RZ, RZ, 0x6d84752e ;  /* 0x6d84752eff207424 */ /* 0x001fc600078e00ff */
[----:B------:R0:W-:Y:S01]  /*14ea0*/  STL.64 [R1+0x728], R40 ;  /* 0x0007282801007387 */ /* 0x0001e20000100a00 */
[----:B------:R-:W-:Y:S02]  /*14eb0*/  MOV R33, 0x3e3663fd ;  /* 0x3e3663fd00217802 */ /* 0x000fe40000000f00 */
[----:B--2---:R-:W-:Y:S01]  /*14ec0*/  MOV R36, 0xe8be3330 ;  /* 0xe8be333000247802 */ /* 0x004fe20000000f00 */
        /* <DEDUP_REMOVED lines=8> */
[----:B--2---:R-:W-:-:S03]  /*14f50*/  IMAD.MOV.U32 R42, RZ, RZ, -0x564902fc ;  /* 0xa9b6fd04ff2a7424 */ /* 0x004fc600078e00ff */
[----:B------:R2:W-:Y:S01]  /*14f60*/  STL.64 [R1+0x770], R40 ;  /* 0x0007702801007387 */ /* 0x0005e20000100a00 */
[----:B------:R-:W-:Y:S01]  /*14f70*/  IMAD.MOV.U32 R43, RZ, RZ, -0x417b679b ;  /* 0xbe849865ff2b7424 */ /* 0x000fe200078e00ff */
[----:B-1----:R-:W-:Y:S01]  /*14f80*/  MOV R36, 0x16605be3 ;  /* 0x16605be300247802 */ /* 0x002fe20000000f00 */
[----:B------:R-:W-:Y:S01]  /*14f90*/  IMAD.MOV.U32 R37, RZ, RZ, 0x3e30bcbd ;  /* 0x3e30bcbdff257424 */ /* 0x000fe200078e00ff */
        /* <DEDUP_REMOVED lines=11> */
[----:B0-----:R-:W-:Y:S01]  /*15050*/  MOV R54, 0xe872fc56 ;  /* 0xe872fc5600367802 */ /* 0x001fe20000000f00 */
[----:B------:R-:W-:-:S02]  /*15060*/  IMAD.MOV.U32 R55, RZ, RZ, -0x41bb67a2 ;  /* 0xbe44985eff377424 */ /* 0x000fc400078e00ff */
[----:B------:R0:W-:Y:S01]  /*15070*/  STL.64 [R1+0x778], R42 ;  /* 0x0007782a01007387 */ /* 0x0001e20000100a00 */
[----:B--2---:R-:W-:Y:S01]  /*15080*/  IMAD.MOV.U32 R50, RZ, RZ, 0x9fc7363 ;  /* 0x09fc7363ff327424 */ /* 0x004fe200078e00ff */
[----:B------:R-:W-:Y:S02]  /*15090*/  MOV R51, 0x3deac793 ;  /* 0x3deac79300337802 */ /* 0x000fe40000000f00 */
[----:B---3--:R-:W-:Y:S01]  /*150a0*/  MOV R52, 0x1cc96982 ;  /* 0x1cc9698200347802 */ /* 0x008fe20000000f00 */
[----:B------:R-:W-:Y:S01]  /*150b0*/  IMAD.MOV.U32 R53, RZ, RZ, -0x40bc7201 ;  /* 0xbf438dffff357424 */ /* 0x000fe200078e00ff */
[----:B------:R2:W-:Y:S01]  /*150c0*/  STL.64 [R1+0x798], R36 ;  /* 0x0007982401007387 */ /* 0x0005e20000100a00 */
[----:B-1----:R-:W-:Y:S02]  /*150d0*/  IMAD.MOV.U32 R32, RZ, RZ, 0x13f7775a ;  /* 0x13f7775aff207424 */ /* 0x002fe400078e00ff */
[----:B------:R-:W-:Y:S01]  /*150e0*/  IMAD.MOV.U32 R33, RZ, RZ, -0x4272569a ;  /* 0xbd8da966ff217424 */ /* 0x000fe200078e00ff */
[----:B------:R1:W-:Y:S01]  /*150f0*/  STL.64 [R1+0x7a0], R38 ;  /* 0x0007a02601007387 */ /* 0x0003e20000100a00 */
[----:B0-----:R-:W-:-:S02]  /*15100*/  IMAD.MOV.U32 R42, RZ, RZ, -0x7738c013 ;  /* 0x88c73fedff2a7424 */ /* 0x001fc400078e00ff */
        /* <DEDUP_REMOVED lines=8> */
[----:B0-----:R-:W-:-:S02]  /*15190*/  IMAD.MOV.U32 R40, RZ, RZ, -0x675acd41 ;  /* 0x98a532bfff287424 */ /* 0x001fc400078e00ff */
[----:B------:R-:W-:Y:S01]  /*151a0*/  IMAD.MOV.U32 R41, RZ, RZ, -0x40bf5457 ;  /* 0xbf40aba9ff297424 */ /* 0x000fe200078e00ff */
[----:B------:R0:W-:Y:S01]  /*151b0*/  STL.64 [R1+0x6e0], R50 ;  /* 0x0006e03201007387 */ /* 0x0001e20000100a00 */
[----:B--2---:R-:W-:-:S03]  /*151c0*/  IMAD.MOV.U32 R56, RZ, RZ, -0xfb74e6c ;  /* 0xf048b194ff387424 */ /* 0x004fc600078e00ff */
[----:B------:R2:W-:Y:S01]  /*151d0*/  STL.64 [R1+0x700], R32 ;  /* 0x0007002001007387 */ /* 0x0005e20000100a00 */
[----:B------:R-:W-:Y:S02]  /*151e0*/  IMAD.MOV.U32 R57, RZ, RZ, -0x4224298f ;  /* 0xbddbd671ff397424 */ /* 0x000fe400078e00ff */
[----:B-1----:R-:W-:Y:S01]  /*151f0*/  IMAD.MOV.U32 R54, RZ, RZ, -0x6486ec16 ;  /* 0x9b7913eaff367424 */ /* 0x002fe200078e00ff */
[----:B------:R1:W-:Y:S01]  /*15200*/  STL.64 [R1+0x708], R52 ;  /* 0x0007083401007387 */ /* 0x0003e20000100a00 */
[----:B------:R-:W-:-:S03]  /*15210*/  MOV R55, 0xbf12e31f ;  /* 0xbf12e31f00377802 */ /* 0x000fc60000000f00 */
[----:B------:R3:W-:Y:S01]  /*15220*/  STL.64 [R1+0x7c0], R42 ;  /* 0x0007c02a01007387 */ /* 0x0007e20000100a00 */
[----:B0-----:R-:W-:Y:S02]  /*15230*/  IMAD.MOV.U32 R50, RZ, RZ, -0x373140ea ;  /* 0xc8cebf16ff327424 */ /* 0x001fe400078e00ff */
[----:B------:R-:W-:Y:S01]  /*15240*/  IMAD.MOV.U32 R51, RZ, RZ, 0x3e886c71 ;  /* 0x3e886c71ff337424 */ /* 0x000fe200078e00ff */
[----:B------:R0:W-:Y:S01]  /*15250*/  STL.64 [R1+0x7e0], R36 ;  /* 0x0007e02401007387 */ /* 0x0001e20000100a00 */
[----:B--2---:R-:W-:Y:S02]  /*15260*/  IMAD.MOV.U32 R32, RZ, RZ, -0x3b72c844 ;  /* 0xc48d37bcff207424 */ /* 0x004fe400078e00ff */
[----:B------:R-:W-:Y:S01]  /*15270*/  IMAD.MOV.U32 R33, RZ, RZ, -0x4109e704 ;  /* 0xbef618fcff217424 */ /* 0x000fe200078e00ff */
[----:B-1----:R-:W-:Y:S01]  /*15280*/  MOV R53, 0x3ed2fe63 ;  /* 0x3ed2fe6300357802 */ /* 0x002fe20000000f00 */
[----:B------:R-:W-:Y:S01]  /*15290*/  IMAD.MOV.U32 R52, RZ, RZ, -0x276d1e57 ;  /* 0xd892e1a9ff347424 */ /* 0x000fe200078e00ff */
[----:B------:R1:W-:Y:S01]  /*152a0*/  STL.64 [R1+0x7e8], R38 ;  /* 0x0007e82601007387 */ /* 0x0003e20000100a00 */
[----:B---3--:R-:W-:-:S02]  /*152b0*/  IMAD.MOV.U32 R42, RZ, RZ, 0x6f571329 ;  /* 0x6f571329ff2a7424 */ /* 0x008fc400078e00ff */
[----:B------:R-:W-:Y:S01]  /*152c0*/  IMAD.MOV.U32 R43, RZ, RZ, -0x41be8a62 ;  /* 0xbe41759eff2b7424 */ /* 0x000fe200078e00ff */
[----:B------:R2:W-:Y:S01]  /*152d0*/  STL.64 [R1+0x7f0], R40 ;  /* 0x0007f02801007387 */ /* 0x0005e20000100a00 */
[----:B0-----:R-:W-:Y:S01]  /*152e0*/  IMAD.MOV.U32 R36, RZ, RZ, 0x761692a2 ;  /* 0x761692a2ff247424 */ /* 0x001fe200078e00ff */
[----:B------:R-:W-:Y:S02]  /*152f0*/  MOV R37, 0xbf00650f ;  /* 0xbf00650f00257802 */ /* 0x000fe40000000f00 */
        /* <DEDUP_REMOVED lines=11> */
[----:B-1----:R-:W-:Y:S02]  /*153b0*/  IMAD.MOV.U32 R54, RZ, RZ, -0x576e2746 ;  /* 0xa891d8baff367424 */ /* 0x002fe400078e00ff */
[----:B------:R-:W-:Y:S01]  /*153c0*/  IMAD.MOV.U32 R55, RZ, RZ, -0x4138272d ;  /* 0xbec7d8d3ff377424 */ /* 0x000fe200078e00ff */
[----:B------:R1:W-:Y:S01]  /*153d0*/  STL.64 [R1+0x808], R42 ;  /* 0x0008082a01007387 */ /* 0x0003e20000100a00 */
[----:B--2---:R-:W-:Y:S01]  /*153e0*/  MOV R50, 0xa4d350ce ;  /* 0xa4d350ce00327802 */ /* 0x004fe20000000f00 */
[----:B------:R-:W-:Y:S02]  /*153f0*/  IMAD.MOV.U32 R51, RZ, RZ, 0x3e77ca3d ;  /* 0x3e77ca3dff337424 */ /* 0x000fe400078e00ff */
[----:B0-----:R-:W-:Y:S01]  /*15400*/  IMAD.MOV.U32 R32, RZ, RZ, 0x44652279 ;  /* 0x44652279ff207424 */ /* 0x001fe200078e00ff */
[----:B------:R0:W-:Y:S01]  /*15410*/  STL.64 [R1+0x818], R36 ;  /* 0x0008182401007387 */ /* 0x0001e20000100a00 */
[----:B------:R-:W-:-:S02]  /*15420*/  IMAD.MOV.U32 R33, RZ, RZ, -0x42f8f92a ;  /* 0xbd0706d6ff217424 */ /* 0x000fc400078e00ff */
[----:B---3--:R-:W-:Y:S01]  /*15430*/  IMAD.MOV.U32 R52, RZ, RZ, -0x6523334a ;  /* 0x9adcccb6ff347424 */ /* 0x008fe200078e00ff */
[----:B------:R2:W-:Y:S01]  /*15440*/  STL.64 [R1+0x830], R38 ;  /* 0x0008302601007387 */ /* 0x0005e20000100a00 */
[----:B------:R-:W-:Y:S01]  /*15450*/  IMAD.MOV.U32 R53, RZ, RZ, 0x3e03b654 ;  /* 0x3e03b654ff357424 */ /* 0x000fe200078e00ff */
[----:B-1----:R-:W-:Y:S01]  /*15460*/  MOV R42, 0x52fc4d58 ;  /* 0x52fc4d58002a7802 */ /* 0x002fe20000000f00 */
[----:B------:R-:W-:Y:S01]  /*15470*/  IMAD.MOV.U32 R43, RZ, RZ, -0x4164f541 ;  /* 0xbe9b0abfff2b7424 */ /* 0x000fe200078e00ff */
[----:B------:R1:W-:Y:S01]  /*15480*/  STL.64 [R1+0x838], R40 ;  /* 0x0008382801007387 */ /* 0x0003e20000100a00 */
[----:B0-----:R-:W-:Y:S01]  /*15490*/  IMAD.MOV.U32 R36, RZ, RZ, -0x4b790f26 ;  /* 0xb486f0daff247424 */ /* 0x001fe200078e00ff */
[----:B------:R-:W-:Y:S02]  /*154a0*/  MOV R37, 0x3e48a3e9 ;  /* 0x3e48a3e900257802 */ /* 0x000fe40000000f00 */
[----:B------:R0:W-:Y:S01]  /*154b0*/  STL.64 [R1+0x738], R56 ;  /* 0x0007383801007387 */ /* 0x0001e20000100a00 */
[----:B--2---:R-:W-:-:S02]  /*154c0*/  IMAD.MOV.U32 R38, RZ, RZ, -0x7e8459e1 ;  /* 0x817ba61fff267424 */ /* 0x004fc400078e00ff */
[----:B------:R-:W-:Y:S01]  /*154d0*/  IMAD.MOV.U32 R39, RZ, RZ, 0x3c524830 ;  /* 0x3c524830ff277424 */ /* 0x000fe200078e00ff */
[----:B------:R2:W-:Y:S01]  /*154e0*/  STL.64 [R1+0x760], R54 ;  /* 0x0007603601007387 */ /* 0x0005e20000100a00 */
[----:B-1----:R-:W-:Y:S02]  /*154f0*/  IMAD.MOV.U32 R40, RZ, RZ, -0x4408c63a ;  /* 0xbbf739c6ff287424 */ /* 0x002fe400078e00ff */
[----:B------:R-:W-:Y:S01]  /*15500*/  IMAD.MOV.U32 R41, RZ, RZ, -0x420ddaba ;  /* 0xbdf22546ff297424 */ /* 0x000fe200078e00ff */
[----:B------:R1:W-:Y:S01]  /*15510*/  STL.64 [R1+0x780], R50 ;  /* 0x0007803201007387 */ /* 0x0003e20000100a00 */
[----:B0-----:R-:W-:Y:S01]  /*15520*/  IMAD.MOV.U32 R56, RZ, RZ, -0x62cef27b ;  /* 0x9d310d85ff387424 */ /* 0x001fe200078e00ff */
[----:B------:R-:W-:Y:S02]  /*15530*/  MOV R57, 0xbe5b0abf ;  /* 0xbe5b0abf00397802 */ /* 0x000fe40000000f00 */
[----:B------:R0:W-:Y:S01]  /*15540*/  STL.64 [R1+0x790], R32 ;  /* 0x0007902001007387 */ /* 0x0001e20000100a00 */
[----:B--2---:R-:W-:-:S03]  /*15550*/  MOV R54, 0xa0bc6bce ;  /* 0xa0bc6bce00367802 */ /* 0x004fc60000000f00 */
[----:B------:R2:W-:Y:S01]  /*15560*/  STL.64 [R1+0x7a8], R52 ;  /* 0x0007a83401007387 */ /* 0x0005e20000100a00 */
[----:B------:R-:W-:-:S03]  /*15570*/  IMAD.MOV.U32 R55, RZ, RZ, -0x43f42449 ;  /* 0xbc0bdbb7ff377424 */ /* 0x000fc600078e00ff */
[----:B------:R3:W-:Y:S01]  /*15580*/  STL.64 [R1+0x840], R42 ;  /* 0x0008402a01007387 */ /* 0x0007e20000100a00 */
[----:B-1----:R-:W-:Y:S01]  /*15590*/  IMAD.MOV.U32 R50, RZ, RZ, 0x684527bf ;  /* 0x684527bfff327424 */ /* 0x002fe200078e00ff */
[----:B------:R-:W-:Y:S02]  /*155a0*/  MOV R51, 0x3f55d4ae ;  /* 0x3f55d4ae00337802 */ /* 0x000fe40000000f00 */
[----:B0-----:R-:W-:Y:S01]  /*155b0*/  MOV R32, 0xa872b284 ;  /* 0xa872b28400207802 */ /* 0x001fe20000000f00 */
[----:B------:R-:W-:Y:S01]  /*155c0*/  IMAD.MOV.U32 R33, RZ, RZ, -0x4257ce4d ;  /* 0xbda831b3ff217424 */ /* 0x000fe200078e00ff */
[----:B------:R0:W-:Y:S01]  /*155d0*/  STL.64 [R1+0x860], R36 ;  /* 0x0008602401007387 */ /* 0x0001e20000100a00 */
[----:B--2---:R-:W-:Y:S01]  /*155e0*/  MOV R52, 0xb52c3345 ;  /* 0xb52c334500347802 */ /* 0x004fe20000000f00 */
[----:B------:R-:W-:Y:S02]  /*155f0*/  IMAD.MOV.U32 R53, RZ, RZ, 0x3f3c01c0 ;  /* 0x3f3c01c0ff357424 */ /* 0x000fe400078e00ff */
[----:B------:R1:W-:Y:S01]  /*15600*/  STL.64 [R1+0x868], R38 ;  /* 0x0008682601007387 */ /* 0x0003e20000100a00 */
[----:B---3--:R-:W-:Y:S01]  /*15610*/  MOV R42, 0x8d3701a6 ;  /* 0x8d3701a6002a7802 */ /* 0x008fe20000000f00 */
[----:B------:R-:W-:-:S02]  /*15620*/  IMAD.MOV.U32 R43, RZ, RZ, 0x3c5ab961 ;  /* 0x3c5ab961ff2b7424 */ /* 0x000fc400078e00ff */
        /* <DEDUP_REMOVED lines=14> */
[----:B-1----:R-:W-:Y:S01]  /*15710*/  IMAD.MOV.U32 R54, RZ, RZ, -0x7d062dd6 ;  /* 0x82f9d22aff367424 */ /* 0x002fe200078e00ff */
[----:B------:R-:W-:Y:S02]  /*15720*/  MOV R55, 0xbf2618e4 ;  /* 0xbf2618e400377802 */ /* 0x000fe40000000f00 */
[----:B------:R1:W-:Y:S01]  /*15730*/  STL.64 [R1+0x888], R42 ;  /* 0x0008882a01007387 */ /* 0x0003e20000100a00 */
[----:B--2---:R-:W-:Y:S01]  /*15740*/  MOV R32, 0x37b4e130 ;  /* 0x37b4e13000207802 */ /* 0x004fe20000000f00 */
[----:B------:R-:W-:Y:S02]  /*15750*/  IMAD.MOV.U32 R33, RZ, RZ, 0x3f07bdf8 ;  /* 0x3f07bdf8ff217424 */ /* 0x000fe400078e00ff */
[----:B0-----:R-:W-:Y:S01]  /*15760*/  IMAD.MOV.U32 R50, RZ, RZ, -0x9f8794f ;  /* 0xf60786b1ff327424 */ /* 0x001fe200078e00ff */
[----:B------:R0:W-:Y:S01]  /*15770*/  STL.64 [R1+0x8a8], R36 ;  /* 0x0008a82401007387 */ /* 0x0001e20000100a00 */
[----:B------:R-:W-:-:S02]  /*15780*/  IMAD.MOV.U32 R51, RZ, RZ, 0x3ee5ea3a ;  /* 0x3ee5ea3aff337424 */ /* 0x000fc400078e00ff */
[----:B---3--:R-:W-:Y:S01]  /*15790*/  IMAD.MOV.U32 R52, RZ, RZ, -0x48aac0bd ;  /* 0xb7553f43ff347424 */ /* 0x008fe200078e00ff */
[----:B------:R-:W-:Y:S01]  /*157a0*/  MOV R53, 0xbd48b97e ;  /* 0xbd48b97e00357802 */ /* 0x000fe20000000f00 */
[----:B------:R2:W-:Y:S01]  /*157b0*/  STL.64 [R1+0x8b0], R38 ;  /* 0x0008b02601007387 */ /* 0x0005e20000100a00 */
[----:B-1----:R-:W-:Y:S01]  /*157c0*/  MOV R42, 0x5d1a742a ;  /* 0x5d1a742a002a7802 */ /* 0x002fe20000000f00 */
[----:B------:R-:W-:Y:S02]  /*157d0*/  IMAD.MOV.U32 R43, RZ, RZ, -0x40cd8e3d ;  /* 0xbf3271c3ff2b7424 */ /* 0x000fe400078e00ff */
        /* <DEDUP_REMOVED lines=13> */
[----:B--2---:R-:W-:-:S03]  /*158b0*/  IMAD.MOV.U32 R54, RZ, RZ, -0x59bf0808 ;  /* 0xa640f7f8ff367424 */ /* 0x004fc600078e00ff */
[----:B------:R2:W-:Y:S01]  /*158c0*/  STL.64 [R1+0x848], R52 ;  /* 0x0008483401007387 */ /* 0x0005e20000100a00 */
[----:B------:R-:W-:-:S03]  /*158d0*/  IMAD.MOV.U32 R55, RZ, RZ, 0x3e72d454 ;  /* 0x3e72d454ff377424 */ /* 0x000fc600078e00ff */
[----:B------:R3:W-:Y:S01]  /*158e0*/  STL.64 [R1+0x8d0], R42 ;  /* 0x0008d02a01007387 */ /* 0x0007e20000100a00 */
[----:B-1----:R-:W-:Y:S01]  /*158f0*/  MOV R32, 0xcac0a663 ;  /* 0xcac0a66300207802 */ /* 0x002fe20000000f00 */
[----:B------:R-:W-:Y:S01]  /*15900*/  IMAD.MOV.U32 R33, RZ, RZ, -0x419a4e63 ;  /* 0xbe65b19dff217424 */ /* 0x000fe200078e00ff */
[----:B0-----:R-:W-:Y:S01]  /*15910*/  MOV R50, 0xd57d29c3 ;  /* 0xd57d29c300327802 */ /* 0x001fe20000000f00 */
[----:B------:R-:W-:Y:S01]  /*15920*/  IMAD.MOV.U32 R51, RZ, RZ, -0x41e1694f ;  /* 0xbe1e96b1ff337424 */ /* 0x000fe200078e00ff */
[----:B------:R0:W-:Y:S01]  /*15930*/  STL.64 [R1+0x8e0], R36 ;  /* 0x0008e02401007387 */ /* 0x0001e20000100a00 */
[----:B--2---:R-:W-:Y:S02]  /*15940*/  IMAD.MOV.U32 R52, RZ, RZ, -0x5713a6fc ;  /* 0xa8ec5904ff347424 */ /* 0x004fe400078e00ff */
[----:B------:R-:W-:Y:S01]  /*15950*/  IMAD.MOV.U32 R53, RZ, RZ, 0x3f59e1db ;  /* 0x3f59e1dbff357424 */ /* 0x000fe200078e00ff */
[----:B------:R1:W-:Y:S01]  /*15960*/  STL.64 [R1+0x8f8], R38 ;  /* 0x0008f82601007387 */ /* 0x0003e20000100a00 */
[----:B---3--:R-:W-:Y:S01]  /*15970*/  IMAD.MOV.U32 R42, RZ, RZ, -0x6cceab4f ;  /* 0x933154b1ff2a7424 */ /* 0x008fe200078e00ff */
[----:B------:R-:W-:-:S02]  /*15980*/  MOV R43, 0x3eb2d456 ;  /* 0x3eb2d456002b7802 */ /* 0x000fc40000000f00 */
[----:B------:R2:W-:Y:S01]  /*15990*/  STL.64 [R1+0x900], R40 ;  /* 0x0009002801007387 */ /* 0x0005e20000100a00 */
[----:B0-----:R-:W-:-:S03]  /*159a0*/  IMAD.MOV.U32 R36, RZ, RZ, 0x7c2057dd ;  /* 0x7c2057ddff247424 */ /* 0x001fc600078e00ff */
[----:B------:R0:W-:Y:S01]  /*159b0*/  STL.64 [R1+0x828], R56 ;  /* 0x0008283801007387 */ /* 0x0001e20000100a00 */
[----:B------:R-:W-:Y:S01]  /*159c0*/  IMAD.MOV.U32 R37, RZ, RZ, -0x419ce1d1 ;  /* 0xbe631e2fff257424 */ /* 0x000fe200078e00ff */
[----:B-1----:R-:W-:Y:S01]  /*159d0*/  MOV R38, 0x6207f6ce ;  /* 0x6207f6ce00267802 */ /* 0x002fe20000000f00 */
[----:B------:R-:W-:Y:S01]  /*159e0*/  IMAD.MOV.U32 R39, RZ, RZ, 0x3e55fafc ;  /* 0x3e55fafcff277424 */ /* 0x000fe200078e00ff */
[----:B------:R1:W-:Y:S01]  /*159f0*/  STL.64 [R1+0x850], R54 ;  /* 0x0008503601007387 */ /* 0x0003e20000100a00 */
[----:B--2---:R-:W-:Y:S01]  /*15a00*/  MOV R40, 0xd0370f00 ;  /* 0xd0370f0000287802 */ /* 0x004fe20000000f00 */
[----:B------:R-:W-:Y:S02]  /*15a10*/  IMAD.MOV.U32 R41, RZ, RZ, 0x3e0f0bac ;  /* 0x3e0f0bacff297424 */ /* 0x000fe400078e00ff */
[----:B------:R2:W-:Y:S01]  /*15a20*/  STL.64 [R1+0x858], R32 ;  /* 0x0008582001007387 */ /* 0x0005e20000100a00 */
[----:B0-----:R-:W-:Y:S01]  /*15a30*/  IMAD.MOV.U32 R56, RZ, RZ, 0x2f6afa8a ;  /* 0x2f6afa8aff387424 */ /* 0x001fe200078e00ff */
[----:B------:R-:W-:-:S02]  /*15a40*/  MOV R57, 0x3e10bf3a ;  /* 0x3e10bf3a00397802 */ /* 0x000fc40000000f00 */
[----:B------:R0:W-:Y:S04]  /*15a50*/  STL.64 [R1+0x870], R50 ;  /* 0x0008703201007387 */ /* 0x0001e80000100a00 */
[----:B------:R3:W-:Y:S01]  /*15a60*/  STL.64 [R1+0x898], R52 ;  /* 0x0008983401007387 */ /* 0x0007e20000100a00 */
[----:B-1----:R-:W-:Y:S01]  /*15a70*/  MOV R54, 0x1144693f ;  /* 0x1144693f00367802 */ /* 0x002fe20000000f00 */
[----:B------:R-:W-:Y:S02]  /*15a80*/  IMAD.MOV.U32 R55, RZ, RZ, 0x3f254d24 ;  /* 0x3f254d24ff377424 */ /* 0x000fe400078e00ff */
[----:B------:R1:W-:Y:S01]  /*15a90*/  STL.64 [R1+0x908], R42 ;  /* 0x0009082a01007387 */ /* 0x0003e20000100a00 */
[----:B--2---:R-:W-:Y:S01]  /*15aa0*/  IMAD.MOV.U32 R32, RZ, RZ, 0x207b9023 ;  /* 0x207b9023ff207424 */ /* 0x004fe200078e00ff */
[----:B------:R-:W-:Y:S01]  /*15ab0*/  MOV R33, 0x3dc4b273 ;  /* 0x3dc4b27300217802 */ /* 0x000fe20000000f00 */
[----:B0-----:R-:W-:Y:S01]  /*15ac0*/  IMAD.MOV.U32 R50, RZ, RZ, 0x5a61360f ;  /* 0x5a61360fff327424 */ /* 0x001fe200078e00ff */
[----:B------:R-:W-:Y:S01]  /*15ad0*/  MOV R51, 0xbe9ac8f3 ;  /* 0xbe9ac8f300337802 */ /* 0x000fe20000000f00 */
[----:B------:R0:W-:Y:S01]  /*15ae0*/  STL.64 [R1+0x928], R36 ;  /* 0x0009282401007387 */ /* 0x0001e20000100a00 */
[----:B---3--:R-:W-:Y:S01]  /*15af0*/  MOV R52, 0x1069b36a ;  /* 0x1069b36a00347802 */ /* 0x008fe20000000f00 */
[----:B------:R-:W-:-:S02]  /*15b00*/  IMAD.MOV.U32 R53, RZ, RZ, -0x4104f7e4 ;  /* 0xbefb081cff357424 */ /* 0x000fc400078e00ff */
        /* <DEDUP_REMOVED lines=20> */
[----:B-1----:R-:W-:Y:S01]  /*15c50*/  IMAD.MOV.U32 R54, RZ, RZ, -0x71bd4ab3 ;  /* 0x8e42b54dff367424 */ /* 0x002fe200078e00ff */
[----:B------:R-:W-:Y:S01]  /*15c60*/  MOV R55, 0x3ef21f0d ;  /* 0x3ef21f0d00377802 */ /* 0x000fe20000000f00 */
[----:B0-----:R-:W-:Y:S01]  /*15c70*/  IMAD.MOV.U32 R50, RZ, RZ, -0x3d13f3ae ;  /* 0xc2ec0c52ff327424 */ /* 0x001fe200078e00ff */
[----:B------:R0:W-:Y:S01]  /*15c80*/  STL.64 [R1+0x970], R36 ;  /* 0x0009702401007387 */ /* 0x0001e20000100a00 */
[----:B------:R-:W-:Y:S02]  /*15c90*/  IMAD.MOV.U32 R51, RZ, RZ, -0x4158f349 ;  /* 0xbea70cb7ff337424 */ /* 0x000fe400078e00ff */
[----:B---3--:R-:W-:Y:S01]  /*15ca0*/  IMAD.MOV.U32 R52, RZ, RZ, 0x13f0801a ;  /* 0x13f0801aff347424 */ /* 0x008fe200078e00ff */
        /* <DEDUP_REMOVED lines=16> */
[----:B------:R-:W-:-:S03]  /*15db0*/  IMAD.MOV.U32 R57, RZ, RZ, 0x3e8bb865 ;  /* 0x3e8bb865ff397424 */ /* 0x000fc600078e00ff */
[----:B------:R3:W-:Y:S01]  /*15dc0*/  STL.64 [R1+0x938], R52 ;  /* 0x0009383401007387 */ /* 0x0007e20000100a00 */
[----:B-1----:R-:W-:Y:S01]  /*15dd0*/  IMAD.MOV.U32 R32, RZ, RZ, -0x1908a676 ;  /* 0xe6f7598aff207424 */ /* 0x002fe200078e00ff */
[----:B------:R-:W-:Y:S02]  /*15de0*/  MOV R33, 0x3d2a4c4e ;  /* 0x3d2a4c4e00217802 */ /* 0x000fe40000000f00 */
[----:B------:R1:W-:Y:S01]  /*15df0*/  STL.64 [R1+0x998], R42 ;  /* 0x0009982a01007387 */ /* 0x0003e20000100a00 */
[----:B--2---:R-:W-:Y:S02]  /*15e00*/  IMAD.MOV.U32 R54, RZ, RZ, 0x1d7f8951 ;  /* 0x1d7f8951ff367424 */ /* 0x004fe400078e00ff */
[----:B------:R-:W-:Y:S01]  /*15e10*/  IMAD.MOV.U32 R55, RZ, RZ, -0x435ccac2 ;  /* 0xbca3353eff377424 */ /* 0x000fe200078e00ff */
[----:B0-----:R-:W-:Y:S01]  /*15e20*/  MOV R50, 0xa5daa127 ;  /* 0xa5daa12700327802 */ /* 0x001fe20000000f00 */
[----:B------:R-:W-:Y:S01]  /*15e30*/  IMAD.MOV.U32 R51, RZ, RZ, -0x408f51aa ;  /* 0xbf70ae56ff337424 */ /* 0x000fe200078e00ff */
[----:B------:R0:W-:Y:S01]  /*15e40*/  STL.64 [R1+0x9a8], R36 ;  /* 0x0009a82401007387 */ /* 0x0001e20000100a00 */
[----:B---3--:R-:W-:-:S02]  /*15e50*/  IMAD.MOV.U32 R52, RZ, RZ, 0x58c76530 ;  /* 0x58c76530ff347424 */ /* 0x008fc400078e00ff */
        /* <DEDUP_REMOVED lines=22> */
[----:B------:R-:W-:Y:S02]  /*15fc0*/  IMAD.MOV.U32 R55, RZ, RZ, 0x3f4b647f ;  /* 0x3f4b647fff377424 */ /* 0x000fe400078e00ff */
[----:B0-----:R-:W-:Y:S01]  /*15fd0*/  IMAD.MOV.U32 R50, RZ, RZ, 0x35d225d ;  /* 0x035d225dff327424 */ /* 0x001fe200078e00ff */
[----:B------:R-:W-:Y:S01]  /*15fe0*/  MOV R51, 0xbf11bf09 ;  /* 0xbf11bf0900337802 */ /* 0x000fe20000000f00 */
[----:B------:R0:W-:Y:S01]  /*15ff0*/  STL.64 [R1+0x9f0], R36 ;  /* 0x0009f02401007387 */ /* 0x0001e20000100a00 */
[----:B---3--:R-:W-:Y:S01]  /*16000*/  MOV R52, 0xf2213dbe ;  /* 0xf2213dbe00347802 */ /* 0x008fe20000000f00 */
[----:B------:R-:W-:-:S02]  /*16010*/  IMAD.MOV.U32 R53, RZ, RZ, 0x3d6c166c ;  /* 0x3d6c166cff357424 */ /* 0x000fc400078e00ff */
[----:B------:R1:W-:Y:S01]  /*16020*/  STL.64 [R1+0x9f8], R38 ;  /* 0x0009f82601007387 */ /* 0x0003e20000100a00 */
[----:B--2---:R-:W-:Y:S02]  /*16030*/  IMAD.MOV.U32 R42, RZ, RZ, 0x2e8ed281 ;  /* 0x2e8ed281ff2a7424 */ /* 0x004fe400078e00ff */
[----:B------:R-:W-:Y:S01]  /*16040*/  IMAD.MOV.U32 R43, RZ, RZ, 0x3be8a683 ;  /* 0x3be8a683ff2b7424 */ /* 0x000fe200078e00ff */
        /* <DEDUP_REMOVED lines=9> */
[----:B------:R-:W-:-:S03]  /*160e0*/  IMAD.MOV.U32 R41, RZ, RZ, 0x3f748900 ;  /* 0x3f748900ff297424 */ /* 0x000fc600078e00ff */
[----:B------:R3:W-:Y:S01]  /*160f0*/  STL.64 [R1+0x9b0], R50 ;  /* 0x0009b03201007387 */ /* 0x0007e20000100a00 */
[----:B0-----:R-:W-:Y:S02]  /*16100*/  IMAD.MOV.U32 R32, RZ, RZ, 0x3ef55b59 ;  /* 0x3ef55b59ff207424 */ /* 0x001fe400078e00ff */
[----:B------:R-:W-:Y:S01]  /*16110*/  IMAD.MOV.U32 R33, RZ, RZ, -0x40cf1af0 ;  /* 0xbf30e510ff217424 */ /* 0x000fe200078e00ff */
[----:B------:R0:W-:Y:S01]  /*16120*/  STL.64 [R1+0x9d8], R52 ;  /* 0x0009d83401007387 */ /* 0x0001e20000100a00 */
[----:B-1----:R-:W-:Y:S02]  /*16130*/  IMAD.MOV.U32 R56, RZ, RZ, 0x49a65517 ;  /* 0x49a65517ff387424 */ /* 0x002fe400078e00ff */
[----:B------:R-:W-:Y:S01]  /*16140*/  IMAD.MOV.U32 R57, RZ, RZ, -0x421c2728 ;  /* 0xbde3d8d8ff397424 */ /* 0x000fe200078e00ff */
[----:B------:R1:W-:Y:S01]  /*16150*/  STL.64 [R1+0xa18], R42 ;  /* 0x000a182a01007387 */ /* 0x0003e20000100a00 */
[----:B--2---:R-:W-:Y:S01]  /*16160*/  IMAD.MOV.U32 R54, RZ, RZ, 0x664ec1e3 ;  /* 0x664ec1e3ff367424 */ /* 0x004fe200078e00ff */
[----:B------:R-:W-:Y:S01]  /*16170*/  MOV R55, 0xbea581f5 ;  /* 0xbea581f500377802 */ /* 0x000fe20000000f00 */
[----:B---3--:R-:W-:Y:S01]  /*16180*/  IMAD.MOV.U32 R50, RZ, RZ, -0x31d6da23 ;  /* 0xce2925ddff327424 */ /* 0x008fe200078e00ff */
[----:B------:R2:W-:Y:S01]  /*16190*/  STL.64 [R1+0xa38], R36 ;  /* 0x000a382401007387 */ /* 0x0005e20000100a00 */
[----:B------:R-:W-:-:S02]  /*161a0*/  IMAD.MOV.U32 R51, RZ, RZ, 0x3e555806 ;  /* 0x3e555806ff337424 */ /* 0x000fc400078e00ff */
[----:B0-----:R-:W-:Y:S01]  /*161b0*/  IMAD.MOV.U32 R52, RZ, RZ, -0x343a03ee ;  /* 0xcbc5fc12ff347424 */ /* 0x001fe200078e00ff */
[----:B------:R-:W-:Y:S01]  /*161c0*/  MOV R53, 0xbf785c7c ;  /* 0xbf785c7c00357802 */ /* 0x000fe20000000f00 */
[----:B------:R0:W-:Y:S01]  /*161d0*/  STL.64 [R1+0xa40], R38 ;  /* 0x000a402601007387 */ /* 0x0001e20000100a00 */
[----:B-1----:R-:W-:Y:S02]  /*161e0*/  IMAD.MOV.U32 R42, RZ, RZ, -0x4eceb30f ;  /* 0xb1314cf1ff2a7424 */ /* 0x002fe400078e00ff */
        /* <DEDUP_REMOVED lines=11> */
[----:B--2---:R-:W-:Y:S01]  /*162a0*/  IMAD.MOV.U32 R32, RZ, RZ, -0x500bb542 ;  /* 0xaff44abeff207424 */ /* 0x004fe200078e00ff */
[----:B------:R2:W-:Y:S01]  /*162b0*/  STL.64 [R1+0xa00], R50 ;  /* 0x000a003201007387 */ /* 0x0005e20000100a00 */
[----:B------:R-:W-:-:S03]  /*162c0*/  IMAD.MOV.U32 R33, RZ, RZ, 0x3e9a1a0b ;  /* 0x3e9a1a0bff217424 */ /* 0x000fc600078e00ff */
[----:B------:R3:W-:Y:S01]  /*162d0*/  STL.64 [R1+0xa28], R52 ;  /* 0x000a283401007387 */ /* 0x0007e20000100a00 */
[----:B0-----:R-:W-:Y:S01]  /*162e0*/  MOV R56, 0xdac1bcf1 ;  /* 0xdac1bcf100387802 */ /* 0x001fe20000000f00 */
[----:B------:R-:W-:Y:S02]  /*162f0*/  IMAD.MOV.U32 R57, RZ, RZ, -0x41b7808b ;  /* 0xbe487f75ff397424 */ /* 0x000fe400078e00ff */
[----:B------:R0:W-:Y:S01]  /*16300*/  STL.64 [R1+0xa60], R42 ;  /* 0x000a602a01007387 */ /* 0x0001e20000100a00 */
[----:B-1----:R-:W-:Y:S02]  /*16310*/  IMAD.MOV.U32 R54, RZ, RZ, 0x19b3e6f ;  /* 0x019b3e6fff367424 */ /* 0x002fe400078e00ff */
[----:B------:R-:W-:Y:S01]  /*16320*/  IMAD.MOV.U32 R55, RZ, RZ, -0x40be4cc5 ;  /* 0xbf41b33bff377424 */ /* 0x000fe200078e00ff */
[----:B--2---:R-:W-:Y:S01]  /*16330*/  MOV R50, 0xe9a6596f ;  /* 0xe9a6596f00327802 */ /* 0x004fe20000000f00 */
[----:B------:R-:W-:Y:S01]  /*16340*/  IMAD.MOV.U32 R51, RZ, RZ, 0x3eb57cc9 ;  /* 0x3eb57cc9ff337424 */ /* 0x000fe200078e00ff */
        /* <DEDUP_REMOVED lines=13> */
[----:B0-----:R-:W-:Y:S01]  /*16420*/  IMAD.MOV.U32 R40, RZ, RZ, 0x5cf292a0 ;  /* 0x5cf292a0ff287424 */ /* 0x001fe200078e00ff */
[----:B------:R0:W-:Y:S01]  /*16430*/  STL.64 [R1+0xa30], R54 ;  /* 0x000a303601007387 */ /* 0x0001e20000100a00 */
[----:B------:R-:W-:-:S03]  /*16440*/  IMAD.MOV.U32 R41, RZ, RZ, -0x41b6031b ;  /* 0xbe49fce5ff297424 */ /* 0x000fc600078e00ff */
        /* <DEDUP_REMOVED lines=9> */
[----:B---3--:R-:W-:Y:S01]  /*164e0*/  IMAD.MOV.U32 R50, RZ, RZ, 0x7672b130 ;  /* 0x7672b130ff327424 */ /* 0x008fe200078e00ff */
[----:B------:R-:W-:Y:S01]  /*164f0*/  MOV R51, 0x3edbbbac ;  /* 0x3edbbbac00337802 */ /* 0x000fe20000000f00 */
[----:B------:R0:W-:Y:S01]  /*16500*/  STL.64 [R1+0xab8], R36 ;  /* 0x000ab82401007387 */ /* 0x0001e20000100a00 */
[----:B-1----:R-:W-:Y:S01]  /*16510*/  MOV R52, 0x87133284 ;  /* 0x8713328400347802 */ /* 0x002fe20000000f00 */
[----:B------:R-:W-:Y:S02]  /*16520*/  IMAD.MOV.U32 R53, RZ, RZ, 0x3e731ba6 ;  /* 0x3e731ba6ff357424 */ /* 0x000fe400078e00ff */
[----:B------:R1:W-:Y:S01]  /*16530*/  STL.64 [R1+0xac0], R38 ;  /* 0x000ac02601007387 */ /* 0x0003e20000100a00 */
[----:B--2---:R-:W-:Y:S01]  /*16540*/  MOV R42, 0x5d9a0e3b ;  /* 0x5d9a0e3b002a7802 */ /* 0x004fe20000000f00 */
[----:B------:R-:W-:Y:S02]  /*16550*/  IMAD.MOV.U32 R43, RZ, RZ, 0x3e3dc92e ;  /* 0x3e3dc92eff2b7424 */ /* 0x000fe400078e00ff */
[----:B------:R2:W-:Y:S01]  /*16560*/  STL.64 [R1+0xad8], R40 ;  /* 0x000ad82801007387 */ /* 0x0005e20000100a00 */
[----:B0-----:R-:W-:Y:S01]  /*16570*/  IMAD.MOV.U32 R36, RZ, RZ, -0x10012ac2 ;  /* 0xeffed53eff247424 */ /* 0x001fe200078e00ff */
[----:B------:R-:W-:-:S02]  /*16580*/  MOV R37, 0x3f9486e7 ;  /* 0x3f9486e700257802 */ /* 0x000fc40000000f00 */
[----:B------:R0:W-:Y:S01]  /*16590*/  STL.64 [R1+0xa20], R32 ;  /* 0x000a202001007387 */ /* 0x0001e20000100a00 */
[----:B-1----:R-:W-:Y:S02]  /*165a0*/  IMAD.MOV.U32 R38, RZ, RZ, -0x7f415c4b ;  /* 0x80bea3b5ff267424 */ /* 0x002fe400078e00ff */
[----:B------:R-:W-:Y:S01]  /*165b0*/  IMAD.MOV.U32 R39, RZ, RZ, 0x3edd7b47 ;  /* 0x3edd7b47ff277424 */ /* 0x000fe200078e00ff */
        /* <DEDUP_REMOVED lines=8> */
[----:B-1----:R-:W-:Y:S02]  /*16640*/  IMAD.MOV.U32 R56, RZ, RZ, -0x7498b2aa ;  /* 0x8b674d56ff387424 */ /* 0x002fe400078e00ff */
[----:B------:R-:W-:Y:S01]  /*16650*/  IMAD.MOV.U32 R57, RZ, RZ, -0x413e74f7 ;  /* 0xbec18b09ff397424 */ /* 0x000fe200078e00ff */
[----:B------:R1:W-:Y:S01]  /*16660*/  STL.64 [R1+0xae0], R42 ;  /* 0x000ae02a01007387 */ /* 0x0003e20000100a00 */
[----:B--2---:R-:W-:Y:S01]  /*16670*/  IMAD.MOV.U32 R54, RZ, RZ, -0x1c06cc2a ;  /* 0xe3f933d6ff367424 */ /* 0x004fe200078e00ff */
[----:B------:R-:W-:Y:S01]  /*16680*/  MOV R55, 0x3cd01431 ;  /* 0x3cd0143100377802 */ /* 0x000fe20000000f00 */
[----:B0-----:R-:W-:Y:S01]  /*16690*/  IMAD.MOV.U32 R50, RZ, RZ, 0x50ed0c93 ;  /* 0x50ed0c93ff327424 */ /* 0x001fe200078e00ff */
[----:B------:R0:W-:Y:S01]  /*166a0*/  STL.64 [R1+0xb00], R36 ;  /* 0x000b002401007387 */ /* 0x0001e20000100a00 */
[----:B------:R-:W-:Y:S02]  /*166b0*/  IMAD.MOV.U32 R51, RZ, RZ, 0x3f91d1d6 ;  /* 0x3f91d1d6ff337424 */ /* 0x000fe400078e00ff */
[----:B---3--:R-:W-:Y:S01]  /*166c0*/  IMAD.MOV.U32 R52, RZ, RZ, -0x1aa33f33 ;  /* 0xe55cc0cdff347424 */ /* 0x008fe200078e00ff */
[----:B------:R-:W-:Y:S01]  /*166d0*/  MOV R53, 0x3f888706 ;  /* 0x3f88870600357802 */ /* 0x000fe20000000f00 */
[----:B------:R2:W-:Y:S01]  /*166e0*/  STL.64 [R1+0xb08], R38 ;  /* 0x000b082601007387 */ /* 0x0005e20000100a00 */
[----:B-1----:R-:W-:Y:S01]  /*166f0*/  MOV R42, 0x2bea82b1 ;  /* 0x2bea82b1002a7802 */ /* 0x002fe20000000f00 */
[----:B------:R-:W-:-:S02]  /*16700*/  IMAD.MOV.U32 R43, RZ, RZ, -0x418f02af ;  /* 0xbe70fd51ff2b7424 */ /* 0x000fc400078e00ff */
[----:B------:R1:W-:Y:S01]  /*16710*/  STL.64 [R1+0xb10], R40 ;  /* 0x000b102801007387 */ /* 0x0003e20000100a00 */
[----:B0-----:R-:W-:-:S03]  /*16720*/  IMAD.MOV.U32 R36, RZ, RZ, -0x1e4736f7 ;  /* 0xe1b8c909ff247424 */ /* 0x001fc600078e00ff */
[----:B------:R0:W-:Y:S01]  /*16730*/  STL.64 [R1+0xa68], R32 ;  /* 0x000a682001007387 */ /* 0x0001e20000100a00 */
[----:B------:R-:W-:Y:S02]  /*16740*/  IMAD.MOV.U32 R37, RZ, RZ, -0x40a7dbcf ;  /* 0xbf582431ff257424 */ /* 0x000fe400078e00ff */
[----:B--2---:R-:W-:Y:S01]  /*16750*/  IMAD.MOV.U32 R38, RZ, RZ, 0x61a9f916 ;  /* 0x61a9f916ff267424 */ /* 0x004fe200078e00ff */
[----:B------:R2:W-:Y:S01]  /*16760*/  STL.64 [R1+0xaa8], R56 ;  /* 0x000aa83801007387 */ /* 0x0005e20000100a00 */
[----:B------:R-:W-:Y:S01]  /*16770*/  IMAD.MOV.U32 R39, RZ, RZ, -0x40dd2e49 ;  /* 0xbf22d1b7ff277424 */ /* 0x000fe200078e00ff */
[----:B-1----:R-:W-:Y:S01]  /*16780*/  MOV R40, 0xa4a27ea0 ;  /* 0xa4a27ea000287802 */ /* 0x002fe20000000f00 */
        /* <DEDUP_REMOVED lines=9> */
[----:B-1----:R-:W-:Y:S02]  /*16820*/  IMAD.MOV.U32 R54, RZ, RZ, 0x168d2782 ;  /* 0x168d2782ff367424 */ /* 0x002fe400078e00ff */
[----:B------:R-:W-:Y:S01]  /*16830*/  IMAD.MOV.U32 R55, RZ, RZ, -0x4089d154 ;  /* 0xbf762eacff377424 */ /* 0x000fe200078e00ff */
[----:B0-----:R-:W-:Y:S01]  /*16840*/  MOV R50, 0xf1a3a0db ;  /* 0xf1a3a0db00327802 */ /* 0x001fe20000000f00 */
[----:B------:R-:W-:Y:S01]  /*16850*/  IMAD.MOV.U32 R51, RZ, RZ, 0x3f423100 ;  /* 0x3f423100ff337424 */ /* 0x000fe200078e00ff */
[----:B------:R0:W-:Y:S01]  /*16860*/  STL.64 [R1+0xb38], R36 ;  /* 0x000b382401007387 */ /* 0x0001e20000100a00 */
[----:B--2---:R-:W-:Y:S02]  /*16870*/  IMAD.MOV.U32 R52, RZ, RZ, -0x5047a8aa ;  /* 0xafb85756ff347424 */ /* 0x004fe400078e00ff */
[----:B------:R-:W-:Y:S01]  /*16880*/  IMAD.MOV.U32 R53, RZ, RZ, -0x42708c81 ;  /* 0xbd8f737fff357424 */ /* 0x000fe200078e00ff */
[----:B------:R1:W-:Y:S01]  /*16890*/  STL.64 [R1+0xb50], R38 ;  /* 0x000b502601007387 */ /* 0x0003e20000100a00 */
[----:B---3--:R-:W-:Y:S01]  /*168a0*/  IMAD.MOV.U32 R42, RZ, RZ, -0x78f15f33 ;  /* 0x870ea0cdff2a7424 */ /* 0x008fe200078e00ff */
[----:B------:R-:W-:-:S02]  /*168b0*/  MOV R43, 0xbf018b09 ;  /* 0xbf018b09002b7802 */ /* 0x000fc40000000f00 */
[----:B------:R2:W-:Y:S01]  /*168c0*/  STL.64 [R1+0xb58], R40 ;  /* 0x000b582801007387 */ /* 0x0005e20000100a00 */
[----:B0-----:R-:W-:-:S03]  /*168d0*/  IMAD.MOV.U32 R36, RZ, RZ, 0x28144e09 ;  /* 0x28144e09ff247424 */ /* 0x001fc600078e00ff */
        /* <DEDUP_REMOVED lines=8> */
[----:B0-----:R-:W-:Y:S01]  /*16960*/  IMAD.MOV.U32 R32, RZ, RZ, 0xcc2ec99 ;  /* 0x0cc2ec99ff207424 */ /* 0x001fe200078e00ff */
[----:B------:R-:W-:-:S02]  /*16970*/  MOV R33, 0xbe20e39a ;  /* 0xbe20e39a00217802 */ /* 0x000fc40000000f00 */
[----:B------:R0:W-:Y:S04]  /*16980*/  STL.64 [R1+0xb40], R50 ;  /* 0x000b403201007387 */ /* 0x0001e80000100a00 */
[----:B------:R3:W-:Y:S01]  /*16990*/  STL.64 [R1+0xb60], R42 ;  /* 0x000b602a01007387 */ /* 0x0007e20000100a00 */
[----:B-1----:R-:W-:Y:S01]  /*169a0*/  IMAD.MOV.U32 R56, RZ, RZ, -0x1645b3 ;  /* 0xffe9ba4dff387424 */ /* 0x002fe200078e00ff */
[----:B------:R-:W-:Y:S02]  /*169b0*/  MOV R57, 0x3e0201c0 ;  /* 0x3e0201c000397802 */ /* 0x000fe40000000f00 */
[----:B------:R1:W-:Y:S01]  /*169c0*/  STL.64 [R1+0xb68], R52 ;  /* 0x000b683401007387 */ /* 0x0003e20000100a00 */
[----:B--2---:R-:W-:Y:S01]  /*169d0*/  MOV R54, 0xb879aefc ;  /* 0xb879aefc00367802 */ /* 0x004fe20000000f00 */
[----:B------:R-:W-:-:S02]  /*169e0*/  IMAD.MOV.U32 R55, RZ, RZ, 0x3ede03c9 ;  /* 0x3ede03c9ff377424 */ /* 0x000fc400078e00ff */
[----:B0-----:R-:W-:Y:S01]  /*169f0*/  IMAD.MOV.U32 R50, RZ, RZ, -0x504dba13 ;  /* 0xafb245edff327424 */ /* 0x001fe200078e00ff */
[----:B------:R-:W-:Y:S01]  /*16a00*/  MOV R51, 0xbe91dddd ;  /* 0xbe91dddd00337802 */ /* 0x000fe20000000f00 */
[----:B------:R0:W-:Y:S01]  /*16a10*/  STL.64 [R1+0xb80], R36 ;  /* 0x000b802401007387 */ /* 0x0001e20000100a00 */
[----:B---3--:R-:W-:Y:S01]  /*16a20*/  IMAD.MOV.U32 R42, RZ, RZ, -0xd47a6ac ;  /* 0xf2b85954ff2a7424 */ /* 0x008fe200078e00ff */
[----:B------:R-:W-:Y:S02]  /*16a30*/  MOV R43, 0xbc92c41c ;  /* 0xbc92c41c002b7802 */ /* 0x000fe40000000f00 */
[----:B------:R2:W-:Y:S01]  /*16a40*/  STL.64 [R1+0xb88], R38 ;  /* 0x000b882601007387 */ /* 0x0005e20000100a00 */
[----:B-1----:R-:W-:Y:S01]  /*16a50*/  MOV R52, 0x5c03d2e9 ;  /* 0x5c03d2e900347802 */ /* 0x002fe20000000f00 */
[----:B------:R-:W-:Y:S02]  /*16a60*/  IMAD.MOV.U32 R53, RZ, RZ, 0x3f9ef9a0 ;  /* 0x3f9ef9a0ff357424 */ /* 0x000fe400078e00ff */
        /* <DEDUP_REMOVED lines=17> */
[----:B-1----:R-:W-:Y:S01]  /*16b80*/  IMAD.MOV.U32 R54, RZ, RZ, -0xccb32e3 ;  /* 0xf334cd1dff367424 */ /* 0x002fe200078e00ff */
[----:B------:R-:W-:Y:S02]  /*16b90*/  MOV R55, 0x3f645497 ;  /* 0x3f64549700377802 */ /* 0x000fe40000000f00 */
[----:B------:R1:W-:Y:S01]  /*16ba0*/  STL.64 [R1+0xbc8], R36 ;  /* 0x000bc82401007387 */ /* 0x0003e20000100a00 */
[----:B0-----:R-:W-:Y:S02]  /*16bb0*/  IMAD.MOV.U32 R50, RZ, RZ, 0x1b78f2fd ;  /* 0x1b78f2fdff327424 */ /* 0x001fe400078e00ff */
[----:B------:R-:W-:Y:S01]  /*16bc0*/  IMAD.MOV.U32 R51, RZ, RZ, -0x412800ce ;  /* 0xbed7ff32ff337424 */ /* 0x000fe200078e00ff */
[----:B---3--:R-:W-:Y:S01]  /*16bd0*/  MOV R43, 0xbf8b28c0 ;  /* 0xbf8b28c0002b7802 */ /* 0x008fe20000000f00 */
[----:B------:R-:W-:Y:S01]  /*16be0*/  IMAD.MOV.U32 R42, RZ, RZ, -0x38c59a22 ;  /* 0xc73a65deff2a7424 */ /* 0x000fe200078e00ff */
[----:B------:R0:W-:Y:S01]  /*16bf0*/  STL.64 [R1+0xbd0], R38 ;  /* 0x000bd02601007387 */ /* 0x0001e20000100a00 */
[----:B--2---:R-:W-:-:S02]  /*16c00*/  IMAD.MOV.U32 R52, RZ, RZ, 0x7be56cf6 ;  /* 0x7be56cf6ff347424 */ /* 0x004fc400078e00ff */
        /* <DEDUP_REMOVED lines=16> */
[----:B------:R-:W-:-:S03]  /*16d10*/  IMAD.MOV.U32 R57, RZ, RZ, 0x3f8ee504 ;  /* 0x3f8ee504ff397424 */ /* 0x000fc600078e00ff */
[----:B------:R3:W-:Y:S01]  /*16d20*/  STL.64 [R1+0xbf8], R52 ;  /* 0x000bf83401007387 */ /* 0x0007e20000100a00 */
[----:B--2---:R-:W-:Y:S01]  /*16d30*/  IMAD.MOV.U32 R54, RZ, RZ, -0x53a2d366 ;  /* 0xac5d2c9aff367424 */ /* 0x004fe200078e00ff */
[----:B------:R-:W-:Y:S02]  /*16d40*/  MOV R55, 0xbf5c3a98 ;  /* 0xbf5c3a9800377802 */ /* 0x000fe40000000f00 */
[----:B------:R2:W-:Y:S01]  /*16d50*/  STL.64 [R1+0xc00], R36 ;  /* 0x000c002401007387 */ /* 0x0005e20000100a00 */
[----:B-1----:R-:W-:Y:S01]  /*16d60*/  MOV R50, 0xa0ce370e ;  /* 0xa0ce370e00327802 */ /* 0x002fe20000000f00 */
[----:B------:R-:W-:Y:S02]  /*16d70*/  IMAD.MOV.U32 R51, RZ, RZ, -0x40ebb737 ;  /* 0xbf1448c9ff337424 */ /* 0x000fe400078e00ff */
[----:B0-----:R-:W-:Y:S01]  /*16d80*/  IMAD.MOV.U32 R42, RZ, RZ, 0x2f459ca1 ;  /* 0x2f459ca1ff2a7424 */ /* 0x001fe200078e00ff */
[----:B------:R0:W-:Y:S01]  /*16d90*/  STL.64 [R1+0xc18], R38 ;  /* 0x000c182601007387 */ /* 0x0001e20000100a00 */
[----:B------:R-:W-:-:S02]  /*16da0*/  IMAD.MOV.U32 R43, RZ, RZ, 0x3f1e03ca ;  /* 0x3f1e03caff2b7424 */ /* 0x000fc400078e00ff */
[----:B---3--:R-:W-:Y:S01]  /*16db0*/  IMAD.MOV.U32 R52, RZ, RZ, 0x5a7d9ac5 ;  /* 0x5a7d9ac5ff347424 */ /* 0x008fe200078e00ff */
[----:B------:R1:W-:Y:S01]  /*16dc0*/  STL.64 [R1+0xc20], R40 ;  /* 0x000c202801007387 */ /* 0x0003e20000100a00 */
[----:B------:R-:W-:Y:S01]  /*16dd0*/  IMAD.MOV.U32 R53, RZ, RZ, 0x3d72f0a6 ;  /* 0x3d72f0a6ff357424 */ /* 0x000fe200078e00ff */
[----:B--2---:R-:W-:Y:S01]  /*16de0*/  MOV R36, 0x261131ce ;  /* 0x261131ce00247802 */ /* 0x004fe20000000f00 */
[----:B------:R-:W-:Y:S01]  /*16df0*/  IMAD.MOV.U32 R37, RZ, RZ, -0x4129aaab ;  /* 0xbed65555ff257424 */ /* 0x000fe200078e00ff */
[----:B------:R2:W-:Y:S01]  /*16e00*/  STL.64 [R1+0xb78], R32 ;  /* 0x000b782001007387 */ /* 0x0005e20000100a00 */
[----:B0-----:R-:W-:Y:S01]  /*16e10*/  IMAD.MOV.U32 R38, RZ, RZ, 0x3d88fea7 ;  /* 0x3d88fea7ff267424 */ /* 0x001fe200078e00ff */
[----:B------:R-:W-:Y:S02]  /*16e20*/  MOV R39, 0x3ecc1949 ;  /* 0x3ecc194900277802 */ /* 0x000fe40000000f00 */
[----:B------:R0:W-:Y:S01]  /*16e30*/  STL.64 [R1+0xbe8], R56 ;  /* 0x000be83801007387 */ /* 0x0001e20000100a00 */
[----:B-1----:R-:W-:Y:S01]  /*16e40*/  MOV R40, 0x1c8dde07 ;  /* 0x1c8dde0700287802 */ /* 0x002fe20000000f00 */
[----:B------:R-:W-:-:S02]  /*16e50*/  IMAD.MOV.U32 R41, RZ, RZ, 0x3e89b42c ;  /* 0x3e89b42cff297424 */ /* 0x000fc400078e00ff */
[----:B------:R1:W-:Y:S01]  /*16e60*/  STL.64 [R1+0xc08], R54 ;  /* 0x000c083601007387 */ /* 0x0003e20000100a00 */
[----:B--2---:R-:W-:-:S03]  /*16e70*/  IMAD.MOV.U32 R32, RZ, RZ, 0x11c56ff1 ;  /* 0x11c56ff1ff207424 */ /* 0x004fc600078e00ff */
[----:B------:R2:W-:Y:S01]  /*16e80*/  STL.64 [R1+0xc10], R58 ;  /* 0x000c103a01007387 */ /* 0x0005e20000100a00 */
[----:B------:R-:W-:-:S03]  /*16e90*/  IMAD.MOV.U32 R33, RZ, RZ, 0x3e4122c8 ;  /* 0x3e4122c8ff217424 */ /* 0x000fc600078e00ff */
        /* <DEDUP_REMOVED lines=10> */
[----:B---3--:R-:W-:Y:S01]  /*16f40*/  IMAD.MOV.U32 R42, RZ, RZ, 0x27a1383d ;  /* 0x27a1383dff2a7424 */ /* 0x008fe200078e00ff */
[----:B------:R-:W-:Y:S01]  /*16f50*/  MOV R43, 0xbe7ea6a4 ;  /* 0xbe7ea6a4002b7802 */ /* 0x000fe20000000f00 */
[----:B0-----:R-:W-:Y:S01]  /*16f60*/  IMAD.MOV.U32 R50, RZ, RZ, -0x2e56537d ;  /* 0xd1a9ac83ff327424 */ /* 0x001fe200078e00ff */
[----:B------:R0:W-:Y:S01]  /*16f70*/  STL.64 [R1+0xc50], R38 ;  /* 0x000c502601007387 */ /* 0x0001e20000100a00 */
[----:B------:R-:W-:Y:S01]  /*16f80*/  IMAD.MOV.U32 R51, RZ, RZ, 0x3e62116d ;  /* 0x3e62116dff337424 */ /* 0x000fe200078e00ff */
[----:B-1----:R-:W-:Y:S01]  /*16f90*/  MOV R52, 0x5f50d178 ;  /* 0x5f50d17800347802 */ /* 0x002fe20000000f00 */
[----:B------:R-:W-:Y:S01]  /*16fa0*/  IMAD.MOV.U32 R53, RZ, RZ, -0x4046a498 ;  /* 0xbfb95b68ff357424 */ /* 0x000fe200078e00ff */
[----:B------:R1:W-:Y:S01]  /*16fb0*/  STL.64 [R1+0xc68], R40 ;  /* 0x000c682801007387 */ /* 0x0003e20000100a00 */
[----:B--2---:R-:W-:Y:S01]  /*16fc0*/  IMAD.MOV.U32 R36, RZ, RZ, -0x5673743c ;  /* 0xa98c8bc4ff247424 */ /* 0x004fe200078e00ff */
[----:B------:R-:W-:-:S02]  /*16fd0*/  MOV R37, 0x3fc6fb2b ;  /* 0x3fc6fb2b00257802 */ /* 0x000fc40000000f00 */
[----:B------:R2:W-:Y:S01]  /*16fe0*/  STL.64 [R1+0xbb0], R32 ;  /* 0x000bb02001007387 */ /* 0x0005e20000100a00 */
[----:B0-----:R-:W-:-:S03]  /*16ff0*/  IMAD.MOV.U32 R38, RZ, RZ, 0x29064247 ;  /* 0x29064247ff267424 */ /* 0x001fc600078e00ff */
[----:B------:R0:W-:Y:S01]  /*17000*/  STL.64 [R1+0xc38], R56 ;  /* 0x000c383801007387 */ /* 0x0001e20000100a00 */
[----:B------:R-:W-:Y:S02]  /*17010*/  IMAD.MOV.U32 R39, RZ, RZ, -0x403f5f91 ;  /* 0xbfc0a06fff277424 */ /* 0x000fe400078e00ff */
[----:B-1----:R-:W-:Y:S01]  /*17020*/  IMAD.MOV.U32 R40, RZ, RZ, 0x7a744982 ;  /* 0x7a744982ff287424 */ /* 0x002fe200078e00ff */
[----:B------:R-:W-:Y:S01]  /*17030*/  MOV R41, 0x3fb72bb4 ;  /* 0x3fb72bb400297802 */ /* 0x000fe20000000f00 */
[----:B------:R1:W-:Y:S01]  /*17040*/  STL.64 [R1+0xc58], R54 ;  /* 0x000c583601007387 */ /* 0x0003e20000100a00 */
[----:B--2---:R-:W2:Y:S01]  /*17050*/  MUFU.RCP64H R33, R49 ;  /* 0x0000003100217308 */ /* 0x004ea20000001800 */
[----:B------:R-:W-:Y:S02]  /*17060*/  IMAD.MOV.U32 R32, RZ, RZ, 0x1 ;  /* 0x00000001ff207424 */ /* 0x000fe400078e00ff */
        /* <DEDUP_REMOVED lines=8> */
[----:B---3--:R-:W-:Y:S02]  /*170f0*/  IMAD.MOV.U32 R58, RZ, RZ, -0x4ddbedfe ;  /* 0xb2241202ff3a7424 */ /* 0x008fe400078e00ff */
[----:B------:R-:W-:Y:S01]  /*17100*/  IMAD.MOV.U32 R59, RZ, RZ, -0x41db6b2d ;  /* 0xbe2494d3ff3b7424 */ /* 0x000fe200078e00ff */
[----:B------:R3:W-:Y:S01]  /*17110*/  STL.64 [R1+0xc88], R36 ;  /* 0x000c882401007387 */ /* 0x0007e20000100a00 */
[----:B0-----:R-:W-:Y:S01]  /*17120*/  MOV R42, 0x38631744 ;  /* 0x38631744002a7802 */ /* 0x001fe20000000f00 */
[----:B------:R-:W-:Y:S01]  /*17130*/  IMAD.MOV.U32 R43, RZ, RZ, 0x3fa6bd2f ;  /* 0x3fa6bd2fff2b7424 */ /* 0x000fe200078e00ff */
[----:B--2---:R-:W-:Y:S01]  /*17140*/  DFMA R60, -R48, R32, 1 ;  /* 0x3ff00000303c742b */ /* 0x004fe20000000120 */
[----:B------:R0:W-:Y:S01]  /*17150*/  STL.64 [R1+0xc90], R38 ;  /* 0x000c902601007387 */ /* 0x0001e20000100a00 */
[----:B----4-:R-:W-:Y:S01]  /*17160*/  IMAD.MOV.U32 R50, RZ, RZ, -0x442fe938 ;  /* 0xbbd016c8ff327424 */ /* 0x010fe200078e00ff */
[----:B------:R-:W-:-:S02]  /*17170*/  MOV R51, 0x3e92a46f ;  /* 0x3e92a46f00337802 */ /* 0x000fc40000000f00 */
[----:B------:R2:W-:Y:S01]  /*17180*/  STL.64 [R1+0xca0], R40 ;  /* 0x000ca02801007387 */ /* 0x0005e20000100a00 */
[----:B-1----:R-:W-:Y:S01]  /*17190*/  IMAD.MOV.U32 R52, RZ, RZ, 0x69432cef ;  /* 0x69432cefff347424 */ /* 0x002fe200078e00ff */
[----:B------:R-:W-:Y:S01]  /*171a0*/  MOV R53, 0xbf77067b ;  /* 0xbf77067b00357802 */ /* 0x000fe20000000f00 */
[----:B------:R-:W-:Y:S01]  /*171b0*/  DFMA R60, R60, R60, R60 ;  /* 0x0000003c3c3c722b */ /* 0x000fe2000000003c */
[----:B---3--:R-:W-:Y:S01]  /*171c0*/  IMAD.MOV.U32 R36, RZ, RZ, 0x1cad78b9 ;  /* 0x1cad78b9ff247424 */ /* 0x008fe200078e00ff */
[----:B------:R1:W-:Y:S01]  /*171d0*/  STL.64 [R1+0xcb0], R42 ;  /* 0x000cb02a01007387 */ /* 0x0003e20000100a00 */
[----:B------:R-:W-:Y:S01]  /*171e0*/  IMAD.MOV.U32 R37, RZ, RZ, -0x406e5b61 ;  /* 0xbf91a49fff257424 */ /* 0x000fe200078e00ff */
[----:B0-----:R-:W-:Y:S01]  /*171f0*/  MOV R38, 0xfa0aa57b ;  /* 0xfa0aa57b00267802 */ /* 0x001fe20000000f00 */
[----:B------:R-:W-:Y:S01]  /*17200*/  IMAD.MOV.U32 R39, RZ, RZ, 0x3f8d0bef ;  /* 0x3f8d0befff277424 */ /* 0x000fe200078e00ff */
[----:B------:R0:W-:Y:S02]  /*17210*/  STL.64 [R1+0xcb8], R50 ;  /* 0x000cb83201007387 */ /* 0x0001e40000100a00 */
[----:B------:R-:W-:Y:S01]  /*17220*/  DFMA R32, R32, R60, R32 ;  /* 0x0000003c2020722b */ /* 0x000fe20000000020 */
[----:B--2---:R-:W-:Y:S01]  /*17230*/  IMAD.MOV.U32 R40, RZ, RZ, 0x3c40f6a ;  /* 0x03c40f6aff287424 */ /* 0x004fe200078e00ff */
[----:B------:R-:W-:Y:S01]  /*17240*/  MOV R41, 0xbf53043d ;  /* 0xbf53043d00297802 */ /* 0x000fe20000000f00 */
[----:B------:R2:W-:Y:S01]  /*17250*/  STL.64 [R1+0xcc0], R36 ;  /* 0x000cc02401007387 */ /* 0x0005e20000100a00 */
[----:B-1----:R-:W-:-:S03]  /*17260*/  IMAD.MOV.U32 R42, RZ, RZ, 0xc4df7f1 ;  /* 0x0c4df7f1ff2a7424 */ /* 0x002fc600078e00ff */
[----:B------:R1:W-:Y:S01]  /*17270*/  STL.64 [R1+0xcc8], R38 ;  /* 0x000cc82601007387 */ /* 0x0003e20000100a00 */
[----:B------:R-:W-:Y:S01]  /*17280*/  IMAD.MOV.U32 R43, RZ, RZ, 0x3f3adee2 ;  /* 0x3f3adee2ff2b7424 */ /* 0x000fe200078e00ff */
[----:B------:R-:W-:Y:S02]  /*17290*/  DFMA R60, -R48, R32, 1 ;  /* 0x3ff00000303c742b */ /* 0x000fe40000000120 */
[----:B------:R3:W-:Y:S01]  /*172a0*/  STL.64 [R1+0xce8], R40 ;  /* 0x000ce82801007387 */ /* 0x0007e20000100a00 */
[----:B0-----:R-:W-:Y:S01]  /*172b0*/  MOV R50, 0x6a382e07 ;  /* 0x6a382e0700327802 */ /* 0x001fe20000000f00 */
[----:B------:R-:W-:Y:S02]  /*172c0*/  IMAD.MOV.U32 R51, RZ, RZ, 0x3db43183 ;  /* 0x3db43183ff337424 */ /* 0x000fe400078e00ff */
[----:B--2---:R-:W-:Y:S01]  /*172d0*/  IMAD.MOV.U32 R36, RZ, RZ, 0x7c4544c3 ;  /* 0x7c4544c3ff247424 */ /* 0x004fe200078e00ff */
[----:B------:R0:W-:Y:S01]  /*172e0*/  STL.64 [R1+0xcf0], R42 ;  /* 0x000cf02a01007387 */ /* 0x0001e20000100a00 */
[----:B------:R-:W-:Y:S01]  /*172f0*/  IMAD.MOV.U32 R37, RZ, RZ, 0x3f10af03 ;  /* 0x3f10af03ff257424 */ /* 0x000fe200078e00ff */
[----:B------:R-:W-:Y:S01]  /*17300*/  DFMA R32, R32, R60, R32 ;  /* 0x0000003c2020722b */ /* 0x000fe20000000020 */
[----:B-1----:R-:W-:Y:S01]  /*17310*/  MOV R38, 0x909bc462 ;  /* 0x909bc46200267802 */ /* 0x002fe20000000f00 */
[----:B------:R-:W-:Y:S01]  /*17320*/  IMAD.MOV.U32 R39, RZ, RZ, -0x410a3a9c ;  /* 0xbef5c564ff277424 */ /* 0x000fe200078e00ff */
[----:B------:R1:W-:Y:S01]  /*17330*/  STL.64 [R1+0xcf8], R50 ;  /* 0x000cf83201007387 */ /* 0x0003e20000100a00 */
[----:B---3--:R-:W-:Y:S01]  /*17340*/  IMAD.MOV.U32 R40, RZ, RZ, -0x458bb1e4 ;  /* 0xba744e1cff287424 */ /* 0x008fe200078e00ff */
[----:B------:R-:W-:-:S02]  /*17350*/  MOV R41, 0x3eab1a24 ;  /* 0x3eab1a2400297802 */ /* 0x000fc40000000f00 */
[----:B------:R2:W-:Y:S01]  /*17360*/  STL.64 [R1+0xd08], R36 ;  /* 0x000d082401007387 */ /* 0x0005e20000100a00 */
[----:B------:R-:W-:Y:S01]  /*17370*/  DMUL R60, R34, R32 ;  /* 0x00000020223c7228 */ /* 0x000fe20000000000 */
[----:B0-----:R-:W-:Y:S02]  /*17380*/  IMAD.MOV.U32 R42, RZ, RZ, -0xa078040 ;  /* 0xf5f87fc0ff2a7424 */ /* 0x001fe400078e00ff */
[----:B------:R0:W-:Y:S01]  /*17390*/  STL.64 [R1+0xd10], R38 ;  /* 0x000d102601007387 */ /* 0x0001e20000100a00 */
[----:B------:R-:W-:-:S03]  /*173a0*/  IMAD.MOV.U32 R43, RZ, RZ, 0x3cc5a9a2 ;  /* 0x3cc5a9a2ff2b7424 */ /* 0x000fc600078e00ff */
[----:B------:R3:W-:Y:S01]  /*173b0*/  STL.64 [R1+0xd30], R40 ;  /* 0x000d302801007387 */ /* 0x0007e20000100a00 */
[----:B-1----:R-:W-:Y:S01]  /*173c0*/  IMAD.MOV.U32 R50, RZ, RZ, -0x3bccff5e ;  /* 0xc43300a2ff327424 */ /* 0x002fe200078e00ff */
[----:B------:R-:W-:Y:S01]  /*173d0*/  MOV R51, 0xbfc997cf ;  /* 0xbfc997cf00337802 */ /* 0x000fe20000000f00 */
[----:B------:R-:W-:Y:S01]  /*173e0*/  DFMA R62, -R48, R60, R34 ;  /* 0x0000003c303e722b */ /* 0x000fe20000000122 */
[----:B--2---:R-:W-:Y:S01]  /*173f0*/  MOV R36, 0x66be9669 ;  /* 0x66be966900247802 */ /* 0x004fe20000000f00 */
[----:B------:R-:W-:Y:S01]  /*17400*/  IMAD.MOV.U32 R37, RZ, RZ, -0x417c3ae7 ;  /* 0xbe83c519ff257424 */ /* 0x000fe200078e00ff */
[----:B------:R1:W-:Y:S01]  /*17410*/  STL.64 [R1+0xd38], R42 ;  /* 0x000d382a01007387 */ /* 0x0003e20000100a00 */
[----:B0-----:R-:W-:Y:S01]  /*17420*/  MOV R38, 0xb67ecf48 ;  /* 0xb67ecf4800267802 */ /* 0x001fe20000000f00 */
[----:B------:R-:W-:Y:S02]  /*17430*/  IMAD.MOV.U32 R39, RZ, RZ, 0x3fd75748 ;  /* 0x3fd75748ff277424 */ /* 0x000fe400078e00ff */
[----:B------:R0:W-:Y:S01]  /*17440*/  STL.64 [R1+0xd40], R36 ;  /* 0x000d402401007387 */ /* 0x0001e20000100a00 */
[----:B------:R-:W-:Y:S01]  /*17450*/  DFMA R32, R32, R62, R60 ;  /* 0x0000003e2020722b */ /* 0x000fe2000000003c */
[----:B---3--:R-:W-:-:S02]  /*17460*/  IMAD.MOV.U32 R40, RZ, RZ, -0x359d8d2a ;  /* 0xca6272d6ff287424 */ /* 0x008fc400078e00ff */
[----:B------:R-:W-:Y:S01]  /*17470*/  IMAD.MOV.U32 R41, RZ, RZ, 0x3fd10cd9 ;  /* 0x3fd10cd9ff297424 */ /* 0x000fe200078e00ff */
[----:B------:R2:W-:Y:S01]  /*17480*/  STL.64 [R1+0xd58], R38 ;  /* 0x000d582601007387 */ /* 0x0005e20000100a00 */
[----:B------:R-:W-:Y:S02]  /*17490*/  IMAD.MOV.U32 R60, RZ, RZ, -0x5fb49ca2 ;  /* 0xa04b635eff3c7424 */ /* 0x000fe400078e00ff */
[----:B-1----:R-:W-:Y:S01]  /*174a0*/  IMAD.MOV.U32 R42, RZ, RZ, 0x4744ccfb ;  /* 0x4744ccfbff2a7424 */ /* 0x002fe200078e00ff */
[----:B------:R1:W-:Y:S01]  /*174b0*/  STL.64 [R1+0xd48], R50 ;  /* 0x000d483201007387 */ /* 0x0003e20000100a00 */
[----:B------:R-:W-:Y:S02]  /*174c0*/  IMAD.MOV.U32 R43, RZ, RZ, 0x3fc056ba ;  /* 0x3fc056baff2b7424 */ /* 0x000fe400078e00ff */
[----:B------:R-:W-:Y:S01]  /*174d0*/  FFMA R0, RZ, R49, R33 ;  /* 0x00000031ff007223 */ /* 0x000fe20000000021 */
[----:B0-----:R-:W-:Y:S01]  /*174e0*/  MOV R36, 0x182c4e01 ;  /* 0x182c4e0100247802 */ /* 0x001fe20000000f00 */
[----:B------:R-:W-:Y:S01]  /*174f0*/  IMAD.MOV.U32 R37, RZ, RZ, -0x405337f1 ;  /* 0xbfacc80fff257424 */ /* 0x000fe200078e00ff */
[----:B------:R0:W-:Y:S01]  /*17500*/  STL.64 [R1+0xd68], R40 ;  /* 0x000d682801007387 */ /* 0x0001e20000100a00 */
[----:B------:R-:W-:Y:S01]  /*17510*/  IMAD.MOV.U32 R61, RZ, RZ, 0x3fdf284b ;  /* 0x3fdf284bff3d7424 */ /* 0x000fe200078e00ff */
[----:B------:R-:W-:Y:S01]  /*17520*/  FSETP.GT.AND P0, PT, |R0|, 1.469367938527859385e-39, PT ;  /* 0x001000000000780b */ /* 0x000fe20003f04200 */
[----:B--2---:R-:W-:Y:S01]  /*17530*/  IMAD.MOV.U32 R38, RZ, RZ, -0x2c454e17 ;  /* 0xd3bab1e9ff267424 */ /* 0x004fe200078e00ff */
[----:B------:R-:W-:Y:S01]  /*17540*/  MOV R39, 0xbe8787c7 ;  /* 0xbe8787c700277802 */ /* 0x000fe20000000f00 */
[----:B------:R2:W-:Y:S01]  /*17550*/  STL.64 [R1+0xc98], R54 ;  /* 0x000c983601007387 */ /* 0x0005e20000100a00 */
[----:B-1----:R-:W-:-:S02]  /*17560*/  IMAD.MOV.U32 R50, RZ, RZ, -0x35537826 ;  /* 0xcaac87daff327424 */ /* 0x002fc400078e00ff */
[----:B------:R-:W-:Y:S01]  /*17570*/  IMAD.MOV.U32 R51, RZ, RZ, 0x3f93b27e ;  /* 0x3f93b27eff337424 */ /* 0x000fe200078e00ff */
        /* <DEDUP_REMOVED lines=13> */
[----:B--2---:R-:W-:Y:S01]  /*17650*/  IMAD.MOV.U32 R38, RZ, RZ, -0x13909c81 ;  /* 0xec6f637fff267424 */ /* 0x004fe200078e00ff */
[----:B------:R-:W-:Y:S02]  /*17660*/  MOV R39, 0x3f1616d5 ;  /* 0x3f1616d500277802 */ /* 0x000fe40000000f00 */
[----:B------:R2:W-:Y:S01]  /*17670*/  STL.64 [R1+0xdb0], R40 ;  /* 0x000db02801007387 */ /* 0x0005e20000100a00 */
[----:B-1----:R-:W-:Y:S01]  /*17680*/  IMAD.MOV.U32 R52, RZ, RZ, 0x3b45ff81 ;  /* 0x3b45ff81ff347424 */ /* 0x002fe200078e00ff */
[----:B------:R-:W-:-:S02]  /*17690*/  MOV R53, 0xbd409d91 ;  /* 0xbd409d9100357802 */ /* 0x000fc40000000f00 */
[----:B------:R1:W-:Y:S01]  /*176a0*/  STL.64 [R1+0xca8], R56 ;  /* 0x000ca83801007387 */ /* 0x0003e20000100a00 */
[----:B0-----:R-:W-:-:S03]  /*176b0*/  IMAD.MOV.U32 R50, RZ, RZ, -0x24814352 ;  /* 0xdb7ebcaeff327424 */ /* 0x001fc600078e00ff */
[----:B------:R0:W-:Y:S01]  /*176c0*/  STL.64 [R1+0xcd8], R58 ;  /* 0x000cd83a01007387 */ /* 0x0001e20000100a00 */
[----:B------:R-:W-:Y:S02]  /*176d0*/  IMAD.MOV.U32 R51, RZ, RZ, -0x40f315cd ;  /* 0xbf0cea33ff337424 */ /* 0x000fe400078e00ff */
[----:B--2---:R-:W-:Y:S01]  /*176e0*/  IMAD.MOV.U32 R40, RZ, RZ, 0x1ad67669 ;  /* 0x1ad67669ff287424 */ /* 0x004fe200078e00ff */
[----:B------:R2:W-:Y:S01]  /*176f0*/  STL.64 [R1+0xce0], R54 ;  /* 0x000ce03601007387 */ /* 0x0005e20000100a00 */
[----:B------:R-:W-:-:S03]  /*17700*/  IMAD.MOV.U32 R41, RZ, RZ, -0x4132585a ;  /* 0xbecda7a6ff297424 */ /* 0x000fc600078e00ff */
[----:B------:R3:W-:Y:S01]  /*17710*/  STL.64 [R1+0xdb8], R42 ;  /* 0x000db82a01007387 */ /* 0x0007e20000100a00 */
[----:B-1----:R-:W-:Y:S01]  /*17720*/  IMAD.MOV.U32 R56, RZ, RZ, -0x35cf944b ;  /* 0xca306bb5ff387424 */ /* 0x002fe200078e00ff */
[----:B------:R-:W-:Y:S02]  /*17730*/  MOV R57, 0xbf191fff ;  /* 0xbf191fff00397802 */ /* 0x000fe40000000f00 */
[----:B------:R1:W-:Y:S01]  /*17740*/  STL.64 [R1+0xdd0], R36 ;  /* 0x000dd02401007387 */ /* 0x0003e20000100a00 */
[----:B0-----:R-:W-:Y:S01]  /*17750*/  MOV R58, 0xfc6f6d3d ;  /* 0xfc6f6d3d003a7802 */ /* 0x001fe20000000f00 */
[----:B------:R-:W-:Y:S02]  /*17760*/  IMAD.MOV.U32 R59, RZ, RZ, -0x4139f83b ;  /* 0xbec607c5ff3b7424 */ /* 0x000fe400078e00ff */
[----:B--2---:R-:W-:Y:S01]  /*17770*/  IMAD.MOV.U32 R54, RZ, RZ, 0x539275a7 ;  /* 0x539275a7ff367424 */ /* 0x004fe200078e00ff */
[----:B------:R0:W-:Y:S01]  /*17780*/  STL.64 [R1+0xdd8], R38 ;  /* 0x000dd82601007387 */ /* 0x0001e20000100a00 */
[----:B------:R-:W-:Y:S01]  /*17790*/  IMAD.MOV.U32 R55, RZ, RZ, 0x3ed1abde ;  /* 0x3ed1abdeff377424 */ /* 0x000fe200078e00ff */
        /* <DEDUP_REMOVED lines=8> */
[----:B------:R-:W-:Y:S01]  /*17820*/  MOV R39, 0x3ff10bef ;  /* 0x3ff10bef00277802 */ /* 0x000fe20000000f00 */
        /* <DEDUP_REMOVED lines=15> */
[----:B0-----:R-:W-:Y:S01]  /*17920*/  IMAD.MOV.U32 R58, RZ, RZ, 0x23c48dc0 ;  /* 0x23c48dc0ff3a7424 */ /* 0x001fe200078e00ff */
[----:B------:R-:W-:Y:S01]  /*17930*/  MOV R59, 0xbfc1a4da ;  /* 0xbfc1a4da003b7802 */ /* 0x000fe20000000f00 */
        /* <DEDUP_REMOVED lines=8> */
[----:B0-----:R-:W-:Y:S02]  /*179c0*/  IMAD.MOV.U32 R38, RZ, RZ, 0x2bd4a5fe ;  /* 0x2bd4a5feff267424 */ /* 0x001fe400078e00ff */
[----:B------:R-:W-:Y:S01]  /*179d0*/  IMAD.MOV.U32 R39, RZ, RZ, -0x403ac144 ;  /* 0xbfc53ebcff277424 */ /* 0x000fe200078e00ff */
[----:B-1----:R-:W-:Y:S01]  /*179e0*/  MOV R53, 0x3f778305 ;  /* 0x3f77830500357802 */ /* 0x002fe20000000f00 */
[----:B------:R-:W-:Y:S01]  /*179f0*/  IMAD.MOV.U32 R52, RZ, RZ, 0x4c284396 ;  /* 0x4c284396ff347424 */ /* 0x000fe200078e00ff */
[----:B------:R0:W-:Y:S01]  /*17a00*/  STL.64 [R1+0xd50], R56 ;  /* 0x000d503801007387 */ /* 0x0001e20000100a00 */
[----:B--2---:R-:W-:-:S02]  /*17a10*/  IMAD.MOV.U32 R50, RZ, RZ, -0xa3c9470 ;  /* 0xf5c36b90ff327424 */ /* 0x004fc400078e00ff */
[----:B------:R-:W-:Y:S01]  /*17a20*/  IMAD.MOV.U32 R51, RZ, RZ, -0x406a0401 ;  /* 0xbf95fbffff337424 */ /* 0x000fe200078e00ff */
[----:B------:R1:W-:Y:S01]  /*17a30*/  STL.64 [R1+0xd70], R54 ;  /* 0x000d703601007387 */ /* 0x0003e20000100a00 */
[----:B---3--:R-:W-:Y:S01]  /*17a40*/  MOV R40, 0x78d507d5 ;  /* 0x78d507d500287802 */ /* 0x008fe20000000f00 */
[----:B------:R-:W-:Y:S02]  /*17a50*/  IMAD.MOV.U32 R41, RZ, RZ, 0x3f909e54 ;  /* 0x3f909e54ff297424 */ /* 0x000fe400078e00ff */
[----:B------:R2:W-:Y:S01]  /*17a60*/  STL.64 [R1+0xd78], R58 ;  /* 0x000d783a01007387 */ /* 0x0005e20000100a00 */
[----:B0-----:R-:W-:-:S03]  /*17a70*/  MOV R56, 0x4f7ffc6f ;  /* 0x4f7ffc6f00387802 */ /* 0x001fc60000000f00 */
[----:B------:R0:W-:Y:S01]  /*17a80*/  STL.64 [R1+0xe48], R42 ;  /* 0x000e482a01007387 */ /* 0x0001e20000100a00 */
[----:B------:R-:W-:-:S03]  /*17a90*/  IMAD.MOV.U32 R57, RZ, RZ, -0x4071191d ;  /* 0xbf8ee6e3ff397424 */ /* 0x000fc600078e00ff */
[----:B------:R3:W-:Y:S01]  /*17aa0*/  STL.64 [R1+0xe50], R36 ;  /* 0x000e502401007387 */ /* 0x0007e20000100a00 */
[----:B-1----:R-:W-:Y:S01]  /*17ab0*/  IMAD.MOV.U32 R54, RZ, RZ, -0x4ab40e33 ;  /* 0xb54bf1cdff367424 */ /* 0x002fe200078e00ff */
[----:B------:R-:W-:Y:S01]  /*17ac0*/  MOV R55, 0x3f51b9f3 ;  /* 0x3f51b9f300377802 */ /* 0x000fe20000000f00 */
[----:B--2---:R-:W-:Y:S01]  /*17ad0*/  IMAD.MOV.U32 R58, RZ, RZ, 0x172c9899 ;  /* 0x172c9899ff3a7424 */ /* 0x004fe200078e00ff */
        /* <DEDUP_REMOVED lines=8> */
[----:B-1----:R-:W-:-:S03]  /*17b60*/  IMAD.MOV.U32 R38, RZ, RZ, -0x712e25fa ;  /* 0x8ed1da06ff267424 */ /* 0x002fc600078e00ff */
[----:B------:R1:W-:Y:S01]  /*17b70*/  STL.64 [R1+0xe78], R40 ;  /* 0x000e782801007387 */ /* 0x0003e20000100a00 */
[----:B------:R-:W-:Y:S01]  /*17b80*/  IMAD.MOV.U32 R39, RZ, RZ, 0x3f374a77 ;  /* 0x3f374a77ff277424 */ /* 0x000fe200078e00ff */
[----:B0-----:R-:W-:Y:S01]  /*17b90*/  MOV R52, 0x3f1f53aa ;  /* 0x3f1f53aa00347802 */ /* 0x001fe20000000f00 */
[----:B------:R-:W-:Y:S01]  /*17ba0*/  IMAD.MOV.U32 R53, RZ, RZ, 0x3ef2a1f9 ;  /* 0x3ef2a1f9ff357424 */ /* 0x000fe200078e00ff */
        /* <DEDUP_REMOVED lines=16> */
[----:B---3--:R-:W-:Y:S01]  /*17cb0*/  IMAD.MOV.U32 R42, RZ, RZ, -0x18f0abe5 ;  /* 0xe70f541bff2a7424 */ /* 0x008fe200078e00ff */
[----:B------:R-:W-:-:S02]  /*17cc0*/  MOV R43, 0x3d0c1417 ;  /* 0x3d0c1417002b7802 */ /* 0x000fc40000000f00 */
[----:B------:R2:W-:Y:S01]  /*17cd0*/  STL.64 [R1+0xde8], R52 ;  /* 0x000de83401007387 */ /* 0x0005e20000100a00 */
[----:B0-----:R-:W-:Y:S02]  /*17ce0*/  IMAD.MOV.U32 R36, RZ, RZ, -0x2584fef8 ;  /* 0xda7b0108ff247424 */ /* 0x001fe400078e00ff */
[----:B------:R-:W-:Y:S01]  /*17cf0*/  IMAD.MOV.U32 R37, RZ, RZ, 0x3eca5076 ;  /* 0x3eca5076ff257424 */ /* 0x000fe200078e00ff */
[----:B------:R0:W-:Y:S01]  /*17d00*/  STL.64 [R1+0xea8], R50 ;  /* 0x000ea83201007387 */ /* 0x0001e20000100a00 */
[----:B-1----:R-:W-:-:S03]  /*17d10*/  IMAD.MOV.U32 R38, RZ, RZ, -0x7d41b984 ;  /* 0x82be467cff267424 */ /* 0x002fc600078e00ff */
        /* <DEDUP_REMOVED lines=8> */
[----:B-1----:R-:W-:Y:S01]  /*17da0*/  IMAD.MOV.U32 R40, RZ, RZ, 0x12bad9bf ;  /* 0x12bad9bfff287424 */ /* 0x002fe200078e00ff */
[----:B------:R-:W-:-:S02]  /*17db0*/  MOV R41, 0xc0059508 ;  /* 0xc005950800297802 */ /* 0x000fc40000000f00 */
[----:B------:R1:W-:Y:S01]  /*17dc0*/  STL.64 [R1+0xe18], R58 ;  /* 0x000e183a01007387 */ /* 0x0003e20000100a00 */
[----:B--2---:R-:W-:-:S03]  /*17dd0*/  IMAD.MOV.U32 R56, RZ, RZ, -0x616e0a62 ;  /* 0x9e91f59eff387424 */ /* 0x004fc600078e00ff */
        /* <DEDUP_REMOVED lines=8> */
[----:B--2---:R-:W-:Y:S01]  /*17e60*/  IMAD.MOV.U32 R42, RZ, RZ, -0x1e30139f ;  /* 0xe1cfec61ff2a7424 */ /* 0x004fe200078e00ff */
[----:B------:R-:W-:Y:S02]  /*17e70*/  MOV R43, 0xbff7e696 ;  /* 0xbff7e696002b7802 */ /* 0x000fe40000000f00 */
[----:B------:R1:W-:Y:S01]  /*17e80*/  STL.64 [R1+0xe38], R52 ;  /* 0x000e383401007387 */ /* 0x0003e20000100a00 */
[----:B---3--:R-:W-:-:S02]  /*17e90*/  IMAD.MOV.U32 R36, RZ, RZ, 0x7fbade6a ;  /* 0x7fbade6aff247424 */ /* 0x008fc400078e00ff */
[----:B------:R-:W-:Y:S01]  /*17ea0*/  IMAD.MOV.U32 R37, RZ, RZ, 0x3fe60acf ;  /* 0x3fe60acfff257424 */ /* 0x000fe200078e00ff */
[----:B------:R2:W-:Y:S01]  /*17eb0*/  STL.64 [R1+0xef0], R50 ;  /* 0x000ef03201007387 */ /* 0x0005e20000100a00 */
[----:B0-----:R-:W-:-:S03]  /*17ec0*/  MOV R38, 0x5a443c00 ;  /* 0x5a443c0000267802 */ /* 0x001fc60000000f00 */
[----:B------:R0:W-:Y:S01]  /*17ed0*/  STL.64 [R1+0xef8], R40 ;  /* 0x000ef82801007387 */ /* 0x0001e20000100a00 */
[----:B------:R-:W-:Y:S02]  /*17ee0*/  IMAD.MOV.U32 R39, RZ, RZ, 0x3eb5f0bc ;  /* 0x3eb5f0bcff277424 */ /* 0x000fe400078e00ff */
[----:B-1----:R-:W-:Y:S01]  /*17ef0*/  IMAD.MOV.U32 R52, RZ, RZ, -0x5516e6ca ;  /* 0xaae91936ff347424 */ /* 0x002fe200078e00ff */
[----:B------:R1:W-:Y:S01]  /*17f00*/  STL.64 [R1+0xe40], R56 ;  /* 0x000e403801007387 */ /* 0x0003e20000100a00 */
[----:B------:R-:W-:Y:S01]  /*17f10*/  IMAD.MOV.U32 R53, RZ, RZ, -0x4220f927 ;  /* 0xbddf06d9ff357424 */ /* 0x000fe200078e00ff */
[----:B--2---:R-:W-:Y:S01]  /*17f20*/  MOV R50, 0xb61b59c3 ;  /* 0xb61b59c300327802 */ /* 0x004fe20000000f00 */
[----:B------:R-:W-:Y:S01]  /*17f30*/  IMAD.MOV.U32 R51, RZ, RZ, -0x404a91b2 ;  /* 0xbfb56e4eff337424 */ /* 0x000fe200078e00ff */
[----:B------:R2:W-:Y:S01]  /*17f40*/  STL.64 [R1+0xe60], R54 ;  /* 0x000e603601007387 */ /* 0x0005e20000100a00 */
[----:B0-----:R-:W-:Y:S01]  /*17f50*/  IMAD.MOV.U32 R40, RZ, RZ, -0x746b991f ;  /* 0x8b9466e1ff287424 */ /* 0x001fe200078e00ff */
[----:B------:R-:W-:-:S02]  /*17f60*/  MOV R41, 0xbe40bbb8 ;  /* 0xbe40bbb800297802 */ /* 0x000fc40000000f00 */
[----:B------:R0:W-:Y:S01]  /*17f70*/  STL.64 [R1+0xe68], R58 ;  /* 0x000e683a01007387 */ /* 0x0001e20000100a00 */
[----:B-1----:R-:W-:Y:S01]  /*17f80*/  MOV R56, 0xa9bf8951 ;  /* 0xa9bf895100387802 */ /* 0x002fe20000000f00 */
[----:B------:R-:W-:Y:S02]  /*17f90*/  IMAD.MOV.U32 R57, RZ, RZ, 0x3f58d9b0 ;  /* 0x3f58d9b0ff397424 */ /* 0x000fe400078e00ff */
[----:B------:R1:W-:Y:S04]  /*17fa0*/  STL.64 [R1+0xf10], R42 ;  /* 0x000f102a01007387 */ /* 0x0003e80000100a00 */
[----:B------:R3:W-:Y:S01]  /*17fb0*/  STL.64 [R1+0xf18], R36 ;  /* 0x000f182401007387 */ /* 0x0007e20000100a00 */
[----:B--2---:R-:W-:Y:S01]  /*17fc0*/  IMAD.MOV.U32 R54, RZ, RZ, 0x326dba30 ;  /* 0x326dba30ff367424 */ /* 0x004fe200078e00ff */
[----:B------:R-:W-:Y:S01]  /*17fd0*/  MOV R55, 0xbf146342 ;  /* 0xbf14634200377802 */ /* 0x000fe20000000f00 */
[----:B0-----:R-:W-:Y:S01]  /*17fe0*/  IMAD.MOV.U32 R58, RZ, RZ, -0x2d24c015 ;  /* 0xd2db3febff3a7424 */ /* 0x001fe200078e00ff */
[----:B------:R0:W-:Y:S01]  /*17ff0*/  STL.64 [R1+0xf20], R38 ;  /* 0x000f202601007387 */ /* 0x0001e20000100a00 */
[----:B------:R-:W-:-:S02]  /*18000*/  IMAD.MOV.U32 R59, RZ, RZ, 0x3f0a5dff ;  /* 0x3f0a5dffff3b7424 */ /* 0x000fc400078e00ff */
[----:B-1----:R-:W-:Y:S01]  /*18010*/  IMAD.MOV.U32 R42, RZ, RZ, -0x4060f7e2 ;  /* 0xbf9f081eff2a7424 */ /* 0x002fe200078e00ff */
[----:B------:R1:W-:Y:S01]  /*18020*/  STL.64 [R1+0xe88], R52 ;  /* 0x000e883401007387 */ /* 0x0003e20000100a00 */
[----:B------:R-:W-:Y:S02]  /*18030*/  IMAD.MOV.U32 R43, RZ, RZ, 0x3f98d9b0 ;  /* 0x3f98d9b0ff2b7424 */ /* 0x000fe400078e00ff */
[----:B---3--:R-:W-:Y:S01]  /*18040*/  IMAD.MOV.U32 R36, RZ, RZ, -0x7c1f5c1b ;  /* 0x83e0a3e5ff247424 */ /* 0x008fe200078e00ff */
[----:B------:R2:W-:Y:S01]  /*18050*/  STL.64 [R1+0xf38], R50 ;  /* 0x000f383201007387 */ /* 0x0005e20000100a00 */
[----:B------:R-:W-:-:S03]  /*18060*/  IMAD.MOV.U32 R37, RZ, RZ, 0x3dcb2cc4 ;  /* 0x3dcb2cc4ff257424 */ /* 0x000fc600078e00ff */
[----:B------:R3:W-:Y:S01]  /*18070*/  STL.64 [R1+0xf40], R40 ;  /* 0x000f402801007387 */ /* 0x0007e20000100a00 */
[----:B0-----:R-:W-:Y:S01]  /*18080*/  MOV R38, 0xc0f590c5 ;  /* 0xc0f590c500267802 */ /* 0x001fe20000000f00 */
[----:B------:R-:W-:Y:S01]  /*18090*/  IMAD.MOV.U32 R39, RZ, RZ, -0x40a683ee ;  /* 0xbf597c12ff277424 */ /* 0x000fe200078e00ff */
[----:B-1----:R-:W-:Y:S01]  /*180a0*/  MOV R52, 0x101bb71a ;  /* 0x101bb71a00347802 */ /* 0x002fe20000000f00 */
[----:B------:R-:W-:Y:S01]  /*180b0*/  IMAD.MOV.U32 R53, RZ, RZ, 0x3ffaab9a ;  /* 0x3ffaab9aff357424 */ /* 0x000fe200078e00ff */
        /* <DEDUP_REMOVED lines=8> */
[----:B0-----:R-:W-:Y:S01]  /*18140*/  IMAD.MOV.U32 R56, RZ, RZ, 0xe771b94 ;  /* 0x0e771b94ff387424 */ /* 0x001fe200078e00ff */
[----:B------:R-:W-:Y:S02]  /*18150*/  MOV R57, 0x3fbdd5fa ;  /* 0x3fbdd5fa00397802 */ /* 0x000fe40000000f00 */
[----:B------:R0:W-:Y:S01]  /*18160*/  STL.64 [R1+0xf60], R36 ;  /* 0x000f602401007387 */ /* 0x0001e20000100a00 */
[----:B-1----:R-:W-:Y:S02]  /*18170*/  IMAD.MOV.U32 R54, RZ, RZ, 0x57317fb1 ;  /* 0x57317fb1ff367424 */ /* 0x002fe400078e00ff */
[----:B------:R-:W-:Y:S01]  /*18180*/  IMAD.MOV.U32 R55, RZ, RZ, -0x40cef4ce ;  /* 0xbf310b32ff377424 */ /* 0x000fe200078e00ff */
[----:B--2---:R-:W-:Y:S01]  /*18190*/  MOV R58, 0x741b2958 ;  /* 0x741b2958003a7802 */ /* 0x004fe20000000f00 */
        /* <DEDUP_REMOVED lines=17> */
[----:B-1----:R-:W-:-:S02]  /*182b0*/  IMAD.MOV.U32 R40, RZ, RZ, 0x33a9e5be ;  /* 0x33a9e5beff287424 */ /* 0x002fc400078e00ff */
[----:B------:R-:W-:Y:S01]  /*182c0*/  IMAD.MOV.U32 R41, RZ, RZ, 0x4022777c ;  /* 0x4022777cff297424 */ /* 0x000fe200078e00ff */
[----:B------:R1:W-:Y:S01]  /*182d0*/  STL.64 [R1+0xf08], R58 ;  /* 0x000f083a01007387 */ /* 0x0003e20000100a00 */
[----:B--2---:R-:W-:-:S03]  /*182e0*/  IMAD.MOV.U32 R56, RZ, RZ, 0x5866b19f ;  /* 0x5866b19fff387424 */ /* 0x004fc600078e00ff */
[----:B------:R2:W-:Y:S01]  /*182f0*/  STL.64 [R1+0xf90], R42 ;  /* 0x000f902a01007387 */ /* 0x0005e20000100a00 */
[----:B------:R-:W-:Y:S01]  /*18300*/  IMAD.MOV.U32 R57, RZ, RZ, 0x3fcb0149 ;  /* 0x3fcb0149ff397424 */ /* 0x000fe200078e00ff */
[----:B0-----:R-:W-:Y:S02]  /*18310*/  MOV R54, 0xb77934eb ;  /* 0xb77934eb00367802 */ /* 0x001fe40000000f00 */
[----:B------:R0:W-:Y:S01]  /*18320*/  STL.64 [R1+0xf98], R36 ;  /* 0x000f982401007387 */ /* 0x0001e20000100a00 */
[----:B------:R-:W-:Y:S02]  /*18330*/  IMAD.MOV.U32 R55, RZ, RZ, -0x406dc241 ;  /* 0xbf923dbfff377424 */ /* 0x000fe400078e00ff */
[----:B-1----:R-:W-:Y:S01]  /*18340*/  IMAD.MOV.U32 R58, RZ, RZ, 0x7b186dc8 ;  /* 0x7b186dc8ff3a7424 */ /* 0x002fe200078e00ff */
        /* <DEDUP_REMOVED lines=10> */
[----:B------:R-:W-:Y:S01]  /*183f0*/  MOV R39, 0x400290e2 ;  /* 0x400290e200277802 */ /* 0x000fe20000000f00 */
[----:B--2---:R-:W-:Y:S02]  /*18400*/  IMAD.MOV.U32 R52, RZ, RZ, -0x76e7b570 ;  /* 0x89184a90ff347424 */ /* 0x004fe400078e00ff */
[----:B------:R2:W-:Y:S01]  /*18410*/  STL.64 [R1+0xf30], R56 ;  /* 0x000f303801007387 */ /* 0x0005e20000100a00 */
[----:B------:R-:W-:Y:S02]  /*18420*/  IMAD.MOV.U32 R53, RZ, RZ, -0x40c8e179 ;  /* 0xbf371e87ff357424 */ /* 0x000fe400078e00ff */
[----:B0-----:R-:W-:Y:S01]  /*18430*/  IMAD.MOV.U32 R50, RZ, RZ, -0x599d9835 ;  /* 0xa66267cbff327424 */ /* 0x001fe200078e00ff */
[----:B------:R-:W-:Y:S01]  /*18440*/  MOV R51, 0x3fd5be7a ;  /* 0x3fd5be7a00337802 */ /* 0x000fe20000000f00 */
[----:B------:R0:W-:Y:S01]  /*18450*/  STL.64 [R1+0xf50], R54 ;  /* 0x000f503601007387 */ /* 0x0001e20000100a00 */
[----:B-1----:R-:W-:-:S02]  /*18460*/  IMAD.MOV.U32 R40, RZ, RZ, -0x448ac069 ;  /* 0xbb753f97ff287424 */ /* 0x002fc400078e00ff */
[----:B------:R-:W-:Y:S01]  /*18470*/  IMAD.MOV.U32 R41, RZ, RZ, -0x402ee61d ;  /* 0xbfd119e3ff297424 */ /* 0x000fe200078e00ff */
[----:B------:R1:W-:Y:S01]  /*18480*/  STL.64 [R1+0xf58], R58 ;  /* 0x000f583a01007387 */ /* 0x0003e20000100a00 */
[----:B--2---:R-:W-:Y:S01]  /*18490*/  MOV R56, 0x43f4cecc ;  /* 0x43f4cecc00387802 */ /* 0x004fe20000000f00 */
[----:B------:R-:W-:Y:S02]  /*184a0*/  IMAD.MOV.U32 R57, RZ, RZ, 0x3d3a2d86 ;  /* 0x3d3a2d86ff397424 */ /* 0x000fe400078e00ff */
[----:B------:R2:W-:Y:S01]  /*184b0*/  STL.64 [R1+0xfd8], R42 ;  /* 0x000fd82a01007387 */ /* 0x0005e20000100a00 */
[----:B0-----:R-:W-:-:S03]  /*184c0*/  IMAD.MOV.U32 R54, RZ, RZ, -0x755502fe ;  /* 0x8aaafd02ff367424 */ /* 0x001fc600078e00ff */
[----:B------:R0:W-:Y:S01]  /*184d0*/  STL.64 [R1+0xfe0], R36 ;  /* 0x000fe02401007387 */ /* 0x0001e20000100a00 */
[----:B------:R-:W-:Y:S01]  /*184e0*/  MOV R55, 0xc01a79ae ;  /* 0xc01a79ae00377802 */ /* 0x000fe20000000f00 */
[----:B-1----:R-:W-:Y:S02]  /*184f0*/  IMAD.MOV.U32 R58, RZ, RZ, -0x401bc200 ;  /* 0xbfe43e00ff3a7424 */ /* 0x002fe400078e00ff */
[----:B------:R1:W-:Y:S01]  /*18500*/  STL.64 [R1+0xfe8], R38 ;  /* 0x000fe82601007387 */ /* 0x0003e20000100a00 */
[----:B------:R-:W-:Y:S01]  /*18510*/  IMAD.MOV.U32 R59, RZ, RZ, 0x402acbc4 ;  /* 0x402acbc4ff3b7424 */ /* 0x000fe200078e00ff */
[----:B--2---:R-:W-:Y:S01]  /*18520*/  MOV R42, 0x7aa334e1 ;  /* 0x7aa334e1002a7802 */ /* 0x004fe20000000f00 */
[----:B------:R-:W-:Y:S01]  /*18530*/  IMAD.MOV.U32 R43, RZ, RZ, 0x3fba33c6 ;  /* 0x3fba33c6ff2b7424 */ /* 0x000fe200078e00ff */
        /* <DEDUP_REMOVED lines=10> */
[----:B0-----:R-:W-:Y:S02]  /*185e0*/  IMAD.MOV.U32 R50, RZ, RZ, -0x1e36eb88 ;  /* 0xe1c91478ff327424 */ /* 0x001fe400078e00ff */
[----:B------:R-:W-:Y:S01]  /*185f0*/  IMAD.MOV.U32 R51, RZ, RZ, 0x3d8110fe ;  /* 0x3d8110feff337424 */ /* 0x000fe200078e00ff */
[----:B------:R0:W-:Y:S01]  /*18600*/  STL.64 [R1+0xfa0], R54 ;  /* 0x000fa03601007387 */ /* 0x0001e20000100a00 */
[----:B-1----:R-:W-:-:S02]  /*18610*/  IMAD.MOV.U32 R40, RZ, RZ, 0x31e8c834 ;  /* 0x31e8c834ff287424 */ /* 0x002fc400078e00ff */
[----:B------:R-:W-:Y:S01]  /*18620*/  IMAD.MOV.U32 R41, RZ, RZ, 0x3f37f34f ;  /* 0x3f37f34fff297424 */ /* 0x000fe200078e00ff */
[----:B------:R1:W-:Y:S01]  /*18630*/  STL.64 [R1+0xfa8], R58 ;  /* 0x000fa83a01007387 */ /* 0x0003e20000100a00 */
[----:B--2---:R-:W-:-:S03]  /*18640*/  IMAD.MOV.U32 R56, RZ, RZ, 0x4d316e22 ;  /* 0x4d316e22ff387424 */ /* 0x004fc600078e00ff */
[----:B------:R2:W-:Y:S01]  /*18650*/  STL.64 [R1+0x1010], R42 ;  /* 0x0010102a01007387 */ /* 0x0005e20000100a00 */
[----:B------:R-:W-:-:S03]  /*18660*/  MOV R57, 0x40160ace ;  /* 0x40160ace00397802 */ /* 0x000fc60000000f00 */
[----:B------:R3:W-:Y:S01]  /*18670*/  STL.64 [R1+0x1028], R36 ;  /* 0x0010282401007387 */ /* 0x0007e20000100a00 */
[----:B0-----:R-:W-:Y:S02]  /*18680*/  IMAD.MOV.U32 R54, RZ, RZ, 0x30da5a0 ;  /* 0x030da5a0ff367424 */ /* 0x001fe400078e00ff */
[----:B------:R-:W-:Y:S01]  /*18690*/  IMAD.MOV.U32 R55, RZ, RZ, -0x400fed45 ;  /* 0xbff012bbff377424 */ /* 0x000fe200078e00ff */
[----:B-1----:R-:W-:Y:S01]  /*186a0*/  MOV R58, 0x603144a ;  /* 0x0603144a003a7802 */ /* 0x002fe20000000f00 */
[----:B------:R-:W-:Y:S01]  /*186b0*/  IMAD.MOV.U32 R59, RZ, RZ, -0x4184993b ;  /* 0xbe7b66c5ff3b7424 */ /* 0x000fe200078e00ff */
[----:B------:R0:W-:Y:S01]  /*186c0*/  STL.64 [R1+0x1030], R38 ;  /* 0x0010302601007387 */ /* 0x0001e20000100a00 */
[----:B--2---:R-:W-:Y:S01]  /*186d0*/  MOV R42, 0x272abdba ;  /* 0x272abdba002a7802 */ /* 0x004fe20000000f00 */
[----:B------:R-:W-:Y:S02]  /*186e0*/  IMAD.MOV.U32 R43, RZ, RZ, -0x4233cd92 ;  /* 0xbdcc326eff2b7424 */ /* 0x000fe400078e00ff */
[----:B------:R1:W-:Y:S01]  /*186f0*/  STL.64 [R1+0xfc8], R52 ;  /* 0x000fc83401007387 */ /* 0x0003e20000100a00 */
[----:B---3--:R-:W-:Y:S01]  /*18700*/  IMAD.MOV.U32 R36, RZ, RZ, -0x14756c2 ;  /* 0xfeb8a93eff247424 */ /* 0x008fe200078e00ff */
[----:B------:R-:W-:-:S02]  /*18710*/  MOV R37, 0xbf140318 ;  /* 0xbf14031800257802 */ /* 0x000fc40000000f00 */
[----:B------:R2:W-:Y:S04]  /*18720*/  STL.64 [R1+0x1038], R50 ;  /* 0x0010383201007387 */ /* 0x0005e80000100a00 */
[----:B------:R3:W-:Y:S01]  /*18730*/  STL.64 [R1+0x1050], R40 ;  /* 0x0010502801007387 */ /* 0x0007e20000100a00 */
[----:B0-----:R-:W-:Y:S01]  /*18740*/  IMAD.MOV.U32 R38, RZ, RZ, 0x47565b8b ;  /* 0x47565b8bff267424 */ /* 0x001fe200078e00ff */
[----:B------:R-:W-:Y:S01]  /*18750*/  MOV R39, 0x404290e4 ;  /* 0x404290e400277802 */ /* 0x000fe20000000f00 */
[----:B-1----:R-:W-:Y:S01]  /*18760*/  IMAD.MOV.U32 R52, RZ, RZ, -0x493b40ef ;  /* 0xb6c4bf11ff347424 */ /* 0x002fe200078e00ff */
[----:B------:R-:W-:Y:S01]  /*18770*/  MOV R53, 0x3e0cf9b8 ;  /* 0x3e0cf9b800357802 */ /* 0x000fe20000000f00 */
[----:B------:R0:W-:Y:S01]  /*18780*/  STL.64 [R1+0xfd0], R56 ;  /* 0x000fd03801007387 */ /* 0x0001e20000100a00 */
[----:B--2---:R-:W-:-:S02]  /*18790*/  IMAD.MOV.U32 R50, RZ, RZ, -0x414a6413 ;  /* 0xbeb59bedff327424 */ /* 0x004fc400078e00ff */
[----:B------:R-:W-:Y:S01]  /*187a0*/  IMAD.MOV.U32 R51, RZ, RZ, -0x3fb5d9d3 ;  /* 0xc04a262dff337424 */ /* 0x000fe200078e00ff */
[----:B------:R1:W-:Y:S01]  /*187b0*/  STL.64 [R1+0xff0], R54 ;  /* 0x000ff03601007387 */ /* 0x0003e20000100a00 */
[----:B---3--:R-:W-:Y:S01]  /*187c0*/  MOV R40, 0xddff7151 ;  /* 0xddff715100287802 */ /* 0x008fe20000000f00 */
[----:B------:R-:W-:Y:S02]  /*187d0*/  IMAD.MOV.U32 R41, RZ, RZ, 0x4040877f ;  /* 0x4040877fff297424 */ /* 0x000fe400078e00ff */
[----:B------:R2:W-:Y:S01]  /*187e0*/  STL.64 [R1+0xff8], R58 ;  /* 0x000ff83a01007387 */ /* 0x0005e20000100a00 */
[----:B0-----:R-:W-:-:S03]  /*187f0*/  IMAD.MOV.U32 R56, RZ, RZ, 0x18f65fc2 ;  /* 0x18f65fc2ff387424 */ /* 0x001fc600078e00ff */
[----:B------:R0:W-:Y:S01]  /*18800*/  STL.64 [R1+0x1058], R42 ;  /* 0x0010582a01007387 */ /* 0x0001e20000100a00 */
[----:B------:R-:W-:-:S03]  /*18810*/  IMAD.MOV.U32 R57, RZ, RZ, -0x4063546b ;  /* 0xbf9cab95ff397424 */ /* 0x000fc600078e00ff */
[----:B------:R3:W-:Y:S01]  /*18820*/  STL.64 [R1+0x1060], R36 ;  /* 0x0010602401007387 */ /* 0x0007e20000100a00 */
[----:B-1----:R-:W-:Y:S01]  /*18830*/  MOV R54, 0x918990d6 ;  /* 0x918990d600367802 */ /* 0x002fe20000000f00 */
[----:B------:R-:W-:Y:S02]  /*18840*/  IMAD.MOV.U32 R55, RZ, RZ, 0x3f5b22fa ;  /* 0x3f5b22faff377424 */ /* 0x000fe400078e00ff */
[----:B--2---:R-:W-:Y:S01]  /*18850*/  IMAD.MOV.U32 R58, RZ, RZ, 0x2c7988e6 ;  /* 0x2c7988e6ff3a7424 */ /* 0x004fe200078e00ff */
[----:B------:R-:W-:Y:S01]  /*18860*/  MOV R59, 0xbf522881 ;  /* 0xbf522881003b7802 */ /* 0x000fe20000000f00 */
[----:B------:R1:W-:Y:S01]  /*18870*/  STL.64 [R1+0x1078], R38 ;  /* 0x0010782601007387 */ /* 0x0003e20000100a00 */
[----:B0-----:R-:W-:Y:S01]  /*18880*/  MOV R42, 0x9704f557 ;  /* 0x9704f557002a7802 */ /* 0x001fe20000000f00 */
[----:B------:R-:W-:Y:S02]  /*18890*/  IMAD.MOV.U32 R43, RZ, RZ, 0x4034e300 ;  /* 0x4034e300ff2b7424 */ /* 0x000fe400078e00ff */
[----:B------:R0:W-:Y:S01]  /*188a0*/  STL.64 [R1+0x1018], R52 ;  /* 0x0010183401007387 */ /* 0x0001e20000100a00 */
[----:B---3--:R-:W-:Y:S01]  /*188b0*/  IMAD.MOV.U32 R36, RZ, RZ, -0x7db2eaba ;  /* 0x824d1546ff247424 */ /* 0x008fe200078e00ff */
[----:B------:R-:W-:-:S02]  /*188c0*/  MOV R37, 0xc0241766 ;  /* 0xc024176600257802 */ /* 0x000fc40000000f00 */
[----:B------:R2:W-:Y:S04]  /*188d0*/  STL.64 [R1+0x1080], R50 ;  /* 0x0010803201007387 */ /* 0x0005e80000100a00 */
[----:B------:R3:W-:Y:S01]  /*188e0*/  STL.64 [R1+0x1088], R40 ;  /* 0x0010882801007387 */ /* 0x0007e20000100a00 */
[----:B-1----:R-:W-:Y:S02]  /*188f0*/  IMAD.MOV.U32 R38, RZ, RZ, -0x6936a9cb ;  /* 0x96c95635ff267424 */ /* 0x002fe400078e00ff */
[----:B------:R-:W-:Y:S01]  /*18900*/  IMAD.MOV.U32 R39, RZ, RZ, -0x4116555b ;  /* 0xbee9aaa5ff277424 */ /* 0x000fe200078e00ff */
[----:B------:R1:W-:Y:S01]  /*18910*/  STL.64 [R1+0x1020], R56 ;  /* 0x0010203801007387 */ /* 0x0003e20000100a00 */
[----:B0-----:R-:W-:Y:S02]  /*18920*/  IMAD.MOV.U32 R52, RZ, RZ, 0x4df23f8f ;  /* 0x4df23f8fff347424 */ /* 0x001fe400078e00ff */
[----:B------:R-:W-:Y:S01]  /*18930*/  IMAD.MOV.U32 R53, RZ, RZ, -0x3fcee326 ;  /* 0xc0311cdaff357424 */ /* 0x000fe200078e00ff */
[----:B------:R0:W-:Y:S01]  /*18940*/  STL.64 [R1+0x1040], R54 ;  /* 0x0010403601007387 */ /* 0x0001e20000100a00 */
[----:B--2---:R-:W-:-:S02]  /*18950*/  IMAD.MOV.U32 R50, RZ, RZ, -0x799944c9 ;  /* 0x8666bb37ff327424 */ /* 0x004fc400078e00ff */
[----:B------:R-:W-:Y:S01]  /*18960*/  IMAD.MOV.U32 R51, RZ, RZ, 0x3ff6ed4d ;  /* 0x3ff6ed4dff337424 */ /* 0x000fe200078e00ff */
[----:B---3--:R-:W-:Y:S01]  /*18970*/  MOV R40, 0xe3f45c35 ;  /* 0xe3f45c3500287802 */ /* 0x008fe20000000f00 */
        /* <DEDUP_REMOVED lines=41> */
[----:B-1----:R-:W-:Y:S02]  /*18c10*/  IMAD.MOV.U32 R36, RZ, RZ, -0x6f5a202a ;  /* 0x90a5dfd6ff247424 */ /* 0x002fe400078e00ff */
[----:B------:R-:W-:Y:S01]  /*18c20*/  IMAD.MOV.U32 R37, RZ, RZ, -0x40c6205e ;  /* 0xbf39dfa2ff257424 */ /* 0x000fe200078e00ff */
        /* <DEDUP_REMOVED lines=22> */
[----:B--2---:R-:W-:Y:S01]  /*18d90*/  IMAD.MOV.U32 R42, RZ, RZ, -0x4d642099 ;  /* 0xb29bdf67ff2a7424 */ /* 0x004fe200078e00ff */
[----:B------:R-:W-:Y:S02]  /*18da0*/  MOV R43, 0xbf1d845b ;  /* 0xbf1d845b002b7802 */ /* 0x000fe40000000f00 */
[----:B------:R1:W-:Y:S01]  /*18db0*/  STL.64 [R1+0x1108], R52 ;  /* 0x0011083401007387 */ /* 0x0003e20000100a00 */
[----:B---3--:R-:W-:-:S02]  /*18dc0*/  IMAD.MOV.U32 R36, RZ, RZ, -0x4ee5e7bf ;  /* 0xb11a1841ff247424 */ /* 0x008fc400078e00ff */
[----:B------:R-:W-:Y:S01]  /*18dd0*/  IMAD.MOV.U32 R37, RZ, RZ, 0x40446293 ;  /* 0x40446293ff257424 */ /* 0x000fe200078e00ff */
[----:B------:R2:W-:Y:S01]  /*18de0*/  STL.64 [R1+0x1148], R50 ;  /* 0x0011483201007387 */ /* 0x0005e20000100a00 */
[----:B0-----:R-:W-:-:S03]  /*18df0*/  MOV R38, 0x6beb0621 ;  /* 0x6beb062100267802 */ /* 0x001fc60000000f00 */
[----:B------:R0:W-:Y:S01]  /*18e00*/  STL.64 [R1+0x1150], R40 ;  /* 0x0011502801007387 */ /* 0x0001e20000100a00 */
[----:B------:R-:W-:Y:S02]  /*18e10*/  IMAD.MOV.U32 R39, RZ, RZ, -0x3fbce514 ;  /* 0xc0431aecff277424 */ /* 0x000fe400078e00ff */
[----:B-1----:R-:W-:Y:S01]  /*18e20*/  IMAD.MOV.U32 R52, RZ, RZ, -0x200583a8 ;  /* 0xdffa7c58ff347424 */ /* 0x002fe200078e00ff */
[----:B------:R1:W-:Y:S01]  /*18e30*/  STL.64 [R1+0x1110], R56 ;  /* 0x0011103801007387 */ /* 0x0003e20000100a00 */
[----:B------:R-:W-:Y:S01]  /*18e40*/  IMAD.MOV.U32 R53, RZ, RZ, 0x4062469e ;  /* 0x4062469eff357424 */ /* 0x000fe200078e00ff */
[----:B--2---:R-:W-:Y:S01]  /*18e50*/  MOV R50, 0x8095cabe ;  /* 0x8095cabe00327802 */ /* 0x004fe20000000f00 */
[----:B------:R-:W-:Y:S01]  /*18e60*/  IMAD.MOV.U32 R51, RZ, RZ, -0x3fe6e9de ;  /* 0xc0191622ff337424 */ /* 0x000fe200078e00ff */
[----:B------:R2:W-:Y:S01]  /*18e70*/  STL.64 [R1+0x1130], R54 ;  /* 0x0011303601007387 */ /* 0x0005e20000100a00 */
[----:B0-----:R-:W-:Y:S01]  /*18e80*/  IMAD.MOV.U32 R40, RZ, RZ, -0x6406ef78 ;  /* 0x9bf91088ff287424 */ /* 0x001fe200078e00ff */
[----:B------:R-:W-:-:S02]  /*18e90*/  MOV R41, 0x401477b4 ;  /* 0x401477b400297802 */ /* 0x000fc40000000f00 */
[----:B------:R0:W-:Y:S01]  /*18ea0*/  STL.64 [R1+0x1138], R58 ;  /* 0x0011383a01007387 */ /* 0x0001e20000100a00 */
[----:B-1----:R-:W-:Y:S01]  /*18eb0*/  MOV R56, 0xca0e8768 ;  /* 0xca0e876800387802 */ /* 0x002fe20000000f00 */
[----:B------:R-:W-:Y:S02]  /*18ec0*/  IMAD.MOV.U32 R57, RZ, RZ, -0x3fabe89b ;  /* 0xc0541765ff397424 */ /* 0x000fe400078e00ff */
[----:B------:R1:W-:Y:S04]  /*18ed0*/  STL.64 [R1+0x1168], R42 ;  /* 0x0011682a01007387 */ /* 0x0003e80000100a00 */
[----:B------:R3:W-:Y:S01]  /*18ee0*/  STL.64 [R1+0x1170], R36 ;  /* 0x0011702401007387 */ /* 0x0007e20000100a00 */
[----:B--2---:R-:W-:Y:S01]  /*18ef0*/  IMAD.MOV.U32 R54, RZ, RZ, 0x217aa43e ;  /* 0x217aa43eff367424 */ /* 0x004fe200078e00ff */
[----:B------:R-:W-:Y:S01]  /*18f00*/  MOV R55, 0x403131fa ;  /* 0x403131fa00377802 */ /* 0x000fe20000000f00 */
[----:B0-----:R-:W-:Y:S01]  /*18f10*/  IMAD.MOV.U32 R58, RZ, RZ, 0x205f94ff ;  /* 0x205f94ffff3a7424 */ /* 0x001fe200078e00ff */
[----:B------:R0:W-:Y:S01]  /*18f20*/  STL.64 [R1+0x1178], R38 ;  /* 0x0011782601007387 */ /* 0x0001e20000100a00 */
[----:B------:R-:W-:-:S02]  /*18f30*/  IMAD.MOV.U32 R59, RZ, RZ, 0x3eaf6148 ;  /* 0x3eaf6148ff3b7424 */ /* 0x000fc400078e00ff */
[----:B-1----:R-:W-:Y:S01]  /*18f40*/  IMAD.MOV.U32 R42, RZ, RZ, 0x4a8e94a0 ;  /* 0x4a8e94a0ff2a7424 */ /* 0x002fe200078e00ff */
[----:B------:R1:W-:Y:S01]  /*18f50*/  STL.64 [R1+0x1158], R52 ;  /* 0x0011583401007387 */ /* 0x0003e20000100a00 */
[----:B------:R-:W-:Y:S02]  /*18f60*/  IMAD.MOV.U32 R43, RZ, RZ, -0x3fffbe89 ;  /* 0xc0004177ff2b7424 */ /* 0x000fe400078e00ff */
[----:B---3--:R-:W-:Y:S01]  /*18f70*/  IMAD.MOV.U32 R36, RZ, RZ, 0x54519e31 ;  /* 0x54519e31ff247424 */ /* 0x008fe200078e00ff */
[----:B------:R2:W-:Y:S01]  /*18f80*/  STL.64 [R1+0x1190], R50 ;  /* 0x0011903201007387 */ /* 0x0005e20000100a00 */
[----:B------:R-:W-:-:S03]  /*18f90*/  IMAD.MOV.U32 R37, RZ, RZ, -0x4023b2df ;  /* 0xbfdc4d21ff257424 */ /* 0x000fc600078e00ff */
[----:B------:R3:W-:Y:S01]  /*18fa0*/  STL.64 [R1+0x1198], R40 ;  /* 0x0011982801007387 */ /* 0x0007e20000100a00 */
[----:B0-----:R-:W-:Y:S01]  /*18fb0*/  MOV R38, 0xeaf4767 ;  /* 0x0eaf476700267802 */ /* 0x001fe20000000f00 */
[----:B------:R-:W-:Y:S01]  /*18fc0*/  IMAD.MOV.U32 R39, RZ, RZ, 0x3fc49518 ;  /* 0x3fc49518ff277424 */ /* 0x000fe200078e00ff */
[----:B-1----:R-:W-:Y:S01]  /*18fd0*/  MOV R52, 0x3c3db77e ;  /* 0x3c3db77e00347802 */ /* 0x002fe20000000f00 */
[----:B------:R-:W-:Y:S01]  /*18fe0*/  IMAD.MOV.U32 R53, RZ, RZ, -0x41cabca0 ;  /* 0xbe354360ff357424 */ /* 0x000fe200078e00ff */
        /* <DEDUP_REMOVED lines=11> */
[----:B-1----:R-:W-:Y:S02]  /*190a0*/  IMAD.MOV.U32 R54, RZ, RZ, -0x393fe757 ;  /* 0xc6c018a9ff367424 */ /* 0x002fe400078e00ff */
        /* <DEDUP_REMOVED lines=16> */
[----:B0-----:R-:W-:Y:S01]  /*191b0*/  IMAD.MOV.U32 R50, RZ, RZ, 0x4564ae7d ;  /* 0x4564ae7dff327424 */ /* 0x001fe200078e00ff */
[----:B------:R-:W-:Y:S02]  /*191c0*/  MOV R51, 0x4086d9ba ;  /* 0x4086d9ba00337802 */ /* 0x000fe40000000f00 */
[----:B------:R0:W-:Y:S01]  /*191d0*/  STL.64 [R1+0x11d0], R54 ;  /* 0x0011d03601007387 */ /* 0x0001e20000100a00 */
[----:B-1----:R-:W-:-:S02]  /*191e0*/  IMAD.MOV.U32 R40, RZ, RZ, 0x233f801a ;  /* 0x233f801aff287424 */ /* 0x002fc400078e00ff */
        /* <DEDUP_REMOVED lines=10> */
[----:B------:R-:W-:Y:S01]  /*19290*/  MOV R59, 0x407462ac ;  /* 0x407462ac003b7802 */ /* 0x000fe20000000f00 */
[----:B--2---:R-:W-:Y:S01]  /*192a0*/  IMAD.MOV.U32 R42, RZ, RZ, 0x60bc3e58 ;  /* 0x60bc3e58ff2a7424 */ /* 0x004fe200078e00ff */
[----:B------:R1:W-:Y:S01]  /*192b0*/  STL.64 [R1+0x11f8], R52 ;  /* 0x0011f83401007387 */ /* 0x0003e20000100a00 */
[----:B------:R-:W-:Y:S01]  /*192c0*/  IMAD.MOV.U32 R43, RZ, RZ, -0x3f8a81b5 ;  /* 0xc0757e4bff2b7424 */ /* 0x000fe200078e00ff */
[----:B0-----:R-:W-:Y:S01]  /*192d0*/  MOV R36, 0x482a6b51 ;  /* 0x482a6b5100247802 */ /* 0x001fe20000000f00 */
[----:B------:R-:W-:Y:S01]  /*192e0*/  IMAD.MOV.U32 R37, RZ, RZ, 0x40657e76 ;  /* 0x40657e76ff257424 */ /* 0x000fe200078e00ff */
[----:B------:R0:W-:Y:S01]  /*192f0*/  STL.64 [R1+0x1210], R50 ;  /* 0x0012103201007387 */ /* 0x0001e20000100a00 */
[----:B---3--:R-:W-:Y:S01]  /*19300*/  IMAD.MOV.U32 R38, RZ, RZ, -0x55d2c28c ;  /* 0xaa2d3d74ff267424 */ /* 0x008fe200078e00ff */
[----:B------:R-:W-:-:S02]  /*19310*/  MOV R39, 0x3f226665 ;  /* 0x3f22666500277802 */ /* 0x000fc40000000f00 */
[----:B------:R2:W-:Y:S01]  /*19320*/  STL.64 [R1+0x1218], R40 ;  /* 0x0012182801007387 */ /* 0x0005e20000100a00 */
[----:B-1----:R-:W-:-:S03]  /*19330*/  IMAD.MOV.U32 R52, RZ, RZ, 0x549f7d79 ;  /* 0x549f7d79ff347424 */ /* 0x002fc600078e00ff */
[----:B------:R1:W-:Y:S01]  /*19340*/  STL.64 [R1+0x1200], R56 ;  /* 0x0012003801007387 */ /* 0x0003e20000100a00 */
[----:B------:R-:W-:Y:S02]  /*19350*/  IMAD.MOV.U32 R53, RZ, RZ, -0x3fad2f66 ;  /* 0xc052d09aff357424 */ /* 0x000fe400078e00ff */
        /* <DEDUP_REMOVED lines=9> */
[----:B0-----:R-:W-:-:S03]  /*193f0*/  IMAD.MOV.U32 R54, RZ, RZ, 0x69db732d ;  /* 0x69db732dff367424 */ /* 0x001fc600078e00ff */
[----:B------:R0:W-:Y:S01]  /*19400*/  STL.64 [R1+0x1238], R36 ;  /* 0x0012382401007387 */ /* 0x0001e20000100a00 */
[----:B------:R-:W-:-:S03]  /*19410*/  MOV R55, 0xc01e11f3 ;  /* 0xc01e11f300377802 */ /* 0x000fc60000000f00 */
[----:B------:R3:W-:Y:S01]  /*19420*/  STL.64 [R1+0x1240], R38 ;  /* 0x0012402601007387 */ /* 0x0007e20000100a00 */
[----:B--2---:R-:W-:Y:S02]  /*19430*/  IMAD.MOV.U32 R58, RZ, RZ, 0xf4b0bff ;  /* 0x0f4b0bffff3a7424 */ /* 0x004fe400078e00ff */
[----:B------:R-:W-:Y:S01]  /*19440*/  IMAD.MOV.U32 R59, RZ, RZ, 0x400727bb ;  /* 0x400727bbff3b7424 */ /* 0x000fe200078e00ff */
[----:B-1----:R-:W-:Y:S01]  /*19450*/  MOV R42, 0x33c28106 ;  /* 0x33c28106002a7802 */ /* 0x002fe20000000f00 */
[----:B------:R-:W-:Y:S01]  /*19460*/  IMAD.MOV.U32 R43, RZ, RZ, 0x40231498 ;  /* 0x40231498ff2b7424 */ /* 0x000fe200078e00ff */
[----:B------:R1:W-:Y:S01]  /*19470*/  STL.64 [R1+0x1248], R52 ;  /* 0x0012483401007387 */ /* 0x0003e20000100a00 */
[----:B0-----:R-:W-:Y:S01]  /*19480*/  MOV R36, 0x413bd03 ;  /* 0x0413bd0300247802 */ /* 0x001fe20000000f00 */
[----:B------:R-:W-:Y:S02]  /*19490*/  IMAD.MOV.U32 R37, RZ, RZ, -0x4160b816 ;  /* 0xbe9f47eaff257424 */ /* 0x000fe400078e00ff */
[----:B------:R0:W-:Y:S01]  /*194a0*/  STL.64 [R1+0x1258], R50 ;  /* 0x0012583201007387 */ /* 0x0001e20000100a00 */
[----:B---3--:R-:W-:Y:S01]  /*194b0*/  IMAD.MOV.U32 R38, RZ, RZ, 0x38dc7845 ;  /* 0x38dc7845ff267424 */ /* 0x008fe200078e00ff */
        /* <DEDUP_REMOVED lines=8> */
[----:B--2---:R-:W-:Y:S02]  /*19540*/  IMAD.MOV.U32 R40, RZ, RZ, -0x68f25d89 ;  /* 0x970da277ff287424 */ /* 0x004fe400078e00ff */
[----:B------:R-:W-:Y:S01]  /*19550*/  IMAD.MOV.U32 R41, RZ, RZ, 0x3faa1cba ;  /* 0x3faa1cbaff297424 */ /* 0x000fe200078e00ff */
        /* <DEDUP_REMOVED lines=8> */
[----:B--2---:R-:W-:Y:S02]  /*195e0*/  IMAD.MOV.U32 R54, RZ, RZ, 0x7d9b7a22 ;  /* 0x7d9b7a22ff367424 */ /* 0x004fe400078e00ff */
[----:B------:R-:W-:Y:S01]  /*195f0*/  IMAD.MOV.U32 R55, RZ, RZ, -0x3f71133b ;  /* 0xc08eecc5ff377424 */ /* 0x000fe200078e00ff */
[----:B-1----:R-:W-:Y:S01]  /*19600*/  MOV R58, 0x6f39f917 ;  /* 0x6f39f917003a7802 */ /* 0x002fe20000000f00 */
[----:B------:R-:W-:Y:S01]  /*19610*/  IMAD.MOV.U32 R59, RZ, RZ, 0x40a1211c ;  /* 0x40a1211cff3b7424 */ /* 0x000fe200078e00ff */
[----:B------:R1:W-:Y:S01]  /*19620*/  STL.64 [R1+0x1290], R50 ;  /* 0x0012903201007387 */ /* 0x0003e20000100a00 */
[----:B---3--:R-:W-:Y:S01]  /*19630*/  IMAD.MOV.U32 R36, RZ, RZ, 0x3f907c55 ;  /* 0x3f907c55ff247424 */ /* 0x008fe200078e00ff */
[----:B------:R-:W-:-:S02]  /*19640*/  MOV R37, 0x3f8ef19b ;  /* 0x3f8ef19b00257802 */ /* 0x000fc40000000f00 */
[----:B------:R2:W-:Y:S01]  /*19650*/  STL.64 [R1+0x1298], R52 ;  /* 0x0012983401007387 */ /* 0x0005e20000100a00 */
[----:B0-----:R-:W-:Y:S01]  /*19660*/  IMAD.MOV.U32 R38, RZ, RZ, 0x495b65de ;  /* 0x495b65deff267424 */ /* 0x001fe200078e00ff */
[----:B------:R-:W-:Y:S02]  /*19670*/  MOV R39, 0xc09e216f ;  /* 0xc09e216f00277802 */ /* 0x000fe40000000f00 */
[----:B------:R0:W-:Y:S01]  /*19680*/  STL.64 [R1+0x12a8], R40 ;  /* 0x0012a82801007387 */ /* 0x0001e20000100a00 */
[----:B-1----:R-:W-:-:S03]  /*19690*/  IMAD.MOV.U32 R50, RZ, RZ, -0x42008b47 ;  /* 0xbdff74b9ff327424 */ /* 0x002fc600078e00ff */
        /* <DEDUP_REMOVED lines=21> */
[----:B---3--:R-:W-:Y:S01]  /*197f0*/  MOV R58, 0x7b2e5ff5 ;  /* 0x7b2e5ff5003a7802 */ /* 0x008fe20000000f00 */
[----:B------:R-:W-:Y:S02]  /*19800*/  IMAD.MOV.U32 R59, RZ, RZ, -0x3f8aaa14 ;  /* 0xc07555ecff3b7424 */ /* 0x000fe400078e00ff */
[----:B------:R3:W-:Y:S01]  /*19810*/  STL.64 [R1+0x12e8], R52 ;  /* 0x0012e83401007387 */ /* 0x0007e20000100a00 */
[----:B--2---:R-:W-:Y:S01]  /*19820*/  IMAD.MOV.U32 R38, RZ, RZ, -0x7a866d55 ;  /* 0x857992abff267424 */ /* 0x004fe200078e00ff */
[----:B------:R-:W-:Y:S02]  /*19830*/  MOV R39, 0xbee4f10d ;  /* 0xbee4f10d00277802 */ /* 0x000fe40000000f00 */
[----:B0-----:R-:W-:Y:S01]  /*19840*/  MOV R50, 0x33000f3b ;  /* 0x33000f3b00327802 */ /* 0x001fe20000000f00 */
[----:B------:R-:W-:Y:S01]  /*19850*/  IMAD.MOV.U32 R51, RZ, RZ, -0x3fa3cf2c ;  /* 0xc05c30d4ff337424 */ /* 0x000fe200078e00ff */
[----:B------:R0:W-:Y:S01]  /*19860*/  STL.64 [R1+0x12f0], R36 ;  /* 0x0012f02401007387 */ /* 0x0001e20000100a00 */
[----:B-1----:R-:W-:-:S02]  /*19870*/  IMAD.MOV.U32 R40, RZ, RZ, 0x2d01f9ee ;  /* 0x2d01f9eeff287424 */ /* 0x002fc400078e00ff */
[----:B------:R-:W-:Y:S01]  /*19880*/  IMAD.MOV.U32 R41, RZ, RZ, 0x4060b205 ;  /* 0x4060b205ff297424 */ /* 0x000fe200078e00ff */
[----:B------:R1:W-:Y:S01]  /*19890*/  STL.64 [R1+0x12f8], R42 ;  /* 0x0012f82a01007387 */ /* 0x0003e20000100a00 */
[----:B---3--:R-:W-:Y:S01]  /*198a0*/  IMAD.MOV.U32 R52, RZ, RZ, 0xf314c0d ;  /* 0x0f314c0dff347424 */ /* 0x008fe200078e00ff */
        /* <DEDUP_REMOVED lines=9> */
[----:B--2---:R-:W-:Y:S01]  /*19940*/  IMAD.MOV.U32 R54, RZ, RZ, 0x14be7336 ;  /* 0x14be7336ff367424 */ /* 0x004fe200078e00ff */
        /* <DEDUP_REMOVED lines=10> */
[----:B--2---:R-:W-:Y:S01]  /*199f0*/  IMAD.MOV.U32 R40, RZ, RZ, 0x1b50cc3 ;  /* 0x01b50cc3ff287424 */ /* 0x004fe200078e00ff */
[----:B------:R1:W-:Y:S01]  /*19a00*/  STL.64 [R1+0x1338], R36 ;  /* 0x0013382401007387 */ /* 0x0003e20000100a00 */
[----:B------:R-:W-:Y:S01]  /*19a10*/  IMAD.MOV.U32 R41, RZ, RZ, -0x4017a9ca ;  /* 0xbfe85636ff297424 */ /* 0x000fe200078e00ff */
[----:B0-----:R-:W-:Y:S01]  /*19a20*/  MOV R50, 0x6fac42ee ;  /* 0x6fac42ee00327802 */ /* 0x001fe20000000f00 */
[----:B------:R-:W-:Y:S01]  /*19a30*/  IMAD.MOV.U32 R51, RZ, RZ, 0x3fd73534 ;  /* 0x3fd73534ff337424 */ /* 0x000fe200078e00ff */
[----:B------:R1:W-:Y:S01]  /*19a40*/  STL.64 [R1+0x1340], R42 ;  /* 0x0013402a01007387 */ /* 0x0003e20000100a00 */
[----:B---3--:R-:W-:Y:S01]  /*19a50*/  IMAD.MOV.U32 R52, RZ, RZ, 0x728f44d1 ;  /* 0x728f44d1ff347424 */ /* 0x008fe200078e00ff */
        /* <DEDUP_REMOVED lines=15> */
[----:B-1----:R-:W-:Y:S05]  /*19b50*/  CALL.REL.NOINC `($__internal_27_$__cuda_sm20_div_rn_f64_full) ;  /* 0x0000032000e87944 */ /* 0x002fea0003c00000 */
[----:B------:R-:W-:Y:S02]  /*19b60*/  IMAD.MOV.U32 R32, RZ, RZ, R68 ;  /* 0x000000ffff207224 */ /* 0x000fe400078e0044 */
[----:B------:R-:W-:-:S07]  /*19b70*/  IMAD.MOV.U32 R33, RZ, RZ, R65 ;  /* 0x000000ffff217224 */ /* 0x000fce00078e0041 */
.L_x_5921:
[----:B------:R-:W-:Y:S05]  /*19b80*/  BSYNC B1 ;  /* 0x0000000000017941 */ /* 0x000fea0003800000 */
.L_x_5920:
[----:B------:R-:W1:Y:S01]  /*19b90*/  MUFU.RCP64H R35, R49 ;  /* 0x0000003100237308 */ /* 0x000e620000001800 */
[----:B------:R-:W-:Y:S01]  /*19ba0*/  MOV R34, 0x1 ;  /* 0x0000000100227802 */ /* 0x000fe20000000f00 */
[----:B------:R-:W-:Y:S01]  /*19bb0*/  BSSY B1, `(.L_x_5922) ;  /* 0x0000014000017945 */ /* 0x000fe20003800000 */
[----:B------:R-:W-:-:S04]  /*19bc0*/  FSETP.GEU.AND P1, PT, |R5|, 6.5827683646048100446e-37, PT ;  /* 0x036000000500780b */ /* 0x000fc80003f2e200 */
        /* <DEDUP_REMOVED lines=17> */
[----:B------:R-:W-:-:S07]  /*19ce0*/  IMAD.MOV.U32 R64, RZ, RZ, R68 ;  /* 0x000000ffff407224 */ /* 0x000fce00078e0044 */
.L_x_5923:
[----:B------:R-:W-:Y:S05]  /*19cf0*/  BSYNC B1 ;  /* 0x0000000000017941 */ /* 0x000fea0003800000 */
.L_x_5922:
        /* <DEDUP_REMOVED lines=91> */
.L_x_5928:
        /* <DEDUP_REMOVED lines=22> */
.L_x_5931:
[----:B------:R-:W-:Y:S05]  /*1a410*/  BSYNC B5 ;  /* 0x0000000000057941 */ /* 0x000fea0003800000 */
.L_x_5930:
        /* <DEDUP_REMOVED lines=29> */
.L_x_5929:
[----:B------:R-:W-:Y:S05]  /*1a5f0*/  BSYNC B2 ;  /* 0x0000000000027941 */ /* 0x000fea0003800000 */
.L_x_5927:
[----:B------:R-:W-:Y:S01]  /*1a600*/  DADD R34, R34, -R32 ;  /* 0x0000000022227229 */ /* 0x000fe20000000820 */
[----:B------:R-:W-:Y:S01]  /*1a610*/  BSSY B3, `(.L_x_5932) ;  /* 0x0000019000037945 */ /* 0x000fe20003800000 */
[----:B------:R-:W-:Y:S02]  /*1a620*/  IMAD.MOV.U32 R32, RZ, RZ, 0x0 ;  /* 0x00000000ff207424 */ /* 0x000fe400078e00ff */
[----:B------:R-:W-:-:S04]  /*1a630*/  IMAD.MOV.U32 R33, RZ, RZ, 0x3fd80000 ;  /* 0x3fd80000ff217424 */ /* 0x000fc800078e00ff */
        /* <DEDUP_REMOVED lines=18> */
[----:B------:R-:W-:Y:S02]  /*1a760*/  IMAD.MOV.U32 R38, RZ, RZ, R4 ;  /* 0x000000ffff267224 */ /* 0x000fe400078e0004 */
[----:B------:R-:W-:-:S07]  /*1a770*/  IMAD.MOV.U32 R39, RZ, RZ, R5 ;  /* 0x000000ffff277224 */ /* 0x000fce00078e0005 */
[----:B------:R-:W-:Y:S05]  /*1a780*/  CALL.REL.NOINC `($__internal_28_$__cuda_sm20_dsqrt_rn_f64_mediumpath_v1) ;  /* 0x0000031c00707944 */ /* 0x000fea0003c00000 */
[----:B------:R-:W-:-:S07]  /*1a790*/  MOV R39, R33 ;  /* 0x0000002100277202 */ /* 0x000fce0000000f00 */
.L_x_5933:
[----:B------:R-:W-:Y:S05]  /*1a7a0*/  BSYNC B3 ;  /* 0x0000000000037941 */ /* 0x000fea0003800000 */
.L_x_5932:
[----:B------:R-:W-:Y:S01]  /*1a7b0*/  DADD R98, -RZ, -R38 ;  /* 0x00000000ff627229 */ /* 0x000fe20000000926 */
[----:B------:R-:W-:Y:S10]  /*1a7c0*/  BRA `(.L_x_5926) ;  /* 0x00000008009c7947 */ /* 0x000ff40003800000 */
.L_x_5925:
        /* <DEDUP_REMOVED lines=85> */
.L_x_5935:
        /* <DEDUP_REMOVED lines=22> */
.L_x_5938:
[----:B------:R-:W-:Y:S05]  /*1ae80*/  BSYNC B5 ;  /* 0x0000000000057941 */ /* 0x000fea0003800000 */
.L_x_5937:
        /* <DEDUP_REMOVED lines=29> */
.L_x_5936:
[----:B------:R-:W-:Y:S05]  /*1b060*/  BSYNC B2 ;  /* 0x0000000000027941 */ /* 0x000fea0003800000 */
.L_x_5934:
        /* <DEDUP_REMOVED lines=26> */
.L_x_5940:
[----:B------:R-:W-:Y:S05]  /*1b210*/  BSYNC B3 ;  /* 0x0000000000037941 */ /* 0x000fea0003800000 */
.L_x_5939:
[----:B------:R-:W-:Y:S01]  /*1b220*/  IMAD.MOV.U32 R98, RZ, RZ, R38 ;  /* 0x000000ffff627224 */ /* 0x000fe200078e0026 */
[----:B------:R-:W-:-:S07]  /*1b230*/  MOV R99, R39 ;  /* 0x0000002700637202 */ /* 0x000fce0000000f00 */
.L_x_5926:
[----:B------:R-:W-:Y:S05]  /*1b240*/  BSYNC B1 ;  /* 0x0000000000017941 */ /* 0x000fea0003800000 */
.L_x_5924:
        /* <DEDUP_REMOVED lines=25> */
.L_x_5942:
[----:B------:R-:W-:Y:S05]  /*1b3e0*/  BSYNC B1 ;  /* 0x0000000000017941 */ /* 0x000fea0003800000 */
.L_x_5941:
        /* <DEDUP_REMOVED lines=14> */
.L_x_5944:
        /* <DEDUP_REMOVED lines=11> */
[----:B0-----:R-:W-:Y:S01]  /*1b580*/  DFMA R34, -R36, R38, 1 ;  /* 0x3ff000002422742b */ /* 0x001fe20000000126 */
[----:B------:R-:W-:Y:S02]  /*1b590*/  IMAD.MOV.U32 R36, RZ, RZ, -0x2fc2cd8 ;  /* 0xfd03d328ff247424 */ /* 0x000fe400078e00ff */
[----:B------:R-:W-:-:S05]  /*1b5a0*/  IMAD.MOV.U32 R37, RZ, RZ, 0x3e44e1c6 ;  /* 0x3e44e1c6ff257424 */ /* 0x000fca00078e00ff */
        /* <DEDUP_REMOVED lines=124> */
[----:B------:R-:W-:Y:S01]  /*1bd70*/  IMAD R57, R39, 0x100000, R57 ;  /* 0x0010000027397824 */ /* 0x000fe200078e0239 */
[----:B------:R-:W-:Y:S02]  /*1bd80*/  LEA R39, R38, 0x3ff00000, 0x14 ;  /* 0x3ff0000026277811 */ /* 0x000fe400078ea0ff */
        /* <DEDUP_REMOVED lines=13> */
.L_x_5945:
[----:B------:R-:W-:Y:S05]  /*1be60*/  BSYNC B1 ;  /* 0x0000000000017941 */ /* 0x000fea0003800000 */
.L_x_5943:
[----:B------:R-:W-:Y:S01]  /*1be70*/  HFMA2.MMA R67, -RZ, RZ, 1.984375, 0 ;  /* 0x3ff00000ff437435 */ /* 0x000fe200000001ff */
[----:B------:R-:W-:Y:S01]  /*1be80*/  BSSY B1, `(.L_x_5946) ;  /* 0x000017f000017945 */ /* 0x000fe20003800000 */
[----:B------:R-:W-:Y:S01]  /*1be90*/  IMAD.MOV.U32 R4, RZ, RZ, RZ ;  /* 0x000000ffff047224 */ /* 0x000fe200078e00ff */
[----:B------:R-:W-:Y:S01]  /*1bea0*/  MOV R68, 0x0 ;  /* 0x0000000000447802 */ /* 0x000fe20000000f00 */
[----:B------:R-:W-:Y:S01]  /*1beb0*/  IMAD.MOV.U32 R0, RZ, RZ, RZ ;  /* 0x000000ffff007224 */ /* 0x000fe200078e00ff */
        /* <DEDUP_REMOVED lines=27> */
.L_x_5952:
        /* <DEDUP_REMOVED lines=316> */
.L_x_5948:
[----:B------:R-:W-:Y:S05]  /*1d430*/  BSYNC B2 ;  /* 0x0000000000027941 */ /* 0x000fea0003800000 */
.L_x_5947:
        /* <DEDUP_REMOVED lines=28> */
.L_x_5951:
[----:B------:R-:W-:Y:S05]  /*1d600*/  BSYNC B2 ;  /* 0x0000000000027941 */ /* 0x000fea0003800000 */
.L_x_5950:
[----:B------:R-:W-:Y:S01]  /*1d610*/  IADD3 R4, R4, 0x1, RZ ;  /* 0x0000000104047810 */ /* 0x000fe20007ffe0ff */
[----:B------:R-:W-:Y:S01]  /*1d620*/  DADD R68, -RZ, |R114| ;  /* 0x00000000ff447229 */ /* 0x000fe20000000572 */
[----:B------:R-:W-:Y:S02]  /*1d630*/  IMAD.MOV.U32 R66, RZ, RZ, R64 ;  /* 0x000000ffff427224 */ /* 0x000fe400078e0040 */
[----:B------:R-:W-:Y:S01]  /*1d640*/  ISETP.GE.U32.AND P0, PT, R4, 0x19, PT ;  /* 0x000000190400780c */ /* 0x000fe20003f06070 */
[----:B------:R-:W-:-:S12]  /*1d650*/  IMAD.MOV.U32 R67, RZ, RZ, R65 ;  /* 0x000000ffff437224 */ /* 0x000fd800078e0041 */
[----:B------:R-:W-:Y:S05]  /*1d660*/  @!P0 BRA `(.L_x_5952) ;  /* 0xffffffe800808947 */ /* 0x000fea000383ffff */
.L_x_5949:
[----:B------:R-:W-:Y:S05]  /*1d670*/  BSYNC B1 ;  /* 0x0000000000017941 */ /* 0x000fea0003800000 */
.L_x_5946:
[----:B------:R-:W-:Y:S01]  /*1d680*/  DMUL R4, R48, -0.5 ;  /* 0xbfe0000030047828 */ /* 0x000fe20000000000 */
[----:B------:R-:W-:Y:S01]  /*1d690*/  UMOV UR6, 0xfefa39ef ;  /* 0xfefa39ef00067882 */ /* 0x000fe20000000000 */
[----:B------:R-:W-:Y:S01]  /*1d6a0*/  UMOV UR7, 0x3fe62e42 ;  /* 0x3fe62e4200077882 */ /* 0x000fe20000000000 */
[----:B------:R-:W-:Y:S05]  /*1d6b0*/  BSSY B1, `(.L_x_5953) ;  /* 0x000003b000017945 */ /* 0x000fea0003800000 */
        /* <DEDUP_REMOVED lines=58> */
.L_x_5954:
[----:B------:R-:W-:Y:S05]  /*1da60*/  BSYNC B1 ;  /* 0x0000000000017941 */ /* 0x000fea0003800000 */
.L_x_5953:
        /* <DEDUP_REMOVED lines=29> */
.L_x_5956:
[----:B------:R-:W-:Y:S05]  /*1dc40*/  BSYNC B1 ;  /* 0x0000000000017941 */ /* 0x000fea0003800000 */
.L_x_5955:
        /* <DEDUP_REMOVED lines=21> */
.L_x_5958:
[----:B------:R-:W-:Y:S05]  /*1dda0*/  BSYNC B1 ;  /* 0x0000000000017941 */ /* 0x000fea0003800000 */
.L_x_5957:
[----:B------:R-:W-:Y:S01]  /*1ddb0*/  DFMA R68, R96, 0.5, -R68 ;  /* 0x3fe000006044782b */ /* 0x000fe20000000844 */
[----:B------:R-:W-:Y:S10]  /*1ddc0*/  BRA `(.L_x_5813) ;  /* 0x0000000000107947 */ /* 0x000ff40003800000 */
.L_x_5814:
[----:B------:R-:W-:Y:S01]  /*1ddd0*/  DSETP.GT.AND P0, PT, R4, RZ, PT ;  /* 0x000000ff0400722a */ /* 0x000fe20003f04000 */
[----:B------:R-:W-:-:S05]  /*1dde0*/  IMAD.MOV.U32 R68, RZ, RZ, 0x3ff00000 ;  /* 0x3ff00000ff447424 */ /* 0x000fca00078e00ff */
[----:B------:R-:W-:Y:S02]  /*1ddf0*/  FSEL R69, R68, +QNAN , P0 ;  /* 0x7ff8000044457808 */ /* 0x000fe40000000000 */
[----:B------:R-:W-:-:S07]  /*1de00*/  MOV R68, RZ ;  /* 0x000000ff00447202 */ /* 0x000fce0000000f00 */
.L_x_5813:
[----:B------:R-:W-:Y:S05]  /*1de10*/  BSYNC B4 ;  /* 0x0000000000047941 */ /* 0x000fea0003800000 */
.L_x_5812:
[----:B------:R-:W-:Y:S02]  /*1de20*/  IMAD.MOV.U32 R4, RZ, RZ, R2 ;  /* 0x000000ffff047224 */ /* 0x000fe400078e0002 */
[----:B------:R-:W-:-:S04]  /*1de30*/  IMAD.MOV.U32 R5, RZ, RZ, 0x0 ;  /* 0x00000000ff057424 */ /* 0x000fc800078e00ff */
[----:B------:R-:W-:Y:S05]  /*1de40*/  RET.REL.NODEC R4 `(_ZN2at6native29vectorized_elementwise_kernelILi2EN48_GLOBAL__N__08322988_15_IGammaKernel_cu_cb51a28d10CalcIgammaIdEESt5arrayIPcLm3EEEEviT0_T1_) ;  /* 0xfffffe20046c7950 */ /* 0x000fea0003c3ffff */
        .type           $_ZN2at6native29vectorized_elementwise_kernelILi2EN48_GLOBAL__N__08322988_15_IGammaKernel_cu_cb51a28d10CalcIgammaIdEESt5arrayIPcLm3EEEEviT0_T1_$_ZN46_INTERNAL_08322988_15_IGammaKernel_cu_cb51a28d48_GLOBAL__N__08322988_15_IGammaKernel_cu_cb51a28d12calc_igammacIdEET_S2_S2_,@function
        .size           $_ZN2at6native29vectorized_elementwise_kernelILi2EN48_GLOBAL__N__08322988_15_IGammaKernel_cu_cb51a28d10CalcIgammaIdEESt5arrayIPcLm3EEEEviT0_T1_$_ZN46_INTERNAL_08322988_15_IGammaKernel_cu_cb51a28d48_GLOBAL__N__08322988_15_IGammaKernel_cu_cb51a28d12calc_igammacIdEET_S2_S2_,($__internal_26_$__cuda_sm20_dblrcp_rn_slowpath_v3 - $_ZN2at6native29vectorized_elementwise_kernelILi2EN48_GLOBAL__N__08322988_15_IGammaKernel_cu_cb51a28d10CalcIgammaIdEESt5arrayIPcLm3EEEEviT0_T1_$_ZN46_INTERNAL_08322988_15_IGammaKernel_cu_cb51a28d48_GLOBAL__N__08322988_15_IGammaKernel_cu_cb51a28d12calc_igammacIdEET_S2_S2_)
$_ZN2at6native29vectorized_elementwise_kernelILi2EN48_GLOBAL__N__08322988_15_IGammaKernel_cu_cb51a28d10CalcIgammaIdEESt5arrayIPcLm3EEEEviT0_T1_$_ZN46_INTERNAL_08322988_15_IGammaKernel_cu_cb51a28d48_GLOBAL__N__08322988_15_IGammaKernel_cu_cb51a28d12calc_igammacIdEET_S2_S2_:
[----:B------:R-:W-:Y:S01]  /*1de50*/  DSETP.GEU.AND P0, PT, R52, RZ, PT ;  /* 0x000000ff3400722a */ /* 0x000fe20003f0e000 */
[----:B------:R-:W-:Y:S01]  /*1de60*/  BSSY B1, `(.L_x_5959) ;  /* 0x0002dde000017945 */ /* 0x000fe20003800000 */
[----:B------:R-:W-:Y:S01]  /*1de70*/  MOV R54, 0x0 ;  /* 0x0000000000367802 */ /* 0x000fe20000000f00 */
[----:B------:R-:W-:-:S03]  /*1de80*/  IMAD.MOV.U32 R55, RZ, RZ, 0x7ff80000 ;  /* 0x7ff80000ff377424 */ /* 0x000fc600078e00ff */
        /* <DEDUP_REMOVED lines=35> */
[----:B------:R-:W-:Y:S01]  /*1e0c0*/  FSETP.GT.AND P0, PT, |R32|, 1.469367938527859385e-39, PT ;  /* 0x001000002000780b */ /* 0x000fe20003f04200 */
[----:B------:R-:W-:-:S12]  /*1e0d0*/  VIADD R32, R64, 0x1388 ;  /* 0x0000138840207836 */ /* 0x000fd80000000000 */
[----:B-1----:R-:W-:Y:S05]  /*1e0e0*/  @P0 BRA P1, `(.L_x_5963) ;  /* 0x00000000001c0947 */ /* 0x002fea0000800000 */
[----:B------:R-:W-:Y:S01]  /*1e0f0*/  MOV R70, R66 ;  /* 0x0000004200467202 */ /* 0x000fe20000000f00 */
[----:B------:R-:W-:Y:S01]  /*1e100*/  IMAD.MOV.U32 R68, RZ, RZ, R4 ;  /* 0x000000ffff447224 */ /* 0x000fe200078e0004 */
[----:B------:R-:W-:Y:S01]  /*1e110*/  MOV R66, 0x1e140 ;  /* 0x0001e14000427802 */ /* 0x000fe20000000f00 */
[----:B------:R-:W-:-:S07]  /*1e120*/  IMAD.MOV.U32 R65, RZ, RZ, R5 ;  /* 0x000000ffff417224 */ /* 0x000fce00078e0005 */
[----:B------:R-:W-:Y:S05]  /*1e130*/  CALL.REL.NOINC `($__internal_27_$__cuda_sm20_div_rn_f64_full) ;  /* 0x000002dc00707944 */ /* 0x000fea0003c00000 */
[----:B------:R-:W-:Y:S01]  /*1e140*/  MOV R34, R68 ;  /* 0x0000004400227202 */ /* 0x000fe20000000f00 */
[----:B------:R-:W-:-:S07]  /*1e150*/  IMAD.MOV.U32 R35, RZ, RZ, R65 ;  /* 0x000000ffff237224 */ /* 0x000fce00078e0041 */
.L_x_5963:
[----:B------:R-:W-:Y:S05]  /*1e160*/  BSYNC B2 ;  /* 0x0000000000027941 */ /* 0x000fea0003800000 */
.L_x_5962:
        /* <DEDUP_REMOVED lines=34> */
[----:B------:R-:W-:Y:S05]  /*1e390*/  CALL.REL.NOINC `($__internal_28_$__cuda_sm20_dsqrt_rn_f64_mediumpath_v1) ;  /* 0x000002e0006c7944 */ /* 0x000fea0003c00000 */
[----:B------:R-:W-:-:S07]  /*1e3a0*/  IMAD.MOV.U32 R39, RZ, RZ, R33 ;  /* 0x000000ffff277224 */ /* 0x000fce00078e0021 */
.L_x_5968:
[----:B------:R-:W-:Y:S05]  /*1e3b0*/  BSYNC B3 ;  /* 0x0000000000037941 */ /* 0x000fea0003800000 */
.L_x_5967:
        /* <DEDUP_REMOVED lines=19> */
[----:B------:R-:W-:Y:S05]  /*1e4f0*/  CALL.REL.NOINC `($__internal_27_$__cuda_sm20_div_rn_f64_full) ;  /* 0x000002d800807944 */ /* 0x000fea0003c00000 */
[----:B------:R-:W-:-:S07]  /*1e500*/  IMAD.MOV.U32 R69, RZ, RZ, R65 ;  /* 0x000000ffff457224 */ /* 0x000fce00078e0041 */
.L_x_5970:
[----:B------:R-:W-:Y:S05]  /*1e510*/  BSYNC B2 ;  /* 0x0000000000027941 */ /* 0x000fea0003800000 */
.L_x_5969:
[----:B------:R-:W-:-:S14]  /*1e520*/  DSETP.GEU.AND P0, PT, R34, R68, PT ;  /* 0x000000442200722a */ /* 0x000fdc0003f0e000 */
[----:B------:R-:W-:Y:S05]  /*1e530*/  @!P0 BREAK B6 ;  /* 0x0000000000068942 */ /* 0x000fea0003800000 */
[----:B------:R-:W-:Y:S05]  /*1e540*/  @!P0 BRA `(.L_x_5971) ;  /* 0x0000016000fc8947 */ /* 0x000fea0003800000 */
.L_x_5966:
[----:B------:R-:W-:Y:S05]  /*1e550*/  BSYNC B6 ;  /* 0x0000000000067941 */ /* 0x000fea0003800000 */
.L_x_5965:
        /* <DEDUP_REMOVED lines=10> */
[----:B------:R-:W-:Y:S01]  /*1e600*/  BSSY B2, `(.L_x_5974) ;  /* 0x000004e000027945 */ /* 0x000fe20003800000 */
[----:B------:R-:W-:-:S08]  /*1e610*/  MOV R38, R52 ;  /* 0x0000003400267202 */ /* 0x000fd00000000f00 */
[----:B------:R-:W-:-:S10]  /*1e620*/  @!P4 DMUL R34, R52, 1.80143985094819840000e+16 ;  /* 0x435000003422c828 */ /* 0x000fd40000000000 */
        /* <DEDUP_REMOVED lines=20> */
[----:B------:R-:W-:Y:S01]  /*1e770*/  IMAD.MOV.U32 R63, RZ, RZ, 0x43300000 ;  /* 0x43300000ff3f7424 */ /* 0x000fe200078e00ff */
[----:B------:R-:W-:Y:S01]  /*1e780*/  UMOV UR8, 0x80000000 ;  /* 0x8000000000087882 */ /* 0x000fe20000000000 */
[----:B------:R-:W-:-:S10]  /*1e790*/  UMOV UR9, 0x43300000 ;  /* 0x4330000000097882 */ /* 0x000fd40000000000 */
        /* <DEDUP_REMOVED lines=15> */
[----:B------:R-:W-:Y:S01]  /*1e890*/  IMAD.MOV.U32 R54, RZ, RZ, -0x3ff ;  /* 0xfffffc01ff367424 */ /* 0x000fe200078e00ff */
[----:B------:R-:W-:Y:S01]  /*1e8a0*/  @!P4 MOV R54, 0xfffffbcb ;  /* 0xfffffbcb0036c802 */ /* 0x000fe20000000f00 */
[----:B------:R-:W-:-:S03]  /*1e8b0*/  DADD R60, R56, R56 ;  /* 0x00000000383c7229 */ /* 0x000fc60000000038 */
[----:B------:R-:W-:Y:S01]  /*1e8c0*/  DFMA R42, R40, R42, UR6 ;  /* 0x00000006282a7e2b */ /* 0x000fe2000800002a */
[----:B------:R-:W-:Y:S01]  /*1e8d0*/  UMOV UR6, 0xa9ab0956 ;  /* 0xa9ab095600067882 */ /* 0x000fe20000000000 */
[----:B------:R-:W-:Y:S01]  /*1e8e0*/  UMOV UR7, 0x3f1745cb ;  /* 0x3f1745cb00077882 */ /* 0x000fe20000000000 */
[----:B------:R-:W-:Y:S02]  /*1e8f0*/  LEA.HI R54, R33, R54, RZ, 0xc ;  /* 0x0000003621367211 */ /* 0x000fe400078f60ff */
[----:B------:R-:W-:-:S03]  /*1e900*/  DFMA R60, R34, -R38, R60 ;  /* 0x80000026223c722b */ /* 0x000fc6000000003c */
[----:B------:R-:W-:Y:S01]  /*1e910*/  DFMA R42, R40, R42, UR6 ;  /* 0x00000006282a7e2b */ /* 0x000fe2000800002a */
[----:B------:R-:W-:Y:S01]  /*1e920*/  UMOV UR6, 0x2d1b5154 ;  /* 0x2d1b515400067882 */ /* 0x000fe20000000000 */
[----:B------:R-:W-:Y:S01]  /*1e930*/  UMOV UR7, 0x3f3c71c7 ;  /* 0x3f3c71c700077882 */ /* 0x000fe20000000000 */
[----:B------:R-:W-:Y:S02]  /*1e940*/  @P0 VIADD R54, R54, 0x1 ;  /* 0x0000000136360836 */ /* 0x000fe40000000000 */
[----:B------:R-:W-:-:S03]  /*1e950*/  DMUL R60, R36, R60 ;  /* 0x0000003c243c7228 */ /* 0x000fc60000000000 */
[----:B------:R-:W-:Y:S01]  /*1e960*/  DFMA R42, R40, R42, UR6 ;  /* 0x00000006282a7e2b */ /* 0x000fe2000800002a */
[----:B------:R-:W-:Y:S01]  /*1e970*/  UMOV UR6, 0x923be72d ;  /* 0x923be72d00067882 */ /* 0x000fe20000000000 */
[----:B------:R-:W-:Y:S01]  /*1e980*/  UMOV UR7, 0x3f624924 ;  /* 0x3f62492400077882 */ /* 0x000fe20000000000 */
[----:B------:R-:W-:-:S05]  /*1e990*/  LOP3.LUT R62, R54, 0x80000000, RZ, 0x3c, !PT ;  /* 0x80000000363e7812 */ /* 0x000fca00078e3cff */
        /* <DEDUP_REMOVED lines=20> */
.L_x_5975:
[----:B------:R-:W-:Y:S05]  /*1eae0*/  BSYNC B2 ;  /* 0x0000000000027941 */ /* 0x000fea0003800000 */
.L_x_5974:
[----:B------:R-:W0:Y:S01]  /*1eaf0*/  MUFU.RCP64H R35, R55 ;  /* 0x0000003700237308 */ /* 0x000e220000001800 */
[----:B------:R-:W-:Y:S01]  /*1eb00*/  MOV R34, 0x1 ;  /* 0x0000000100227802 */ /* 0x000fe20000000f00 */
[----:B------:R-:W-:Y:S01]  /*1eb10*/  UMOV UR6, 0x9999999a ;  /* 0x9999999a00067882 */ /* 0x000fe20000000000 */
[----:B------:R-:W-:Y:S01]  /*1eb20*/  UMOV UR7, 0x3fd99999 ;  /* 0x3fd9999900077882 */ /* 0x000fe20000000000 */
[----:B------:R-:W-:Y:S03]  /*1eb30*/  BSSY B2, `(.L_x_5976) ;  /* 0x0000015000027945 */ /* 0x000fe60003800000 */
        /* <DEDUP_REMOVED lines=10> */
[----:B------:R-:W-:Y:S01]  /*1ebe0*/  FSETP.GT.AND P0, PT, |R33|, 1.469367938527859385e-39, PT ;  /* 0x001000002100780b */ /* 0x000fe20003f04200 */
[----:B------:R-:W-:-:S12]  /*1ebf0*/  IMAD.MOV.U32 R33, RZ, RZ, R53 ;  /* 0x000000ffff217224 */ /* 0x000fd800078e0035 */
[----:B------:R-:W-:Y:S05]  /*1ec00*/  @P0 BRA `(.L_x_5977) ;  /* 0x00000000001c0947 */ /* 0x000fea0003800000 */
[----:B------:R-:W-:Y:S01]  /*1ec10*/  MOV R70, 0x9999999a ;  /* 0x9999999a00467802 */ /* 0x000fe20000000f00 */
[----:B------:R-:W-:Y:S01]  /*1ec20*/  IMAD.MOV.U32 R67, RZ, RZ, -0x40266667 ;  /* 0xbfd99999ff437424 */ /* 0x000fe200078e00ff */
[----:B------:R-:W-:Y:S01]  /*1ec30*/  MOV R65, R55 ;  /* 0x0000003700417202 */ /* 0x000fe20000000f00 */
[----:B------:R-:W-:Y:S01]  /*1ec40*/  IMAD.MOV.U32 R68, RZ, RZ, R54 ;  /* 0x000000ffff447224 */ /* 0x000fe200078e0036 */
[----:B------:R-:W-:-:S07]  /*1ec50*/  MOV R66, 0x1ec70 ;  /* 0x0001ec7000427802 */ /* 0x000fce0000000f00 */
[----:B------:R-:W-:Y:S05]  /*1ec60*/  CALL.REL.NOINC `($__internal_27_$__cuda_sm20_div_rn_f64_full) ;  /* 0x000002d000a47944 */ /* 0x000fea0003c00000 */
[----:B------:R-:W-:-:S07]  /*1ec70*/  IMAD.MOV.U32 R69, RZ, RZ, R65 ;  /* 0x000000ffff457224 */ /* 0x000fce00078e0041 */
.L_x_5977:
[----:B------:R-:W-:Y:S05]  /*1ec80*/  BSYNC B2 ;  /* 0x0000000000027941 */ /* 0x000fea0003800000 */
.L_x_5976:
[----:B------:R-:W-:-:S14]  /*1ec90*/  DSETP.GEU.AND P0, PT, R68, R4, PT ;  /* 0x000000044400722a */ /* 0x000fdc0003f0e000 */
[----:B------:R-:W-:Y:S05]  /*1eca0*/  @!P0 BRA `(.L_x_5978) ;  /* 0x0000002400b48947 */ /* 0x000fea0003800000 */
[----:B------:R-:W-:Y:S01]  /*1ecb0*/  DADD R36, -RZ, -R52 ;  /* 0x00000000ff247229 */ /* 0x000fe20000000934 */
[----:B------:R-:W-:Y:S01]  /*1ecc0*/  BSSY B2, `(.L_x_5979) ;  /* 0x000003c000027945 */ /* 0x000fe20003800000 */
[----:B------:R-:W-:Y:S01]  /*1ecd0*/  IMAD.MOV.U32 R32, RZ, RZ, 0x1 ;  /* 0x00000001ff207424 */ /* 0x000fe200078e00ff */
[----:B------:R-:W-:Y:S01]  /*1ece0*/  MOV R38, 0x0 ;  /* 0x0000000000267802 */ /* 0x000fe20000000f00 */
[----:B------:R-:W-:Y:S01]  /*1ecf0*/  IMAD.MOV.U32 R39, RZ, RZ, 0x3ff00000 ;  /* 0x3ff00000ff277424 */ /* 0x000fe200078e00ff */
[----:B------:R-:W-:-:S05]  /*1ed00*/  CS2R R54, SRZ ;  /* 0x0000000000367805 */ /* 0x000fca000001ff00 */
[----:B------:R-:W-:-:S07]  /*1ed10*/  IMAD.MOV.U32 R35, RZ, RZ, R37 ;  /* 0x000000ffff237224 */ /* 0x000fce00078e0025 */
.L_x_5984:
        /* <DEDUP_REMOVED lines=23> */
.L_x_5981:
[----:B------:R-:W-:Y:S05]  /*1ee90*/  BSYNC B5 ;  /* 0x0000000000057941 */ /* 0x000fea0003800000 */
.L_x_5980:
        /* <DEDUP_REMOVED lines=23> */
.L_x_5983:
[----:B------:R-:W-:Y:S05]  /*1f010*/  BSYNC B5 ;  /* 0x0000000000057941 */ /* 0x000fea0003800000 */
.L_x_5982:
[----:B------:R-:W-:Y:S01]  /*1f020*/  DADD R54, R68, R54 ;  /* 0x0000000044367229 */ /* 0x000fe20000000036 */
[----:B------:R-:W-:-:S05]  /*1f030*/  VIADD R32, R32, 0x1 ;  /* 0x0000000120207836 */ /* 0x000fca0000000000 */
[----:B------:R-:W-:Y:S02]  /*1f040*/  ISETP.GE.U32.AND P0, PT, R32, 0x7d0, PT ;  /* 0x000007d02000780c */ /* 0x000fe40003f06070 */
[----:B------:R-:W-:-:S08]  /*1f050*/  DMUL R36, |R54|, 1.1102230246251565404e-16 ;  /* 0x3ca0000036247828 */ /* 0x000fd00000000200 */
[----:B------:R-:W-:-:S14]  /*1f060*/  DSETP.GTU.AND P1, PT, |R68|, R36, PT ;  /* 0x000000244400722a */ /* 0x000fdc0003f2c200 */
[----:B------:R-:W-:Y:S05]  /*1f070*/  @!P0 BRA P1, `(.L_x_5984) ;  /* 0xfffffffc00288947 */ /* 0x000fea000083ffff */
[----:B------:R-:W-:Y:S05]  /*1f080*/  BSYNC B2 ;  /* 0x0000000000027941 */ /* 0x000fea0003800000 */
.L_x_5979:
        /* <DEDUP_REMOVED lines=78> */
.L_x_5986:
[----:B------:R-:W-:Y:S05]  /*1f570*/  BSYNC B2 ;  /* 0x0000000000027941 */ /* 0x000fea0003800000 */
.L_x_5985:
[----:B------:R-:W-:Y:S01]  /*1f580*/  BSSY B5, `(.L_x_5987) ;  /* 0x00000ab000057945 */ /* 0x000fe20003800000 */
[----:B------:R-:W-:-:S03]  /*1f590*/  DMUL R52, R4, R36 ;  /* 0x0000002404347228 */ /* 0x000fc60000000000 */
[----:B------:R-:W-:Y:S08]  /*1f5a0*/  @P2 BRA `(.L_x_5988) ;  /* 0x00000008009c2947 */ /* 0x000ff00003800000 */
[----:B------:R-:W-:Y:S01]  /*1f5b0*/  DADD R56, -RZ, |R38| ;  /* 0x00000000ff387229 */ /* 0x000fe20000000526 */
[----:B------:R-:W-:-:S09]  /*1f5c0*/  MOV R32, 0x1f600 ;  /* 0x0001f60000207802 */ /* 0x000fd20000000f00 */
[----:B------:R-:W-:Y:S02]  /*1f5d0*/  IMAD.MOV.U32 R34, RZ, RZ, R56 ;  /* 0x000000ffff227224 */ /* 0x000fe400078e0038 */
[----:B------:R-:W-:-:S07]  /*1f5e0*/  IMAD.MOV.U32 R33, RZ, RZ, R57 ;  /* 0x000000ffff217224 */ /* 0x000fce00078e0039 */
[----:B------:R-:W-:Y:S05]  /*1f5f0*/  CALL.REL.NOINC `($_ZN2at6native29vectorized_elementwise_kernelILi2EN48_GLOBAL__N__08322988_15_IGammaKernel_cu_cb51a28d10CalcIgammaIdEESt5arrayIPcLm3EEEEviT0_T1_$__internal_lgamma_pos) ;  /* 0x000002dc00487944 */ /* 0x000fea0003c00000 */
[----:B------:R-:W-:Y:S01]  /*1f600*/  ISETP.GT.AND P0, PT, R39, -0x1, PT ;  /* 0xffffffff2700780c */ /* 0x000fe20003f04270 */
[----:B------:R-:W-:Y:S01]  /*1f610*/  IMAD.MOV.U32 R59, RZ, RZ, R33 ;  /* 0x000000ffff3b7224 */ /* 0x000fe200078e0021 */
[----:B------:R-:W-:-:S04]  /*1f620*/  MOV R58, R34 ;  /* 0x00000022003a7202 */ /* 0x000fc80000000f00 */
[----:B------:R-:W-:Y:S01]  /*1f630*/  MOV R39, R59 ;  /* 0x0000003b00277202 */ /* 0x000fe20000000f00 */
[----:B------:R-:W-:-:S06]  /*1f640*/  IMAD.MOV.U32 R38, RZ, RZ, R58 ;  /* 0x000000ffff267224 */ /* 0x000fcc00078e003a */
        /* <DEDUP_REMOVED lines=26> */
[C---:B------:R-:W-:Y:S01]  /*1f7f0*/  LOP3.LUT P0, RZ, R60.reuse, 0x1, RZ, 0xc0, !PT ;  /* 0x000000013cff7812 */ /* 0x040fe2000780c0ff */
[----:B------:R-:W-:Y:S01]  /*1f800*/  IMAD.MOV.U32 R70, RZ, RZ, 0x3de5db65 ;  /* 0x3de5db65ff467424 */ /* 0x000fe200078e00ff */
[----:B------:R-:W-:Y:S01]  /*1f810*/  LOP3.LUT P1, RZ, R60, 0x2, RZ, 0xc0, !PT ;  /* 0x000000023cff7812 */ /* 0x000fe2000782c0ff */
[----:B------:R-:W-:Y:S01]  /*1f820*/  BSSY B6, `(.L_x_5992) ;  /* 0x0000026000067945 */ /* 0x000fe20003800000 */
[----:B0-----:R-:W-:-:S02]  /*1f830*/  FSEL R64, -R61, 4.2945490664224492434e-19, !P0 ;  /* 0x20fd81643d407808 */ /* 0x001fc40004000100 */
        /* <DEDUP_REMOVED lines=32> */
[----:B------:R-:W-:Y:S01]  /*1fa40*/  IMAD.MOV.U32 R70, RZ, RZ, 0x54442d18 ;  /* 0x54442d18ff467424 */ /* 0x000fe200078e00ff */
[----:B------:R-:W-:-:S07]  /*1fa50*/  MOV R66, 0x1fa70 ;  /* 0x0001fa7000427802 */ /* 0x000fce0000000f00 */
[----:B------:R-:W-:Y:S05]  /*1fa60*/  CALL.REL.NOINC `($__internal_27_$__cuda_sm20_div_rn_f64_full) ;  /* 0x000002c400247944 */ /* 0x000fea0003c00000 */
[----:B------:R-:W-:-:S07]  /*1fa70*/  IMAD.MOV.U32 R69, RZ, RZ, R65 ;  /* 0x000000ffff457224 */ /* 0x000fce00078e0041 */
.L_x_5993:
[----:B------:R-:W-:Y:S05]  /*1fa80*/  BSYNC B6 ;  /* 0x0000000000067941 */ /* 0x000fea0003800000 */
.L_x_5992:
[--C-:B------:R-:W-:Y:S01]  /*1fa90*/  IMAD.MOV.U32 R32, RZ, RZ, R69.reuse ;  /* 0x000000ffff207224 */ /* 0x100fe200078e0045 */
[----:B------:R-:W-:Y:S01]  /*1faa0*/  MOV R56, R68 ;  /* 0x0000004400387202 */ /* 0x000fe20000000f00 */
[----:B------:R-:W-:-:S07]  /*1fab0*/  IMAD.MOV.U32 R57, RZ, RZ, R69 ;  /* 0x000000ffff397224 */ /* 0x000fce00078e0045 */
.L_x_5991:
[----:B------:R-:W-:Y:S05]  /*1fac0*/  BSYNC B2 ;  /* 0x0000000000027941 */ /* 0x000fea0003800000 */
.L_x_5990:
        /* <DEDUP_REMOVED lines=79> */
.L_x_5995:
[----:B------:R-:W-:Y:S05]  /*1ffc0*/  BSYNC B2 ;  /* 0x0000000000027941 */ /* 0x000fea0003800000 */
.L_x_5994:
[--C-:B------:R-:W-:Y:S02]  /*1ffd0*/  DADD R58, -R58, R34.reuse ;  /* 0x000000003a3a7229 */ /* 0x100fe40000000122 */
[----:B------:R-:W-:-:S10]  /*1ffe0*/  DADD R34, -RZ, -R34 ;  /* 0x00000000ff227229 */ /* 0x000fd40000000922 */
[----:B------:R-:W-:Y:S02]  /*1fff0*/  FSEL R38, R34, R58, !P3 ;  /* 0x0000003a22267208 */ /* 0x000fe40005800000 */
[----:B------:R-:W-:Y:S01]  /*20000*/  FSEL R39, R35, R59, !P3 ;  /* 0x0000003b23277208 */ /* 0x000fe20005800000 */
[----:B------:R-:W-:Y:S06]  /*20010*/  BRA `(.L_x_5989) ;  /* 0x0000000000047947 */ /* 0x000fec0003800000 */
.L_x_5988:
[----:B------:R-:W-:-:S11]  /*20020*/  DADD R38, R38, R38 ;  /* 0x0000000026267229 */ /* 0x000fd60000000026 */
.L_x_5989:
[----:B------:R-:W-:Y:S05]  /*20030*/  BSYNC B5 ;  /* 0x0000000000057941 */ /* 0x000fea0003800000 */
.L_x_5987:
        /* <DEDUP_REMOVED lines=13> */
.L_x_5997:
[----:B------:R-:W-:Y:S01]  /*20110*/  IMAD.MOV.U32 R32, RZ, RZ, 0x652b82fe ;  /* 0x652b82feff207424 */ /* 0x000fe200078e00ff */
[----:B------:R-:W-:Y:S01]  /*20120*/  UMOV UR6, 0xfefa39ef ;  /* 0xfefa39ef00067882 */ /* 0x000fe20000000000 */
[----:B------:R-:W-:Y:S01]  /*20130*/  IMAD.MOV.U32 R33, RZ, RZ, 0x3ff71547 ;  /* 0x3ff71547ff217424 */ /* 0x000fe200078e00ff */
[----:B------:R-:W-:Y:S01]  /*20140*/  UMOV UR7, 0x3fe62e42 ;  /* 0x3fe62e4200077882 */ /* 0x000fe20000000000 */
[----:B------:R-:W-:Y:S02]  /*20150*/  IMAD.MOV.U32 R38, RZ, RZ, -0x7142ec33 ;  /* 0x8ebd13cdff267424 */ /* 0x000fe400078e00ff */
[----:B------:R-:W-:Y:S02]  /*20160*/  IMAD.MOV.U32 R39, RZ, RZ, 0x3e5af86d ;  /* 0x3e5af86dff277424 */ /* 0x000fe400078e00ff */
[----:B------:R-:W-:-:S08]  /*20170*/  DFMA R32, R40, R32, 6.75539944105574400000e+15 ;  /* 0x433800002820742b */ /* 0x000fd00000000020 */
[----:B------:R-:W-:Y:S01]  /*20180*/  DADD R34, R32, -6.75539944105574400000e+15 ;  /* 0xc338000020227429 */ /* 0x000fe20000000000 */
[----:B------:R-:W-:-:S04]  /*20190*/  SHF.L.U32 R33, R41, 0x1, RZ ;  /* 0x0000000129217819 */ /* 0x000fc800000006ff */
[----:B------:R-:W-:-:S03]  /*201a0*/  ISETP.GE.U32.AND P0, PT, R33, 0x7fb3e647, PT ;  /* 0x7fb3e6472100780c */ /* 0x000fc60003f06070 */
[----:B------:R-:W-:Y:S01]  /*201b0*/  DFMA R36, R34, -UR6, R40 ;  /* 0x8000000622247c2b */ /* 0x000fe20008000028 */
[----:B------:R-:W-:Y:S01]  /*201c0*/  UMOV UR6, 0x3b39803f ;  /* 0x3b39803f00067882 */ /* 0x000fe20000000000 */
[----:B------:R-:W-:Y:S01]  /*201d0*/  UMOV UR7, 0x3c7abc9e ;  /* 0x3c7abc9e00077882 */ /* 0x000fe20000000000 */
[----:B------:R-:W-:Y:S02]  /*201e0*/  SEL R32, R32, RZ, P0 ;  /* 0x000000ff20207207 */ /* 0x000fe40000000000 */
[----:B------:R-:W-:-:S03]  /*201f0*/  ISETP.NE.AND P1, PT, R33, RZ, PT ;  /* 0x000000ff2100720c */ /* 0x000fc60003f25270 */
        /* <DEDUP_REMOVED lines=10> */
[----:B------:R-:W-:Y:S01]  /*202a0*/  UMOV UR7, 0x3e927e50 ;  /* 0x3e927e5000077882 */ /* 0x000fe20000000000 */
[C---:B------:R-:W-:Y:S02]  /*202b0*/  VIADD R38, R32.reuse, 0xffffffff ;  /* 0xffffffff20267836 */ /* 0x040fe40000000000 */
[----:B------:R-:W-:-:S03]  /*202c0*/  @P0 IADD3 R38, R32, RZ, RZ ;  /* 0x000000ff20260210 */ /* 0x000fc60007ffe0ff */
[----:B------:R-:W-:Y:S01]  /*202d0*/  DFMA R36, R34, R36, UR6 ;  /* 0x0000000622247e2b */ /* 0x000fe20008000024 */
[----:B------:R-:W-:Y:S01]  /*202e0*/  UMOV UR6, 0x6c5f9da1 ;  /* 0x6c5f9da100067882 */ /* 0x000fe20000000000 */
[----:B------:R-:W-:Y:S01]  /*202f0*/  UMOV UR7, 0x3ec71dde ;  /* 0x3ec71dde00077882 */ /* 0x000fe20000000000 */
[----:B------:R-:W-:Y:S01]  /*20300*/  LEA R39, R38, 0x3ff00000, 0x14 ;  /* 0x3ff0000026277811 */ /* 0x000fe200078ea0ff */
[----:B------:R-:W-:-:S04]  /*20310*/  IMAD.MOV.U32 R38, RZ, RZ, RZ ;  /* 0x000000ffff267224 */ /* 0x000fc800078e00ff */
        /* <DEDUP_REMOVED lines=27> */
.L_x_5998:
[----:B------:R-:W-:Y:S05]  /*204d0*/  BSYNC B2 ;  /* 0x0000000000027941 */ /* 0x000fea0003800000 */
.L_x_5996:
[----:B------:R-:W-:Y:S01]  /*204e0*/  DSETP.GTU.AND P0, PT, R48, +INF , PT ;  /* 0x7ff000003000742a */ /* 0x000fe20003f0c000 */
[----:B------:R-:W-:-:S13]  /*204f0*/  BSSY B5, `(.L_x_5999) ;  /* 0x00000a9000057945 */ /* 0x000fda0003800000 */
[----:B------:R-:W-:Y:S05]  /*20500*/  @P0 BRA `(.L_x_6000) ;  /* 0x0000000800980947 */ /* 0x000fea0003800000 */
[----:B------:R-:W-:Y:S01]  /*20510*/  IMAD.MOV.U32 R34, RZ, RZ, R48 ;  /* 0x000000ffff227224 */ /* 0x000fe200078e0030 */
[----:B------:R-:W-:Y:S02]  /*20520*/  MOV R33, R49 ;  /* 0x0000003100217202 */ /* 0x000fe40000000f00 */
[----:B------:R-:W-:-:S07]  /*20530*/  MOV R32, 0x20550 ;  /* 0x0002055000207802 */ /* 0x000fce0000000f00 */
[----:B------:R-:W-:Y:S05]  /*20540*/  CALL.REL.NOINC `($_ZN2at6native29vectorized_elementwise_kernelILi2EN48_GLOBAL__N__08322988_15_IGammaKernel_cu_cb51a28d10CalcIgammaIdEESt5arrayIPcLm3EEEEviT0_T1_$__internal_lgamma_pos) ;  /* 0x000002cc00747944 */ /* 0x000fea0003c00000 */
        /* <DEDUP_REMOVED lines=31> */
[----:B------:R-:W-:Y:S01]  /*20740*/  LOP3.LUT P0, RZ, R62, 0x1, RZ, 0xc0, !PT ;  /* 0x000000013eff7812 */ /* 0x000fe2000780c0ff */
[----:B------:R-:W-:Y:S01]  /*20750*/  BSSY B6, `(.L_x_6004) ;  /* 0x0000028000067945 */ /* 0x000fe20003800000 */
[----:B------:R-:W-:-:S02]  /*20760*/  MOV R66, 0x3de5db65 ;  /* 0x3de5db6500427802 */ /* 0x000fc40000000f00 */
        /* <DEDUP_REMOVED lines=38> */
.L_x_6005:
[----:B------:R-:W-:Y:S05]  /*209d0*/  BSYNC B6 ;  /* 0x0000000000067941 */ /* 0x000fea0003800000 */
.L_x_6004:
[----:B------:R-:W-:Y:S01]  /*209e0*/  MOV R32, R69 ;  /* 0x0000004500207202 */ /* 0x000fe20000000f00 */
[----:B------:R-:W-:Y:S02]  /*209f0*/  IMAD.MOV.U32 R48, RZ, RZ, R68 ;  /* 0x000000ffff307224 */ /* 0x000fe400078e0044 */
[----:B------:R-:W-:-:S07]  /*20a00*/  IMAD.MOV.U32 R49, RZ, RZ, R69 ;  /* 0x000000ffff317224 */ /* 0x000fce00078e0045 */
.L_x_6003:
[----:B------:R-:W-:Y:S05]  /*20a10*/  BSYNC B2 ;  /* 0x0000000000027941 */ /* 0x000fea0003800000 */
.L_x_6002:
        /* <DEDUP_REMOVED lines=79> */
.L_x_6007:
[----:B------:R-:W-:Y:S05]  /*20f10*/  BSYNC B2 ;  /* 0x0000000000027941 */ /* 0x000fea0003800000 */
.L_x_6006:
[--C-:B------:R-:W-:Y:S02]  /*20f20*/  DADD R4, -R4, R34.reuse ;  /* 0x0000000004047229 */ /* 0x100fe40000000122 */
[----:B------:R-:W-:-:S10]  /*20f30*/  DADD R34, -RZ, -R34 ;  /* 0x00000000ff227229 */ /* 0x000fd40000000922 */
[----:B------:R-:W-:Y:S02]  /*20f40*/  FSEL R32, R34, R4, !P3 ;  /* 0x0000000422207208 */ /* 0x000fe40005800000 */
[----:B------:R-:W-:Y:S01]  /*20f50*/  FSEL R33, R35, R5, !P3 ;  /* 0x0000000523217208 */ /* 0x000fe20005800000 */
[----:B------:R-:W-:Y:S06]  /*20f60*/  BRA `(.L_x_6001) ;  /* 0x0000000000047947 */ /* 0x000fec0003800000 */
.L_x_6000:
[----:B------:R-:W-:-:S11]  /*20f70*/  DADD R32, R4, R4 ;  /* 0x0000000004207229 */ /* 0x000fd60000000004 */
.L_x_6001:
[----:B------:R-:W-:Y:S05]  /*20f80*/  BSYNC B5 ;  /* 0x0000000000057941 */ /* 0x000fea0003800000 */
.L_x_5999:
        /* <DEDUP_REMOVED lines=60> */
.L_x_6009:
[----:B------:R-:W-:Y:S05]  /*21350*/  BSYNC B2 ;  /* 0x0000000000027941 */ /* 0x000fea0003800000 */
.L_x_6008:
[----:B------:R-:W-:Y:S01]  /*21360*/  DFMA R54, -R54, R32, -R56 ;  /* 0x000000203636722b */ /* 0x000fe20000000938 */
[----:B------:R-:W-:Y:S10]  /*21370*/  BRA `(.L_x_5960) ;  /* 0x000002a800307947 */ /* 0x000ff40003800000 */
.L_x_5978:
        /* <DEDUP_REMOVED lines=24> */
[----:B------:R-:W-:Y:S01]  /*21500*/  IMAD.MOV.U32 R50, RZ, RZ, -0x1a0caf76 ;  /* 0xe5f3508aff327424 */ /* 0x000fe200078e00ff */
[----:B0-----:R-:W-:Y:S01]  /*21510*/  MOV R41, 0x418b2298 ;  /* 0x418b229800297802 */ /* 0x001fe20000000f00 */
[----:B------:R-:W-:Y:S01]  /*21520*/  IMAD.MOV.U32 R40, RZ, RZ, -0x30b135d2 ;  /* 0xcf4eca2eff287424 */ /* 0x000fe200078e00ff */
        /* <DEDUP_REMOVED lines=14> */
[----:B------:R-:W-:Y:S01]  /*21610*/  MOV R62, 0x42ce50ea ;  /* 0x42ce50ea003e7802 */ /* 0x000fe20000000f00 */
[----:B------:R-:W-:Y:S01]  /*21620*/  IMAD.MOV.U32 R57, RZ, RZ, 0x40dfe780 ;  /* 0x40dfe780ff397424 */ /* 0x000fe200078e00ff */
[----:B------:R0:W-:Y:S01]  /*21630*/  STL.64 [R1+0x2778], R42 ;  /* 0x0027782a01007387 */ /* 0x0001e20000100a00 */
[----:B-1----:R-:W-:Y:S01]  /*21640*/  MOV R60, 0x0 ;  /* 0x00000000003c7802 */ /* 0x002fe20000000f00 */
[----:B------:R-:W-:Y:S01]  /*21650*/  IMAD.MOV.U32 R61, RZ, RZ, 0x4115d0bc ;  /* 0x4115d0bcff3d7424 */ /* 0x000fe200078e00ff */
[----:B------:R-:W-:Y:S01]  /*21660*/  UMOV UR6, 0xb9800000 ;  /* 0xb980000000067882 */ /* 0x000fe20000000000 */
[----:B--2---:R-:W-:Y:S01]  /*21670*/  IMAD.MOV.U32 R66, RZ, RZ, -0x20000000 ;  /* 0xe0000000ff427424 */ /* 0x004fe200078e00ff */
[----:B------:R-:W-:Y:S01]  /*21680*/  STL.64 [R1+0x2788], R54 ;  /* 0x0027883601007387 */ /* 0x000fe20000100a00 */
[----:B------:R-:W-:Y:S01]  /*21690*/  IMAD.MOV.U32 R67, RZ, RZ, 0x41697171 ;  /* 0x41697171ff437424 */ /* 0x000fe200078e00ff */
[----:B------:R-:W-:Y:S01]  /*216a0*/  UMOV UR7, 0x40181945 ;  /* 0x4018194500077882 */ /* 0x000fe20000000000 */
[----:B---3--:R-:W-:Y:S01]  /*216b0*/  IMAD.MOV.U32 R40, RZ, RZ, -0x50000000 ;  /* 0xb0000000ff287424 */ /* 0x008fe200078e00ff */
[----:B------:R-:W-:Y:S01]  /*216c0*/  STL.64 [R1+0x2790], R56 ;  /* 0x0027903801007387 */ /* 0x000fe20000100a00 */
[----:B------:R-:W-:Y:S01]  /*216d0*/  IMAD.MOV.U32 R41, RZ, RZ, 0x41a1fda6 ;  /* 0x41a1fda6ff297424 */ /* 0x000fe200078e00ff */
[----:B------:R-:W-:Y:S01]  /*216e0*/  BSSY B3, `(.L_x_6012) ;  /* 0x0000041000037945 */ /* 0x000fe20003800000 */
[----:B0-----:R-:W-:Y:S01]  /*216f0*/  MOV R42, 0x80000000 ;  /* 0x80000000002a7802 */ /* 0x001fe20000000f00 */
[----:B------:R-:W-:Y:S01]  /*21700*/  IMAD.MOV.U32 R43, RZ, RZ, 0x419cbd69 ;  /* 0x419cbd69ff2b7424 */ /* 0x000fe200078e00ff */
[----:B------:R-:W-:Y:S01]  /*21710*/  STL.64 [R1+0x2798], R60 ;  /* 0x0027983c01007387 */ /* 0x000fe20000100a00 */
[----:B------:R-:W-:-:S02]  /*21720*/  IMAD.MOV.U32 R39, RZ, RZ, 0x3fe0509f ;  /* 0x3fe0509fff277424 */ /* 0x000fc400078e00ff */
        /* <DEDUP_REMOVED lines=12> */
[----:B-1----:R-:W-:Y:S02]  /*217f0*/  IMAD.MOV.U32 R36, RZ, RZ, -0x12d8f232 ;  /* 0xed270dceff247424 */ /* 0x002fe400078e00ff */
[----:B------:R-:W-:Y:S01]  /*21800*/  IMAD.MOV.U32 R37, RZ, RZ, 0x4194972f ;  /* 0x4194972fff257424 */ /* 0x000fe200078e00ff */
[----:B------:R1:W-:Y:S01]  /*21810*/  STL.64 [R1+0x2780], R50 ;  /* 0x0027803201007387 */ /* 0x0003e20000100a00 */
[----:B--2---:R-:W-:Y:S01]  /*21820*/  MOV R38, 0xec772306 ;  /* 0xec77230600267802 */ /* 0x004fe20000000f00 */
[----:B------:R-:W-:Y:S02]  /*21830*/  IMAD.MOV.U32 R39, RZ, RZ, 0x4198bf15 ;  /* 0x4198bf15ff277424 */ /* 0x000fe400078e00ff */
[----:B------:R2:W-:Y:S01]  /*21840*/  STL.64 [R1+0x1440], R36 ;  /* 0x0014402401007387 */ /* 0x0005e20000100a00 */
[----:B0-----:R-:W-:-:S03]  /*21850*/  IMAD.MOV.U32 R62, RZ, RZ, 0x0 ;  /* 0x00000000ff3e7424 */ /* 0x001fc600078e00ff */
[----:B------:R0:W-:Y:S01]  /*21860*/  STL.64 [R1+0x1448], R38 ;  /* 0x0014482601007387 */ /* 0x0001e20000100a00 */
[----:B------:R-:W-:Y:S01]  /*21870*/  MOV R63, 0x41441f7b ;  /* 0x41441f7b003f7802 */ /* 0x000fe20000000f00 */
[----:B-1----:R-:W-:-:S04]  /*21880*/  DADD R50, R4, UR6 ;  /* 0x0000000604327e29 */ /* 0x002fc80008000000 */
        /* <DEDUP_REMOVED lines=9> */
[----:B------:R-:W-:Y:S02]  /*21920*/  IMAD.MOV.U32 R63, RZ, RZ, 0x1 ;  /* 0x00000001ff3f7424 */ /* 0x000fe400078e00ff */
        /* <DEDUP_REMOVED lines=21> */
.L_x_6015:
[----:B------:R-:W-:Y:S05]  /*21a80*/  BSYNC B5 ;  /* 0x0000000000057941 */ /* 0x000fea0003800000 */
.L_x_6014:
[----:B------:R-:W-:Y:S01]  /*21a90*/  IMAD.MOV.U32 R36, RZ, RZ, R38 ;  /* 0x000000ffff247224 */ /* 0x000fe200078e0026 */
[----:B------:R-:W-:Y:S01]  /*21aa0*/  HFMA2.MMA R38, -RZ, RZ, -29.21875, -12.359375 ;  /* 0xcf4eca2eff267435 */ /* 0x000fe200000001ff */
[----:B------:R-:W-:Y:S01]  /*21ab0*/  MOV R37, R39 ;  /* 0x0000002700257202 */ /* 0x000fe20000000f00 */
[----:B------:R-:W-:Y:S02]  /*21ac0*/  IMAD.MOV.U32 R62, RZ, RZ, 0xc ;  /* 0x0000000cff3e7424 */ /* 0x000fe400078e00ff */
[----:B------:R-:W-:Y:S02]  /*21ad0*/  IMAD.MOV.U32 R63, RZ, RZ, -0x1 ;  /* 0xffffffffff3f7424 */ /* 0x000fe400078e00ff */
[----:B------:R-:W-:-:S07]  /*21ae0*/  IMAD.MOV.U32 R39, RZ, RZ, 0x418b2298 ;  /* 0x418b2298ff277424 */ /* 0x000fce00078e00ff */
.L_x_6013:
[----:B------:R-:W-:Y:S05]  /*21af0*/  BSYNC B3 ;  /* 0x0000000000037941 */ /* 0x000fea0003800000 */
.L_x_6012:
[----:B------:R-:W-:Y:S01]  /*21b00*/  DSETP.GT.AND P0, PT, R48, 1, PT ;  /* 0x3ff000003000742a */ /* 0x000fe20003f04000 */
[----:B------:R-:W-:Y:S01]  /*21b10*/  VIADD R69, R64, 0x13e8 ;  /* 0x000013e840457836 */ /* 0x000fe20000000000 */
[----:B------:R-:W-:-:S04]  /*21b20*/  SHF.L.U32 R68, R63, 0x3, RZ ;  /* 0x000000033f447819 */ /* 0x000fc800000006ff */
[----:B------:R-:W-:-:S05]  /*21b30*/  SEL R69, R69, R32, P0 ;  /* 0x0000002045457207 */ /* 0x000fca0000000000 */
[----:B------:R-:W-:-:S05]  /*21b40*/  IMAD.IADD R69, R69, 0x1, R68 ;  /* 0x0000000145457824 */ /* 0x000fca00078e0244 */
[----:B------:R0:W2:Y:S01]  /*21b50*/  LDL.64 R32, [R69] ;  /* 0x0000000045207983 */ /* 0x0000a20000100a00 */
        /* <DEDUP_REMOVED lines=8> */
[----:B------:R-:W-:-:S05]  /*21be0*/  IADD3 R71, R67, R68, RZ ;  /* 0x0000004443477210 */ /* 0x000fca0007ffe0ff */
[----:B------:R1:W5:Y:S01]  /*21bf0*/  LDL.64 R60, [R71] ;  /* 0x00000000473c7983 */ /* 0x0003620000100a00 */
[----:B0-----:R-:W-:Y:S02]  /*21c00*/  IMAD.IADD R69, R71, 0x1, R68 ;  /* 0x0000000147457824 */ /* 0x001fe400078e0244 */
[----:B------:R-:W-:-:S03]  /*21c10*/  IMAD.IADD R91, R62, 0x1, R63 ;  /* 0x000000013e5b7824 */ /* 0x000fc600078e023f */
[----:B------:R0:W5:Y:S01]  /*21c20*/  LDL.64 R62, [R69] ;  /* 0x00000000453e7983 */ /* 0x0001620000100a00 */
[----:B------:R-:W-:Y:S01]  /*21c30*/  IMAD.IADD R77, R69, 0x1, R68 ;  /* 0x00000001454d7824 */ /* 0x000fe200078e0244 */
[----:B------:R-:W-:-:S04]  /*21c40*/  LEA R91, R91, R64, 0x3 ;  /* 0x000000405b5b7211 */ /* 0x000fc800078e18ff */
[----:B------:R0:W5:Y:S01]  /*21c50*/  LDL.64 R64, [R77] ;  /* 0x000000004d407983 */ /* 0x0001620000100a00 */
[----:B------:R-:W-:-:S03]  /*21c60*/  IMAD.IADD R81, R68, 0x1, R91 ;  /* 0x0000000144517824 */ /* 0x000fc600078e025b */
[----:B------:R-:W5:Y:S01]  /*21c70*/  LDL.64 R82, [R91] ;  /* 0x000000005b527983 */ /* 0x000f620000100a00 */
[----:B------:R-:W-:-:S03]  /*21c80*/  IADD3 R79, R77, R68, RZ ;  /* 0x000000444d4f7210 */ /* 0x000fc60007ffe0ff */
[----:B------:R-:W5:Y:S01]  /*21c90*/  LDL.64 R66, [R81] ;  /* 0x0000000051427983 */ /* 0x000f620000100a00 */
[----:B-1----:R-:W-:-:S03]  /*21ca0*/  IMAD.IADD R75, R81, 0x1, R68 ;  /* 0x00000001514b7824 */ /* 0x002fc600078e0244 */
[----:B------:R1:W5:Y:S01]  /*21cb0*/  LDL.64 R84, [R79] ;  /* 0x000000004f547983 */ /* 0x0003620000100a00 */
[----:B------:R-:W-:-:S03]  /*21cc0*/  IMAD.IADD R71, R79, 0x1, R68 ;  /* 0x000000014f477824 */ /* 0x000fc600078e0244 */
[----:B------:R1:W5:Y:S01]  /*21cd0*/  LDL.64 R86, [R75] ;  /* 0x000000004b567983 */ /* 0x0003620000100a00 */
[----:B0-----:R-:W-:-:S03]  /*21ce0*/  IADD3 R69, R75, R68, RZ ;  /* 0x000000444b457210 */ /* 0x001fc60007ffe0ff */
[----:B------:R0:W5:Y:S01]  /*21cf0*/  LDL.64 R88, [R71] ;  /* 0x0000000047587983 */ /* 0x0001620000100a00 */
[----:B------:R-:W-:-:S03]  /*21d00*/  IMAD.IADD R73, R71, 0x1, R68 ;  /* 0x0000000147497824 */ /* 0x000fc600078e0244 */
[----:B------:R0:W5:Y:S01]  /*21d10*/  LDL.64 R90, [R69] ;  /* 0x00000000455a7983 */ /* 0x0001620000100a00 */
[----:B------:R-:W-:-:S03]  /*21d20*/  IMAD.IADD R77, R69, 0x1, R68 ;  /* 0x00000001454d7824 */ /* 0x000fc600078e0244 */
[----:B------:R0:W5:Y:S01]  /*21d30*/  LDL.64 R92, [R73] ;  /* 0x00000000495c7983 */ /* 0x0001620000100a00 */
[----:B------:R-:W-:-:S03]  /*21d40*/  IADD3 R70, R73, R68, RZ ;  /* 0x0000004449467210 */ /* 0x000fc60007ffe0ff */
[----:B------:R0:W5:Y:S01]  /*21d50*/  LDL.64 R80, [R77] ;  /* 0x000000004d507983 */ /* 0x0001620000100a00 */
[----:B-1----:R-:W-:-:S03]  /*21d60*/  IMAD.IADD R79, R77, 0x1, R68 ;  /* 0x000000014d4f7824 */ /* 0x002fc600078e0244 */
[----:B------:R-:W5:Y:S01]  /*21d70*/  LDL.64 R94, [R70] ;  /* 0x00000000465e7983 */ /* 0x000f620000100a00 */
[----:B------:R-:W-:-:S03]  /*21d80*/  IMAD.IADD R75, R79, 0x1, R68 ;  /* 0x000000014f4b7824 */ /* 0x000fc600078e0244 */
[----:B------:R-:W5:Y:S04]  /*21d90*/  LDL.64 R96, [R79] ;  /* 0x000000004f607983 */ /* 0x000f680000100a00 */
[----:B------:R1:W5:Y:S01]  /*21da0*/  LDL.64 R98, [R75] ;  /* 0x000000004b627983 */ /* 0x0003620000100a00 */
[----:B0-----:R-:W-:-:S05]  /*21db0*/  IADD3 R71, R75, R68, RZ ;  /* 0x000000444b477210 */ /* 0x001fca0007ffe0ff */
        /* <DEDUP_REMOVED lines=9> */
[----:B-1----:R-:W-:Y:S01]  /*21e50*/  FSEL R75, RZ, 1.875, P0 ;  /* 0x3ff00000ff4b7808 */ /* 0x002fe20000000000 */
[----:B------:R-:W-:-:S06]  /*21e60*/  IMAD.MOV.U32 R74, RZ, RZ, RZ ;  /* 0x000000ffff4a7224 */ /* 0x000fcc00078e00ff */
[----:B--2---:R-:W-:-:S08]  /*21e70*/  DFMA R32, R36, R74, R32 ;  /* 0x0000004a2420722b */ /* 0x004fd00000000020 */
[----:B---3--:R-:W-:-:S08]  /*21e80*/  DFMA R32, R32, R36, R40 ;  /* 0x000000242020722b */ /* 0x008fd00000000028 */
[----:B----4-:R-:W-:-:S08]  /*21e90*/  DFMA R32, R32, R36, R54 ;  /* 0x000000242020722b */ /* 0x010fd00000000036 */
[----:B-----5:R-:W-:-:S08]  /*21ea0*/  DFMA R32, R32, R36, R56 ;  /* 0x000000242020722b */ /* 0x020fd00000000038 */
        /* <DEDUP_REMOVED lines=13> */
[----:B------:R-:W-:-:S04]  /*21f80*/  DFMA R38, R38, R36, R96 ;  /* 0x000000242626722b */ /* 0x000fc80000000060 */
[----:B------:R-:W0:Y:S01]  /*21f90*/  MUFU.RCP64H R33, R65 ;  /* 0x0000004100217308 */ /* 0x000e220000001800 */
[----:B------:R-:W-:-:S03]  /*21fa0*/  MOV R32, 0x1 ;  /* 0x0000000100207802 */ /* 0x000fc60000000f00 */
        /* <DEDUP_REMOVED lines=8> */
[----:B------:R-:W-:-:S06]  /*22030*/  DFMA R32, -R64, R40, 1 ;  /* 0x3ff000004020742b */ /* 0x000fcc0000000128 */
[----:B------:R-:W-:Y:S02]  /*22040*/  DFMA R66, R38, R36, R78 ;  /* 0x000000242642722b */ /* 0x000fe4000000004e */
[----:B------:R-:W-:-:S08]  /*22050*/  DFMA R32, R40, R32, R40 ;  /* 0x000000202820722b */ /* 0x000fd00000000028 */
[----:B------:R-:W-:-:S08]  /*22060*/  DMUL R60, R66, R32 ;  /* 0x00000020423c7228 */ /* 0x000fd00000000000 */
[----:B------:R-:W-:-:S08]  /*22070*/  DFMA R36, -R64, R60, R66 ;  /* 0x0000003c4024722b */ /* 0x000fd00000000142 */
[----:B------:R-:W-:Y:S01]  /*22080*/  DFMA R60, R32, R36, R60 ;  /* 0x00000024203c722b */ /* 0x000fe2000000003c */
[----:B------:R-:W-:-:S09]  /*22090*/  FSETP.GEU.AND P1, PT, |R67|, 6.5827683646048100446e-37, PT ;  /* 0x036000004300780b */ /* 0x000fd20003f2e200 */
[----:B------:R-:W-:-:S05]  /*220a0*/  FFMA R32, RZ, R65, R61 ;  /* 0x00000041ff207223 */ /* 0x000fca000000003d */
[----:B------:R-:W-:Y:S01]  /*220b0*/  FSETP.GT.AND P0, PT, |R32|, 1.469367938527859385e-39, PT ;  /* 0x001000002000780b */ /* 0x000fe20003f04200 */
[----:B------:R-:W-:-:S12]  /*220c0*/  BSSY B2, `(.L_x_6016) ;  /* 0x0000008000027945 */ /* 0x000fd80003800000 */
[----:B------:R-:W-:Y:S05]  /*220d0*/  @P0 BRA P1, `(.L_x_6017) ;  /* 0x0000000000180947 */ /* 0x000fea0000800000 */
[----:B------:R-:W-:Y:S01]  /*220e0*/  IMAD.MOV.U32 R70, RZ, RZ, R66 ;  /* 0x000000ffff467224 */ /* 0x000fe200078e0042 */
[----:B------:R-:W-:Y:S01]  /*220f0*/  MOV R66, 0x22120 ;  /* 0x0002212000427802 */ /* 0x000fe20000000f00 */
[----:B------:R-:W-:-:S07]  /*22100*/  IMAD.MOV.U32 R68, RZ, RZ, R64 ;  /* 0x000000ffff447224 */ /* 0x000fce00078e0040 */
[----:B------:R-:W-:Y:S05]  /*22110*/  CALL.REL.NOINC `($__internal_27_$__cuda_sm20_div_rn_f64_full) ;  /* 0x0000029c00787944 */ /* 0x000fea0003c00000 */
[----:B------:R-:W-:Y:S01]  /*22120*/  MOV R60, R68 ;  /* 0x00000044003c7202 */ /* 0x000fe20000000f00 */
[----:B------:R-:W-:-:S07]  /*22130*/  IMAD.MOV.U32 R61, RZ, RZ, R65 ;  /* 0x000000ffff3d7224 */ /* 0x000fce00078e0041 */
.L_x_6017:
[----:B------:R-:W-:Y:S05]  /*22140*/  BSYNC B2 ;  /* 0x0000000000027941 */ /* 0x000fea0003800000 */
.L_x_6016:
        /* <DEDUP_REMOVED lines=25> */
.L_x_6019:
[----:B------:R-:W-:Y:S05]  /*222e0*/  BSYNC B2 ;  /* 0x0000000000027941 */ /* 0x000fea0003800000 */
.L_x_6018:
        /* <DEDUP_REMOVED lines=23> */
.L_x_6021:
[----:B------:R-:W-:Y:S05]  /*22460*/  BSYNC B3 ;  /* 0x0000000000037941 */ /* 0x000fea0003800000 */
.L_x_6020:
        /* <DEDUP_REMOVED lines=22> */
.L_x_6023:
[----:B------:R-:W-:Y:S05]  /*225d0*/  BSYNC B2 ;  /* 0x0000000000027941 */ /* 0x000fea0003800000 */
.L_x_6022:
        /* <DEDUP_REMOVED lines=28> */
.L_x_6026:
[----:B------:R-:W-:Y:S05]  /*227a0*/  BSYNC B2 ;  /* 0x0000000000027941 */ /* 0x000fea0003800000 */
.L_x_6025:
        /* <DEDUP_REMOVED lines=9> */
[----:B------:R-:W-:-:S04]  /*22840*/  @!P0 IMAD.MOV.U32 R37, RZ, RZ, R41 ;  /* 0x000000ffff258224 */ /* 0x000fc800078e0029 */
[----:B------:R-:W-:-:S05]  /*22850*/  VIADD R38, R37, 0xffffffff ;  /* 0xffffffff25267836 */ /* 0x000fca0000000000 */
[----:B------:R-:W-:-:S13]  /*22860*/  ISETP.GE.U32.AND P1, PT, R38, 0x7fefffff, PT ;  /* 0x7fefffff2600780c */ /* 0x000fda0003f26070 */
[----:B------:R-:W-:Y:S01]  /*22870*/  @P1 MOV R38, 0x0 ;  /* 0x0000000000261802 */ /* 0x000fe20000000f00 */
[----:B------:R-:W-:Y:S01]  /*22880*/  @P1 IMAD.MOV.U32 R39, RZ, RZ, 0x7ff00000 ;  /* 0x7ff00000ff271424 */ /* 0x000fe200078e00ff */
[----:B------:R-:W-:-:S05]  /*22890*/  @P1 FSETP.NEU.FTZ.AND P2, PT, R41, RZ, PT ;  /* 0x000000ff2900120b */ /* 0x000fca0003f5d000 */
[----:B------:R-:W-:Y:S01]  /*228a0*/  @P1 DFMA R38, R40, R38, +INF ;  /* 0x7ff000002826142b */ /* 0x000fe20000000026 */
[----:B------:R-:W-:Y:S01]  /*228b0*/  IMAD.MOV.U32 R41, RZ, RZ, R36 ;  /* 0x000000ffff297224 */ /* 0x000fe200078e0024 */
[----:B------:R-:W-:Y:S01]  /*228c0*/  MOV R36, 0xfffffc01 ;  /* 0xfffffc0100247802 */ /* 0x000fe20000000f00 */
[----:B------:R-:W-:Y:S02]  /*228d0*/  @!P0 IMAD.MOV.U32 R41, RZ, RZ, R40 ;  /* 0x000000ffff298224 */ /* 0x000fe400078e0028 */
[----:B------:R-:W-:-:S05]  /*228e0*/  @!P0 IMAD.MOV.U32 R36, RZ, RZ, -0x435 ;  /* 0xfffffbcbff248424 */ /* 0x000fca00078e00ff */
        /* <DEDUP_REMOVED lines=66> */
.L_x_6028:
        /* <DEDUP_REMOVED lines=22> */
.L_x_6031:
[----:B------:R-:W-:Y:S05]  /*22e70*/  BSYNC B5 ;  /* 0x0000000000057941 */ /* 0x000fea0003800000 */
.L_x_6030:
        /* <DEDUP_REMOVED lines=29> */
.L_x_6029:
[----:B------:R-:W-:Y:S05]  /*23050*/  BSYNC B2 ;  /* 0x0000000000027941 */ /* 0x000fea0003800000 */
.L_x_6027:
        /* <DEDUP_REMOVED lines=25> */
.L_x_6033:
[----:B------:R-:W-:Y:S05]  /*231f0*/  BSYNC B2 ;  /* 0x0000000000027941 */ /* 0x000fea0003800000 */
.L_x_6032:
        /* <DEDUP_REMOVED lines=57> */
[----:B------:R-:W-:Y:S01]  /*23590*/  @!P0 LEA R37, R36, 0x3ff00000, 0x14 ;  /* 0x3ff0000024258811 */ /* 0x000fe200078ea0ff */
[----:B------:R-:W-:-:S06]  /*235a0*/  @!P0 IMAD.MOV.U32 R36, RZ, RZ, RZ ;  /* 0x000000ffff248224 */ /* 0x000fcc00078e00ff */
[----:B------:R-:W-:-:S11]  /*235b0*/  @!P0 DMUL R40, R34, R36 ;  /* 0x0000002422288228 */ /* 0x000fd60000000000 */
.L_x_6035:
[----:B------:R-:W-:Y:S05]  /*235c0*/  BSYNC B2 ;  /* 0x0000000000027941 */ /* 0x000fea0003800000 */
.L_x_6034:
[----:B------:R-:W-:Y:S01]  /*235d0*/  DMUL R40, R40, R32 ;  /* 0x0000002028287228 */ /* 0x000fe20000000000 */
[----:B------:R-:W-:Y:S10]  /*235e0*/  BRA `(.L_x_6036) ;  /* 0x0000001800087947 */ /* 0x000ff40003800000 */
.L_x_6024:
        /* <DEDUP_REMOVED lines=40> */
[----:B------:R-:W-:Y:S02]  /*23870*/  UMOV UR7, 0x3f811111 ;  /* 0x3f81111100077882 */ /* 0x000fe40000000000 */
[----:B------:R-:W-:-:S04]  /*23880*/  DFMA R72, R42, R54, R72 ;  /* 0x000000362a48722b */ /* 0x000fc80000000048 */
        /* <DEDUP_REMOVED lines=12> */
[----:B------:R-:W-:-:S05]  /*23950*/  FFMA R36, RZ, R51, R73 ;  /* 0x00000033ff247223 */ /* 0x000fca0000000049 */
[----:B------:R-:W-:-:S04]  /*23960*/  FSETP.GT.AND P2, PT, |R36|, 1.469367938527859385e-39, PT ;  /* 0x001000002400780b */ /* 0x000fc80003f44200 */
[----:B------:R-:W-:Y:S01]  /*23970*/  IMAD R37, R38, 0x100000, R41 ;  /* 0x0010000026257824 */ /* 0x000fe200078e0229 */
[----:B------:R-:W-:Y:S01]  /*23980*/  MOV R36, R40 ;  /* 0x0000002800247202 */ /* 0x000fe20000000f00 */
[----:B------:R-:W-:Y:S07]  /*23990*/  @!P0 BRA `(.L_x_6038) ;  /* 0x0000000000348947 */ /* 0x000fee0003800000 */
        /* <DEDUP_REMOVED lines=13> */
.L_x_6038:
[----:B------:R-:W-:Y:S05]  /*23a70*/  BSYNC B2 ;  /* 0x0000000000027941 */ /* 0x000fea0003800000 */
.L_x_6037:
        /* <DEDUP_REMOVED lines=8> */
[----:B------:R-:W-:Y:S01]  /*23b00*/  MOV R72, R68 ;  /* 0x0000004400487202 */ /* 0x000fe20000000f00 */
[----:B------:R-:W-:-:S07]  /*23b10*/  IMAD.MOV.U32 R73, RZ, RZ, R65 ;  /* 0x000000ffff497224 */ /* 0x000fce00078e0041 */
.L_x_6040:
[----:B------:R-:W-:Y:S05]  /*23b20*/  BSYNC B2 ;  /* 0x0000000000027941 */ /* 0x000fea0003800000 */
.L_x_6039:
        /* <DEDUP_REMOVED lines=9> */
[----:B------:R-:W-:Y:S05]  /*23bc0*/  CALL.REL.NOINC `($_ZN2at6native29vectorized_elementwise_kernelILi2EN48_GLOBAL__N__08322988_15_IGammaKernel_cu_cb51a28d10CalcIgammaIdEESt5arrayIPcLm3EEEEviT0_T1_$__internal_accurate_pow) ;  /* 0x0000028c000c7944 */ /* 0x000fea0003c00000 */
[----:B------:R-:W-:Y:S05]  /*23bd0*/  BSYNC B2 ;  /* 0x0000000000027941 */ /* 0x000fea0003800000 */
.L_x_6041:
[----:B------:R-:W-:Y:S01]  /*23be0*/  DSETP.NEU.AND P0, PT, R72, RZ, PT ;  /* 0x000000ff4800722a */ /* 0x000fe20003f0d000 */
[----:B------:R-:W-:Y:S01]  /*23bf0*/  BSSY B2, `(.L_x_6042) ;  /* 0x000001b000027945 */ /* 0x000fe20003800000 */
[----:B------:R-:W-:-:S12]  /*23c00*/  IMAD.MOV.U32 R39, RZ, RZ, R35 ;  /* 0x000000ffff277224 */ /* 0x000fd800078e0023 */
        /* <DEDUP_REMOVED lines=10> */
[----:B------:R-:W0:Y:S01]  /*23cb0*/  FRND.F64.TRUNC R34, R4 ;  /* 0x0000000400227313 */ /* 0x000e22000030d800 */
[----:B------:R-:W-:Y:S01]  /*23cc0*/  IMAD.MOV.U32 R38, RZ, RZ, R40 ;  /* 0x000000ffff267224 */ /* 0x000fe200078e0028 */
[----:B------:R-:W-:Y:S01]  /*23cd0*/  MOV R39, R41 ;  /* 0x0000002900277202 */ /* 0x000fe20000000f00 */
[----:B0-----:R-:W-:-:S14]  /*23ce0*/  DSETP.NEU.AND P1, PT, R34, R4, PT ;  /* 0x000000042200722a */ /* 0x001fdc0003f2d000 */
[----:B------:R-:W-:Y:S05]  /*23cf0*/  @!P1 BRA `(.L_x_6044) ;  /* 0x0000000000289947 */ /* 0x000fea0003800000 */
[----:B------:R-:W-:Y:S02]  /*23d00*/  IMAD.MOV.U32 R38, RZ, RZ, 0x0 ;  /* 0x00000000ff267424 */ /* 0x000fe400078e00ff */
[----:B------:R-:W-:Y:S01]  /*23d10*/  IMAD.MOV.U32 R39, RZ, RZ, -0x80000 ;  /* 0xfff80000ff277424 */ /* 0x000fe200078e00ff */
[----:B------:R-:W-:Y:S06]  /*23d20*/  BRA `(.L_x_6044) ;  /* 0x00000000001c7947 */ /* 0x000fec0003800000 */
.L_x_6043:
[----:B------:R-:W-:Y:S01]  /*23d30*/  DSETP.NEU.AND P0, PT, R48, 0.5, PT ;  /* 0x3fe000003000742a */ /* 0x000fe20003f0d000 */
[----:B------:R-:W-:Y:S02]  /*23d40*/  ISETP.GE.AND P2, PT, R5, RZ, PT ;  /* 0x000000ff0500720c */ /* 0x000fe40003f46270 */
[----:B------:R-:W-:Y:S02]  /*23d50*/  ISETP.EQ.U32.AND P1, PT, R51, RZ, PT ;  /* 0x000000ff3300720c */ /* 0x000fe40003f22070 */
[----:B------:R-:W-:Y:S02]  /*23d60*/  MOV R38, RZ ;  /* 0x000000ff00267202 */ /* 0x000fe40000000f00 */
[----:B------:R-:W-:-:S04]  /*23d70*/  ISETP.EQ.AND.EX P0, PT, R50, -0x80000000, P0, P1 ;  /* 0x800000003200780c */ /* 0x000fc80000702310 */
[----:B------:R-:W-:-:S04]  /*23d80*/  SEL R39, R73, RZ, P0 ;  /* 0x000000ff49277207 */ /* 0x000fc80000000000 */
[----:B------:R-:W-:-:S07]  /*23d90*/  @!P2 LOP3.LUT R39, R39, 0x7ff00000, RZ, 0xfc, !PT ;  /* 0x7ff000002727a812 */ /* 0x000fce00078efcff */
.L_x_6044:
[----:B------:R-:W-:Y:S05]  /*23da0*/  BSYNC B2 ;  /* 0x0000000000027941 */ /* 0x000fea0003800000 */
.L_x_6042:
        /* <DEDUP_REMOVED lines=18> */
.L_x_6047:
[----:B------:R-:W-:-:S11]  /*23ed0*/  DADD R38, R4, R72 ;  /* 0x0000000004267229 */ /* 0x000fd60000000048 */
.L_x_6046:
[----:B------:R-:W-:Y:S05]  /*23ee0*/  BSYNC B2 ;  /* 0x0000000000027941 */ /* 0x000fea0003800000 */
.L_x_6045:
[----:B------:R-:W-:-:S06]  /*23ef0*/  DSETP.NEU.AND P0, PT, R72, 1, PT ;  /* 0x3ff000004800742a */ /* 0x000fcc0003f0d000 */
[----:B------:R-:W-:Y:S02]  /*23f00*/  FSEL R34, R38, RZ, P0 ;  /* 0x000000ff26227208 */ /* 0x000fe40000000000 */
[----:B------:R-:W-:-:S06]  /*23f10*/  FSEL R35, R39, 1.875, P0 ;  /* 0x3ff0000027237808 */ /* 0x000fcc0000000000 */
[----:B------:R-:W-:-:S08]  /*23f20*/  DMUL R36, R36, R34 ;  /* 0x0000002224247228 */ /* 0x000fd00000000000 */
[----:B------:R-:W-:Y:S01]  /*23f30*/  DMUL R40, R36, R32 ;  /* 0x0000002024287228 */ /* 0x000fe20000000000 */
[----:B------:R-:W-:Y:S10]  /*23f40*/  BRA `(.L_x_6036) ;  /* 0x0000000c00b07947 */ /* 0x000ff40003800000 */
.L_x_6011:
[----:B------:R-:W-:Y:S01]  /*23f50*/  DSETP.GTU.AND P0, PT, R48, +INF , PT ;  /* 0x7ff000003000742a */ /* 0x000fe20003f0c000 */
[----:B------:R-:W-:-:S13]  /*23f60*/  BSSY B5, `(.L_x_6048) ;  /* 0x00000a9000057945 */ /* 0x000fda0003800000 */
        /* <DEDUP_REMOVED lines=77> */
.L_x_6054:
[----:B------:R-:W-:Y:S05]  /*24440*/  BSYNC B7 ;  /* 0x0000000000077941 */ /* 0x000fea0003800000 */
.L_x_6053:
[----:B------:R-:W-:Y:S01]  /*24450*/  IMAD.MOV.U32 R32, RZ, RZ, R69 ;  /* 0x000000ffff207224 */ /* 0x000fe200078e0045 */
[----:B------:R-:W-:Y:S01]  /*24460*/  MOV R49, R69 ;  /* 0x0000004500317202 */ /* 0x000fe20000000f00 */
[----:B------:R-:W-:-:S07]  /*24470*/  IMAD.MOV.U32 R48, RZ, RZ, R68 ;  /* 0x000000ffff307224 */ /* 0x000fce00078e0044 */
.L_x_6052:
[----:B------:R-:W-:Y:S05]  /*24480*/  BSYNC B2 ;  /* 0x0000000000027941 */ /* 0x000fea0003800000 */
.L_x_6051:
        /* <DEDUP_REMOVED lines=79> */
.L_x_6056:
[----:B------:R-:W-:Y:S05]  /*24980*/  BSYNC B2 ;  /* 0x0000000000027941 */ /* 0x000fea0003800000 */
.L_x_6055:
[--C-:B------:R-:W-:Y:S02]  /*24990*/  DADD R56, -R56, R34.reuse ;  /* 0x0000000038387229 */ /* 0x100fe40000000122 */
[----:B------:R-:W-:-:S10]  /*249a0*/  DADD R34, -RZ, -R34 ;  /* 0x00000000ff227229 */ /* 0x000fd40000000922 */
[----:B------:R-:W-:Y:S02]  /*249b0*/  FSEL R34, R34, R56, !P3 ;  /* 0x0000003822227208 */ /* 0x000fe40005800000 */
[----:B------:R-:W-:Y:S01]  /*249c0*/  FSEL R35, R35, R57, !P3 ;  /* 0x0000003923237208 */ /* 0x000fe20005800000 */
[----:B------:R-:W-:Y:S06]  /*249d0*/  BRA `(.L_x_6050) ;  /* 0x0000000000047947 */ /* 0x000fec0003800000 */
.L_x_6049:
[----:B------:R-:W-:-:S11]  /*249e0*/  DADD R34, R4, R4 ;  /* 0x0000000004227229 */ /* 0x000fd60000000004 */
.L_x_6050:
[----:B------:R-:W-:Y:S05]  /*249f0*/  BSYNC B5 ;  /* 0x0000000000057941 */ /* 0x000fea0003800000 */
.L_x_6048:
        /* <DEDUP_REMOVED lines=65> */
.L_x_6036:
[----:B------:R-:W-:Y:S05]  /*24e10*/  BSYNC B6 ;  /* 0x0000000000067941 */ /* 0x000fea0003800000 */
.L_x_6010:
        /* <DEDUP_REMOVED lines=12> */
.L_x_6062:
        /* <DEDUP_REMOVED lines=23> */
.L_x_6061:
[----:B------:R-:W-:Y:S05]  /*25050*/  BSYNC B6 ;  /* 0x0000000000067941 */ /* 0x000fea0003800000 */
.L_x_6060:
        /* <DEDUP_REMOVED lines=8> */
.L_x_6059:
        /* <DEDUP_REMOVED lines=22> */
.L_x_6063:
[----:B------:R-:W-:Y:S05]  /*25240*/  BSYNC B5 ;  /* 0x0000000000057941 */ /* 0x000fea0003800000 */
.L_x_6058:
[----:B------:R-:W-:Y:S05]  /*25250*/  BSYNC B2 ;  /* 0x0000000000027941 */ /* 0x000fea0003800000 */
.L_x_6057:
[----:B------:R-:W-:Y:S01]  /*25260*/  DADD R54, -R68, 1 ;  /* 0x3ff0000044367429 */ /* 0x000fe20000000100 */
[----:B------:R-:W-:Y:S10]  /*25270*/  BRA `(.L_x_5960) ;  /* 0x0000026800707947 */ /* 0x000ff40003800000 */
.L_x_5973:
        /* <DEDUP_REMOVED lines=9> */
.L_x_6070:
        /* <DEDUP_REMOVED lines=23> */
.L_x_6067:
[----:B------:R-:W-:Y:S05]  /*25480*/  BSYNC B5 ;  /* 0x0000000000057941 */ /* 0x000fea0003800000 */
.L_x_6066:
[----:B------:R-:W-:Y:S01]  /*25490*/  DADD R64, R4, R34 ;  /* 0x0000000004407229 */ /* 0x000fe20000000022 */
[----:B------:R-:W-:Y:S01]  /*254a0*/  BSSY B5, `(.L_x_6068) ;  /* 0x0000016000057945 */ /* 0x000fe20003800000 */
[----:B------:R-:W-:Y:S01]  /*254b0*/  MOV R34, 0x1 ;  /* 0x0000000100227802 */ /* 0x000fe20000000f00 */
        /* <DEDUP_REMOVED lines=20> */
.L_x_6069:
[----:B------:R-:W-:Y:S05]  /*25600*/  BSYNC B5 ;  /* 0x0000000000057941 */ /* 0x000fea0003800000 */
.L_x_6068:
[----:B------:R-:W-:Y:S01]  /*25610*/  DADD R54, R68, R54 ;  /* 0x0000000044367229 */ /* 0x000fe20000000036 */
[----:B------:R-:W-:-:S05]  /*25620*/  VIADD R32, R32, 0x1 ;  /* 0x0000000120207836 */ /* 0x000fca0000000000 */
[----:B------:R-:W-:Y:S02]  /*25630*/  ISETP.GE.U32.AND P0, PT, R32, 0x7d0, PT ;  /* 0x000007d02000780c */ /* 0x000fe40003f06070 */
[----:B------:R-:W-:-:S08]  /*25640*/  DMUL R34, |R54|, 1.1102230246251565404e-16 ;  /* 0x3ca0000036227828 */ /* 0x000fd00000000200 */
[----:B------:R-:W-:-:S14]  /*25650*/  DSETP.GTU.AND P1, PT, |R68|, R34, PT ;  /* 0x000000224400722a */ /* 0x000fdc0003f2c200 */
[----:B------:R-:W-:Y:S05]  /*25660*/  @!P0 BRA P1, `(.L_x_6070) ;  /* 0xfffffffc00288947 */ /* 0x000fea000083ffff */
[----:B------:R-:W-:Y:S05]  /*25670*/  BSYNC B2 ;  /* 0x0000000000027941 */ /* 0x000fea0003800000 */
.L_x_6065:
[----:B------:R-:W-:Y:S01]  /*25680*/  ISETP.GT.AND P3, PT, R53, 0xfffff, PT ;  /* 0x000fffff3500780c */ /* 0x000fe20003f64270 */
[----:B------:R-:W-:Y:S01]  /*25690*/  IMAD.MOV.U32 R36, RZ, RZ, R52 ;  /* 0x000000ffff247224 */ /* 0x000fe200078e0034 */
[----:B------:R-:W-:Y:S01]  /*256a0*/  MOV R35, R53 ;  /* 0x0000003500237202 */ /* 0x000fe20000000f00 */
[----:B------:R-:W-:Y:S01]  /*256b0*/  DADD R38, R4, 1 ;  /* 0x3ff0000004267429 */ /* 0x000fe20000000000 */
[----:B------:R-:W-:Y:S01]  /*256c0*/  BSSY B2, `(.L_x_6071) ;  /* 0x000004e000027945 */ /* 0x000fe20003800000 */
[----:B------:R-:W-:-:S06]  /*256d0*/  MOV R34, 0xfffffc01 ;  /* 0xfffffc0100227802 */ /* 0x000fcc0000000f00 */
[----:B------:R-:W-:Y:S02]  /*256e0*/  DSETP.GTU.AND P2, PT, |R38|, +INF , PT ;  /* 0x7ff000002600742a */ /* 0x000fe40003f4c200 */
        /* <DEDUP_REMOVED lines=75> */
.L_x_6072:
[----:B------:R-:W-:Y:S05]  /*25ba0*/  BSYNC B2 ;  /* 0x0000000000027941 */ /* 0x000fea0003800000 */
.L_x_6071:
[----:B------:R-:W-:Y:S01]  /*25bb0*/  BSSY B5, `(.L_x_6073) ;  /* 0x00000ab000057945 */ /* 0x000fe20003800000 */
[----:B------:R-:W-:-:S03]  /*25bc0*/  DMUL R52, R4, R32 ;  /* 0x0000002004347228 */ /* 0x000fc60000000000 */
[----:B------:R-:W-:Y:S08]  /*25bd0*/  @P2 BRA `(.L_x_6074) ;  /* 0x00000008009c2947 */ /* 0x000ff00003800000 */
[----:B------:R-:W-:Y:S01]  /*25be0*/  DADD R56, -RZ, |R38| ;  /* 0x00000000ff387229 */ /* 0x000fe20000000526 */
[----:B------:R-:W-:-:S09]  /*25bf0*/  MOV R32, 0x25c30 ;  /* 0x00025c3000207802 */ /* 0x000fd20000000f00 */
[----:B------:R-:W-:Y:S01]  /*25c00*/  IMAD.MOV.U32 R34, RZ, RZ, R56 ;  /* 0x000000ffff227224 */ /* 0x000fe200078e0038 */
[----:B------:R-:W-:-:S07]  /*25c10*/  MOV R33, R57 ;  /* 0x0000003900217202 */ /* 0x000fce0000000f00 */
[----:B------:R-:W-:Y:S05]  /*25c20*/  CALL.REL.NOINC `($_ZN2at6native29vectorized_elementwise_kernelILi2EN48_GLOBAL__N__08322988_15_IGammaKernel_cu_cb51a28d10CalcIgammaIdEESt5arrayIPcLm3EEEEviT0_T1_$__internal_lgamma_pos) ;  /* 0x0000027400bc7944 */ /* 0x000fea0003c00000 */
[----:B------:R-:W-:Y:S01]  /*25c30*/  ISETP.GT.AND P0, PT, R39, -0x1, PT ;  /* 0xffffffff2700780c */ /* 0x000fe20003f04270 */
[----:B------:R-:W-:Y:S02]  /*25c40*/  IMAD.MOV.U32 R58, RZ, RZ, R34 ;  /* 0x000000ffff3a7224 */ /* 0x000fe400078e0022 */
[----:B------:R-:W-:-:S03]  /*25c50*/  IMAD.MOV.U32 R59, RZ, RZ, R33 ;  /* 0x000000ffff3b7224 */ /* 0x000fc600078e0021 */
[----:B------:R-:W-:Y:S01]  /*25c60*/  MOV R38, R58 ;  /* 0x0000003a00267202 */ /* 0x000fe20000000f00 */
[----:B------:R-:W-:-:S06]  /*25c70*/  IMAD.MOV.U32 R39, RZ, RZ, R59 ;  /* 0x000000ffff277224 */ /* 0x000fcc00078e003b */
        /* <DEDUP_REMOVED lines=67> */
.L_x_6079:
[----:B------:R-:W-:Y:S05]  /*260b0*/  BSYNC B6 ;  /* 0x0000000000067941 */ /* 0x000fea0003800000 */
.L_x_6078:
[----:B------:R-:W-:Y:S01]  /*260c0*/  MOV R32, R69 ;  /* 0x0000004500207202 */ /* 0x000fe20000000f00 */
[----:B------:R-:W-:Y:S02]  /*260d0*/  IMAD.MOV.U32 R56, RZ, RZ, R68 ;  /* 0x000000ffff387224 */ /* 0x000fe400078e0044 */
[----:B------:R-:W-:-:S07]  /*260e0*/  IMAD.MOV.U32 R57, RZ, RZ, R69 ;  /* 0x000000ffff397224 */ /* 0x000fce00078e0045 */
.L_x_6077:
[----:B------:R-:W-:Y:S05]  /*260f0*/  BSYNC B2 ;  /* 0x0000000000027941 */ /* 0x000fea0003800000 */
.L_x_6076:
        /* <DEDUP_REMOVED lines=79> */
.L_x_6081:
[----:B------:R-:W-:Y:S05]  /*265f0*/  BSYNC B2 ;  /* 0x0000000000027941 */ /* 0x000fea0003800000 */
.L_x_6080:
[--C-:B------:R-:W-:Y:S02]  /*26600*/  DADD R58, -R58, R34.reuse ;  /* 0x000000003a3a7229 */ /* 0x100fe40000000122 */
[----:B------:R-:W-:-:S10]  /*26610*/  DADD R34, -RZ, -R34 ;  /* 0x00000000ff227229 */ /* 0x000fd40000000922 */
[----:B------:R-:W-:Y:S02]  /*26620*/  FSEL R38, R34, R58, !P3 ;  /* 0x0000003a22267208 */ /* 0x000fe40005800000 */
[----:B------:R-:W-:Y:S01]  /*26630*/  FSEL R39, R35, R59, !P3 ;  /* 0x0000003b23277208 */ /* 0x000fe20005800000 */
[----:B------:R-:W-:Y:S06]  /*26640*/  BRA `(.L_x_6075) ;  /* 0x0000000000047947 */ /* 0x000fec0003800000 */
.L_x_6074:
[----:B------:R-:W-:-:S11]  /*26650*/  DADD R38, R38, R38 ;  /* 0x0000000026267229 */ /* 0x000fd60000000026 */
.L_x_6075:
[----:B------:R-:W-:Y:S05]  /*26660*/  BSYNC B5 ;  /* 0x0000000000057941 */ /* 0x000fea0003800000 */
.L_x_6073:
        /* <DEDUP_REMOVED lines=13> */
.L_x_6083:
[----:B------:R-:W-:Y:S01]  /*26740*/  IMAD.MOV.U32 R32, RZ, RZ, 0x652b82fe ;  /* 0x652b82feff207424 */ /* 0x000fe200078e00ff */
[----:B------:R-:W-:Y:S01]  /*26750*/  MOV R33, 0x3ff71547 ;  /* 0x3ff7154700217802 */ /* 0x000fe20000000f00 */
[----:B------:R-:W-:Y:S01]  /*26760*/  UMOV UR6, 0xfefa39ef ;  /* 0xfefa39ef00067882 */ /* 0x000fe20000000000 */
[----:B------:R-:W-:Y:S01]  /*26770*/  UMOV UR7, 0x3fe62e42 ;  /* 0x3fe62e4200077882 */ /* 0x000fe20000000000 */
[----:B------:R-:W-:Y:S01]  /*26780*/  IMAD.MOV.U32 R40, RZ, RZ, -0x7142ec33 ;  /* 0x8ebd13cdff287424 */ /* 0x000fe200078e00ff */
[----:B------:R-:W-:Y:S02]  /*26790*/  MOV R41, 0x3e5af86d ;  /* 0x3e5af86d00297802 */ /* 0x000fe40000000f00 */
[----:B------:R-:W-:-:S08]  /*267a0*/  DFMA R32, R38, R32, 6.75539944105574400000e+15 ;  /* 0x433800002620742b */ /* 0x000fd00000000020 */
[----:B------:R-:W-:Y:S01]  /*267b0*/  DADD R34, R32, -6.75539944105574400000e+15 ;  /* 0xc338000020227429 */ /* 0x000fe20000000000 */
[----:B------:R-:W-:-:S05]  /*267c0*/  IMAD.SHL.U32 R33, R39, 0x2, RZ ;  /* 0x0000000227217824 */ /* 0x000fca00078e00ff */
[C---:B------:R-:W-:Y:S02]  /*267d0*/  ISETP.GE.U32.AND P0, PT, R33.reuse, 0x7fb3e647, PT ;  /* 0x7fb3e6472100780c */ /* 0x040fe40003f06070 */
        /* <DEDUP_REMOVED lines=10> */
[C---:B------:R-:W-:Y:S01]  /*26880*/  ISETP.NE.AND P0, PT, R32.reuse, 0x400, PT ;  /* 0x000004002000780c */ /* 0x040fe20003f05270 */
[----:B------:R-:W-:Y:S01]  /*26890*/  IMAD.MOV.U32 R34, RZ, RZ, R56 ;  /* 0x000000ffff227224 */ /* 0x000fe200078e0038 */
[----:B------:R-:W-:Y:S01]  /*268a0*/  IADD3 R38, R32, -0x1, RZ ;  /* 0xffffffff20267810 */ /* 0x000fe20007ffe0ff */
[----:B------:R-:W-:-:S06]  /*268b0*/  IMAD.MOV.U32 R35, RZ, RZ, R57 ;  /* 0x000000ffff237224 */ /* 0x000fcc00078e0039 */
[----:B------:R-:W-:Y:S01]  /*268c0*/  DFMA R36, R34, UR6, R40 ;  /* 0x0000000622247c2b */ /* 0x000fe20008000028 */
[----:B------:R-:W-:Y:S01]  /*268d0*/  UMOV UR6, 0x92ba033d ;  /* 0x92ba033d00067882 */ /* 0x000fe20000000000 */
[----:B------:R-:W-:Y:S02]  /*268e0*/  UMOV UR7, 0x3e927e50 ;  /* 0x3e927e5000077882 */ /* 0x000fe40000000000 */
[----:B------:R-:W-:-:S04]  /*268f0*/  @P0 IMAD.MOV R38, RZ, RZ, R32 ;  /* 0x000000ffff260224 */ /* 0x000fc800078e0220 */
        /* <DEDUP_REMOVED lines=32> */
.L_x_6084:
[----:B------:R-:W-:Y:S05]  /*26b00*/  BSYNC B2 ;  /* 0x0000000000027941 */ /* 0x000fea0003800000 */
.L_x_6082:
        /* <DEDUP_REMOVED lines=79> */
.L_x_6091:
[----:B------:R-:W-:Y:S05]  /*27000*/  BSYNC B6 ;  /* 0x0000000000067941 */ /* 0x000fea0003800000 */
.L_x_6090:
[----:B------:R-:W-:Y:S01]  /*27010*/  IMAD.MOV.U32 R32, RZ, RZ, R69 ;  /* 0x000000ffff207224 */ /* 0x000fe200078e0045 */
[----:B------:R-:W-:Y:S01]  /*27020*/  MOV R49, R69 ;  /* 0x0000004500317202 */ /* 0x000fe20000000f00 */
[----:B------:R-:W-:-:S07]  /*27030*/  IMAD.MOV.U32 R48, RZ, RZ, R68 ;  /* 0x000000ffff307224 */ /* 0x000fce00078e0044 */
.L_x_6089:
[----:B------:R-:W-:Y:S05]  /*27040*/  BSYNC B2 ;  /* 0x0000000000027941 */ /* 0x000fea0003800000 */
.L_x_6088:
        /* <DEDUP_REMOVED lines=79> */
.L_x_6093:
[----:B------:R-:W-:Y:S05]  /*27540*/  BSYNC B2 ;  /* 0x0000000000027941 */ /* 0x000fea0003800000 */
.L_x_6092:
[--C-:B------:R-:W-:Y:S02]  /*27550*/  DADD R4, -R4, R34.reuse ;  /* 0x0000000004047229 */ /* 0x100fe40000000122 */
[----:B------:R-:W-:-:S10]  /*27560*/  DADD R34, -RZ, -R34 ;  /* 0x00000000ff227229 */ /* 0x000fd40000000922 */
[----:B------:R-:W-:Y:S02]  /*27570*/  FSEL R32, R34, R4, !P3 ;  /* 0x0000000422207208 */ /* 0x000fe40005800000 */
[----:B------:R-:W-:Y:S01]  /*27580*/  FSEL R33, R35, R5, !P3 ;  /* 0x0000000523217208 */ /* 0x000fe20005800000 */
[----:B------:R-:W-:Y:S06]  /*27590*/  BRA `(.L_x_6087) ;  /* 0x0000000000047947 */ /* 0x000fec0003800000 */
.L_x_6086:
[----:B------:R-:W-:-:S11]  /*275a0*/  DADD R32, R4, R4 ;  /* 0x0000000004207229 */ /* 0x000fd60000000004 */
.L_x_6087:
[----:B------:R-:W-:Y:S05]  /*275b0*/  BSYNC B5 ;  /* 0x0000000000057941 */ /* 0x000fea0003800000 */
.L_x_6085:
        /* <DEDUP_REMOVED lines=56> */
[----:B------:R-:W-:Y:S01]  /*27940*/  @!P0 LEA R35, R4, 0x3ff00000, 0x14 ;  /* 0x3ff0000004238811 */ /* 0x000fe200078ea0ff */
[----:B------:R-:W-:Y:S02]  /*27950*/  @!P0 IMAD.MOV.U32 R4, RZ, RZ, R34 ;  /* 0x000000ffff048224 */ /* 0x000fe400078e0022 */
[----:B------:R-:W-:-:S06]  /*27960*/  @!P0 IMAD.MOV.U32 R34, RZ, RZ, RZ ;  /* 0x000000ffff228224 */ /* 0x000fcc00078e00ff */
[----:B------:R-:W-:-:S11]  /*27970*/  @!P0 DMUL R32, R4, R34 ;  /* 0x0000002204208228 */ /* 0x000fd60000000000 */
.L_x_6095:
[----:B------:R-:W-:Y:S05]  /*27980*/  BSYNC B2 ;  /* 0x0000000000027941 */ /* 0x000fea0003800000 */
.L_x_6094:
[----:B------:R-:W-:Y:S01]  /*27990*/  DFMA R54, -R54, R32, -R56 ;  /* 0x000000203636722b */ /* 0x000fe20000000938 */
[----:B------:R-:W-:Y:S10]  /*279a0*/  BRA `(.L_x_5960) ;  /* 0x0000024000a47947 */ /* 0x000ff40003800000 */
.L_x_6064:
        /* <DEDUP_REMOVED lines=34> */
[----:B--2---:R-:W-:Y:S01]  /*27bd0*/  MOV R54, 0x0 ;  /* 0x0000000000367802 */ /* 0x004fe20000000f00 */
[----:B------:R-:W-:Y:S01]  /*27be0*/  IMAD.MOV.U32 R55, RZ, RZ, 0x409e1400 ;  /* 0x409e1400ff377424 */ /* 0x000fe200078e00ff */
[----:B------:R2:W-:Y:S01]  /*27bf0*/  STL.64 [R1+0x1438], R66 ;  /* 0x0014384201007387 */ /* 0x0005e20000100a00 */
[----:B------:R-:W-:Y:S01]  /*27c00*/  IMAD.MOV.U32 R38, RZ, RZ, 0x77f7c44b ;  /* 0x77f7c44bff267424 */ /* 0x000fe200078e00ff */
[----:B------:R-:W-:Y:S01]  /*27c10*/  MOV R39, 0x3fe0509f ;  /* 0x3fe0509f00277802 */ /* 0x000fe20000000f00 */
[----:B------:R-:W-:Y:S01]  /*27c20*/  DSETP.GT.AND P0, PT, R48, 1, PT ;  /* 0x3ff000003000742a */ /* 0x000fe20003f04000 */
        /* <DEDUP_REMOVED lines=9> */
[----:B------:R-:W-:Y:S01]  /*27cc0*/  IMAD.MOV.U32 R66, RZ, RZ, -0x20000000 ;  /* 0xe0000000ff427424 */ /* 0x000fe200078e00ff */
[----:B------:R-:W-:Y:S01]  /*27cd0*/  STL.64 [R1+0x2788], R54 ;  /* 0x0027883601007387 */ /* 0x000fe20000100a00 */
[----:B------:R-:W-:Y:S01]  /*27ce0*/  IMAD.MOV.U32 R63, RZ, RZ, 0x416bdba1 ;  /* 0x416bdba1ff3f7424 */ /* 0x000fe200078e00ff */
[----:B---3--:R-:W-:Y:S01]  /*27cf0*/  MOV R41, 0x41a1fda6 ;  /* 0x41a1fda600297802 */ /* 0x008fe20000000f00 */
[----:B------:R-:W-:Y:S01]  /*27d00*/  IMAD.MOV.U32 R40, RZ, RZ, -0x50000000 ;  /* 0xb0000000ff287424 */ /* 0x000fe200078e00ff */
[----:B------:R-:W-:Y:S01]  /*27d10*/  STL.64 [R1+0x2790], R56 ;  /* 0x0027903801007387 */ /* 0x000fe20000100a00 */
[----:B------:R-:W-:Y:S01]  /*27d20*/  UMOV UR7, 0x40181945 ;  /* 0x4018194500077882 */ /* 0x000fe20000000000 */
[----:B0-----:R-:W-:Y:S01]  /*27d30*/  IMAD.MOV.U32 R42, RZ, RZ, -0x80000000 ;  /* 0x80000000ff2a7424 */ /* 0x001fe200078e00ff */
[----:B------:R-:W-:Y:S01]  /*27d40*/  BSSY B3, `(.L_x_6098) ;  /* 0x000003e000037945 */ /* 0x000fe20003800000 */
[----:B------:R-:W-:Y:S01]  /*27d50*/  IMAD.MOV.U32 R43, RZ, RZ, 0x419cbd69 ;  /* 0x419cbd69ff2b7424 */ /* 0x000fe200078e00ff */
        /* <DEDUP_REMOVED lines=11> */
[----:B------:R-:W-:Y:S02]  /*27e10*/  IMAD.MOV.U32 R51, RZ, RZ, 0x40508000 ;  /* 0x40508000ff337424 */ /* 0x000fe400078e00ff */
        /* <DEDUP_REMOVED lines=9> */
[----:B-1----:R-:W-:-:S03]  /*27eb0*/  DADD R50, R4, UR6 ;  /* 0x0000000604327e29 */ /* 0x002fc60008000000 */
[----:B------:R1:W-:Y:S01]  /*27ec0*/  STL.64 [R1+0x27a0], R62 ;  /* 0x0027a03e01007387 */ /* 0x0003e20000100a00 */
[----:B--2---:R-:W-:Y:S02]  /*27ed0*/  IMAD.MOV.U32 R36, RZ, RZ, -0x70000000 ;  /* 0x90000000ff247424 */ /* 0x004fe400078e00ff */
[----:B------:R-:W-:Y:S01]  /*27ee0*/  IMAD.MOV.U32 R37, RZ, RZ, 0x4185eeb6 ;  /* 0x4185eeb6ff257424 */ /* 0x000fe200078e00ff */
[----:B0-----:R-:W-:Y:S01]  /*27ef0*/  MOV R38, 0x70000000 ;  /* 0x7000000000267802 */ /* 0x001fe20000000f00 */
[----:B------:R-:W-:Y:S01]  /*27f00*/  IMAD.MOV.U32 R39, RZ, RZ, 0x41991871 ;  /* 0x41991871ff277424 */ /* 0x000fe200078e00ff */
[----:B------:R-:W-:Y:S02]  /*27f10*/  DADD R50, R50, -0.5 ;  /* 0xbfe0000032327429 */ /* 0x000fe40000000000 */
[----:B------:R0:W-:Y:S01]  /*27f20*/  STL.64 [R1+0x27b0], R36 ;  /* 0x0027b02401007387 */ /* 0x0001e20000100a00 */
[----:B-1----:R-:W-:Y:S01]  /*27f30*/  IMAD.MOV.U32 R62, RZ, RZ, RZ ;  /* 0x000000ffff3e7224 */ /* 0x002fe200078e00ff */
[----:B------:R-:W-:-:S02]  /*27f40*/  MOV R63, 0x1 ;  /* 0x00000001003f7802 */ /* 0x000fc40000000f00 */
        /* <DEDUP_REMOVED lines=22> */
.L_x_6101:
[----:B------:R-:W-:Y:S05]  /*280b0*/  BSYNC B5 ;  /* 0x0000000000057941 */ /* 0x000fea0003800000 */
.L_x_6100:
[----:B------:R-:W-:Y:S01]  /*280c0*/  MOV R36, R38 ;  /* 0x0000002600247202 */ /* 0x000fe20000000f00 */
[----:B------:R-:W-:Y:S01]  /*280d0*/  IMAD.MOV.U32 R37, RZ, RZ, R39 ;  /* 0x000000ffff257224 */ /* 0x000fe200078e0027 */
[----:B------:R-:W-:Y:S01]  /*280e0*/  MOV R63, 0xffffffff ;  /* 0xffffffff003f7802 */ /* 0x000fe20000000f00 */
[----:B------:R-:W-:Y:S02]  /*280f0*/  IMAD.MOV.U32 R62, RZ, RZ, 0xc ;  /* 0x0000000cff3e7424 */ /* 0x000fe400078e00ff */
[----:B------:R-:W-:Y:S02]  /*28100*/  IMAD.MOV.U32 R38, RZ, RZ, -0x30b135d2 ;  /* 0xcf4eca2eff267424 */ /* 0x000fe400078e00ff */
[----:B------:R-:W-:-:S07]  /*28110*/  IMAD.MOV.U32 R39, RZ, RZ, 0x418b2298 ;  /* 0x418b2298ff277424 */ /* 0x000fce00078e00ff */
.L_x_6099:
[----:B------:R-:W-:Y:S05]  /*28120*/  BSYNC B3 ;  /* 0x0000000000037941 */ /* 0x000fea0003800000 */
.L_x_6098:
[----:B------:R-:W-:Y:S01]  /*28130*/  DSETP.GT.AND P0, PT, R48, 1, PT ;  /* 0x3ff000003000742a */ /* 0x000fe20003f04000 */
[----:B------:R-:W-:Y:S01]  /*28140*/  IADD3 R33, R64, 0x13e8, RZ ;  /* 0x000013e840217810 */ /* 0x000fe20007ffe0ff */
[----:B------:R-:W-:-:S04]  /*28150*/  IMAD.SHL.U32 R68, R63, 0x8, RZ ;  /* 0x000000083f447824 */ /* 0x000fc800078e00ff */
[----:B------:R-:W-:-:S05]  /*28160*/  SEL R33, R33, R32, P0 ;  /* 0x0000002021217207 */ /* 0x000fca0000000000 */
[----:B------:R-:W-:-:S05]  /*28170*/  IMAD.IADD R69, R33, 0x1, R68 ;  /* 0x0000000121457824 */ /* 0x000fca00078e0244 */
[----:B------:R0:W2:Y:S01]  /*28180*/  LDL.64 R32, [R69] ;  /* 0x0000000045207983 */ /* 0x0000a20000100a00 */
[----:B------:R-:W-:-:S05]  /*28190*/  IADD3 R75, R69, R68, RZ ;  /* 0x00000044454b7210 */ /* 0x000fca0007ffe0ff */
[----:B------:R1:W3:Y:S01]  /*281a0*/  LDL.64 R40, [R75] ;  /* 0x000000004b287983 */ /* 0x0002e20000100a00 */
[----:B------:R-:W-:-:S05]  /*281b0*/  IMAD.IADD R73, R75, 0x1, R68 ;  /* 0x000000014b497824 */ /* 0x000fca00078e0244 */
[----:B------:R-:W4:Y:S01]  /*281c0*/  LDL.64 R54, [R73] ;  /* 0x0000000049367983 */ /* 0x000f220000100a00 */
[----:B------:R-:W-:-:S05]  /*281d0*/  IMAD.IADD R65, R73, 0x1, R68 ;  /* 0x0000000149417824 */ /* 0x000fca00078e0244 */
[----:B------:R-:W5:Y:S01]  /*281e0*/  LDL.64 R56, [R65] ;  /* 0x0000000041387983 */ /* 0x000f620000100a00 */
[----:B------:R-:W-:-:S05]  /*281f0*/  IADD3 R67, R65, R68, RZ ;  /* 0x0000004441437210 */ /* 0x000fca0007ffe0ff */
[----:B------:R-:W5:Y:S01]  /*28200*/  LDL.64 R42, [R67] ;  /* 0x00000000432a7983 */ /* 0x000f620000100a00 */
[----:B------:R-:W-:-:S05]  /*28210*/  IMAD.IADD R71, R67, 0x1, R68 ;  /* 0x0000000143477824 */ /* 0x000fca00078e0244 */
[----:B------:R1:W5:Y:S01]  /*28220*/  LDL.64 R60, [R71] ;  /* 0x00000000473c7983 */ /* 0x0003620000100a00 */
[----:B0-----:R-:W-:Y:S01]  /*28230*/  IADD3 R69, R71, R68, RZ ;  /* 0x0000004447457210 */ /* 0x001fe20007ffe0ff */
[----:B------:R-:W-:-:S04]  /*28240*/  IMAD.IADD R91, R62, 0x1, R63 ;  /* 0x000000013e5b7824 */ /* 0x000fc800078e023f */
[----:B------:R0:W5:Y:S01]  /*28250*/  LDL.64 R62, [R69] ;  /* 0x00000000453e7983 */ /* 0x0001620000100a00 */
[----:B------:R-:W-:Y:S02]  /*28260*/  IMAD.U32 R91, R91, 0x8, R64 ;  /* 0x000000085b5b7824 */ /* 0x000fe400078e0040 */
[----:B------:R-:W-:-:S03]  /*28270*/  IMAD.IADD R77, R69, 0x1, R68 ;  /* 0x00000001454d7824 */ /* 0x000fc600078e0244 */
        /* <DEDUP_REMOVED lines=8> */
[----:B------:R1:W5:Y:S01]  /*28300*/  LDL.64 R86, [R75] ;  /* 0x000000004b567983 */ /* 0x0003620000100a00 */
[----:B0-----:R-:W-:-:S03]  /*28310*/  IMAD.IADD R69, R75, 0x1, R68 ;  /* 0x000000014b457824 */ /* 0x001fc600078e0244 */
[----:B------:R0:W5:Y:S01]  /*28320*/  LDL.64 R88, [R71] ;  /* 0x0000000047587983 */ /* 0x0001620000100a00 */
[----:B------:R-:W-:-:S03]  /*28330*/  IMAD.IADD R73, R71, 0x1, R68 ;  /* 0x0000000147497824 */ /* 0x000fc600078e0244 */
[----:B------:R0:W5:Y:S01]  /*28340*/  LDL.64 R90, [R69] ;  /* 0x00000000455a7983 */ /* 0x0001620000100a00 */
[----:B------:R-:W-:-:S03]  /*28350*/  IADD3 R77, R69, R68, RZ ;  /* 0x00000044454d7210 */ /* 0x000fc60007ffe0ff */
[----:B------:R0:W5:Y:S01]  /*28360*/  LDL.64 R92, [R73] ;  /* 0x00000000495c7983 */ /* 0x0001620000100a00 */
[----:B------:R-:W-:-:S03]  /*28370*/  IMAD.IADD R70, R73, 0x1, R68 ;  /* 0x0000000149467824 */ /* 0x000fc600078e0244 */
[----:B------:R0:W5:Y:S01]  /*28380*/  LDL.64 R80, [R77] ;  /* 0x000000004d507983 */ /* 0x0001620000100a00 */
[----:B-1----:R-:W-:-:S03]  /*28390*/  IMAD.IADD R79, R77, 0x1, R68 ;  /* 0x000000014d4f7824 */ /* 0x002fc600078e0244 */
[----:B------:R-:W5:Y:S04]  /*283a0*/  LDL.64 R94, [R70] ;  /* 0x00000000465e7983 */ /* 0x000f680000100a00 */
[----:B------:R-:W5:Y:S01]  /*283b0*/  LDL.64 R96, [R79] ;  /* 0x000000004f607983 */ /* 0x000f620000100a00 */
[----:B------:R-:W-:-:S05]  /*283c0*/  IADD3 R75, R79, R68, RZ ;  /* 0x000000444f4b7210 */ /* 0x000fca0007ffe0ff */
[----:B------:R1:W5:Y:S01]  /*283d0*/  LDL.64 R98, [R75] ;  /* 0x000000004b627983 */ /* 0x0003620000100a00 */
[----:B0-----:R-:W-:-:S05]  /*283e0*/  IMAD.IADD R71, R75, 0x1, R68 ;  /* 0x000000014b477824 */ /* 0x001fca00078e0244 */
[----:B------:R-:W5:Y:S01]  /*283f0*/  LDL.64 R100, [R71] ;  /* 0x0000000047647983 */ /* 0x000f620000100a00 */
[----:B------:R-:W-:-:S05]  /*28400*/  IMAD.IADD R69, R71, 0x1, R68 ;  /* 0x0000000147457824 */ /* 0x000fca00078e0244 */
[----:B------:R-:W5:Y:S01]  /*28410*/  LDL.64 R102, [R69] ;  /* 0x0000000045667983 */ /* 0x000f620000100a00 */
[----:B------:R-:W-:-:S05]  /*28420*/  IADD3 R73, R69, R68, RZ ;  /* 0x0000004445497210 */ /* 0x000fca0007ffe0ff */
[----:B------:R-:W5:Y:S01]  /*28430*/  LDL.64 R104, [R73] ;  /* 0x0000000049687983 */ /* 0x000f620000100a00 */
[----:B------:R-:W-:-:S05]  /*28440*/  IMAD.IADD R77, R73, 0x1, R68 ;  /* 0x00000001494d7824 */ /* 0x000fca00078e0244 */
[----:B------:R-:W5:Y:S01]  /*28450*/  LDL.64 R106, [R77] ;  /* 0x000000004d6a7983 */ /* 0x000f620000100a00 */
[----:B------:R-:W-:-:S05]  /*28460*/  IMAD.IADD R68, R77, 0x1, R68 ;  /* 0x000000014d447824 */ /* 0x000fca00078e0244 */
[----:B------:R-:W5:Y:S01]  /*28470*/  LDL.64 R78, [R68] ;  /* 0x00000000444e7983 */ /* 0x000f620000100a00 */
[----:B-1----:R-:W-:Y:S02]  /*28480*/  FSEL R75, RZ, 1.875, P0 ;  /* 0x3ff00000ff4b7808 */ /* 0x002fe40000000000 */
[----:B------:R-:W-:-:S06]  /*28490*/  MOV R74, RZ ;  /* 0x000000ff004a7202 */ /* 0x000fcc0000000f00 */
        /* <DEDUP_REMOVED lines=19> */
[----:B------:R-:W-:-:S03]  /*285d0*/  IMAD.MOV.U32 R32, RZ, RZ, 0x1 ;  /* 0x00000001ff207424 */ /* 0x000fc600078e00ff */
        /* <DEDUP_REMOVED lines=20> */
[----:B------:R-:W-:Y:S02]  /*28720*/  MOV R68, R64 ;  /* 0x0000004000447202 */ /* 0x000fe40000000f00 */
[----:B------:R-:W-:-:S07]  /*28730*/  MOV R66, 0x28750 ;  /* 0x0002875000427802 */ /* 0x000fce0000000f00 */
[----:B------:R-:W-:Y:S05]  /*28740*/  CALL.REL.NOINC `($__internal_27_$__cuda_sm20_div_rn_f64_full) ;  /* 0x0000023400ec7944 */ /* 0x000fea0003c00000 */
[----:B------:R-:W-:Y:S02]  /*28750*/  IMAD.MOV.U32 R60, RZ, RZ, R68 ;  /* 0x000000ffff3c7224 */ /* 0x000fe400078e0044 */
[----:B------:R-:W-:-:S07]  /*28760*/  IMAD.MOV.U32 R61, RZ, RZ, R65 ;  /* 0x000000ffff3d7224 */ /* 0x000fce00078e0041 */
.L_x_6103:
[----:B------:R-:W-:Y:S05]  /*28770*/  BSYNC B2 ;  /* 0x0000000000027941 */ /* 0x000fea0003800000 */
.L_x_6102:
        /* <DEDUP_REMOVED lines=22> */
[----:B------:R-:W-:Y:S05]  /*288e0*/  CALL.REL.NOINC `($__internal_27_$__cuda_sm20_div_rn_f64_full) ;  /* 0x0000023400847944 */ /* 0x000fea0003c00000 */
[----:B------:R-:W-:Y:S02]  /*288f0*/  IMAD.MOV.U32 R56, RZ, RZ, R68 ;  /* 0x000000ffff387224 */ /* 0x000fe400078e0044 */
[----:B------:R-:W-:-:S07]  /*28900*/  IMAD.MOV.U32 R57, RZ, RZ, R65 ;  /* 0x000000ffff397224 */ /* 0x000fce00078e0041 */
.L_x_6105:
[----:B------:R-:W-:Y:S05]  /*28910*/  BSYNC B2 ;  /* 0x0000000000027941 */ /* 0x000fea0003800000 */
.L_x_6104:
        /* <DEDUP_REMOVED lines=19> */
[----:B------:R-:W-:-:S07]  /*28a50*/  MOV R36, 0x28a70 ;  /* 0x00028a7000247802 */ /* 0x000fce0000000f00 */
[----:B------:R-:W-:Y:S05]  /*28a60*/  CALL.REL.NOINC `($__internal_28_$__cuda_sm20_dsqrt_rn_f64_mediumpath_v1) ;  /* 0x0000023800b87944 */ /* 0x000fea0003c00000 */
[----:B------:R-:W-:Y:S02]  /*28a70*/  IMAD.MOV.U32 R66, RZ, RZ, R38 ;  /* 0x000000ffff427224 */ /* 0x000fe400078e0026 */
[----:B------:R-:W-:-:S07]  /*28a80*/  IMAD.MOV.U32 R67, RZ, RZ, R33 ;  /* 0x000000ffff437224 */ /* 0x000fce00078e0021 */
.L_x_6107:
[----:B------:R-:W-:Y:S05]  /*28a90*/  BSYNC B3 ;  /* 0x0000000000037941 */ /* 0x000fea0003800000 */
.L_x_6106:
        /* <DEDUP_REMOVED lines=22> */
.L_x_6109:
[----:B------:R-:W-:Y:S05]  /*28c00*/  BSYNC B2 ;  /* 0x0000000000027941 */ /* 0x000fea0003800000 */
.L_x_6108:
        /* <DEDUP_REMOVED lines=28> */
.L_x_6112:
[----:B------:R-:W-:Y:S05]  /*28dd0*/  BSYNC B2 ;  /* 0x0000000000027941 */ /* 0x000fea0003800000 */
.L_x_6111:
        /* <DEDUP_REMOVED lines=9> */
[----:B------:R-:W-:-:S05]  /*28e70*/  @!P0 IMAD.MOV.U32 R37, RZ, RZ, R41 ;  /* 0x000000ffff258224 */ /* 0x000fca00078e0029 */
[----:B------:R-:W-:-:S04]  /*28e80*/  IADD3 R38, R37, -0x1, RZ ;  /* 0xffffffff25267810 */ /* 0x000fc80007ffe0ff */
[----:B------:R-:W-:-:S13]  /*28e90*/  ISETP.GE.U32.AND P1, PT, R38, 0x7fefffff, PT ;  /* 0x7fefffff2600780c */ /* 0x000fda0003f26070 */
[----:B------:R-:W-:Y:S01]  /*28ea0*/  @P1 IMAD.MOV.U32 R38, RZ, RZ, 0x0 ;  /* 0x00000000ff261424 */ /* 0x000fe200078e00ff */
[----:B------:R-:W-:Y:S01]  /*28eb0*/  @P1 FSETP.NEU.FTZ.AND P2, PT, R41, RZ, PT ;  /* 0x000000ff2900120b */ /* 0x000fe20003f5d000 */
[----:B------:R-:W-:-:S06]  /*28ec0*/  @P1 IMAD.MOV.U32 R39, RZ, RZ, 0x7ff00000 ;  /* 0x7ff00000ff271424 */ /* 0x000fcc00078e00ff */
[----:B------:R-:W-:Y:S01]  /*28ed0*/  @P1 DFMA R38, R40, R38, +INF ;  /* 0x7ff000002826142b */ /* 0x000fe20000000026 */
[----:B------:R-:W-:Y:S01]  /*28ee0*/  MOV R41, R36 ;  /* 0x0000002400297202 */ /* 0x000fe20000000f00 */
[----:B------:R-:W-:Y:S01]  /*28ef0*/  IMAD.MOV.U32 R36, RZ, RZ, -0x3ff ;  /* 0xfffffc01ff247424 */ /* 0x000fe200078e00ff */
[----:B------:R-:W-:Y:S01]  /*28f00*/  @!P0 MOV R36, 0xfffffbcb ;  /* 0xfffffbcb00248802 */ /* 0x000fe20000000f00 */
[----:B------:R-:W-:-:S06]  /*28f10*/  @!P0 IMAD.MOV.U32 R41, RZ, RZ, R40 ;  /* 0x000000ffff298224 */ /* 0x000fcc00078e0028 */
        /* <DEDUP_REMOVED lines=66> */
.L_x_6114:
        /* <DEDUP_REMOVED lines=22> */
.L_x_6117:
[----:B------:R-:W-:Y:S05]  /*294a0*/  BSYNC B5 ;  /* 0x0000000000057941 */ /* 0x000fea0003800000 */
.L_x_6116:
        /* <DEDUP_REMOVED lines=29> */
.L_x_6115:
[----:B------:R-:W-:Y:S05]  /*29680*/  BSYNC B2 ;  /* 0x0000000000027941 */ /* 0x000fea0003800000 */
.L_x_6113:
        /* <DEDUP_REMOVED lines=25> */
.L_x_6119:
[----:B------:R-:W-:Y:S05]  /*29820*/  BSYNC B2 ;  /* 0x0000000000027941 */ /* 0x000fea0003800000 */
.L_x_6118:
        /* <DEDUP_REMOVED lines=55> */
[----:B------:R-:W-:Y:S01]  /*29ba0*/  @!P0 IADD3 R36, R36, -R37, RZ ;  /* 0x8000002524248210 */ /* 0x000fe20007ffe0ff */
[----:B------:R-:W-:-:S03]  /*29bb0*/  @!P0 IMAD R35, R37, 0x100000, R39 ;  /* 0x0010000025238824 */ /* 0x000fc600078e0227 */
[----:B------:R-:W-:Y:S02]  /*29bc0*/  @!P0 LEA R37, R36, 0x3ff00000, 0x14 ;  /* 0x3ff0000024258811 */ /* 0x000fe400078ea0ff */
[----:B------:R-:W-:-:S06]  /*29bd0*/  @!P0 MOV R36, RZ ;  /* 0x000000ff00248202 */ /* 0x000fcc0000000f00 */
[----:B------:R-:W-:-:S11]  /*29be0*/  @!P0 DMUL R40, R34, R36 ;  /* 0x0000002422288228 */ /* 0x000fd60000000000 */
.L_x_6121:
[----:B------:R-:W-:Y:S05]  /*29bf0*/  BSYNC B2 ;  /* 0x0000000000027941 */ /* 0x000fea0003800000 */
.L_x_6120:
[----:B------:R-:W-:Y:S01]  /*29c00*/  DMUL R40, R40, R32 ;  /* 0x0000002028287228 */ /* 0x000fe20000000000 */
[----:B------:R-:W-:Y:S10]  /*29c10*/  BRA `(.L_x_6122) ;  /* 0x0000001c00547947 */ /* 0x000ff40003800000 */
.L_x_6110:
        /* <DEDUP_REMOVED lines=56> */
[----:B------:R-:W-:Y:S01]  /*29fa0*/  LEA R37, R38, R41, 0x14 ;  /* 0x0000002926257211 */ /* 0x000fe200078ea0ff */
[----:B------:R-:W-:Y:S01]  /*29fb0*/  IMAD.MOV.U32 R36, RZ, RZ, R40 ;  /* 0x000000ffff247224 */ /* 0x000fe200078e0028 */
[----:B------:R-:W-:Y:S07]  /*29fc0*/  @!P0 BRA `(.L_x_6124) ;  /* 0x0000000000348947 */ /* 0x000fee0003800000 */
[----:B------:R-:W-:Y:S01]  /*29fd0*/  FSETP.GEU.FTZ.AND P0, PT, |R35|, 4.2275390625, PT ;  /* 0x408748002300780b */ /* 0x000fe20003f1e200 */
[C---:B------:R-:W-:Y:S02]  /*29fe0*/  DADD R42, R34.reuse, +INF ;  /* 0x7ff00000222a7429 */ /* 0x040fe40000000000 */
[----:B------:R-:W-:-:S08]  /*29ff0*/  DSETP.GEU.AND P1, PT, R34, RZ, PT ;  /* 0x000000ff2200722a */ /* 0x000fd00003f2e000 */
[----:B------:R-:W-:Y:S02]  /*2a000*/  FSEL R37, R43, RZ, P1 ;  /* 0x000000ff2b257208 */ /* 0x000fe40000800000 */
[----:B------:R-:W-:Y:S01]  /*2a010*/  @!P0 LEA.HI R36, R38, R38, RZ, 0x1 ;  /* 0x0000002626248211 */ /* 0x000fe200078f08ff */
[----:B------:R-:W-:-:S03]  /*2a020*/  @!P0 IMAD.MOV.U32 R34, RZ, RZ, R40 ;  /* 0x000000ffff228224 */ /* 0x000fc600078e0028 */
[----:B------:R-:W-:Y:S02]  /*2a030*/  @!P0 SHF.R.S32.HI R35, RZ, 0x1, R36 ;  /* 0x00000001ff238819 */ /* 0x000fe40000011424 */
[----:B------:R-:W-:-:S03]  /*2a040*/  FSEL R36, R42, RZ, P1 ;  /* 0x000000ff2a247208 */ /* 0x000fc60000800000 */
[----:B------:R-:W-:Y:S01]  /*2a050*/  @!P0 IMAD.IADD R38, R38, 0x1, -R35 ;  /* 0x0000000126268824 */ /* 0x000fe200078e0a23 */
[----:B------:R-:W-:-:S04]  /*2a060*/  @!P0 LEA R35, R35, R41, 0x14 ;  /* 0x0000002923238211 */ /* 0x000fc800078ea0ff */
[----:B------:R-:W-:Y:S01]  /*2a070*/  @!P0 LEA R39, R38, 0x3ff00000, 0x14 ;  /* 0x3ff0000026278811 */ /* 0x000fe200078ea0ff */
[----:B------:R-:W-:-:S06]  /*2a080*/  @!P0 IMAD.MOV.U32 R38, RZ, RZ, RZ ;  /* 0x000000ffff268224 */ /* 0x000fcc00078e00ff */
[----:B------:R-:W-:-:S11]  /*2a090*/  @!P0 DMUL R36, R34, R38 ;  /* 0x0000002622248228 */ /* 0x000fd60000000000 */
.L_x_6124:
[----:B------:R-:W-:Y:S05]  /*2a0a0*/  BSYNC B2 ;  /* 0x0000000000027941 */ /* 0x000fea0003800000 */
.L_x_6123:
[----:B------:R-:W-:Y:S04]  /*2a0b0*/  BSSY B2, `(.L_x_6125) ;  /* 0x000000a000027945 */ /* 0x000fe80003800000 */
[----:B------:R-:W-:Y:S05]  /*2a0c0*/  @P2 BRA P3, `(.L_x_6126) ;  /* 0x0000000000202947 */ /* 0x000fea0001800000 */
[----:B------:R-:W-:Y:S01]  /*2a0d0*/  MOV R68, R50 ;  /* 0x0000003200447202 */ /* 0x000fe20000000f00 */
[----:B------:R-:W-:Y:S01]  /*2a0e0*/  IMAD.MOV.U32 R65, RZ, RZ, R51 ;  /* 0x000000ffff417224 */ /* 0x000fe200078e0033 */
[----:B------:R-:W-:Y:S01]  /*2a0f0*/  MOV R67, R53 ;  /* 0x0000003500437202 */ /* 0x000fe20000000f00 */
[----:B------:R-:W-:Y:S01]  /*2a100*/  IMAD.MOV.U32 R70, RZ, RZ, R52 ;  /* 0x000000ffff467224 */ /* 0x000fe200078e0034 */
[----:B------:R-:W-:-:S07]  /*2a110*/  MOV R66, 0x2a130 ;  /* 0x0002a13000427802 */ /* 0x000fce0000000f00 */
[----:B------:R-:W-:Y:S05]  /*2a120*/  CALL.REL.NOINC `($__internal_27_$__cuda_sm20_div_rn_f64_full) ;  /* 0x0000021c00747944 */ /* 0x000fea0003c00000 */
[----:B------:R-:W-:Y:S02]  /*2a130*/  IMAD.MOV.U32 R72, RZ, RZ, R68 ;  /* 0x000000ffff487224 */ /* 0x000fe400078e0044 */
[----:B------:R-:W-:-:S07]  /*2a140*/  IMAD.MOV.U32 R73, RZ, RZ, R65 ;  /* 0x000000ffff497224 */ /* 0x000fce00078e0041 */
.L_x_6126:
[----:B------:R-:W-:Y:S05]  /*2a150*/  BSYNC B2 ;  /* 0x0000000000027941 */ /* 0x000fea0003800000 */
.L_x_6125:
        /* <DEDUP_REMOVED lines=9> */
[----:B------:R-:W-:Y:S05]  /*2a1f0*/  CALL.REL.NOINC `($_ZN2at6native29vectorized_elementwise_kernelILi2EN48_GLOBAL__N__08322988_15_IGammaKernel_cu_cb51a28d10CalcIgammaIdEESt5arrayIPcLm3EEEEviT0_T1_$__internal_accurate_pow) ;  /* 0x0000022400807944 */ /* 0x000fea0003c00000 */
[----:B------:R-:W-:Y:S05]  /*2a200*/  BSYNC B2 ;  /* 0x0000000000027941 */ /* 0x000fea0003800000 */
.L_x_6127:
        /* <DEDUP_REMOVED lines=21> */
.L_x_6129:
[----:B------:R-:W-:Y:S01]  /*2a360*/  DSETP.NEU.AND P1, PT, R48, 0.5, PT ;  /* 0x3fe000003000742a */ /* 0x000fe20003f2d000 */
[----:B------:R-:W-:Y:S01]  /*2a370*/  ISETP.GE.AND P2, PT, R5, RZ, PT ;  /* 0x000000ff0500720c */ /* 0x000fe20003f46270 */
[----:B------:R-:W-:Y:S01]  /*2a380*/  IMAD.MOV.U32 R34, RZ, RZ, RZ ;  /* 0x000000ffff227224 */ /* 0x000fe200078e00ff */
[----:B------:R-:W-:-:S04]  /*2a390*/  ISETP.EQ.U32.AND P0, PT, R51, RZ, PT ;  /* 0x000000ff3300720c */ /* 0x000fc80003f02070 */
[----:B------:R-:W-:-:S04]  /*2a3a0*/  ISETP.EQ.AND.EX P0, PT, R50, -0x80000000, P1, P0 ;  /* 0x800000003200780c */ /* 0x000fc80000f02300 */
[----:B------:R-:W-:-:S04]  /*2a3b0*/  SEL R35, R73, RZ, P0 ;  /* 0x000000ff49237207 */ /* 0x000fc80000000000 */
[----:B------:R-:W-:-:S07]  /*2a3c0*/  @!P2 LOP3.LUT R35, R35, 0x7ff00000, RZ, 0xfc, !PT ;  /* 0x7ff000002323a812 */ /* 0x000fce00078efcff */
.L_x_6130:
[----:B------:R-:W-:Y:S05]  /*2a3d0*/  BSYNC B2 ;  /* 0x0000000000027941 */ /* 0x000fea0003800000 */
.L_x_6128:
        /* <DEDUP_REMOVED lines=18> */
.L_x_6133:
[----:B------:R-:W-:-:S11]  /*2a500*/  DADD R34, R4, R72 ;  /* 0x0000000004227229 */ /* 0x000fd60000000048 */
.L_x_6132:
[----:B------:R-:W-:Y:S05]  /*2a510*/  BSYNC B2 ;  /* 0x0000000000027941 */ /* 0x000fea0003800000 */
.L_x_6131:
[----:B------:R-:W-:-:S06]  /*2a520*/  DSETP.NEU.AND P0, PT, R72, 1, PT ;  /* 0x3ff000004800742a */ /* 0x000fcc0003f0d000 */
[----:B------:R-:W-:Y:S02]  /*2a530*/  FSEL R34, R34, RZ, P0 ;  /* 0x000000ff22227208 */ /* 0x000fe40000000000 */
[----:B------:R-:W-:-:S06]  /*2a540*/  FSEL R35, R35, 1.875, P0 ;  /* 0x3ff0000023237808 */ /* 0x000fcc0000000000 */
[----:B------:R-:W-:-:S08]  /*2a550*/  DMUL R36, R36, R34 ;  /* 0x0000002224247228 */ /* 0x000fd00000000000 */
[----:B------:R-:W-:Y:S01]  /*2a560*/  DMUL R40, R36, R32 ;  /* 0x0000002024287228 */ /* 0x000fe20000000000 */
[----:B------:R-:W-:Y:S10]  /*2a570*/  BRA `(.L_x_6122) ;  /* 0x0000001000fc7947 */ /* 0x000ff40003800000 */
.L_x_6097:
[----:B------:R-:W-:Y:S01]  /*2a580*/  ISETP.GT.AND P2, PT, R53, 0xfffff, PT ;  /* 0x000fffff3500780c */ /* 0x000fe20003f44270 */
[----:B------:R-:W-:Y:S01]  /*2a590*/  IMAD.MOV.U32 R34, RZ, RZ, R52 ;  /* 0x000000ffff227224 */ /* 0x000fe200078e0034 */
[----:B------:R-:W-:Y:S01]  /*2a5a0*/  MOV R33, R53 ;  /* 0x0000003500217202 */ /* 0x000fe20000000f00 */
[----:B------:R-:W-:Y:S01]  /*2a5b0*/  IMAD.MOV.U32 R35, RZ, RZ, R53 ;  /* 0x000000ffff237224 */ /* 0x000fe200078e0035 */
[----:B------:R-:W-:Y:S01]  /*2a5c0*/  BSSY B2, `(.L_x_6134) ;  /* 0x000004f000027945 */ /* 0x000fe20003800000 */
[----:B------:R-:W-:-:S08]  /*2a5d0*/  DSETP.GTU.AND P3, PT, R48, +INF , PT ;  /* 0x7ff000003000742a */ /* 0x000fd00003f6c000 */
[----:B------:R-:W-:-:S10]  /*2a5e0*/  @!P2 DMUL R34, R52, 1.80143985094819840000e+16 ;  /* 0x435000003422a828 */ /* 0x000fd40000000000 */
[----:B------:R-:W-:-:S04]  /*2a5f0*/  @!P2 IMAD.MOV.U32 R33, RZ, RZ, R35 ;  /* 0x000000ffff21a224 */ /* 0x000fc800078e0023 */
[----:B------:R-:W-:-:S05]  /*2a600*/  VIADD R32, R33, 0xffffffff ;  /* 0xffffffff21207836 */ /* 0x000fca0000000000 */
[----:B------:R-:W-:Y:S02]  /*2a610*/  ISETP.GE.U32.AND P0, PT, R32, 0x7fefffff, PT ;  /* 0x7fefffff2000780c */ /* 0x000fe40003f06070 */
[----:B------:R-:W-:Y:S01]  /*2a620*/  MOV R32, 0xfffffc01 ;  /* 0xfffffc0100207802 */ /* 0x000fe20000000f00 */
[----:B------:R-:W-:-:S10]  /*2a630*/  @!P2 IMAD.MOV.U32 R32, RZ, RZ, -0x435 ;  /* 0xfffffbcbff20a424 */ /* 0x000fd400078e00ff */
        /* <DEDUP_REMOVED lines=71> */
.L_x_6135:
[----:B------:R-:W-:Y:S05]  /*2aab0*/  BSYNC B2 ;  /* 0x0000000000027941 */ /* 0x000fea0003800000 */
.L_x_6134:
[----:B------:R-:W-:Y:S04]  /*2aac0*/  BSSY B5, `(.L_x_6136) ;  /* 0x00000a9000057945 */ /* 0x000fe80003800000 */
        /* <DEDUP_REMOVED lines=77> */
.L_x_6142:
[----:B------:R-:W-:Y:S05]  /*2afa0*/  BSYNC B7 ;  /* 0x0000000000077941 */ /* 0x000fea0003800000 */
.L_x_6141:
[----:B------:R-:W-:Y:S01]  /*2afb0*/  MOV R32, R69 ;  /* 0x0000004500207202 */ /* 0x000fe20000000f00 */
[----:B------:R-:W-:Y:S02]  /*2afc0*/  IMAD.MOV.U32 R48, RZ, RZ, R68 ;  /* 0x000000ffff307224 */ /* 0x000fe400078e0044 */
[----:B------:R-:W-:-:S07]  /*2afd0*/  IMAD.MOV.U32 R49, RZ, RZ, R69 ;  /* 0x000000ffff317224 */ /* 0x000fce00078e0045 */
.L_x_6140:
[----:B------:R-:W-:Y:S05]  /*2afe0*/  BSYNC B2 ;  /* 0x0000000000027941 */ /* 0x000fea0003800000 */
.L_x_6139:
        /* <DEDUP_REMOVED lines=79> */
.L_x_6144:
[----:B------:R-:W-:Y:S05]  /*2b4e0*/  BSYNC B2 ;  /* 0x0000000000027941 */ /* 0x000fea0003800000 */
.L_x_6143:
[--C-:B------:R-:W-:Y:S02]  /*2b4f0*/  DADD R56, -R56, R34.reuse ;  /* 0x0000000038387229 */ /* 0x100fe40000000122 */
[----:B------:R-:W-:-:S10]  /*2b500*/  DADD R34, -RZ, -R34 ;  /* 0x00000000ff227229 */ /* 0x000fd40000000922 */
[----:B------:R-:W-:Y:S02]  /*2b510*/  FSEL R34, R34, R56, !P3 ;  /* 0x0000003822227208 */ /* 0x000fe40005800000 */
[----:B------:R-:W-:Y:S01]  /*2b520*/  FSEL R35, R35, R57, !P3 ;  /* 0x0000003923237208 */ /* 0x000fe20005800000 */
[----:B------:R-:W-:Y:S06]  /*2b530*/  BRA `(.L_x_6138) ;  /* 0x0000000000047947 */ /* 0x000fec0003800000 */
.L_x_6137:
[----:B------:R-:W-:-:S11]  /*2b540*/  DADD R34, R4, R4 ;  /* 0x0000000004227229 */ /* 0x000fd60000000004 */
.L_x_6138:
[----:B------:R-:W-:Y:S05]  /*2b550*/  BSYNC B5 ;  /* 0x0000000000057941 */ /* 0x000fea0003800000 */
.L_x_6136:
        /* <DEDUP_REMOVED lines=60> */
[----:B------:R-:W-:Y:S02]  /*2b920*/  @!P0 IMAD.IADD R32, R32, 0x1, -R33 ;  /* 0x0000000120208824 */ /* 0x000fe400078e0a21 */
[----:B------:R-:W-:-:S03]  /*2b930*/  @!P0 IMAD R33, R33, 0x100000, R37 ;  /* 0x0010000021218824 */ /* 0x000fc600078e0225 */
[----:B------:R-:W-:Y:S02]  /*2b940*/  @!P0 LEA R35, R32, 0x3ff00000, 0x14 ;  /* 0x3ff0000020238811 */ /* 0x000fe400078ea0ff */
[----:B------:R-:W-:-:S06]  /*2b950*/  @!P0 MOV R32, R36 ;  /* 0x0000002400208202 */ /* 0x000fcc0000000f00 */
[----:B------:R-:W-:-:S11]  /*2b960*/  @!P0 DMUL R40, R32, R34 ;  /* 0x0000002220288228 */ /* 0x000fd60000000000 */
.L_x_6122:
[----:B------:R-:W-:Y:S05]  /*2b970*/  BSYNC B6 ;  /* 0x0000000000067941 */ /* 0x000fea0003800000 */
.L_x_6096:
        /* <DEDUP_REMOVED lines=12> */
.L_x_6150:
        /* <DEDUP_REMOVED lines=23> */
.L_x_6149:
[----:B------:R-:W-:Y:S05]  /*2bbb0*/  BSYNC B6 ;  /* 0x0000000000067941 */ /* 0x000fea0003800000 */
.L_x_6148:
        /* <DEDUP_REMOVED lines=8> */
.L_x_6147:
        /* <DEDUP_REMOVED lines=22> */
.L_x_6151:
[----:B------:R-:W-:Y:S05]  /*2bda0*/  BSYNC B5 ;  /* 0x0000000000057941 */ /* 0x000fea0003800000 */
.L_x_6146:
[----:B------:R-:W-:Y:S05]  /*2bdb0*/  BSYNC B2 ;  /* 0x0000000000027941 */ /* 0x000fea0003800000 */
.L_x_6145:
[----:B------:R-:W-:Y:S01]  /*2bdc0*/  DADD R54, -R68, 1 ;  /* 0x3ff0000044367429 */ /* 0x000fe20000000100 */
[----:B------:R-:W-:Y:S10]  /*2bdd0*/  BRA `(.L_x_5960) ;  /* 0x000001fc00987947 */ /* 0x000ff40003800000 */
.L_x_5972:
        /* <DEDUP_REMOVED lines=114> */
.L_x_6158:
[----:B------:R-:W-:Y:S05]  /*2c500*/  BSYNC B5 ;  /* 0x0000000000057941 */ /* 0x000fea0003800000 */
.L_x_6157:
[----:B------:R-:W-:Y:S01]  /*2c510*/  MOV R36, R38 ;  /* 0x0000002600247202 */ /* 0x000fe20000000f00 */
[----:B------:R-:W-:Y:S01]  /*2c520*/  IMAD.MOV.U32 R37, RZ, RZ, R39 ;  /* 0x000000ffff257224 */ /* 0x000fe200078e0027 */
[----:B------:R-:W-:Y:S01]  /*2c530*/  MOV R63, 0xffffffff ;  /* 0xffffffff003f7802 */ /* 0x000fe20000000f00 */
[----:B------:R-:W-:Y:S02]  /*2c540*/  IMAD.MOV.U32 R62, RZ, RZ, 0xc ;  /* 0x0000000cff3e7424 */ /* 0x000fe400078e00ff */
[----:B------:R-:W-:Y:S02]  /*2c550*/  IMAD.MOV.U32 R38, RZ, RZ, -0x30b135d2 ;  /* 0xcf4eca2eff267424 */ /* 0x000fe400078e00ff */
[----:B------:R-:W-:-:S07]  /*2c560*/  IMAD.MOV.U32 R39, RZ, RZ, 0x418b2298 ;  /* 0x418b2298ff277424 */ /* 0x000fce00078e00ff */
.L_x_6156:
[----:B------:R-:W-:Y:S05]  /*2c570*/  BSYNC B3 ;  /* 0x0000000000037941 */ /* 0x000fea0003800000 */
.L_x_6155:
        /* <DEDUP_REMOVED lines=100> */
.L_x_6160:
[----:B------:R-:W-:Y:S05]  /*2cbc0*/  BSYNC B2 ;  /* 0x0000000000027941 */ /* 0x000fea0003800000 */
.L_x_6159:
        /* <DEDUP_REMOVED lines=25> */
.L_x_6162:
[----:B------:R-:W-:Y:S05]  /*2cd60*/  BSYNC B2 ;  /* 0x0000000000027941 */ /* 0x000fea0003800000 */
.L_x_6161:
        /* <DEDUP_REMOVED lines=23> */
.L_x_6164:
[----:B------:R-:W-:Y:S05]  /*2cee0*/  BSYNC B3 ;  /* 0x0000000000037941 */ /* 0x000fea0003800000 */
.L_x_6163:
        /* <DEDUP_REMOVED lines=22> */
.L_x_6166:
[----:B------:R-:W-:Y:S05]  /*2d050*/  BSYNC B2 ;  /* 0x0000000000027941 */ /* 0x000fea0003800000 */
.L_x_6165:
        /* <DEDUP_REMOVED lines=28> */
.L_x_6169:
[----:B------:R-:W-:Y:S05]  /*2d220*/  BSYNC B2 ;  /* 0x0000000000027941 */ /* 0x000fea0003800000 */
.L_x_6168:
        /* <DEDUP_REMOVED lines=86> */
.L_x_6171:
        /* <DEDUP_REMOVED lines=22> */
.L_x_6174:
[----:B------:R-:W-:Y:S05]  /*2d8f0*/  BSYNC B5 ;  /* 0x0000000000057941 */ /* 0x000fea0003800000 */
.L_x_6173:
        /* <DEDUP_REMOVED lines=29> */
.L_x_6172:
[----:B------:R-:W-:Y:S05]  /*2dad0*/  BSYNC B2 ;  /* 0x0000000000027941 */ /* 0x000fea0003800000 */
.L_x_6170:
        /* <DEDUP_REMOVED lines=25> */
.L_x_6176:
[----:B------:R-:W-:Y:S05]  /*2dc70*/  BSYNC B2 ;  /* 0x0000000000027941 */ /* 0x000fea0003800000 */
.L_x_6175:
        /* <DEDUP_REMOVED lines=60> */
.L_x_6178:
[----:B------:R-:W-:Y:S05]  /*2e040*/  BSYNC B2 ;  /* 0x0000000000027941 */ /* 0x000fea0003800000 */
.L_x_6177:
[----:B------:R-:W-:Y:S01]  /*2e050*/  DMUL R32, R38, R32 ;  /* 0x0000002026207228 */ /* 0x000fe20000000000 */
[----:B------:R-:W-:Y:S10]  /*2e060*/  BRA `(.L_x_6179) ;  /* 0x0000001c00547947 */ /* 0x000ff40003800000 */
.L_x_6167:
        /* <DEDUP_REMOVED lines=72> */
.L_x_6181:
[----:B------:R-:W-:Y:S05]  /*2e4f0*/  BSYNC B2 ;  /* 0x0000000000027941 */ /* 0x000fea0003800000 */
.L_x_6180:
        /* <DEDUP_REMOVED lines=10> */
.L_x_6183:
[----:B------:R-:W-:Y:S05]  /*2e5a0*/  BSYNC B2 ;  /* 0x0000000000027941 */ /* 0x000fea0003800000 */
.L_x_6182:
        /* <DEDUP_REMOVED lines=11> */
.L_x_6184:
        /* <DEDUP_REMOVED lines=21> */
.L_x_6186:
[----:B------:R-:W-:Y:S01]  /*2e7b0*/  DSETP.NEU.AND P1, PT, R48, 0.5, PT ;  /* 0x3fe000003000742a */ /* 0x000fe20003f2d000 */
[----:B------:R-:W-:Y:S01]  /*2e7c0*/  ISETP.GE.AND P2, PT, R5, RZ, PT ;  /* 0x000000ff0500720c */ /* 0x000fe20003f46270 */
[----:B------:R-:W-:Y:S01]  /*2e7d0*/  IMAD.MOV.U32 R34, RZ, RZ, RZ ;  /* 0x000000ffff227224 */ /* 0x000fe200078e00ff */
[----:B------:R-:W-:-:S04]  /*2e7e0*/  ISETP.EQ.U32.AND P0, PT, R51, RZ, PT ;  /* 0x000000ff3300720c */ /* 0x000fc80003f02070 */
[----:B------:R-:W-:-:S04]  /*2e7f0*/  ISETP.EQ.AND.EX P0, PT, R50, -0x80000000, P1, P0 ;  /* 0x800000003200780c */ /* 0x000fc80000f02300 */
[----:B------:R-:W-:-:S04]  /*2e800*/  SEL R35, R73, RZ, P0 ;  /* 0x000000ff49237207 */ /* 0x000fc80000000000 */
[----:B------:R-:W-:-:S07]  /*2e810*/  @!P2 LOP3.LUT R35, R35, 0x7ff00000, RZ, 0xfc, !PT ;  /* 0x7ff000002323a812 */ /* 0x000fce00078efcff */
.L_x_6187:
[----:B------:R-:W-:Y:S05]  /*2e820*/  BSYNC B2 ;  /* 0x0000000000027941 */ /* 0x000fea0003800000 */
.L_x_6185:
        /* <DEDUP_REMOVED lines=18> */
.L_x_6190:
[----:B------:R-:W-:-:S11]  /*2e950*/  DADD R34, R4, R72 ;  /* 0x0000000004227229 */ /* 0x000fd60000000048 */
.L_x_6189:
[----:B------:R-:W-:Y:S05]  /*2e960*/  BSYNC B2 ;  /* 0x0000000000027941 */ /* 0x000fea0003800000 */
.L_x_6188:
[----:B------:R-:W-:-:S06]  /*2e970*/  DSETP.NEU.AND P0, PT, R72, 1, PT ;  /* 0x3ff000004800742a */ /* 0x000fcc0003f0d000 */
[----:B------:R-:W-:Y:S02]  /*2e980*/  FSEL R34, R34, RZ, P0 ;  /* 0x000000ff22227208 */ /* 0x000fe40000000000 */
[----:B------:R-:W-:-:S06]  /*2e990*/  FSEL R35, R35, 1.875, P0 ;  /* 0x3ff0000023237808 */ /* 0x000fcc0000000000 */
[----:B------:R-:W-:-:S08]  /*2e9a0*/  DMUL R36, R36, R34 ;  /* 0x0000002224247228 */ /* 0x000fd00000000000 */
[----:B------:R-:W-:Y:S01]  /*2e9b0*/  DMUL R32, R36, R32 ;  /* 0x0000002024207228 */ /* 0x000fe20000000000 */
[----:B------:R-:W-:Y:S10]  /*2e9c0*/  BRA `(.L_x_6179) ;  /* 0x0000001000fc7947 */ /* 0x000ff40003800000 */
.L_x_6154:
        /* <DEDUP_REMOVED lines=83> */
.L_x_6192:
[----:B------:R-:W-:Y:S05]  /*2ef00*/  BSYNC B2 ;  /* 0x0000000000027941 */ /* 0x000fea0003800000 */
.L_x_6191:
        /* <DEDUP_REMOVED lines=78> */
.L_x_6199:
[----:B------:R-:W-:Y:S05]  /*2f3f0*/  BSYNC B7 ;  /* 0x0000000000077941 */ /* 0x000fea0003800000 */
.L_x_6198:
[----:B------:R-:W-:Y:S01]  /*2f400*/  MOV R32, R69 ;  /* 0x0000004500207202 */ /* 0x000fe20000000f00 */
[----:B------:R-:W-:Y:S02]  /*2f410*/  IMAD.MOV.U32 R48, RZ, RZ, R68 ;  /* 0x000000ffff307224 */ /* 0x000fe400078e0044 */
[----:B------:R-:W-:-:S07]  /*2f420*/  IMAD.MOV.U32 R49, RZ, RZ, R69 ;  /* 0x000000ffff317224 */ /* 0x000fce00078e0045 */
.L_x_6197:
[----:B------:R-:W-:Y:S05]  /*2f430*/  BSYNC B2 ;  /* 0x0000000000027941 */ /* 0x000fea0003800000 */
.L_x_6196:
        /* <DEDUP_REMOVED lines=79> */
.L_x_6201:
[----:B------:R-:W-:Y:S05]  /*2f930*/  BSYNC B2 ;  /* 0x0000000000027941 */ /* 0x000fea0003800000 */
.L_x_6200:
[--C-:B------:R-:W-:Y:S02]  /*2f940*/  DADD R56, -R56, R34.reuse ;  /* 0x0000000038387229 */ /* 0x100fe40000000122 */
[----:B------:R-:W-:-:S10]  /*2f950*/  DADD R34, -RZ, -R34 ;  /* 0x00000000ff227229 */ /* 0x000fd40000000922 */
[----:B------:R-:W-:Y:S02]  /*2f960*/  FSEL R36, R34, R56, !P3 ;  /* 0x0000003822247208 */ /* 0x000fe40005800000 */
[----:B------:R-:W-:Y:S01]  /*2f970*/  FSEL R37, R35, R57, !P3 ;  /* 0x0000003923257208 */ /* 0x000fe20005800000 */
[----:B------:R-:W-:Y:S06]  /*2f980*/  BRA `(.L_x_6195) ;  /* 0x0000000000047947 */ /* 0x000fec0003800000 */
.L_x_6194:
[----:B------:R-:W-:-:S11]  /*2f990*/  DADD R36, R4, R4 ;  /* 0x0000000004247229 */ /* 0x000fd60000000004 */
.L_x_6195:
[----:B------:R-:W-:Y:S05]  /*2f9a0*/  BSYNC B5 ;  /* 0x0000000000057941 */ /* 0x000fea0003800000 */
.L_x_6193:
        /* <DEDUP_REMOVED lines=57> */
[----:B------:R-:W-:-:S03]  /*2fd40*/  @!P0 IMAD.MOV.U32 R36, RZ, RZ, RZ ;  /* 0x000000ffff248224 */ /* 0x000fc600078e00ff */
[----:B------:R-:W-:Y:S02]  /*2fd50*/  @!P0 SHF.R.S32.HI R35, RZ, 0x1, R32 ;  /* 0x00000001ff238819 */ /* 0x000fe40000011420 */
[----:B------:R-:W-:-:S03]  /*2fd60*/  FSEL R32, R40, RZ, P1 ;  /* 0x000000ff28207208 */ /* 0x000fc60000800000 */
[----:B------:R-:W-:Y:S02]  /*2fd70*/  @!P0 IMAD.IADD R34, R34, 0x1, -R35 ;  /* 0x0000000122228824 */ /* 0x000fe400078e0a23 */
[----:B------:R-:W-:-:S03]  /*2fd80*/  @!P0 IMAD R35, R35, 0x100000, R39 ;  /* 0x0010000023238824 */ /* 0x000fc600078e0227 */
[----:B------:R-:W-:Y:S02]  /*2fd90*/  @!P0 LEA R37, R34, 0x3ff00000, 0x14 ;  /* 0x3ff0000022258811 */ /* 0x000fe400078ea0ff */
[----:B------:R-:W-:-:S06]  /*2fda0*/  @!P0 MOV R34, R38 ;  /* 0x0000002600228202 */ /* 0x000fcc0000000f00 */
[----:B------:R-:W-:-:S11]  /*2fdb0*/  @!P0 DMUL R32, R34, R36 ;  /* 0x0000002422208228 */ /* 0x000fd60000000000 */
.L_x_6179:
[----:B------:R-:W-:Y:S05]  /*2fdc0*/  BSYNC B6 ;  /* 0x0000000000067941 */ /* 0x000fea0003800000 */
.L_x_6153:
        /* <DEDUP_REMOVED lines=8> */
[----:B------:R-:W-:-:S03]  /*2fe50*/  FSETP.GEU.AND P1, PT, |R43|, 6.5827683646048100446e-37, PT ;  /* 0x036000002b00780b */ /* 0x000fc60003f2e200 */
        /* <DEDUP_REMOVED lines=22> */
.L_x_6203:
[----:B------:R-:W-:Y:S05]  /*2ffc0*/  BSYNC B2 ;  /* 0x0000000000027941 */ /* 0x000fea0003800000 */
.L_x_6202:
[----:B------:R-:W-:Y:S01]  /*2ffd0*/  BSSY B5, `(.L_x_6204) ;  /* 0x0000056000057945 */ /* 0x000fe20003800000 */
[----:B------:R-:W-:Y:S02]  /*2ffe0*/  MOV R4, RZ ;  /* 0x000000ff00047202 */ /* 0x000fe40000000f00 */
[----:B------:R-:W-:Y:S01]  /*2fff0*/  CS2R R38, SRZ ;  /* 0x0000000000267805 */ /* 0x000fe2000001ff00 */
[----:B------:R-:W-:Y:S02]  /*30000*/  IMAD.MOV.U32 R56, RZ, RZ, 0x0 ;  /* 0x00000000ff387424 */ /* 0x000fe400078e00ff */
[----:B------:R-:W-:-:S07]  /*30010*/  IMAD.MOV.U32 R57, RZ, RZ, 0x3ff00000 ;  /* 0x3ff00000ff397424 */ /* 0x000fce00078e00ff */
.L_x_6211:
        /* <DEDUP_REMOVED lines=36> */
.L_x_6208:
[----:B------:R-:W-:Y:S05]  /*30260*/  BSYNC B6 ;  /* 0x0000000000067941 */ /* 0x000fea0003800000 */
.L_x_6207:
        /* <DEDUP_REMOVED lines=22> */
.L_x_6210:
[----:B------:R-:W-:Y:S05]  /*303d0*/  BSYNC B6 ;  /* 0x0000000000067941 */ /* 0x000fea0003800000 */
.L_x_6209:
[----:B------:R-:W-:Y:S01]  /*303e0*/  DADD R64, -RZ, |R64| ;  /* 0x00000000ff407229 */ /* 0x000fe20000000540 */
[----:B------:R-:W-:Y:S01]  /*303f0*/  IMAD.MOV.U32 R40, RZ, RZ, R52 ;  /* 0x000000ffff287224 */ /* 0x000fe200078e0034 */
[----:B------:R-:W-:-:S09]  /*30400*/  MOV R41, R53 ;  /* 0x0000003500297202 */ /* 0x000fd20000000f00 */
.L_x_6206:
[----:B------:R-:W-:Y:S05]  /*30410*/  BSYNC B2 ;  /* 0x0000000000027941 */ /* 0x000fea0003800000 */
.L_x_6205:
        /* <DEDUP_REMOVED lines=18> */
.L_x_6204:
[----:B------:R-:W-:Y:S01]  /*30540*/  DMUL R54, R40, R32 ;  /* 0x0000002028367228 */ /* 0x000fe20000000000 */
[----:B------:R-:W-:Y:S10]  /*30550*/  BRA `(.L_x_5960) ;  /* 0x000001b400b87947 */ /* 0x000ff40003800000 */
.L_x_6152:
        /* <DEDUP_REMOVED lines=21> */
[----:B------:R3:W-:Y:S01]  /*306b0*/  STL.64 [R1+0x1420], R56 ;  /* 0x0014203801007387 */ /* 0x0007e20000100a00 */
[----:B0-----:R-:W-:Y:S01]  /*306c0*/  IMAD.MOV.U32 R40, RZ, RZ, -0x30b135d2 ;  /* 0xcf4eca2eff287424 */ /* 0x001fe200078e00ff */
[----:B------:R-:W-:Y:S01]  /*306d0*/  MOV R63, 0x416bdba1 ;  /* 0x416bdba1003f7802 */ /* 0x000fe20000000f00 */
[----:B------:R-:W-:Y:S01]  /*306e0*/  IMAD.MOV.U32 R41, RZ, RZ, 0x418b2298 ;  /* 0x418b2298ff297424 */ /* 0x000fe200078e00ff */
[----:B-1----:R-:W-:Y:S01]  /*306f0*/  MOV R42, 0x0 ;  /* 0x00000000002a7802 */ /* 0x002fe20000000f00 */
[----:B------:R-:W-:Y:S01]  /*30700*/  IMAD.MOV.U32 R43, RZ, RZ, 0x3ff00000 ;  /* 0x3ff00000ff2b7424 */ /* 0x000fe200078e00ff */
[----:B------:R0:W-:Y:S01]  /*30710*/  STL.64 [R1+0x1428], R60 ;  /* 0x0014283c01007387 */ /* 0x0001e20000100a00 */
[----:B------:R-:W-:Y:S01]  /*30720*/  IMAD.MOV.U32 R68, RZ, RZ, 0x0 ;  /* 0x00000000ff447424 */ /* 0x000fe200078e00ff */
[----:B------:R-:W-:Y:S01]  /*30730*/  UMOV UR6, 0xb9800000 ;  /* 0xb980000000067882 */ /* 0x000fe20000000000 */
[----:B--2---:R-:W-:Y:S01]  /*30740*/  IMAD.MOV.U32 R54, RZ, RZ, 0x0 ;  /* 0x00000000ff367424 */ /* 0x004fe200078e00ff */
[----:B------:R1:W-:Y:S01]  /*30750*/  STL.64 [R1+0x1438], R66 ;  /* 0x0014384201007387 */ /* 0x0003e20000100a00 */
[----:B------:R-:W-:Y:S01]  /*30760*/  IMAD.MOV.U32 R55, RZ, RZ, 0x409e1400 ;  /* 0x409e1400ff377424 */ /* 0x000fe200078e00ff */
[----:B---3--:R-:W-:Y:S01]  /*30770*/  MOV R56, 0x0 ;  /* 0x0000000000387802 */ /* 0x008fe20000000f00 */
[----:B------:R-:W-:Y:S01]  /*30780*/  IMAD.MOV.U32 R57, RZ, RZ, 0x40dfe780 ;  /* 0x40dfe780ff397424 */ /* 0x000fe200078e00ff */
[----:B------:R2:W-:Y:S01]  /*30790*/  STL.64 [R1+0x1450], R40 ;  /* 0x0014502801007387 */ /* 0x0005e20000100a00 */
[----:B------:R-:W-:Y:S01]  /*307a0*/  IMAD.MOV.U32 R69, RZ, RZ, 0x418308a8 ;  /* 0x418308a8ff457424 */ /* 0x000fe200078e00ff */
[----:B------:R-:W-:Y:S01]  /*307b0*/  UMOV UR7, 0x40181945 ;  /* 0x4018194500077882 */ /* 0x000fe20000000000 */
[----:B------:R-:W-:Y:S01]  /*307c0*/  IMAD.MOV.U32 R51, RZ, RZ, 0x40bb2bff ;  /* 0x40bb2bffff337424 */ /* 0x000fe200078e00ff */
[----:B------:R3:W-:Y:S01]  /*307d0*/  STL.64 [R1+0x2778], R42 ;  /* 0x0027782a01007387 */ /* 0x0007e20000100a00 */
[----:B0-----:R-:W-:Y:S01]  /*307e0*/  IMAD.MOV.U32 R60, RZ, RZ, 0x0 ;  /* 0x00000000ff3c7424 */ /* 0x001fe200078e00ff */
[----:B------:R-:W-:Y:S01]  /*307f0*/  MOV R61, 0x4115d0bc ;  /* 0x4115d0bc003d7802 */ /* 0x000fe20000000f00 */
[----:B------:R-:W-:Y:S01]  /*30800*/  IMAD.MOV.U32 R36, RZ, RZ, 0x6a172145 ;  /* 0x6a172145ff247424 */ /* 0x000fe200078e00ff */
[----:B-1----:R-:W-:Y:S01]  /*30810*/  MOV R66, 0xe0000000 ;  /* 0xe000000000427802 */ /* 0x002fe20000000f00 */
[----:B------:R-:W-:Y:S01]  /*30820*/  IMAD.MOV.U32 R67, RZ, RZ, 0x41697171 ;  /* 0x41697171ff437424 */ /* 0x000fe200078e00ff */
[----:B------:R-:W-:Y:S01]  /*30830*/  STL.64 [R1+0x2788], R54 ;  /* 0x0027883601007387 */ /* 0x000fe20000100a00 */
[----:B------:R-:W-:Y:S01]  /*30840*/  IMAD.MOV.U32 R37, RZ, RZ, 0x3f78d44d ;  /* 0x3f78d44dff257424 */ /* 0x000fe200078e00ff */
[----:B--2---:R-:W-:Y:S01]  /*30850*/  MOV R40, 0xb0000000 ;  /* 0xb000000000287802 */ /* 0x004fe20000000f00 */
[----:B------:R-:W-:Y:S01]  /*30860*/  IMAD.MOV.U32 R41, RZ, RZ, 0x41a1fda6 ;  /* 0x41a1fda6ff297424 */ /* 0x000fe200078e00ff */
[----:B------:R-:W-:Y:S01]  /*30870*/  STL.64 [R1+0x2790], R56 ;  /* 0x0027903801007387 */ /* 0x000fe20000100a00 */
[----:B------:R-:W-:Y:S01]  /*30880*/  IMAD.MOV.U32 R39, RZ, RZ, 0x3fe0509f ;  /* 0x3fe0509fff277424 */ /* 0x000fe200078e00ff */
[----:B---3--:R-:W-:Y:S01]  /*30890*/  MOV R43, 0x419cbd69 ;  /* 0x419cbd69002b7802 */ /* 0x008fe20000000f00 */
[----:B------:R-:W-:Y:S01]  /*308a0*/  IMAD.MOV.U32 R42, RZ, RZ, -0x80000000 ;  /* 0x80000000ff2a7424 */ /* 0x000fe200078e00ff */
[----:B------:R-:W-:Y:S01]  /*308b0*/  STL.64 [R1+0x2798], R60 ;  /* 0x0027983c01007387 */ /* 0x000fe20000100a00 */
[----:B------:R-:W-:Y:S01]  /*308c0*/  IMAD.MOV.U32 R62, RZ, RZ, 0x42ce50ea ;  /* 0x42ce50eaff3e7424 */ /* 0x000fe200078e00ff */
[----:B------:R-:W-:Y:S02]  /*308d0*/  BSSY B3, `(.L_x_6214) ;  /* 0x000003c000037945 */ /* 0x000fe40003800000 */
        /* <DEDUP_REMOVED lines=8> */
[----:B0-----:R-:W-:Y:S01]  /*30960*/  IMAD.MOV.U32 R50, RZ, RZ, 0x0 ;  /* 0x00000000ff327424 */ /* 0x001fe200078e00ff */
[----:B------:R-:W-:-:S02]  /*30970*/  MOV R51, 0x40508000 ;  /* 0x4050800000337802 */ /* 0x000fc40000000f00 */
        /* <DEDUP_REMOVED lines=8> */
[----:B0-----:R-:W-:-:S02]  /*30a00*/  IMAD.MOV.U32 R62, RZ, RZ, 0x0 ;  /* 0x00000000ff3e7424 */ /* 0x001fc400078e00ff */
        /* <DEDUP_REMOVED lines=11> */
[----:B------:R-:W-:Y:S02]  /*30ac0*/  IMAD.MOV.U32 R63, RZ, RZ, 0x1 ;  /* 0x00000001ff3f7424 */ /* 0x000fe400078e00ff */
[----:B-1----:R-:W-:-:S02]  /*30ad0*/  IMAD.MOV.U32 R36, RZ, RZ, R4 ;  /* 0x000000ffff247224 */ /* 0x002fc400078e0004 */
[----:B------:R-:W-:Y:S02]  /*30ae0*/  IMAD.MOV.U32 R37, RZ, RZ, R5 ;  /* 0x000000ffff257224 */ /* 0x000fe400078e0005 */
        /* <DEDUP_REMOVED lines=18> */
[----:B------:R-:W-:Y:S05]  /*30c10*/  CALL.REL.NOINC `($__internal_26_$__cuda_sm20_dblrcp_rn_slowpath_v3) ;  /* 0x000001b000187944 */ /* 0x000fea0003c00000 */
.L_x_6217:
[----:B------:R-:W-:Y:S05]  /*30c20*/  BSYNC B5 ;  /* 0x0000000000057941 */ /* 0x000fea0003800000 */
.L_x_6216:
[----:B------:R-:W-:Y:S01]  /*30c30*/  IMAD.MOV.U32 R37, RZ, RZ, R39 ;  /* 0x000000ffff257224 */ /* 0x000fe200078e0027 */
[----:B------:R-:W-:Y:S01]  /*30c40*/  HFMA2.MMA R39, -RZ, RZ, 2.771484375, 0.01287841796875 ;  /* 0x418b2298ff277435 */ /* 0x000fe200000001ff */
[----:B------:R-:W-:Y:S01]  /*30c50*/  IMAD.MOV.U32 R36, RZ, RZ, R38 ;  /* 0x000000ffff247224 */ /* 0x000fe200078e0026 */
[----:B------:R-:W-:Y:S01]  /*30c60*/  MOV R62, 0xc ;  /* 0x0000000c003e7802 */ /* 0x000fe20000000f00 */
[----:B------:R-:W-:Y:S02]  /*30c70*/  IMAD.MOV.U32 R63, RZ, RZ, -0x1 ;  /* 0xffffffffff3f7424 */ /* 0x000fe400078e00ff */
[----:B------:R-:W-:-:S07]  /*30c80*/  IMAD.MOV.U32 R38, RZ, RZ, -0x30b135d2 ;  /* 0xcf4eca2eff267424 */ /* 0x000fce00078e00ff */
.L_x_6215:
[----:B------:R-:W-:Y:S05]  /*30c90*/  BSYNC B3 ;  /* 0x0000000000037941 */ /* 0x000fea0003800000 */
.L_x_6214:
[----:B------:R-:W-:Y:S01]  /*30ca0*/  DSETP.GT.AND P0, PT, R48, 1, PT ;  /* 0x3ff000003000742a */ /* 0x000fe20003f04000 */
[----:B------:R-:W-:-:S13]  /*30cb0*/  IMAD.SHL.U32 R69, R63, 0x8, RZ ;  /* 0x000000083f457824 */ /* 0x000fda00078e00ff */
[----:B------:R-:W-:-:S05]  /*30cc0*/  @P0 VIADD R32, R64, 0x13e8 ;  /* 0x000013e840200836 */ /* 0x000fca0000000000 */
[----:B------:R-:W-:-:S05]  /*30cd0*/  IADD3 R68, R32, R69, RZ ;  /* 0x0000004520447210 */ /* 0x000fca0007ffe0ff */
[----:B------:R0:W2:Y:S01]  /*30ce0*/  LDL.64 R32, [R68] ;  /* 0x0000000044207983 */ /* 0x0000a20000100a00 */
[----:B------:R-:W-:-:S05]  /*30cf0*/  IMAD.IADD R76, R68, 0x1, R69 ;  /* 0x00000001444c7824 */ /* 0x000fca00078e0245 */
[----:B------:R1:W3:Y:S01]  /*30d00*/  LDL.64 R40, [R76] ;  /* 0x000000004c287983 */ /* 0x0002e20000100a00 */
[----:B------:R-:W-:-:S05]  /*30d10*/  IMAD.IADD R74, R76, 0x1, R69 ;  /* 0x000000014c4a7824 */ /* 0x000fca00078e0245 */
[----:B------:R4:W5:Y:S01]  /*30d20*/  LDL.64 R54, [R74] ;  /* 0x000000004a367983 */ /* 0x0009620000100a00 */
[----:B------:R-:W-:-:S05]  /*30d30*/  IADD3 R72, R74, R69, RZ ;  /* 0x000000454a487210 */ /* 0x000fca0007ffe0ff */
[----:B------:R-:W5:Y:S01]  /*30d40*/  LDL.64 R56, [R72] ;  /* 0x0000000048387983 */ /* 0x000f620000100a00 */
[----:B------:R-:W-:-:S05]  /*30d50*/  IMAD.IADD R66, R72, 0x1, R69 ;  /* 0x0000000148427824 */ /* 0x000fca00078e0245 */
[----:B------:R-:W5:Y:S01]  /*30d60*/  LDL.64 R42, [R66] ;  /* 0x00000000422a7983 */ /* 0x000f620000100a00 */
[----:B------:R-:W-:Y:S01]  /*30d70*/  IMAD.IADD R70, R66, 0x1, R69 ;  /* 0x0000000142467824 */ /* 0x000fe200078e0245 */
[----:B------:R-:W-:-:S04]  /*30d80*/  IADD3 R63, R62, R63, RZ ;  /* 0x0000003f3e3f7210 */ /* 0x000fc80007ffe0ff */
[----:B------:R4:W5:Y:S01]  /*30d90*/  LDL.64 R60, [R70] ;  /* 0x00000000463c7983 */ /* 0x0009620000100a00 */
[----:B0-----:R-:W-:Y:S02]  /*30da0*/  IMAD.IADD R68, R70, 0x1, R69 ;  /* 0x0000000146447824 */ /* 0x001fe400078e0245 */
[----:B------:R-:W-:-:S03]  /*30db0*/  IMAD.U32 R90, R63, 0x8, R64 ;  /* 0x000000083f5a7824 */ /* 0x000fc600078e0040 */
[----:B------:R0:W5:Y:S01]  /*30dc0*/  LDL.64 R62, [R68] ;  /* 0x00000000443e7983 */ /* 0x0001620000100a00 */
[----:B-1----:R-:W-:-:S03]  /*30dd0*/  IADD3 R76, R68, R69, RZ ;  /* 0x00000045444c7210 */ /* 0x002fc60007ffe0ff */
[----:B------:R-:W5:Y:S01]  /*30de0*/  LDL.64 R82, [R90] ;  /* 0x000000005a527983 */ /* 0x000f620000100a00 */
[----:B------:R-:W-:-:S03]  /*30df0*/  IMAD.IADD R80, R69, 0x1, R90 ;  /* 0x0000000145507824 */ /* 0x000fc600078e025a */
[----:B------:R1:W5:Y:S01]  /*30e00*/  LDL.64 R64, [R76] ;  /* 0x000000004c407983 */ /* 0x0003620000100a00 */
[----:B------:R-:W-:-:S03]  /*30e10*/  IMAD.IADD R78, R76, 0x1, R69 ;  /* 0x000000014c4e7824 */ /* 0x000fc600078e0245 */
[----:B------:R-:W5:Y:S01]  /*30e20*/  LDL.64 R66, [R80] ;  /* 0x0000000050427983 */ /* 0x000f620000100a00 */
[----:B----4-:R-:W-:-:S03]  /*30e30*/  IADD3 R74, R80, R69, RZ ;  /* 0x00000045504a7210 */ /* 0x010fc60007ffe0ff */
[----:B------:R4:W5:Y:S01]  /*30e40*/  LDL.64 R84, [R78] ;  /* 0x000000004e547983 */ /* 0x0009620000100a00 */
[----:B------:R-:W-:-:S03]  /*30e50*/  IMAD.IADD R70, R78, 0x1, R69 ;  /* 0x000000014e467824 */ /* 0x000fc600078e0245 */
[----:B------:R4:W5:Y:S01]  /*30e60*/  LDL.64 R86, [R74] ;  /* 0x000000004a567983 */ /* 0x0009620000100a00 */
[----:B0-----:R-:W-:-:S03]  /*30e70*/  IMAD.IADD R68, R74, 0x1, R69 ;  /* 0x000000014a447824 */ /* 0x001fc600078e0245 */
[----:B------:R0:W5:Y:S01]  /*30e80*/  LDL.64 R88, [R70] ;  /* 0x0000000046587983 */ /* 0x0001620000100a00 */
[----:B------:R-:W-:-:S03]  /*30e90*/  IADD3 R72, R70, R69, RZ ;  /* 0x0000004546487210 */ /* 0x000fc60007ffe0ff */
[----:B------:R0:W5:Y:S01]  /*30ea0*/  LDL.64 R90, [R68] ;  /* 0x00000000445a7983 */ /* 0x0001620000100a00 */
[----:B-1----:R-:W-:-:S03]  /*30eb0*/  IMAD.IADD R76, R68, 0x1, R69 ;  /* 0x00000001444c7824 */ /* 0x002fc600078e0245 */
[----:B------:R1:W5:Y:S01]  /*30ec0*/  LDL.64 R92, [R72] ;  /* 0x00000000485c7983 */ /* 0x0003620000100a00 */
[----:B------:R-:W-:-:S03]  /*30ed0*/  IMAD.IADD R71, R72, 0x1, R69 ;  /* 0x0000000148477824 */ /* 0x000fc600078e0245 */
[----:B------:R1:W5:Y:S01]  /*30ee0*/  LDL.64 R80, [R76] ;  /* 0x000000004c507983 */ /* 0x0003620000100a00 */
[----:B----4-:R-:W-:-:S03]  /*30ef0*/  IADD3 R78, R76, R69, RZ ;  /* 0x000000454c4e7210 */ /* 0x010fc60007ffe0ff */
[----:B------:R-:W4:Y:S04]  /*30f00*/  LDL.64 R94, [R71] ;  /* 0x00000000475e7983 */ /* 0x000f280000100a00 */
[----:B------:R-:W4:Y:S01]  /*30f10*/  LDL.64 R96, [R78] ;  /* 0x000000004e607983 */ /* 0x000f220000100a00 */
[----:B------:R-:W-:-:S05]  /*30f20*/  IMAD.IADD R74, R78, 0x1, R69 ;  /* 0x000000014e4a7824 */ /* 0x000fca00078e0245 */
[----:B------:R1:W4:Y:S01]  /*30f30*/  LDL.64 R98, [R74] ;  /* 0x000000004a627983 */ /* 0x0003220000100a00 */
[----:B0-----:R-:W-:-:S05]  /*30f40*/  IMAD.IADD R70, R74, 0x1, R69 ;  /* 0x000000014a467824 */ /* 0x001fca00078e0245 */
[----:B------:R-:W4:Y:S01]  /*30f50*/  LDL.64 R100, [R70] ;  /* 0x0000000046647983 */ /* 0x000f220000100a00 */
[----:B------:R-:W-:-:S05]  /*30f60*/  IADD3 R68, R70, R69, RZ ;  /* 0x0000004546447210 */ /* 0x000fca0007ffe0ff */
[----:B------:R-:W4:Y:S01]  /*30f70*/  LDL.64 R102, [R68] ;  /* 0x0000000044667983 */ /* 0x000f220000100a00 */
[----:B-1----:R-:W-:-:S05]  /*30f80*/  IMAD.IADD R72, R68, 0x1, R69 ;  /* 0x0000000144487824 */ /* 0x002fca00078e0245 */
[----:B------:R-:W4:Y:S01]  /*30f90*/  LDL.64 R104, [R72] ;  /* 0x0000000048687983 */ /* 0x000f220000100a00 */
[----:B------:R-:W-:-:S05]  /*30fa0*/  IMAD.IADD R76, R72, 0x1, R69 ;  /* 0x00000001484c7824 */ /* 0x000fca00078e0245 */
[----:B------:R-:W4:Y:S01]  /*30fb0*/  LDL.64 R106, [R76] ;  /* 0x000000004c6a7983 */ /* 0x000f220000100a00 */
[----:B------:R-:W-:-:S05]  /*30fc0*/  IADD3 R69, R76, R69, RZ ;  /* 0x000000454c457210 */ /* 0x000fca0007ffe0ff */
[----:B------:R-:W4:Y:S01]  /*30fd0*/  LDL.64 R78, [R69] ;  /* 0x00000000454e7983 */ /* 0x000f220000100a00 */
[----:B------:R-:W-:Y:S01]  /*30fe0*/  FSEL R75, RZ, 1.875, P0 ;  /* 0x3ff00000ff4b7808 */ /* 0x000fe20000000000 */
[----:B------:R-:W-:Y:S01]  /*30ff0*/  IMAD.MOV.U32 R74, RZ, RZ, RZ ;  /* 0x000000ffff4a7224 */ /* 0x000fe200078e00ff */
[----:B------:R-:W-:Y:S05]  /*31000*/  BSSY B2, `(.L_x_6218) ;  /* 0x000002d000027945 */ /* 0x000fea0003800000 */
[----:B--2---:R-:W-:-:S08]  /*31010*/  DFMA R32, R36, R74, R32 ;  /* 0x0000004a2420722b */ /* 0x004fd00000000020 */
[----:B---3--:R-:W-:-:S08]  /*31020*/  DFMA R32, R32, R36, R40 ;  /* 0x000000242020722b */ /* 0x008fd00000000028 */
        /* <DEDUP_REMOVED lines=14> */
[----:B----4-:R-:W-:-:S06]  /*31110*/  DFMA R38, R38, R36, R96 ;  /* 0x000000242626722b */ /* 0x010fcc0000000060 */
        /* <DEDUP_REMOVED lines=24> */
[----:B------:R-:W-:Y:S05]  /*312a0*/  CALL.REL.NOINC `($__internal_27_$__cuda_sm20_div_rn_f64_full) ;  /* 0x000001ac00147944 */ /* 0x000fea0003c00000 */
[----:B------:R-:W-:Y:S01]  /*312b0*/  IMAD.MOV.U32 R60, RZ, RZ, R68 ;  /* 0x000000ffff3c7224 */ /* 0x000fe200078e0044 */
[----:B------:R-:W-:-:S07]  /*312c0*/  MOV R61, R65 ;  /* 0x00000041003d7202 */ /* 0x000fce0000000f00 */
.L_x_6219:
[----:B------:R-:W-:Y:S05]  /*312d0*/  BSYNC B2 ;  /* 0x0000000000027941 */ /* 0x000fea0003800000 */
.L_x_6218:
        /* <DEDUP_REMOVED lines=20> */
[----:B------:R-:W-:Y:S01]  /*31420*/  IMAD.MOV.U32 R65, RZ, RZ, 0x4005bf0a ;  /* 0x4005bf0aff417424 */ /* 0x000fe200078e00ff */
[----:B------:R-:W-:-:S07]  /*31430*/  MOV R66, 0x31450 ;  /* 0x0003145000427802 */ /* 0x000fce0000000f00 */
[----:B------:R-:W-:Y:S05]  /*31440*/  CALL.REL.NOINC `($__internal_27_$__cuda_sm20_div_rn_f64_full) ;  /* 0x000001a800ac7944 */ /* 0x000fea0003c00000 */
[----:B------:R-:W-:Y:S01]  /*31450*/  MOV R56, R68 ;  /* 0x0000004400387202 */ /* 0x000fe20000000f00 */
[----:B------:R-:W-:-:S07]  /*31460*/  IMAD.MOV.U32 R57, RZ, RZ, R65 ;  /* 0x000000ffff397224 */ /* 0x000fce00078e0041 */
.L_x_6221:
[----:B------:R-:W-:Y:S05]  /*31470*/  BSYNC B2 ;  /* 0x0000000000027941 */ /* 0x000fea0003800000 */
.L_x_6220:
        /* <DEDUP_REMOVED lines=19> */
[----:B------:R-:W-:-:S07]  /*315b0*/  MOV R36, 0x315d0 ;  /* 0x000315d000247802 */ /* 0x000fce0000000f00 */
[----:B------:R-:W-:Y:S05]  /*315c0*/  CALL.REL.NOINC `($__internal_28_$__cuda_sm20_dsqrt_rn_f64_mediumpath_v1) ;  /* 0x000001ac00e07944 */ /* 0x000fea0003c00000 */
[----:B------:R-:W-:Y:S01]  /*315d0*/  IMAD.MOV.U32 R66, RZ, RZ, R38 ;  /* 0x000000ffff427224 */ /* 0x000fe200078e0026 */
[----:B------:R-:W-:-:S07]  /*315e0*/  MOV R67, R33 ;  /* 0x0000002100437202 */ /* 0x000fce0000000f00 */
.L_x_6223:
[----:B------:R-:W-:Y:S05]  /*315f0*/  BSYNC B3 ;  /* 0x0000000000037941 */ /* 0x000fea0003800000 */
.L_x_6222:
        /* <DEDUP_REMOVED lines=19> */
[----:B------:R-:W-:Y:S05]  /*31730*/  CALL.REL.NOINC `($__internal_27_$__cuda_sm20_div_rn_f64_full) ;  /* 0x000001a400f07944 */ /* 0x000fea0003c00000 */
[----:B------:R-:W-:Y:S01]  /*31740*/  IMAD.MOV.U32 R32, RZ, RZ, R68 ;  /* 0x000000ffff207224 */ /* 0x000fe200078e0044 */
[----:B------:R-:W-:-:S07]  /*31750*/  MOV R33, R65 ;  /* 0x0000004100217202 */ /* 0x000fce0000000f00 */
.L_x_6225:
[----:B------:R-:W-:Y:S05]  /*31760*/  BSYNC B2 ;  /* 0x0000000000027941 */ /* 0x000fea0003800000 */
.L_x_6224:
        /* <DEDUP_REMOVED lines=28> */
.L_x_6228:
[----:B------:R-:W-:Y:S05]  /*31930*/  BSYNC B2 ;  /* 0x0000000000027941 */ /* 0x000fea0003800000 */
.L_x_6227:
        /* <DEDUP_REMOVED lines=13> */
[----:B------:R-:W-:Y:S02]  /*31a10*/  @P1 MOV R39, 0x7ff00000 ;  /* 0x7ff0000000271802 */ /* 0x000fe40000000f00 */
[----:B------:R-:W-:-:S04]  /*31a20*/  @P1 FSETP.NEU.FTZ.AND P2, PT, R41, RZ, PT ;  /* 0x000000ff2900120b */ /* 0x000fc80003f5d000 */
[----:B------:R-:W-:Y:S01]  /*31a30*/  @P1 DFMA R38, R40, R38, +INF ;  /* 0x7ff000002826142b */ /* 0x000fe20000000026 */
[----:B------:R-:W-:Y:S01]  /*31a40*/  IMAD.MOV.U32 R41, RZ, RZ, R36 ;  /* 0x000000ffff297224 */ /* 0x000fe200078e0024 */
[----:B------:R-:W-:Y:S01]  /*31a50*/  MOV R36, 0xfffffc01 ;  /* 0xfffffc0100247802 */ /* 0x000fe20000000f00 */
[----:B------:R-:W-:Y:S01]  /*31a60*/  @!P0 IMAD.MOV.U32 R41, RZ, RZ, R40 ;  /* 0x000000ffff298224 */ /* 0x000fe200078e0028 */
[----:B------:R-:W-:-:S06]  /*31a70*/  @!P0 MOV R36, 0xfffffbcb ;  /* 0xfffffbcb00248802 */ /* 0x000fcc0000000f00 */
        /* <DEDUP_REMOVED lines=66> */
.L_x_6230:
        /* <DEDUP_REMOVED lines=21> */
[----:B------:R-:W-:-:S07]  /*31ff0*/  IMAD.MOV.U32 R64, RZ, RZ, R68 ;  /* 0x000000ffff407224 */ /* 0x000fce00078e0044 */
.L_x_6233:
[----:B------:R-:W-:Y:S05]  /*32000*/  BSYNC B5 ;  /* 0x0000000000057941 */ /* 0x000fea0003800000 */
.L_x_6232:
        /* <DEDUP_REMOVED lines=29> */
.L_x_6231:
[----:B------:R-:W-:Y:S05]  /*321e0*/  BSYNC B2 ;  /* 0x0000000000027941 */ /* 0x000fea0003800000 */
.L_x_6229:
        /* <DEDUP_REMOVED lines=24> */
[----:B------:R-:W-:-:S07]  /*32370*/  MOV R64, R68 ;  /* 0x0000004400407202 */ /* 0x000fce0000000f00 */
.L_x_6235:
[----:B------:R-:W-:Y:S05]  /*32380*/  BSYNC B2 ;  /* 0x0000000000027941 */ /* 0x000fea0003800000 */
.L_x_6234:
        /* <DEDUP_REMOVED lines=60> */
.L_x_6237:
[----:B------:R-:W-:Y:S05]  /*32750*/  BSYNC B2 ;  /* 0x0000000000027941 */ /* 0x000fea0003800000 */
.L_x_6236:
[----:B------:R-:W-:Y:S01]  /*32760*/  DMUL R40, R40, R32 ;  /* 0x0000002028287228 */ /* 0x000fe20000000000 */
[----:B------:R-:W-:Y:S10]  /*32770*/  BRA `(.L_x_6238) ;  /* 0x0000001c00547947 */ /* 0x000ff40003800000 */
.L_x_6226:
[----:B------:R-:W-:Y:S01]  /*32780*/  IMAD.MOV.U32 R38, RZ, RZ, 0x652b82fe ;  /* 0x652b82feff267424 */ /* 0x000fe200078e00ff */
[----:B------:R-:W-:Y:S01]  /*32790*/  MOV R39, 0x3ff71547 ;  /* 0x3ff7154700277802 */ /* 0x000fe20000000f00 */
        /* <DEDUP_REMOVED lines=70> */
.L_x_6240:
[----:B------:R-:W-:Y:S05]  /*32c00*/  BSYNC B2 ;  /* 0x0000000000027941 */ /* 0x000fea0003800000 */
.L_x_6239:
        /* <DEDUP_REMOVED lines=8> */
[----:B------:R-:W-:Y:S01]  /*32c90*/  MOV R72, R68 ;  /* 0x0000004400487202 */ /* 0x000fe20000000f00 */
[----:B------:R-:W-:-:S07]  /*32ca0*/  IMAD.MOV.U32 R73, RZ, RZ, R65 ;  /* 0x000000ffff497224 */ /* 0x000fce00078e0041 */
.L_x_6242:
[----:B------:R-:W-:Y:S05]  /*32cb0*/  BSYNC B2 ;  /* 0x0000000000027941 */ /* 0x000fea0003800000 */
.L_x_6241:
        /* <DEDUP_REMOVED lines=11> */
.L_x_6243:
[----:B------:R-:W-:Y:S01]  /*32d70*/  DSETP.NEU.AND P0, PT, R72, RZ, PT ;  /* 0x000000ff4800722a */ /* 0x000fe20003f0d000 */
[----:B------:R-:W-:Y:S01]  /*32d80*/  BSSY B2, `(.L_x_6244) ;  /* 0x000001b000027945 */ /* 0x000fe20003800000 */
[----:B------:R-:W-:-:S12]  /*32d90*/  MOV R34, R38 ;  /* 0x0000002600227202 */ /* 0x000fd80000000f00 */
        /* <DEDUP_REMOVED lines=18> */
.L_x_6245:
[----:B------:R-:W-:Y:S01]  /*32ec0*/  DSETP.NEU.AND P1, PT, R48, 0.5, PT ;  /* 0x3fe000003000742a */ /* 0x000fe20003f2d000 */
[----:B------:R-:W-:Y:S01]  /*32ed0*/  ISETP.GE.AND P2, PT, R5, RZ, PT ;  /* 0x000000ff0500720c */ /* 0x000fe20003f46270 */
[----:B------:R-:W-:Y:S01]  /*32ee0*/  IMAD.MOV.U32 R34, RZ, RZ, RZ ;  /* 0x000000ffff227224 */ /* 0x000fe200078e00ff */
[----:B------:R-:W-:-:S04]  /*32ef0*/  ISETP.EQ.U32.AND P0, PT, R51, RZ, PT ;  /* 0x000000ff3300720c */ /* 0x000fc80003f02070 */
[----:B------:R-:W-:-:S04]  /*32f00*/  ISETP.EQ.AND.EX P0, PT, R50, -0x80000000, P1, P0 ;  /* 0x800000003200780c */ /* 0x000fc80000f02300 */
[----:B------:R-:W-:-:S04]  /*32f10*/  SEL R35, R73, RZ, P0 ;  /* 0x000000ff49237207 */ /* 0x000fc80000000000 */
[----:B------:R-:W-:-:S07]  /*32f20*/  @!P2 LOP3.LUT R35, R35, 0x7ff00000, RZ, 0xfc, !PT ;  /* 0x7ff000002323a812 */ /* 0x000fce00078efcff */
.L_x_6246:
[----:B------:R-:W-:Y:S05]  /*32f30*/  BSYNC B2 ;  /* 0x0000000000027941 */ /* 0x000fea0003800000 */
.L_x_6244:
        /* <DEDUP_REMOVED lines=13> */
[----:B------:R-:W-:Y:S01]  /*33010*/  ISETP.NE.AND P0, PT, R34, 0x3fe00000, P0 ;  /* 0x3fe000002200780c */ /* 0x000fe20000705270 */
[----:B------:R-:W-:Y:S01]  /*33020*/  IMAD.MOV.U32 R34, RZ, RZ, RZ ;  /* 0x000000ffff227224 */ /* 0x000fe200078e00ff */
[----:B------:R-:W-:-:S11]  /*33030*/  SEL R35, RZ, 0x7ff00000, !P1 ;  /* 0x7ff00000ff237807 */ /* 0x000fd60004800000 */
[----:B------:R-:W-:Y:S01]  /*33040*/  @P0 IADD3 R35, R35, -0x80000000, RZ ;  /* 0x8000000023230810 */ /* 0x000fe20007ffe0ff */
[----:B------:R-:W-:Y:S06]  /*33050*/  BRA `(.L_x_6248) ;  /* 0x0000000000047947 */ /* 0x000fec0003800000 */
.L_x_6249:
[----:B------:R-:W-:-:S11]  /*33060*/  DADD R34, R4, R72 ;  /* 0x0000000004227229 */ /* 0x000fd60000000048 */
.L_x_6248:
[----:B------:R-:W-:Y:S05]  /*33070*/  BSYNC B2 ;  /* 0x0000000000027941 */ /* 0x000fea0003800000 */
.L_x_6247:
[----:B------:R-:W-:-:S06]  /*33080*/  DSETP.NEU.AND P0, PT, R72, 1, PT ;  /* 0x3ff000004800742a */ /* 0x000fcc0003f0d000 */
[----:B------:R-:W-:Y:S02]  /*33090*/  FSEL R34, R34, RZ, P0 ;  /* 0x000000ff22227208 */ /* 0x000fe40000000000 */
[----:B------:R-:W-:-:S06]  /*330a0*/  FSEL R35, R35, 1.875, P0 ;  /* 0x3ff0000023237808 */ /* 0x000fcc0000000000 */
[----:B------:R-:W-:-:S08]  /*330b0*/  DMUL R36, R36, R34 ;  /* 0x0000002224247228 */ /* 0x000fd00000000000 */
[----:B------:R-:W-:Y:S01]  /*330c0*/  DMUL R40, R36, R32 ;  /* 0x0000002024287228 */ /* 0x000fe20000000000 */
[----:B------:R-:W-:Y:S10]  /*330d0*/  BRA `(.L_x_6238) ;  /* 0x0000001000fc7947 */ /* 0x000ff40003800000 */
.L_x_6213:
[----:B------:R-:W-:Y:S01]  /*330e0*/  ISETP.GT.AND P2, PT, R53, 0xfffff, PT ;  /* 0x000fffff3500780c */ /* 0x000fe20003f44270 */
[----:B------:R-:W-:Y:S01]  /*330f0*/  IMAD.MOV.U32 R35, RZ, RZ, R53 ;  /* 0x000000ffff237224 */ /* 0x000fe200078e0035 */
[----:B------:R-:W-:Y:S01]  /*33100*/  MOV R34, R52 ;  /* 0x0000003400227202 */ /* 0x000fe20000000f00 */
[----:B------:R-:W-:Y:S01]  /*33110*/  BSSY B2, `(.L_x_6250) ;  /* 0x0000050000027945 */ /* 0x000fe20003800000 */
[----:B------:R-:W-:Y:S01]  /*33120*/  MOV R33, R53 ;  /* 0x0000003500217202 */ /* 0x000fe20000000f00 */
[----:B------:R-:W-:-:S08]  /*33130*/  DSETP.GTU.AND P3, PT, R48, +INF , PT ;  /* 0x7ff000003000742a */ /* 0x000fd00003f6c000 */
[----:B------:R-:W-:-:S10]  /*33140*/  @!P2 DMUL R34, R52, 1.80143985094819840000e+16 ;  /* 0x435000003422a828 */ /* 0x000fd40000000000 */
[----:B------:R-:W-:-:S05]  /*33150*/  @!P2 IMAD.MOV.U32 R33, RZ, RZ, R35 ;  /* 0x000000ffff21a224 */ /* 0x000fca00078e0023 */
[----:B------:R-:W-:-:S04]  /*33160*/  IADD3 R32, R33, -0x1, RZ ;  /* 0xffffffff21207810 */ /* 0x000fc80007ffe0ff */
[----:B------:R-:W-:Y:S02]  /*33170*/  ISETP.GE.U32.AND P0, PT, R32, 0x7fefffff, PT ;  /* 0x7fefffff2000780c */ /* 0x000fe40003f06070 */
[----:B------:R-:W-:Y:S02]  /*33180*/  MOV R32, 0xfffffc01 ;  /* 0xfffffc0100207802 */ /* 0x000fe40000000f00 */
[----:B------:R-:W-:-:S09]  /*33190*/  @!P2 MOV R32, 0xfffffbcb ;  /* 0xfffffbcb0020a802 */ /* 0x000fd20000000f00 */
[----:B------:R-:W-:Y:S01]  /*331a0*/  @P0 IMAD.MOV.U32 R36, RZ, RZ, 0x0 ;  /* 0x00000000ff240424 */ /* 0x000fe200078e00ff */
[----:B------:R-:W-:Y:S02]  /*331b0*/  @P0 MOV R37, 0x7ff00000 ;  /* 0x7ff0000000250802 */ /* 0x000fe40000000f00 */
[----:B------:R-:W-:-:S04]  /*331c0*/  @P0 FSETP.NEU.FTZ.AND P1, PT, R35, RZ, PT ;  /* 0x000000ff2300020b */ /* 0x000fc80003f3d000 */
        /* <DEDUP_REMOVED lines=68> */
.L_x_6251:
[----:B------:R-:W-:Y:S05]  /*33610*/  BSYNC B2 ;  /* 0x0000000000027941 */ /* 0x000fea0003800000 */
.L_x_6250:
[----:B------:R-:W-:Y:S04]  /*33620*/  BSSY B5, `(.L_x_6252) ;  /* 0x00000a9000057945 */ /* 0x000fe80003800000 */
[----:B------:R-:W-:Y:S05]  /*33630*/  @P3 BRA `(.L_x_6253) ;  /* 0x0000000800983947 */ /* 0x000fea0003800000 */
[----:B------:R-:W-:Y:S01]  /*33640*/  IMAD.MOV.U32 R34, RZ, RZ, R48 ;  /* 0x000000ffff227224 */ /* 0x000fe200078e0030 */
[----:B------:R-:W-:Y:S02]  /*33650*/  MOV R33, R49 ;  /* 0x0000003100217202 */ /* 0x000fe40000000f00 */
[----:B------:R-:W-:-:S07]  /*33660*/  MOV R32, 0x33680 ;  /* 0x0003368000207802 */ /* 0x000fce0000000f00 */
[----:B------:R-:W-:Y:S05]  /*33670*/  CALL.REL.NOINC `($_ZN2at6native29vectorized_elementwise_kernelILi2EN48_GLOBAL__N__08322988_15_IGammaKernel_cu_cb51a28d10CalcIgammaIdEESt5arrayIPcLm3EEEEviT0_T1_$__internal_lgamma_pos) ;  /* 0x0000019c00287944 */ /* 0x000fea0003c00000 */
[----:B------:R-:W-:Y:S01]  /*33680*/  ISETP.GT.AND P0, PT, R5, -0x1, PT ;  /* 0xffffffff0500780c */ /* 0x000fe20003f04270 */
[----:B------:R-:W-:Y:S01]  /*33690*/  IMAD.MOV.U32 R56, RZ, RZ, R34 ;  /* 0x000000ffff387224 */ /* 0x000fe200078e0022 */
[----:B------:R-:W-:-:S03]  /*336a0*/  MOV R57, R33 ;  /* 0x0000002100397202 */ /* 0x000fc60000000f00 */
[----:B------:R-:W-:Y:S01]  /*336b0*/  IMAD.MOV.U32 R34, RZ, RZ, R56 ;  /* 0x000000ffff227224 */ /* 0x000fe200078e0038 */
[----:B------:R-:W-:-:S07]  /*336c0*/  MOV R35, R57 ;  /* 0x0000003900237202 */ /* 0x000fce0000000f00 */
        /* <DEDUP_REMOVED lines=63> */
[----:B------:R-:W-:Y:S02]  /*33ac0*/  MOV R67, 0x400921fb ;  /* 0x400921fb00437802 */ /* 0x000fe40000000f00 */
[----:B------:R-:W-:-:S07]  /*33ad0*/  MOV R66, 0x33af0 ;  /* 0x00033af000427802 */ /* 0x000fce0000000f00 */
[----:B------:R-:W-:Y:S05]  /*33ae0*/  CALL.REL.NOINC `($__internal_27_$__cuda_sm20_div_rn_f64_full) ;  /* 0x0000018400047944 */ /* 0x000fea0003c00000 */
[----:B------:R-:W-:-:S07]  /*33af0*/  IMAD.MOV.U32 R69, RZ, RZ, R65 ;  /* 0x000000ffff457224 */ /* 0x000fce00078e0041 */
.L_x_6258:
[----:B------:R-:W-:Y:S05]  /*33b00*/  BSYNC B7 ;  /* 0x0000000000077941 */ /* 0x000fea0003800000 */
.L_x_6257:
[-C--:B------:R-:W-:Y:S01]  /*33b10*/  MOV R32, R69.reuse ;  /* 0x0000004500207202 */ /* 0x080fe20000000f00 */
[----:B------:R-:W-:Y:S01]  /*33b20*/  IMAD.MOV.U32 R48, RZ, RZ, R68 ;  /* 0x000000ffff307224 */ /* 0x000fe200078e0044 */
[----:B------:R-:W-:-:S07]  /*33b30*/  MOV R49, R69 ;  /* 0x0000004500317202 */ /* 0x000fce0000000f00 */
.L_x_6256:
[----:B------:R-:W-:Y:S05]  /*33b40*/  BSYNC B2 ;  /* 0x0000000000027941 */ /* 0x000fea0003800000 */
.L_x_6255:
[----:B------:R-:W-:Y:S01]  /*33b50*/  ISETP.GT.AND P0, PT, R32, 0xfffff, PT ;  /* 0x000fffff2000780c */ /* 0x000fe20003f04270 */
[----:B------:R-:W-:Y:S01]  /*33b60*/  IMAD.MOV.U32 R36, RZ, RZ, R48 ;  /* 0x000000ffff247224 */ /* 0x000fe200078e0030 */
[----:B------:R-:W-:Y:S11]  /*33b70*/  BSSY B2, `(.L_x_6259) ;  /* 0x000004d000027945 */ /* 0x000ff60003800000 */
        /* <DEDUP_REMOVED lines=76> */
.L_x_6260:
[----:B------:R-:W-:Y:S05]  /*34040*/  BSYNC B2 ;  /* 0x0000000000027941 */ /* 0x000fea0003800000 */
.L_x_6259:
[--C-:B------:R-:W-:Y:S02]  /*34050*/  DADD R56, -R56, R34.reuse ;  /* 0x0000000038387229 */ /* 0x100fe40000000122 */
[----:B------:R-:W-:-:S10]  /*34060*/  DADD R34, -RZ, -R34 ;  /* 0x00000000ff227229 */ /* 0x000fd40000000922 */
[----:B------:R-:W-:Y:S02]  /*34070*/  FSEL R34, R34, R56, !P3 ;  /* 0x0000003822227208 */ /* 0x000fe40005800000 */
[----:B------:R-:W-:Y:S01]  /*34080*/  FSEL R35, R35, R57, !P3 ;  /* 0x0000003923237208 */ /* 0x000fe20005800000 */
[----:B------:R-:W-:Y:S06]  /*34090*/  BRA `(.L_x_6254) ;  /* 0x0000000000047947 */ /* 0x000fec0003800000 */
.L_x_6253:
[----:B------:R-:W-:-:S11]  /*340a0*/  DADD R34, R4, R4 ;  /* 0x0000000004227229 */ /* 0x000fd60000000004 */
.L_x_6254:
[----:B------:R-:W-:Y:S05]  /*340b0*/  BSYNC B5 ;  /* 0x0000000000057941 */ /* 0x000fea0003800000 */
.L_x_6252:
        /* <DEDUP_REMOVED lines=65> */
.L_x_6238:
[----:B------:R-:W-:Y:S05]  /*344d0*/  BSYNC B6 ;  /* 0x0000000000067941 */ /* 0x000fea0003800000 */
.L_x_6212:
        /* <DEDUP_REMOVED lines=12> */
.L_x_6266:
        /* <DEDUP_REMOVED lines=21> */
[----:B------:R-:W-:Y:S05]  /*346f0*/  CALL.REL.NOINC `($__internal_27_$__cuda_sm20_div_rn_f64_full) ;  /* 0x0000017800007944 */ /* 0x000fea0003c00000 */
[----:B------:R-:W-:-:S07]  /*34700*/  IMAD.MOV.U32 R69, RZ, RZ, R65 ;  /* 0x000000ffff457224 */ /* 0x000fce00078e0041 */
.L_x_6265:
[----:B------:R-:W-:Y:S05]  /*34710*/  BSYNC B6 ;  /* 0x0000000000067941 */ /* 0x000fea0003800000 */
.L_x_6264:
        /* <DEDUP_REMOVED lines=8> */
.L_x_6263:
        /* <DEDUP_REMOVED lines=22> */
.L_x_6267:
[----:B------:R-:W-:Y:S05]  /*34900*/  BSYNC B5 ;  /* 0x0000000000057941 */ /* 0x000fea0003800000 */
.L_x_6262:
[----:B------:R-:W-:Y:S05]  /*34910*/  BSYNC B2 ;  /* 0x0000000000027941 */ /* 0x000fea0003800000 */
.L_x_6261:
[----:B------:R-:W-:Y:S01]  /*34920*/  DADD R54, -R68, 1 ;  /* 0x3ff0000044367429 */ /* 0x000fe20000000100 */
[----:B------:R-:W-:Y:S10]  /*34930*/  BRA `(.L_x_5960) ;  /* 0x0000017000c07947 */ /* 0x000ff40003800000 */
.L_x_5971:
        /* <DEDUP_REMOVED lines=30> */
[----:B------:R-:W-:Y:S01]  /*34b20*/  MOV R56, 0x8c35df65 ;  /* 0x8c35df6500387802 */ /* 0x000fe20000000f00 */
[----:B------:R-:W-:Y:S01]  /*34b30*/  IMAD.MOV.U32 R57, RZ, RZ, 0x3f551ff4 ;  /* 0x3f551ff4ff397424 */ /* 0x000fe200078e00ff */
[----:B0-----:R-:W-:Y:S01]  /*34b40*/  MOV R38, 0xeb7f0d9f ;  /* 0xeb7f0d9f00267802 */ /* 0x001fe20000000f00 */
[----:B------:R-:W-:Y:S01]  /*34b50*/  IMAD.MOV.U32 R39, RZ, RZ, 0x3e3ccf5c ;  /* 0x3e3ccf5cff277424 */ /* 0x000fe200078e00ff */
[----:B------:R0:W-:Y:S01]  /*34b60*/  STL.64 [R1+0x1438], R34 ;  /* 0x0014382201007387 */ /* 0x0001e20000100a00 */
[----:B------:R-:W-:Y:S01]  /*34b70*/  IMAD.MOV.U32 R62, RZ, RZ, 0xf314c0d ;  /* 0x0f314c0dff3e7424 */ /* 0x000fe200078e00ff */
[----:B------:R-:W-:Y:S01]  /*34b80*/  MOV R63, 0x404727bb ;  /* 0x404727bb003f7802 */ /* 0x000fe20000000f00 */
[----:B-1----:R-:W-:Y:S01]  /*34b90*/  IMAD.MOV.U32 R41, RZ, RZ, -0x41cd2de7 ;  /* 0xbe32d219ff297424 */ /* 0x002fe200078e00ff */
[----:B------:R-:W-:Y:S01]  /*34ba0*/  MOV R40, 0x7c7a2faa ;  /* 0x7c7a2faa00287802 */ /* 0x000fe20000000f00 */
[----:B------:R1:W-:Y:S01]  /*34bb0*/  STL.64 [R1+0x1440], R36 ;  /* 0x0014402401007387 */ /* 0x0003e20000100a00 */
[----:B------:R-:W-:Y:S01]  /*34bc0*/  FSETP.GEU.AND P1, PT, |R59|, 6.5827683646048100446e-37, PT ;  /* 0x036000003b00780b */ /* 0x000fe20003f2e200 */
[----:B--2---:R-:W-:Y:S01]  /*34bd0*/  IMAD.MOV.U32 R33, RZ, RZ, -0x422ff8f6 ;  /* 0xbdd0070aff217424 */ /* 0x004fe200078e00ff */
[----:B------:R-:W-:Y:S01]  /*34be0*/  MOV R32, 0x87340428 ;  /* 0x8734042800207802 */ /* 0x000fe20000000f00 */
[----:B------:R2:W-:Y:S01]  /*34bf0*/  STL.64 [R1+0x1448], R38 ;  /* 0x0014482601007387 */ /* 0x0005e20000100a00 */
[----:B------:R-:W-:Y:S01]  /*34c00*/  BSSY B2, `(.L_x_6268) ;  /* 0x000073e000027945 */ /* 0x000fe20003800000 */
[----:B0-----:R-:W-:Y:S01]  /*34c10*/  MOV R34, 0x1fd754a ;  /* 0x01fd754a00227802 */ /* 0x001fe20000000f00 */
[----:B------:R-:W-:Y:S01]  /*34c20*/  IMAD.MOV.U32 R35, RZ, RZ, -0x4269e359 ;  /* 0xbd961ca7ff237424 */ /* 0x000fe200078e00ff */
[----:B------:R0:W-:Y:S01]  /*34c30*/  STL.64 [R1+0x1458], R40 ;  /* 0x0014582801007387 */ /* 0x0001e20000100a00 */
[----:B-1----:R-:W-:-:S03]  /*34c40*/  MOV R36, 0x8f5eec2 ;  /* 0x08f5eec200247802 */ /* 0x002fc60000000f00 */
[----:B------:R1:W-:Y:S01]  /*34c50*/  STL.64 [R1+0x1470], R32 ;  /* 0x0014702001007387 */ /* 0x0003e20000100a00 */
[----:B------:R-:W-:Y:S01]  /*34c60*/  IMAD.MOV.U32 R37, RZ, RZ, 0x3d3ef980 ;  /* 0x3d3ef980ff257424 */ /* 0x000fe200078e00ff */
[----:B--2---:R-:W-:Y:S01]  /*34c70*/  MOV R38, 0x59769d7d ;  /* 0x59769d7d00267802 */ /* 0x004fe20000000f00 */
[----:B------:R-:W-:Y:S01]  /*34c80*/  IMAD.MOV.U32 R39, RZ, RZ, 0x3d57ba07 ;  /* 0x3d57ba07ff277424 */ /* 0x000fe200078e00ff */
        /* <DEDUP_REMOVED lines=648> */
[----:B------:R-:W-:Y:S01]  /*37510*/  IMAD.MOV.U32 R33, RZ, RZ, -0x4272569a ;  /* 0xbd8da966ff217424 */ /* 0x000fe200078e00ff */
[----:B---3--:R-:W-:Y:S01]  /*37520*/  MOV R36, 0xd2fffd4f ;  /* 0xd2fffd4f00247802 */ /* 0x008fe20000000f00 */
[----:B------:R-:W-:Y:S01]  /*37530*/  IMAD.MOV.U32 R37, RZ, RZ, -0x41ddbb46 ;  /* 0xbe2244baff257424 */ /* 0x000fe200078e00ff */
        /* <DEDUP_REMOVED lines=24> */
[----:B------:R-:W-:Y:S01]  /*376c0*/  IMAD.MOV.U32 R49, RZ, RZ, 0x3ed2fe63 ;  /* 0x3ed2fe63ff317424 */ /* 0x000fe200078e00ff */
[----:B---3--:R-:W-:Y:S01]  /*376d0*/  MOV R36, 0x61e90004 ;  /* 0x61e9000400247802 */ /* 0x008fe20000000f00 */
        /* <DEDUP_REMOVED lines=25> */
[----:B------:R-:W-:Y:S01]  /*37870*/  IMAD.MOV.U32 R49, RZ, RZ, 0x3e03b654 ;  /* 0x3e03b654ff317424 */ /* 0x000fe200078e00ff */
[----:B---3--:R-:W-:Y:S01]  /*37880*/  MOV R36, 0x8c7220b7 ;  /* 0x8c7220b700247802 */ /* 0x008fe20000000f00 */
[----:B------:R-:W-:Y:S01]  /*37890*/  IMAD.MOV.U32 R37, RZ, RZ, -0x413dfaa8 ;  /* 0xbec20558ff257424 */ /* 0x000fe200078e00ff */
        /* <DEDUP_REMOVED lines=24> */
[----:B------:R-:W-:Y:S01]  /*37a20*/  IMAD.MOV.U32 R49, RZ, RZ, 0x3f3c01c0 ;  /* 0x3f3c01c0ff317424 */ /* 0x000fe200078e00ff */
[----:B---3--:R-:W-:Y:S01]  /*37a30*/  MOV R36, 0x817ba61f ;  /* 0x817ba61f00247802 */ /* 0x008fe20000000f00 */
        /* <DEDUP_REMOVED lines=25> */
[----:B------:R-:W-:Y:S01]  /*37bd0*/  IMAD.MOV.U32 R49, RZ, RZ, -0x42b74682 ;  /* 0xbd48b97eff317424 */ /* 0x000fe200078e00ff */
        /* <DEDUP_REMOVED lines=17> */
[----:B------:R1:W-:Y:S04]  /*37cf0*/  STL.64 [R1+0x1c38], R48 ;  /* 0x001c383001007387 */ /* 0x0003e80000100a00 */
        /* <DEDUP_REMOVED lines=62> */
[----:B------:R-:W-:Y:S01]  /*380e0*/  IMAD.MOV.U32 R49, RZ, RZ, -0x41c70cbf ;  /* 0xbe38f341ff317424 */ /* 0x000fe200078e00ff */
[----:B---3--:R-:W-:Y:S01]  /*380f0*/  MOV R36, 0xcdea1eeb ;  /* 0xcdea1eeb00247802 */ /* 0x008fe20000000f00 */
        /* <DEDUP_REMOVED lines=25> */
[----:B------:R-:W-:Y:S01]  /*38290*/  IMAD.MOV.U32 R49, RZ, RZ, -0x409fdc85 ;  /* 0xbf60237bff317424 */ /* 0x000fe200078e00ff */
[----:B---3--:R-:W-:Y:S01]  /*382a0*/  MOV R36, 0xa3747641 ;  /* 0xa374764100247802 */ /* 0x008fe20000000f00 */
[----:B------:R-:W-:Y:S01]  /*382b0*/  IMAD.MOV.U32 R37, RZ, RZ, 0x3ef079cb ;  /* 0x3ef079cbff257424 */ /* 0x000fe200078e00ff */
        /* <DEDUP_REMOVED lines=26> */
[----:B------:R-:W-:Y:S01]  /*38460*/  IMAD.MOV.U32 R37, RZ, RZ, -0x4316a0e2 ;  /* 0xbce95f1eff257424 */ /* 0x000fe200078e00ff */
        /* <DEDUP_REMOVED lines=51> */
[----:B------:R-:W-:Y:S01]  /*387a0*/  IMAD.MOV.U32 R49, RZ, RZ, 0x3f28b6bb ;  /* 0x3f28b6bbff317424 */ /* 0x000fe200078e00ff */
        /* <DEDUP_REMOVED lines=26> */
[----:B------:R-:W-:Y:S01]  /*38950*/  IMAD.MOV.U32 R49, RZ, RZ, 0x3e731ba6 ;  /* 0x3e731ba6ff317424 */ /* 0x000fe200078e00ff */
        /* <DEDUP_REMOVED lines=28> */
[----:B---3--:R-:W-:Y:S01]  /*38b20*/  MOV R48, 0xe55cc0cd ;  /* 0xe55cc0cd00307802 */ /* 0x008fe20000000f00 */
[----:B------:R-:W-:Y:S01]  /*38b30*/  IMAD.MOV.U32 R49, RZ, RZ, 0x3f888706 ;  /* 0x3f888706ff317424 */ /* 0x000fe200078e00ff */
[----:B0-----:R-:W-:Y:S01]  /*38b40*/  MOV R38, 0xe63486fe ;  /* 0xe63486fe00267802 */ /* 0x001fe20000000f00 */
        /* <DEDUP_REMOVED lines=25> */
[----:B------:R-:W-:Y:S01]  /*38ce0*/  IMAD.MOV.U32 R39, RZ, RZ, 0x3f19fff1 ;  /* 0x3f19fff1ff277424 */ /* 0x000fe200078e00ff */
[----:B--2---:R-:W-:Y:S01]  /*38cf0*/  MOV R48, 0xafb85756 ;  /* 0xafb8575600307802 */ /* 0x004fe20000000f00 */
        /* <DEDUP_REMOVED lines=100> */
[----:B------:R-:W-:-:S02]  /*39340*/  IMAD.MOV.U32 R57, RZ, RZ, -0x4306bd5e ;  /* 0xbcf942a2ff397424 */ /* 0x000fc400078e00ff */
[----:B------:R3:W-:Y:S01]  /*39350*/  STL.64 [R1+0x2020], R42 ;  /* 0x0020202a01007387 */ /* 0x0007e20000100a00 */
[----:B0-----:R-:W-:Y:S01]  /*39360*/  MOV R36, 0x3d88fea7 ;  /* 0x3d88fea700247802 */ /* 0x001fe20000000f00 */
[----:B------:R-:W-:Y:S02]  /*39370*/  IMAD.MOV.U32 R37, RZ, RZ, 0x3ecc1949 ;  /* 0x3ecc1949ff257424 */ /* 0x000fe400078e00ff */
        /* <DEDUP_REMOVED lines=16> */
[----:B-1----:R-:W1:Y:S01]  /*39480*/  MUFU.RCP64H R33, R5 ;  /* 0x0000000500217308 */ /* 0x002e620000001800 */
        /* <DEDUP_REMOVED lines=8> */
[----:B---3--:R-:W-:Y:S01]  /*39510*/  IMAD.MOV.U32 R50, RZ, RZ, -0x2b09626c ;  /* 0xd4f69d94ff327424 */ /* 0x008fe200078e00ff */
[----:B------:R-:W-:-:S02]  /*39520*/  MOV R51, 0xbf008105 ;  /* 0xbf00810500337802 */ /* 0x000fc40000000f00 */
[----:B------:R3:W-:Y:S01]  /*39530*/  STL.64 [R1+0x2068], R42 ;  /* 0x0020682a01007387 */ /* 0x0007e20000100a00 */
[----:B----4-:R-:W-:Y:S01]  /*39540*/  IMAD.MOV.U32 R56, RZ, RZ, -0x4ddbedfe ;  /* 0xb2241202ff387424 */ /* 0x010fe200078e00ff */
[----:B------:R-:W-:Y:S01]  /*39550*/  MOV R57, 0xbe2494d3 ;  /* 0xbe2494d300397802 */ /* 0x000fe20000000f00 */
[----:B-1----:R-:W-:Y:S01]  /*39560*/  DFMA R60, -R4, R32, 1 ;  /* 0x3ff00000043c742b */ /* 0x002fe20000000120 */
[----:B------:R1:W-:Y:S01]  /*39570*/  STL.64 [R1+0x2070], R48 ;  /* 0x0020703001007387 */ /* 0x0003e20000100a00 */
[----:B0-----:R-:W-:Y:S01]  /*39580*/  IMAD.MOV.U32 R38, RZ, RZ, 0x7a744982 ;  /* 0x7a744982ff267424 */ /* 0x001fe200078e00ff */
[----:B------:R-:W-:Y:S02]  /*39590*/  MOV R39, 0x3fb72bb4 ;  /* 0x3fb72bb400277802 */ /* 0x000fe40000000f00 */
[----:B------:R0:W-:Y:S01]  /*395a0*/  STL.64 [R1+0x2078], R34 ;  /* 0x0020782201007387 */ /* 0x0001e20000100a00 */
[----:B--2---:R-:W-:Y:S01]  /*395b0*/  IMAD.MOV.U32 R40, RZ, RZ, 0x38631744 ;  /* 0x38631744ff287424 */ /* 0x004fe200078e00ff */
[----:B------:R-:W-:Y:S01]  /*395c0*/  MOV R41, 0x3fa6bd2f ;  /* 0x3fa6bd2f00297802 */ /* 0x000fe20000000f00 */
[----:B------:R-:W-:Y:S01]  /*395d0*/  DFMA R60, R60, R60, R60 ;  /* 0x0000003c3c3c722b */ /* 0x000fe2000000003c */
[----:B------:R2:W-:Y:S01]  /*395e0*/  STL.64 [R1+0x2080], R36 ;  /* 0x0020802401007387 */ /* 0x0005e20000100a00 */
[----:B---3--:R-:W-:Y:S01]  /*395f0*/  IMAD.MOV.U32 R42, RZ, RZ, -0x442fe938 ;  /* 0xbbd016c8ff2a7424 */ /* 0x008fe200078e00ff */
[----:B------:R-:W-:-:S02]  /*39600*/  MOV R43, 0x3e92a46f ;  /* 0x3e92a46f002b7802 */ /* 0x000fc40000000f00 */
[----:B------:R3:W-:Y:S01]  /*39610*/  STL.64 [R1+0x2090], R38 ;  /* 0x0020902601007387 */ /* 0x0007e20000100a00 */
[----:B-1----:R-:W-:Y:S01]  /*39620*/  IMAD.MOV.U32 R48, RZ, RZ, 0x69432cef ;  /* 0x69432cefff307424 */ /* 0x002fe200078e00ff */
[----:B------:R-:W-:Y:S01]  /*39630*/  MOV R49, 0xbf77067b ;  /* 0xbf77067b00317802 */ /* 0x000fe20000000f00 */
[----:B------:R-:W-:Y:S01]  /*39640*/  DFMA R32, R32, R60, R32 ;  /* 0x0000003c2020722b */ /* 0x000fe20000000020 */
[----:B0-----:R-:W-:Y:S01]  /*39650*/  IMAD.MOV.U32 R34, RZ, RZ, 0x1cad78b9 ;  /* 0x1cad78b9ff227424 */ /* 0x001fe200078e00ff */
[----:B------:R-:W-:Y:S01]  /*39660*/  MOV R35, 0xbf91a49f ;  /* 0xbf91a49f00237802 */ /* 0x000fe20000000f00 */
[----:B------:R0:W-:Y:S01]  /*39670*/  STL.64 [R1+0x20a0], R40 ;  /* 0x0020a02801007387 */ /* 0x0001e20000100a00 */
[----:B--2---:R-:W-:Y:S01]  /*39680*/  IMAD.MOV.U32 R36, RZ, RZ, -0x5f55a85 ;  /* 0xfa0aa57bff247424 */ /* 0x004fe200078e00ff */
[----:B------:R-:W-:Y:S02]  /*39690*/  MOV R37, 0x3f8d0bef ;  /* 0x3f8d0bef00257802 */ /* 0x000fe40000000f00 */
[----:B------:R1:W-:Y:S01]  /*396a0*/  STL.64 [R1+0x20b0], R34 ;  /* 0x0020b02201007387 */ /* 0x0003e20000100a00 */
[----:B------:R-:W-:Y:S01]  /*396b0*/  DFMA R60, -R4, R32, 1 ;  /* 0x3ff00000043c742b */ /* 0x000fe20000000120 */
[----:B---3--:R-:W-:Y:S01]  /*396c0*/  IMAD.MOV.U32 R38, RZ, RZ, 0x3c40f6a ;  /* 0x03c40f6aff267424 */ /* 0x008fe200078e00ff */
[----:B------:R-:W-:Y:S01]  /*396d0*/  MOV R39, 0xbf53043d ;  /* 0xbf53043d00277802 */ /* 0x000fe20000000f00 */
[----:B------:R2:W-:Y:S01]  /*396e0*/  STL.64 [R1+0x20b8], R36 ;  /* 0x0020b82401007387 */ /* 0x0005e20000100a00 */
[----:B0-----:R-:W-:Y:S01]  /*396f0*/  IMAD.MOV.U32 R40, RZ, RZ, 0xc4df7f1 ;  /* 0x0c4df7f1ff287424 */ /* 0x001fe200078e00ff */
[----:B------:R-:W-:-:S02]  /*39700*/  MOV R41, 0x3f3adee2 ;  /* 0x3f3adee200297802 */ /* 0x000fc40000000f00 */
[----:B------:R0:W-:Y:S01]  /*39710*/  STL.64 [R1+0x20a8], R42 ;  /* 0x0020a82a01007387 */ /* 0x0001e20000100a00 */
[----:B------:R-:W-:Y:S01]  /*39720*/  DFMA R32, R32, R60, R32 ;  /* 0x0000003c2020722b */ /* 0x000fe20000000020 */
[----:B-1----:R-:W-:Y:S01]  /*39730*/  IMAD.MOV.U32 R34, RZ, RZ, 0x7c4544c3 ;  /* 0x7c4544c3ff227424 */ /* 0x002fe200078e00ff */
[----:B------:R-:W-:Y:S01]  /*39740*/  MOV R35, 0x3f10af03 ;  /* 0x3f10af0300237802 */ /* 0x000fe20000000f00 */
[----:B------:R1:W-:Y:S01]  /*39750*/  STL.64 [R1+0x20d8], R38 ;  /* 0x0020d82601007387 */ /* 0x0003e20000100a00 */
[----:B------:R-:W-:Y:S01]  /*39760*/  IMAD.MOV.U32 R60, RZ, RZ, 0x7b2e5ff5 ;  /* 0x7b2e5ff5ff3c7424 */ /* 0x000fe200078e00ff */
[----:B--2---:R-:W-:Y:S01]  /*39770*/  MOV R37, 0xbef5c564 ;  /* 0xbef5c56400257802 */ /* 0x004fe20000000f00 */
[----:B------:R-:W-:Y:S01]  /*39780*/  IMAD.MOV.U32 R36, RZ, RZ, -0x6f643b9e ;  /* 0x909bc462ff247424 */ /* 0x000fe200078e00ff */
[----:B------:R2:W-:Y:S01]  /*39790*/  STL.64 [R1+0x20f8], R34 ;  /* 0x0020f82201007387 */ /* 0x0005e20000100a00 */
[----:B------:R-:W-:-:S03]  /*397a0*/  MOV R61, 0xc07555ec ;  /* 0xc07555ec003d7802 */ /* 0x000fc60000000f00 */
[----:B------:R3:W-:Y:S01]  /*397b0*/  STL.64 [R1+0x20e0], R40 ;  /* 0x0020e02801007387 */ /* 0x0007e20000100a00 */
[----:B0-----:R-:W-:Y:S01]  /*397c0*/  IMAD.MOV.U32 R42, RZ, RZ, 0x6a382e07 ;  /* 0x6a382e07ff2a7424 */ /* 0x001fe200078e00ff */
[----:B------:R-:W-:Y:S02]  /*397d0*/  MOV R43, 0x3db43183 ;  /* 0x3db43183002b7802 */ /* 0x000fe40000000f00 */
[----:B------:R0:W-:Y:S01]  /*397e0*/  STL.64 [R1+0x2100], R36 ;  /* 0x0021002401007387 */ /* 0x0001e20000100a00 */
[----:B-1----:R-:W-:Y:S01]  /*397f0*/  IMAD.MOV.U32 R38, RZ, RZ, -0x458bb1e4 ;  /* 0xba744e1cff267424 */ /* 0x002fe200078e00ff */
[----:B------:R-:W-:Y:S01]  /*39800*/  MOV R39, 0x3eab1a24 ;  /* 0x3eab1a2400277802 */ /* 0x000fe20000000f00 */
[----:B--2---:R-:W-:Y:S01]  /*39810*/  IMAD.MOV.U32 R34, RZ, RZ, 0x66be9669 ;  /* 0x66be9669ff227424 */ /* 0x004fe200078e00ff */
[----:B------:R-:W-:Y:S01]  /*39820*/  MOV R35, 0xbe83c519 ;  /* 0xbe83c51900237802 */ /* 0x000fe20000000f00 */
[----:B------:R1:W-:Y:S01]  /*39830*/  STL.64 [R1+0x20e8], R42 ;  /* 0x0020e82a01007387 */ /* 0x0003e20000100a00 */
[----:B---3--:R-:W-:Y:S01]  /*39840*/  IMAD.MOV.U32 R40, RZ, RZ, -0xa078040 ;  /* 0xf5f87fc0ff287424 */ /* 0x008fe200078e00ff */
        /* <DEDUP_REMOVED lines=8> */
[----:B--2---:R-:W-:Y:S01]  /*398d0*/  IMAD.MOV.U32 R34, RZ, RZ, 0x182c4e01 ;  /* 0x182c4e01ff227424 */ /* 0x004fe200078e00ff */
[----:B------:R-:W-:Y:S01]  /*398e0*/  MOV R35, 0xbfacc80f ;  /* 0xbfacc80f00237802 */ /* 0x000fe20000000f00 */
[----:B------:R1:W-:Y:S01]  /*398f0*/  STL.64 [R1+0x2148], R36 ;  /* 0x0021482401007387 */ /* 0x0003e20000100a00 */
[----:B0-----:R-:W-:Y:S01]  /*39900*/  IMAD.MOV.U32 R38, RZ, RZ, -0x359d8d2a ;  /* 0xca6272d6ff267424 */ /* 0x001fe200078e00ff */
[----:B------:R-:W-:-:S02]  /*39910*/  MOV R39, 0x3fd10cd9 ;  /* 0x3fd10cd900277802 */ /* 0x000fc40000000f00 */
[----:B------:R0:W-:Y:S01]  /*39920*/  STL.64 [R1+0x2178], R34 ;  /* 0x0021782201007387 */ /* 0x0001e20000100a00 */
[----:B---3--:R-:W-:Y:S01]  /*39930*/  IMAD.MOV.U32 R40, RZ, RZ, 0x4744ccfb ;  /* 0x4744ccfbff287424 */ /* 0x008fe200078e00ff */
        /* <DEDUP_REMOVED lines=16> */
[----:B------:R-:W-:Y:S01]  /*39a40*/  MOV R39, 0x3e123fc5 ;  /* 0x3e123fc500277802 */ /* 0x000fe20000000f00 */
[----:B--2---:R-:W-:Y:S01]  /*39a50*/  IMAD.MOV.U32 R34, RZ, RZ, 0x18d848b8 ;  /* 0x18d848b8ff227424 */ /* 0x004fe200078e00ff */
        /* <DEDUP_REMOVED lines=22> */
[----:B------:R-:W-:Y:S01]  /*39bc0*/  MOV R51, 0x3ed1abde ;  /* 0x3ed1abde00337802 */ /* 0x000fe20000000f00 */
[----:B--2---:R-:W-:Y:S01]  /*39bd0*/  IMAD.MOV.U32 R42, RZ, RZ, -0x24814352 ;  /* 0xdb7ebcaeff2a7424 */ /* 0x004fe200078e00ff */
[----:B------:R-:W-:Y:S01]  /*39be0*/  MOV R43, 0xbf0cea33 ;  /* 0xbf0cea33002b7802 */ /* 0x000fe20000000f00 */
[----:B------:R0:W-:Y:S01]  /*39bf0*/  STL.64 [R1+0x21c8], R36 ;  /* 0x0021c82401007387 */ /* 0x0001e20000100a00 */
[----:B-1----:R-:W-:Y:S01]  /*39c00*/  IMAD.MOV.U32 R38, RZ, RZ, 0x1ad67669 ;  /* 0x1ad67669ff267424 */ /* 0x002fe200078e00ff */
[----:B------:R-:W-:-:S02]  /*39c10*/  MOV R39, 0xbecda7a6 ;  /* 0xbecda7a600277802 */ /* 0x000fc40000000f00 */
[----:B------:R1:W-:Y:S01]  /*39c20*/  STL.64 [R1+0x2240], R34 ;  /* 0x0022402201007387 */ /* 0x0003e20000100a00 */
[----:B---3--:R-:W-:Y:S01]  /*39c30*/  IMAD.MOV.U32 R40, RZ, RZ, -0x2a8595fa ;  /* 0xd57a6a06ff287424 */ /* 0x008fe200078e00ff */
        /* <DEDUP_REMOVED lines=426> */
[----:B---3--:R-:W-:Y:S01]  /*3b6e0*/  IMAD.MOV.U32 R56, RZ, RZ, -0x22ea8a14 ;  /* 0xdd1575ecff387424 */ /* 0x008fe200078e00ff */
        /* <DEDUP_REMOVED lines=38> */
[----:B-1----:R-:W-:-:S03]  /*3b950*/  DMUL R34, R58, R32 ;  /* 0x000000203a227228 */ /* 0x002fc60000000000 */
[----:B------:R1:W-:Y:S01]  /*3b960*/  STL.64 [R1+0x2650], R38 ;  /* 0x0026502601007387 */ /* 0x0003e20000100a00 */
[----:B--2---:R-:W-:Y:S01]  /*3b970*/  IMAD.MOV.U32 R48, RZ, RZ, -0x5af264f2 ;  /* 0xa50d9b0eff307424 */ /* 0x004fe200078e00ff */
[----:B------:R-:W-:Y:S02]  /*3b980*/  MOV R49, 0xbfcaae9f ;  /* 0xbfcaae9f00317802 */ /* 0x000fe40000000f00 */
[----:B------:R2:W-:Y:S01]  /*3b990*/  STL.64 [R1+0x2658], R40 ;  /* 0x0026582801007387 */ /* 0x0005e20000100a00 */
[----:B0-----:R-:W-:Y:S01]  /*3b9a0*/  IMAD.MOV.U32 R54, RZ, RZ, 0x30c9aff6 ;  /* 0x30c9aff6ff367424 */ /* 0x001fe200078e00ff */
        /* <DEDUP_REMOVED lines=9> */
[----:B------:R-:W-:Y:S01]  /*3ba40*/  MOV R41, 0xbfa0ee0f ;  /* 0xbfa0ee0f00297802 */ /* 0x000fe20000000f00 */
[----:B0-----:R-:W-:Y:S01]  /*3ba50*/  IMAD.MOV.U32 R50, RZ, RZ, 0x7d9b7a22 ;  /* 0x7d9b7a22ff327424 */ /* 0x001fe200078e00ff */
[----:B------:R-:W-:Y:S01]  /*3ba60*/  MOV R51, 0xc08eecc5 ;  /* 0xc08eecc500337802 */ /* 0x000fe20000000f00 */
[----:B------:R0:W-:Y:S01]  /*3ba70*/  STL.64 [R1+0x2680], R42 ;  /* 0x0026802a01007387 */ /* 0x0001e20000100a00 */
[----:B---3--:R-:W-:Y:S01]  /*3ba80*/  IMAD.MOV.U32 R56, RZ, RZ, 0x6f39f917 ;  /* 0x6f39f917ff387424 */ /* 0x008fe200078e00ff */
        /* <DEDUP_REMOVED lines=25> */
[----:B------:R-:W-:Y:S01]  /*3bc20*/  MOV R57, 0x4086ddbb ;  /* 0x4086ddbb00397802 */ /* 0x000fe20000000f00 */
[----:B---3--:R-:W-:Y:S01]  /*3bc30*/  DFMA R36, -R4, R34, R58 ;  /* 0x000000220424722b */ /* 0x008fe2000000013a */
[----:B------:R1:W-:Y:S01]  /*3bc40*/  STL.64 [R1+0x26d8], R48 ;  /* 0x0026d83001007387 */ /* 0x0003e20000100a00 */
[----:B0-----:R-:W-:Y:S01]  /*3bc50*/  IMAD.MOV.U32 R42, RZ, RZ, 0x2d01f9ee ;  /* 0x2d01f9eeff2a7424 */ /* 0x001fe200078e00ff */
[----:B------:R-:W-:-:S02]  /*3bc60*/  MOV R43, 0x4060b205 ;  /* 0x4060b205002b7802 */ /* 0x000fc40000000f00 */
[----:B------:R0:W-:Y:S01]  /*3bc70*/  STL.64 [R1+0x26e0], R40 ;  /* 0x0026e02801007387 */ /* 0x0001e20000100a00 */
[----:B--2---:R-:W-:Y:S01]  /*3bc80*/  IMAD.MOV.U32 R38, RZ, RZ, -0x7a866d55 ;  /* 0x857992abff267424 */ /* 0x004fe200078e00ff */
        /* <DEDUP_REMOVED lines=8> */
[----:B0-----:R-:W-:-:S02]  /*3bd10*/  IMAD.MOV.U32 R40, RZ, RZ, 0x5b39c078 ;  /* 0x5b39c078ff287424 */ /* 0x001fc400078e00ff */
[----:B------:R0:W-:Y:S01]  /*3bd20*/  STL.64 [R1+0x26f8], R56 ;  /* 0x0026f83801007387 */ /* 0x0001e20000100a00 */
[----:B------:R-:W-:Y:S01]  /*3bd30*/  MOV R41, 0xbee09e06 ;  /* 0xbee09e0600297802 */ /* 0x000fe20000000f00 */
[----:B------:R-:W-:Y:S02]  /*3bd40*/  FFMA R34, RZ, R5, R33 ;  /* 0x00000005ff227223 */ /* 0x000fe40000000021 */
        /* <DEDUP_REMOVED lines=13> */
[----:B--2---:R-:W-:Y:S01]  /*3be20*/  IMAD.MOV.U32 R38, RZ, RZ, 0x1b50cc3 ;  /* 0x01b50cc3ff267424 */ /* 0x004fe200078e00ff */
[----:B------:R-:W-:Y:S01]  /*3be30*/  MOV R39, 0xbfe85636 ;  /* 0xbfe8563600277802 */ /* 0x000fe20000000f00 */
[----:B-1----:R-:W-:Y:S01]  /*3be40*/  IMAD.MOV.U32 R42, RZ, RZ, 0x6fac42ee ;  /* 0x6fac42eeff2a7424 */ /* 0x002fe200078e00ff */
[----:B------:R-:W-:Y:S01]  /*3be50*/  MOV R43, 0x3fd73534 ;  /* 0x3fd73534002b7802 */ /* 0x000fe20000000f00 */
[----:B------:R1:W-:Y:S01]  /*3be60*/  STL.64 [R1+0x2728], R40 ;  /* 0x0027282801007387 */ /* 0x0003e20000100a00 */
[----:B------:R-:W-:Y:S01]  /*3be70*/  FSETP.GT.AND P0, PT, |R34|, 1.469367938527859385e-39, PT ;  /* 0x001000002200780b */ /* 0x000fe20003f04200 */
[----:B0-----:R-:W-:Y:S01]  /*3be80*/  IMAD.MOV.U32 R48, RZ, RZ, 0x728f44d1 ;  /* 0x728f44d1ff307424 */ /* 0x001fe200078e00ff */
[----:B------:R-:W-:Y:S01]  /*3be90*/  MOV R49, 0x3fcc603b ;  /* 0x3fcc603b00317802 */ /* 0x000fe20000000f00 */
[----:B------:R1:W-:Y:S01]  /*3bea0*/  STL.64 [R1+0x2730], R50 ;  /* 0x0027303201007387 */ /* 0x0003e20000100a00 */
[----:B---3--:R-:W-:Y:S01]  /*3beb0*/  IMAD.MOV.U32 R62, RZ, RZ, -0x5fb49ca2 ;  /* 0xa04b635eff3e7424 */ /* 0x008fe200078e00ff */
        /* <DEDUP_REMOVED lines=15> */
[----:B-1----:R-:W-:Y:S05]  /*3bfb0*/  CALL.REL.NOINC `($__internal_27_$__cuda_sm20_div_rn_f64_full) ;  /* 0x000000fc00d07944 */ /* 0x002fea0003c00000 */
[----:B------:R-:W-:Y:S01]  /*3bfc0*/  IMAD.MOV.U32 R32, RZ, RZ, R68 ;  /* 0x000000ffff207224 */ /* 0x000fe200078e0044 */
[----:B------:R-:W-:-:S07]  /*3bfd0*/  MOV R33, R65 ;  /* 0x0000004100217202 */ /* 0x000fce0000000f00 */
.L_x_6269:
[----:B------:R-:W-:Y:S05]  /*3bfe0*/  BSYNC B2 ;  /* 0x0000000000027941 */ /* 0x000fea0003800000 */
.L_x_6268:
        /* <DEDUP_REMOVED lines=21> */
[----:B------:R-:W-:-:S07]  /*3c140*/  MOV R69, R65 ;  /* 0x0000004100457202 */ /* 0x000fce0000000f00 */
.L_x_6271:
[----:B------:R-:W-:Y:S05]  /*3c150*/  BSYNC B2 ;  /* 0x0000000000027941 */ /* 0x000fea0003800000 */
.L_x_6270:
        /* <DEDUP_REMOVED lines=92> */
.L_x_6276:
        /* <DEDUP_REMOVED lines=23> */
.L_x_6279:
[----:B------:R-:W-:Y:S05]  /*3c890*/  BSYNC B7 ;  /* 0x0000000000077941 */ /* 0x000fea0003800000 */
.L_x_6278:
        /* <DEDUP_REMOVED lines=29> */
.L_x_6277:
[----:B------:R-:W-:Y:S05]  /*3ca70*/  BSYNC B2 ;  /* 0x0000000000027941 */ /* 0x000fea0003800000 */
.L_x_6275:
        /* <DEDUP_REMOVED lines=25> */
[----:B------:R-:W-:-:S07]  /*3cc10*/  MOV R39, R33 ;  /* 0x0000002100277202 */ /* 0x000fce0000000f00 */
.L_x_6281:
[----:B------:R-:W-:Y:S05]  /*3cc20*/  BSYNC B3 ;  /* 0x0000000000037941 */ /* 0x000fea0003800000 */
.L_x_6280:
[----:B------:R-:W-:Y:S01]  /*3cc30*/  DADD R90, -RZ, -R38 ;  /* 0x00000000ff5a7229 */ /* 0x000fe20000000926 */
[----:B------:R-:W-:Y:S10]  /*3cc40*/  BRA `(.L_x_6274) ;  /* 0x0000000800a47947 */ /* 0x000ff40003800000 */
.L_x_6273:
        /* <DEDUP_REMOVED lines=86> */
.L_x_6283:
        /* <DEDUP_REMOVED lines=23> */
.L_x_6286:
[----:B------:R-:W-:Y:S05]  /*3d320*/  BSYNC B7 ;  /* 0x0000000000077941 */ /* 0x000fea0003800000 */
.L_x_6285:
        /* <DEDUP_REMOVED lines=29> */
.L_x_6284:
[----:B------:R-:W-:Y:S05]  /*3d500*/  BSYNC B2 ;  /* 0x0000000000027941 */ /* 0x000fea0003800000 */
.L_x_6282:
[----:B------:R-:W-:Y:S01]  /*3d510*/  DADD R34, R34, -R32 ;  /* 0x0000000022227229 */ /* 0x000fe20000000820 */
[----:B------:R-:W-:Y:S07]  /*3d520*/  BSSY B3, `(.L_x_6287) ;  /* 0x0000019000037945 */ /* 0x000fee0003800000 */
[----:B------:R-:W-:Y:S01]  /*3d530*/  DMUL R56, R34, -2 ;  /* 0xc000000022387828 */ /* 0x000fe20000000000 */
        /* <DEDUP_REMOVED lines=23> */
.L_x_6288:
[----:B------:R-:W-:Y:S05]  /*3d6b0*/  BSYNC B3 ;  /* 0x0000000000037941 */ /* 0x000fea0003800000 */
.L_x_6287:
[----:B------:R-:W-:Y:S01]  /*3d6c0*/  IMAD.MOV.U32 R90, RZ, RZ, R38 ;  /* 0x000000ffff5a7224 */ /* 0x000fe200078e0026 */
[----:B------:R-:W-:-:S07]  /*3d6d0*/  MOV R91, R39 ;  /* 0x00000027005b7202 */ /* 0x000fce0000000f00 */
.L_x_6274:
[----:B------:R-:W-:Y:S05]  /*3d6e0*/  BSYNC B5 ;  /* 0x0000000000057941 */ /* 0x000fea0003800000 */
.L_x_6272:
        /* <DEDUP_REMOVED lines=25> */
.L_x_6290:
[----:B------:R-:W-:Y:S05]  /*3d880*/  BSYNC B3 ;  /* 0x0000000000037941 */ /* 0x000fea0003800000 */
.L_x_6289:
        /* <DEDUP_REMOVED lines=13> */
.L_x_6292:
        /* <DEDUP_REMOVED lines=153> */
.L_x_6293:
[----:B------:R-:W-:Y:S05]  /*3e2f0*/  BSYNC B2 ;  /* 0x0000000000027941 */ /* 0x000fea0003800000 */
.L_x_6291:
        /* <DEDUP_REMOVED lines=31> */
.L_x_6300:
        /* <DEDUP_REMOVED lines=274> */
[----:B------:R-:W-:Y:S01]  /*3f610*/  MOV R95, R67 ;  /* 0x00000043005f7202 */ /* 0x000fe20000000f00 */
        /* <DEDUP_REMOVED lines=14> */
[----:B------:R-:W-:Y:S02]  /*3f700*/  MOV R96, R66 ;  /* 0x0000004200607202 */ /* 0x000fe40000000f00 */
        /* <DEDUP_REMOVED lines=29> */
[----:B------:R-:W-:Y:S02]  /*3f8e0*/  @P0 IMAD.MOV R68, RZ, RZ, R32 ;  /* 0x000000ffff440224 */ /* 0x000fe400078e0220 */
[----:B------:R-:W-:Y:S01]  /*3f8f0*/  MOV R92, R66 ;  /* 0x00000042005c7202 */ /* 0x000fe20000000f00 */
[----:B------:R-:W-:Y:S02]  /*3f900*/  IMAD.MOV.U32 R93, RZ, RZ, R67 ;  /* 0x000000ffff5d7224 */ /* 0x000fe400078e0043 */
[----:B------:R-:W-:-:S04]  /*3f910*/  MOV R32, R68 ;  /* 0x0000004400207202 */ /* 0x000fc80000000f00 */
[----:B--2---:R-:W-:-:S11]  /*3f920*/  DFMA R102, R92, R104, R102 ;  /* 0x000000685c66722b */ /* 0x004fd60000000066 */
.L_x_6296:
[----:B------:R-:W-:Y:S05]  /*3f930*/  BSYNC B3 ;  /* 0x0000000000037941 */ /* 0x000fea0003800000 */
.L_x_6295:
        /* <DEDUP_REMOVED lines=28> */
.L_x_6299:
[----:B------:R-:W-:Y:S05]  /*3fb00*/  BSYNC B5 ;  /* 0x0000000000057941 */ /* 0x000fea0003800000 */
.L_x_6298:
[----:B------:R-:W-:Y:S01]  /*3fb10*/  IADD3 R33, R33, 0x1, RZ ;  /* 0x0000000121217810 */ /* 0x000fe20007ffe0ff */
[----:B------:R-:W-:Y:S01]  /*3fb20*/  DADD R100, -RZ, |R114| ;  /* 0x00000000ff647229 */ /* 0x000fe20000000572 */
[----:B------:R-:W-:Y:S01]  /*3fb30*/  IMAD.MOV.U32 R70, RZ, RZ, R68 ;  /* 0x000000ffff467224 */ /* 0x000fe200078e0044 */
[----:B------:R-:W-:Y:S02]  /*3fb40*/  MOV R71, R69 ;  /* 0x0000004500477202 */ /* 0x000fe40000000f00 */
[----:B------:R-:W-:-:S13]  /*3fb50*/  ISETP.GE.U32.AND P0, PT, R33, 0x19, PT ;  /* 0x000000192100780c */ /* 0x000fda0003f06070 */
[----:B------:R-:W-:Y:S05]  /*3fb60*/  @!P0 BRA `(.L_x_6300) ;  /* 0xffffffe800608947 */ /* 0x000fea000383ffff */
.L_x_6297:
[----:B------:R-:W-:Y:S05]  /*3fb70*/  BSYNC B2 ;  /* 0x0000000000027941 */ /* 0x000fea0003800000 */
.L_x_6294:
[----:B------:R-:W-:Y:S01]  /*3fb80*/  DMUL R32, R4, -0.5 ;  /* 0xbfe0000004207828 */ /* 0x000fe20000000000 */
[----:B------:R-:W-:Y:S01]  /*3fb90*/  UMOV UR6, 0xfefa39ef ;  /* 0xfefa39ef00067882 */ /* 0x000fe20000000000 */
[----:B------:R-:W-:Y:S01]  /*3fba0*/  UMOV UR7, 0x3fe62e42 ;  /* 0x3fe62e4200077882 */ /* 0x000fe20000000000 */
[----:B------:R-:W-:Y:S05]  /*3fbb0*/  BSSY B2, `(.L_x_6301) ;  /* 0x000003b000027945 */ /* 0x000fea0003800000 */
        /* <DEDUP_REMOVED lines=55> */
[----:B------:R-:W-:Y:S01]  /*3ff30*/  @!P0 IMAD.MOV.U32 R32, RZ, RZ, R36 ;  /* 0x000000ffff208224 */ /* 0x000fe200078e0024 */
[----:B------:R-:W-:-:S06]  /*3ff40*/  @!P0 MOV R36, RZ ;  /* 0x000000ff00248202 */ /* 0x000fcc0000000f00 */
[----:B------:R-:W-:-:S11]  /*3ff50*/  @!P0 DMUL R34, R32, R36 ;  /* 0x0000002420228228 */ /* 0x000fd60000000000 */
.L_x_6302:
[----:B------:R-:W-:Y:S05]  /*3ff60*/  BSYNC B2 ;  /* 0x0000000000027941 */ /* 0x000fea0003800000 */
.L_x_6301:
        /* <DEDUP_REMOVED lines=27> */
.L_x_6304:
[----:B------:R-:W-:Y:S05]  /*40120*/  BSYNC B3 ;  /* 0x0000000000037941 */ /* 0x000fea0003800000 */
.L_x_6303:
        /* <DEDUP_REMOVED lines=22> */
.L_x_6306:
[----:B------:R-:W-:Y:S05]  /*40290*/  BSYNC B2 ;  /* 0x0000000000027941 */ /* 0x000fea0003800000 */
.L_x_6305:
[----:B------:R-:W-:Y:S01]  /*402a0*/  DFMA R54, R88, 0.5, R68 ;  /* 0x3fe000005836782b */ /* 0x000fe20000000044 */
[----:B------:R-:W-:Y:S10]  /*402b0*/  BRA `(.L_x_5960) ;  /* 0x000000b800607947 */ /* 0x000ff40003800000 */
.L_x_5964:
[----:B------:R-:W-:Y:S01]  /*402c0*/  MOV R32, 0x55555555 ;  /* 0x5555555500207802 */ /* 0x000fe20000000f00 */
[----:B------:R-:W-:Y:S01]  /*402d0*/  IMAD.MOV.U32 R33, RZ, RZ, -0x402aaaab ;  /* 0xbfd55555ff217424 */ /* 0x000fe200078e00ff */
[----:B------:R-:W-:Y:S01]  /*402e0*/  MOV R34, 0x55555555 ;  /* 0x5555555500227802 */ /* 0x000fe20000000f00 */
[----:B------:R-:W-:Y:S01]  /*402f0*/  IMAD.MOV.U32 R35, RZ, RZ, 0x3fb55555 ;  /* 0x3fb55555ff237424 */ /* 0x000fe200078e00ff */
[----:B------:R-:W-:Y:S01]  /*40300*/  MOV R36, 0xc901e574 ;  /* 0xc901e57400247802 */ /* 0x000fe20000000f00 */
[----:B------:R-:W-:Y:S01]  /*40310*/  IMAD.MOV.U32 R37, RZ, RZ, -0x4071a8c6 ;  /* 0xbf8e573aff257424 */ /* 0x000fe200078e00ff */
[----:B------:R-:W-:Y:S01]  /*40320*/  MOV R38, 0xbda12f68 ;  /* 0xbda12f6800267802 */ /* 0x000fe20000000f00 */
[----:B------:R-:W-:Y:S01]  /*40330*/  IMAD.MOV.U32 R39, RZ, RZ, 0x3f52f684 ;  /* 0x3f52f684ff277424 */ /* 0x000fe200078e00ff */
[----:B------:R0:W-:Y:S01]  /*40340*/  STL.64 [R1+0x13f0], R32 ;  /* 0x0013f02001007387 */ /* 0x0001e20000100a00 */
        /* <DEDUP_REMOVED lines=8> */
[----:B------:R-:W-:Y:S01]  /*403d0*/  MOV R50, 0x652afc2 ;  /* 0x0652afc200327802 */ /* 0x000fe20000000f00 */
[----:B------:R-:W-:Y:S01]  /*403e0*/  IMAD.MOV.U32 R51, RZ, RZ, -0x413daac9 ;  /* 0xbec25537ff337424 */ /* 0x000fe200078e00ff */
[----:B------:R-:W-:Y:S01]  /*403f0*/  MOV R54, 0x55c37c1c ;  /* 0x55c37c1c00367802 */ /* 0x000fe20000000f00 */
[----:B0-----:R-:W-:Y:S01]  /*40400*/  IMAD.MOV.U32 R33, RZ, RZ, -0x4140e4de ;  /* 0xbebf1b22ff217424 */ /* 0x001fe200078e00ff */
[----:B------:R-:W-:Y:S01]  /*40410*/  MOV R32, 0xf594c6b5 ;  /* 0xf594c6b500207802 */ /* 0x000fe20000000f00 */
[----:B------:R0:W-:Y:S01]  /*40420*/  STL.64 [R1+0x1408], R38 ;  /* 0x0014082601007387 */ /* 0x0001e20000100a00 */
        /* <DEDUP_REMOVED lines=8> */
[----:B------:R-:W-:Y:S01]  /*404b0*/  IMAD.MOV.U32 R57, RZ, RZ, 0x3f551ff4 ;  /* 0x3f551ff4ff397424 */ /* 0x000fe200078e00ff */
[----:B------:R-:W-:Y:S01]  /*404c0*/  FSETP.GEU.AND P1, PT, |R59|, 6.5827683646048100446e-37, PT ;  /* 0x036000003b00780b */ /* 0x000fe20003f2e200 */
[----:B------:R-:W-:Y:S01]  /*404d0*/  BSSY B2, `(.L_x_6307) ;  /* 0x0000749000027945 */ /* 0x000fe20003800000 */
[----:B0-----:R-:W-:Y:S01]  /*404e0*/  MOV R38, 0xeb7f0d9f ;  /* 0xeb7f0d9f00267802 */ /* 0x001fe20000000f00 */
        /* <DEDUP_REMOVED lines=124> */
[----:B------:R-:W-:Y:S01]  /*40cb0*/  IMAD.MOV.U32 R51, RZ, RZ, 0x3e49aa7a ;  /* 0x3e49aa7aff337424 */ /* 0x000fe200078e00ff */
        /* <DEDUP_REMOVED lines=53> */
[----:B------:R-:W-:Y:S01]  /*41010*/  IMAD.MOV.U32 R51, RZ, RZ, 0x3e626154 ;  /* 0x3e626154ff337424 */ /* 0x000fe200078e00ff */
[----:B---3--:R-:W-:Y:S01]  /*41020*/  MOV R40, 0x62204ef4 ;  /* 0x62204ef400287802 */ /* 0x008fe20000000f00 */
[----:B------:R-:W-:Y:S01]  /*41030*/  IMAD.MOV.U32 R41, RZ, RZ, 0x3ee73df4 ;  /* 0x3ee73df4ff297424 */ /* 0x000fe200078e00ff */
        /* <DEDUP_REMOVED lines=53> */
[----:B------:R-:W-:Y:S01]  /*41390*/  IMAD.MOV.U32 R41, RZ, RZ, -0x42c5b272 ;  /* 0xbd3a4d8eff297424 */ /* 0x000fe200078e00ff */
        /* <DEDUP_REMOVED lines=863> */
[----:B---3--:R-:W-:Y:S01]  /*44990*/  MOV R42, 0x1b78f2fd ;  /* 0x1b78f2fd002a7802 */ /* 0x008fe20000000f00 */
        /* <DEDUP_REMOVED lines=40> */
[----:B0-----:R-:W-:Y:S01]  /*44c20*/  IMAD.MOV.U32 R38, RZ, RZ, 0x1c8dde07 ;  /* 0x1c8dde07ff267424 */ /* 0x001fe200078e00ff */
[----:B------:R-:W-:-:S02]  /*44c30*/  MOV R39, 0x3e89b42c ;  /* 0x3e89b42c00277802 */ /* 0x000fc40000000f00 */
        /* <DEDUP_REMOVED lines=14> */
[----:B---3--:R-:W-:Y:S01]  /*44d20*/  IMAD.MOV.U32 R40, RZ, RZ, 0x27a1383d ;  /* 0x27a1383dff287424 */ /* 0x008fe200078e00ff */
[----:B------:R-:W-:Y:S01]  /*44d30*/  MOV R41, 0xbe7ea6a4 ;  /* 0xbe7ea6a400297802 */ /* 0x000fe20000000f00 */
[----:B--2---:R-:W-:Y:S01]  /*44d40*/  IMAD.MOV.U32 R42, RZ, RZ, -0x2e56537d ;  /* 0xd1a9ac83ff2a7424 */ /* 0x004fe200078e00ff */
        /* <DEDUP_REMOVED lines=14> */
[----:B-1----:R-:W1:Y:S01]  /*44e30*/  MUFU.RCP64H R33, R5 ;  /* 0x0000000500217308 */ /* 0x002e620000001800 */
        /* <DEDUP_REMOVED lines=9> */
[----:B---3--:R-:W-:Y:S01]  /*44ed0*/  IMAD.MOV.U32 R56, RZ, RZ, -0x4ddbedfe ;  /* 0xb2241202ff387424 */ /* 0x008fe200078e00ff */
[----:B------:R-:W-:Y:S01]  /*44ee0*/  MOV R57, 0xbe2494d3 ;  /* 0xbe2494d300397802 */ /* 0x000fe20000000f00 */
[----:B-1----:R-:W-:Y:S01]  /*44ef0*/  DFMA R60, -R4, R32, 1 ;  /* 0x3ff00000043c742b */ /* 0x002fe20000000120 */
[----:B------:R1:W-:Y:S01]  /*44f00*/  STL.64 [R1+0x2078], R34 ;  /* 0x0020782201007387 */ /* 0x0003e20000100a00 */
[----:B----4-:R-:W-:Y:S01]  /*44f10*/  IMAD.MOV.U32 R40, RZ, RZ, 0x38631744 ;  /* 0x38631744ff287424 */ /* 0x010fe200078e00ff */
[----:B------:R-:W-:-:S02]  /*44f20*/  MOV R41, 0x3fa6bd2f ;  /* 0x3fa6bd2f00297802 */ /* 0x000fc40000000f00 */
[----:B------:R3:W-:Y:S01]  /*44f30*/  STL.64 [R1+0x2080], R36 ;  /* 0x0020802401007387 */ /* 0x0007e20000100a00 */
[----:B--2---:R-:W-:Y:S01]  /*44f40*/  IMAD.MOV.U32 R42, RZ, RZ, -0x442fe938 ;  /* 0xbbd016c8ff2a7424 */ /* 0x004fe200078e00ff */
[----:B------:R-:W-:Y:S01]  /*44f50*/  MOV R43, 0x3e92a46f ;  /* 0x3e92a46f002b7802 */ /* 0x000fe20000000f00 */
[----:B------:R-:W-:Y:S01]  /*44f60*/  DFMA R60, R60, R60, R60 ;  /* 0x0000003c3c3c722b */ /* 0x000fe2000000003c */
[----:B------:R2:W-:Y:S01]  /*44f70*/  STL.64 [R1+0x2090], R38 ;  /* 0x0020902601007387 */ /* 0x0005e20000100a00 */
[----:B0-----:R-:W-:Y:S01]  /*44f80*/  IMAD.MOV.U32 R48, RZ, RZ, 0x69432cef ;  /* 0x69432cefff307424 */ /* 0x001fe200078e00ff */
[----:B------:R-:W-:Y:S01]  /*44f90*/  MOV R49, 0xbf77067b ;  /* 0xbf77067b00317802 */ /* 0x000fe20000000f00 */
[----:B-1----:R-:W-:Y:S01]  /*44fa0*/  IMAD.MOV.U32 R34, RZ, RZ, 0x1cad78b9 ;  /* 0x1cad78b9ff227424 */ /* 0x002fe200078e00ff */
[----:B------:R-:W-:Y:S01]  /*44fb0*/  MOV R35, 0xbf91a49f ;  /* 0xbf91a49f00237802 */ /* 0x000fe20000000f00 */
[----:B------:R0:W-:Y:S02]  /*44fc0*/  STL.64 [R1+0x20a0], R40 ;  /* 0x0020a02801007387 */ /* 0x0001e40000100a00 */
[----:B------:R-:W-:Y:S01]  /*44fd0*/  DFMA R32, R32, R60, R32 ;  /* 0x0000003c2020722b */ /* 0x000fe20000000020 */
[----:B---3--:R-:W-:Y:S01]  /*44fe0*/  IMAD.MOV.U32 R36, RZ, RZ, -0x5f55a85 ;  /* 0xfa0aa57bff247424 */ /* 0x008fe200078e00ff */
[----:B------:R-:W-:Y:S01]  /*44ff0*/  MOV R37, 0x3f8d0bef ;  /* 0x3f8d0bef00257802 */ /* 0x000fe20000000f00 */
[----:B------:R1:W-:Y:S01]  /*45000*/  STL.64 [R1+0x20b0], R34 ;  /* 0x0020b02201007387 */ /* 0x0003e20000100a00 */
[----:B--2---:R-:W-:Y:S01]  /*45010*/  IMAD.MOV.U32 R38, RZ, RZ, 0x3c40f6a ;  /* 0x03c40f6aff267424 */ /* 0x004fe200078e00ff */
[----:B------:R-:W-:-:S02]  /*45020*/  MOV R39, 0xbf53043d ;  /* 0xbf53043d00277802 */ /* 0x000fc40000000f00 */
[----:B------:R2:W-:Y:S01]  /*45030*/  STL.64 [R1+0x20b8], R36 ;  /* 0x0020b82401007387 */ /* 0x0005e20000100a00 */
[----:B------:R-:W-:Y:S01]  /*45040*/  DFMA R60, -R4, R32, 1 ;  /* 0x3ff00000043c742b */ /* 0x000fe20000000120 */
[----:B0-----:R-:W-:Y:S01]  /*45050*/  IMAD.MOV.U32 R40, RZ, RZ, 0xc4df7f1 ;  /* 0x0c4df7f1ff287424 */ /* 0x001fe200078e00ff */
[----:B------:R-:W-:Y:S01]  /*45060*/  MOV R41, 0x3f3adee2 ;  /* 0x3f3adee200297802 */ /* 0x000fe20000000f00 */
[----:B------:R0:W-:Y:S01]  /*45070*/  STL.64 [R1+0x20a8], R42 ;  /* 0x0020a82a01007387 */ /* 0x0001e20000100a00 */
[----:B-1----:R-:W-:Y:S01]  /*45080*/  IMAD.MOV.U32 R34, RZ, RZ, 0x7c4544c3 ;  /* 0x7c4544c3ff227424 */ /* 0x002fe200078e00ff */
[----:B------:R-:W-:Y:S02]  /*45090*/  MOV R35, 0x3f10af03 ;  /* 0x3f10af0300237802 */ /* 0x000fe40000000f00 */
[----:B------:R1:W-:Y:S01]  /*450a0*/  STL.64 [R1+0x20d8], R38 ;  /* 0x0020d82601007387 */ /* 0x0003e20000100a00 */
[----:B------:R-:W-:Y:S01]  /*450b0*/  DFMA R32, R32, R60, R32 ;  /* 0x0000003c2020722b */ /* 0x000fe20000000020 */
[----:B--2---:R-:W-:Y:S01]  /*450c0*/  IMAD.MOV.U32 R36, RZ, RZ, -0x6f643b9e ;  /* 0x909bc462ff247424 */ /* 0x004fe200078e00ff */
[----:B------:R-:W-:Y:S01]  /*450d0*/  MOV R37, 0xbef5c564 ;  /* 0xbef5c56400257802 */ /* 0x000fe20000000f00 */
[----:B------:R2:W-:Y:S01]  /*450e0*/  STL.64 [R1+0x20e0], R40 ;  /* 0x0020e02801007387 */ /* 0x0005e20000100a00 */
[----:B0-----:R-:W-:Y:S01]  /*450f0*/  IMAD.MOV.U32 R42, RZ, RZ, 0x6a382e07 ;  /* 0x6a382e07ff2a7424 */ /* 0x001fe200078e00ff */
[----:B------:R-:W-:-:S02]  /*45100*/  MOV R43, 0x3db43183 ;  /* 0x3db43183002b7802 */ /* 0x000fc40000000f00 */
[----:B------:R0:W-:Y:S01]  /*45110*/  STL.64 [R1+0x20f8], R34 ;  /* 0x0020f82201007387 */ /* 0x0001e20000100a00 */
[----:B------:R-:W-:Y:S01]  /*45120*/  DMUL R60, R58, R32 ;  /* 0x000000203a3c7228 */ /* 0x000fe20000000000 */
[----:B-1----:R-:W-:Y:S01]  /*45130*/  IMAD.MOV.U32 R38, RZ, RZ, -0x458bb1e4 ;  /* 0xba744e1cff267424 */ /* 0x002fe200078e00ff */
[----:B------:R-:W-:Y:S01]  /*45140*/  MOV R39, 0x3eab1a24 ;  /* 0x3eab1a2400277802 */ /* 0x000fe20000000f00 */
[----:B------:R1:W-:Y:S01]  /*45150*/  STL.64 [R1+0x2100], R36 ;  /* 0x0021002401007387 */ /* 0x0003e20000100a00 */
[----:B--2---:R-:W-:Y:S01]  /*45160*/  IMAD.MOV.U32 R40, RZ, RZ, -0xa078040 ;  /* 0xf5f87fc0ff287424 */ /* 0x004fe200078e00ff */
[----:B------:R-:W-:Y:S02]  /*45170*/  MOV R41, 0x3cc5a9a2 ;  /* 0x3cc5a9a200297802 */ /* 0x000fe40000000f00 */
[----:B------:R2:W-:Y:S01]  /*45180*/  STL.64 [R1+0x20e8], R42 ;  /* 0x0020e82a01007387 */ /* 0x0005e20000100a00 */
[----:B------:R-:W-:Y:S01]  /*45190*/  DFMA R62, -R4, R60, R58 ;  /* 0x0000003c043e722b */ /* 0x000fe2000000013a */
[----:B0-----:R-:W-:Y:S01]  /*451a0*/  IMAD.MOV.U32 R34, RZ, RZ, 0x66be9669 ;  /* 0x66be9669ff227424 */ /* 0x001fe200078e00ff */
[----:B------:R-:W-:Y:S01]  /*451b0*/  MOV R35, 0xbe83c519 ;  /* 0xbe83c51900237802 */ /* 0x000fe20000000f00 */
[----:B------:R0:W-:Y:S01]  /*451c0*/  STL.64 [R1+0x2120], R38 ;  /* 0x0021202601007387 */ /* 0x0001e20000100a00 */
[----:B-1----:R-:W-:Y:S01]  /*451d0*/  IMAD.MOV.U32 R36, RZ, RZ, -0x498130b8 ;  /* 0xb67ecf48ff247424 */ /* 0x002fe200078e00ff */
[----:B------:R-:W-:-:S02]  /*451e0*/  MOV R37, 0x3fd75748 ;  /* 0x3fd7574800257802 */ /* 0x000fc40000000f00 */
[----:B------:R1:W-:Y:S01]  /*451f0*/  STL.64 [R1+0x2128], R40 ;  /* 0x0021282801007387 */ /* 0x0003e20000100a00 */
[----:B------:R-:W-:Y:S01]  /*45200*/  DFMA R32, R32, R62, R60 ;  /* 0x0000003e2020722b */ /* 0x000fe2000000003c */
[----:B--2---:R-:W-:Y:S01]  /*45210*/  IMAD.MOV.U32 R42, RZ, RZ, -0x3bccff5e ;  /* 0xc43300a2ff2a7424 */ /* 0x004fe200078e00ff */
[----:B------:R-:W-:Y:S01]  /*45220*/  MOV R43, 0xbfc997cf ;  /* 0xbfc997cf002b7802 */ /* 0x000fe20000000f00 */
[----:B------:R2:W-:Y:S01]  /*45230*/  STL.64 [R1+0x2130], R34 ;  /* 0x0021302201007387 */ /* 0x0005e20000100a00 */
[----:B------:R-:W-:Y:S01]  /*45240*/  IMAD.MOV.U32 R60, RZ, RZ, -0x5fb49ca2 ;  /* 0xa04b635eff3c7424 */ /* 0x000fe200078e00ff */
[----:B------:R-:W-:Y:S01]  /*45250*/  MOV R61, 0x3fdf284b ;  /* 0x3fdf284b003d7802 */ /* 0x000fe20000000f00 */
[----:B0-----:R-:W-:Y:S01]  /*45260*/  IMAD.MOV.U32 R38, RZ, RZ, -0x359d8d2a ;  /* 0xca6272d6ff267424 */ /* 0x001fe200078e00ff */
        /* <DEDUP_REMOVED lines=28> */
[----:B------:R-:W-:Y:S01]  /*45430*/  MOV R37, 0x3f1616d5 ;  /* 0x3f1616d500257802 */ /* 0x000fe20000000f00 */
[----:B-1----:R-:W-:Y:S01]  /*45440*/  IMAD.MOV.U32 R48, RZ, RZ, 0x3b45ff81 ;  /* 0x3b45ff81ff307424 */ /* 0x002fe200078e00ff */
[----:B------:R-:W-:Y:S01]  /*45450*/  MOV R49, 0xbd409d91 ;  /* 0xbd409d9100317802 */ /* 0x000fe20000000f00 */
[----:B------:R0:W-:Y:S01]  /*45460*/  STL.64 [R1+0x2098], R54 ;  /* 0x0020983601007387 */ /* 0x0001e20000100a00 */
[----:B--2---:R-:W-:Y:S01]  /*45470*/  IMAD.MOV.U32 R42, RZ, RZ, -0x24814352 ;  /* 0xdb7ebcaeff2a7424 */ /* 0x004fe200078e00ff */
[----:B------:R-:W-:-:S02]  /*45480*/  MOV R43, 0xbf0cea33 ;  /* 0xbf0cea33002b7802 */ /* 0x000fc40000000f00 */
[----:B------:R1:W-:Y:S01]  /*45490*/  STL.64 [R1+0x20c8], R56 ;  /* 0x0020c83801007387 */ /* 0x0003e20000100a00 */
[----:B---3--:R-:W-:Y:S01]  /*454a0*/  IMAD.MOV.U32 R38, RZ, RZ, 0x1ad67669 ;  /* 0x1ad67669ff267424 */ /* 0x008fe200078e00ff */
[----:B------:R-:W-:Y:S02]  /*454b0*/  MOV R39, 0xbecda7a6 ;  /* 0xbecda7a600277802 */ /* 0x000fe40000000f00 */
[----:B------:R2:W-:Y:S04]  /*454c0*/  STL.64 [R1+0x20d0], R50 ;  /* 0x0020d03201007387 */ /* 0x0005e80000100a00 */
[----:B------:R3:W-:Y:S01]  /*454d0*/  STL.64 [R1+0x21a8], R40 ;  /* 0x0021a82801007387 */ /* 0x0007e20000100a00 */
[----:B0-----:R-:W-:Y:S01]  /*454e0*/  IMAD.MOV.U32 R54, RZ, RZ, -0x35cf944b ;  /* 0xca306bb5ff367424 */ /* 0x001fe200078e00ff */
[----:B------:R-:W-:-:S02]  /*454f0*/  MOV R55, 0xbf191fff ;  /* 0xbf191fff00377802 */ /* 0x000fc40000000f00 */
[----:B------:R0:W-:Y:S01]  /*45500*/  STL.64 [R1+0x21c0], R34 ;  /* 0x0021c02201007387 */ /* 0x0001e20000100a00 */
[----:B-1----:R-:W-:Y:S01]  /*45510*/  IMAD.MOV.U32 R56, RZ, RZ, -0x39092c3 ;  /* 0xfc6f6d3dff387424 */ /* 0x002fe200078e00ff */
[----:B------:R-:W-:Y:S01]  /*45520*/  MOV R57, 0xbec607c5 ;  /* 0xbec607c500397802 */ /* 0x000fe20000000f00 */
[----:B--2---:R-:W-:Y:S01]  /*45530*/  IMAD.MOV.U32 R50, RZ, RZ, 0x539275a7 ;  /* 0x539275a7ff327424 */ /* 0x004fe200078e00ff */
        /* <DEDUP_REMOVED lines=17> */
[----:B---3--:R-:W-:Y:S01]  /*45650*/  IMAD.MOV.U32 R38, RZ, RZ, 0x127046e4 ;  /* 0x127046e4ff267424 */ /* 0x008fe200078e00ff */
        /* <DEDUP_REMOVED lines=18> */
[----:B0-----:R-:W-:Y:S01]  /*45780*/  IMAD.MOV.U32 R36, RZ, RZ, 0x2bd4a5fe ;  /* 0x2bd4a5feff247424 */ /* 0x001fe200078e00ff */
        /* <DEDUP_REMOVED lines=9> */
[----:B------:R2:W-:Y:S04]  /*45820*/  STL.64 [R1+0x2168], R56 ;  /* 0x0021683801007387 */ /* 0x0005e80000100a00 */
[----:B------:R3:W-:Y:S01]  /*45830*/  STL.64 [R1+0x2238], R40 ;  /* 0x0022382801007387 */ /* 0x0007e20000100a00 */
[----:B0-----:R-:W-:Y:S01]  /*45840*/  IMAD.MOV.U32 R54, RZ, RZ, 0x4f7ffc6f ;  /* 0x4f7ffc6fff367424 */ /* 0x001fe200078e00ff */
[----:B------:R-:W-:-:S02]  /*45850*/  MOV R55, 0xbf8ee6e3 ;  /* 0xbf8ee6e300377802 */ /* 0x000fc40000000f00 */
[----:B------:R0:W-:Y:S01]  /*45860*/  STL.64 [R1+0x2240], R34 ;  /* 0x0022402201007387 */ /* 0x0001e20000100a00 */
[----:B-1----:R-:W-:Y:S01]  /*45870*/  IMAD.MOV.U32 R50, RZ, RZ, -0x4ab40e33 ;  /* 0xb54bf1cdff327424 */ /* 0x002fe200078e00ff */
[----:B------:R-:W-:Y:S01]  /*45880*/  MOV R51, 0x3f51b9f3 ;  /* 0x3f51b9f300337802 */ /* 0x000fe20000000f00 */
[----:B--2---:R-:W-:Y:S01]  /*45890*/  IMAD.MOV.U32 R56, RZ, RZ, 0x172c9899 ;  /* 0x172c9899ff387424 */ /* 0x004fe200078e00ff */
        /* <DEDUP_REMOVED lines=17> */
[----:B---3--:R-:W-:Y:S01]  /*459b0*/  IMAD.MOV.U32 R38, RZ, RZ, -0x6d5fb8c9 ;  /* 0x92a04737ff267424 */ /* 0x008fe200078e00ff */
        /* <DEDUP_REMOVED lines=23> */
[----:B-1----:R-:W-:Y:S01]  /*45b30*/  IMAD.MOV.U32 R42, RZ, RZ, 0x7f446f75 ;  /* 0x7f446f75ff2a7424 */ /* 0x002fe200078e00ff */
        /* <DEDUP_REMOVED lines=36> */
[----:B0-----:R-:W-:Y:S01]  /*45d80*/  IMAD.MOV.U32 R50, RZ, RZ, 0x326dba30 ;  /* 0x326dba30ff327424 */ /* 0x001fe200078e00ff */
[----:B------:R-:W-:Y:S01]  /*45d90*/  MOV R51, 0xbf146342 ;  /* 0xbf14634200337802 */ /* 0x000fe20000000f00 */
[----:B--2---:R-:W-:Y:S01]  /*45da0*/  IMAD.MOV.U32 R56, RZ, RZ, -0x2d24c015 ;  /* 0xd2db3febff387424 */ /* 0x004fe200078e00ff */
        /* <DEDUP_REMOVED lines=24> */
[----:B-1----:R-:W-:Y:S01]  /*45f30*/  IMAD.MOV.U32 R50, RZ, RZ, 0x57317fb1 ;  /* 0x57317fb1ff327424 */ /* 0x002fe200078e00ff */
[----:B------:R-:W-:Y:S01]  /*45f40*/  MOV R51, 0xbf310b32 ;  /* 0xbf310b3200337802 */ /* 0x000fe20000000f00 */
[----:B--2---:R-:W-:Y:S01]  /*45f50*/  IMAD.MOV.U32 R56, RZ, RZ, 0x741b2958 ;  /* 0x741b2958ff387424 */ /* 0x004fe200078e00ff */
        /* <DEDUP_REMOVED lines=38> */
[----:B--2---:R-:W-:Y:S01]  /*461c0*/  IMAD.MOV.U32 R48, RZ, RZ, -0x76e7b570 ;  /* 0x89184a90ff307424 */ /* 0x004fe200078e00ff */
[----:B------:R-:W-:Y:S01]  /*461d0*/  MOV R49, 0xbf371e87 ;  /* 0xbf371e8700317802 */ /* 0x000fe20000000f00 */
[----:B------:R0:W-:Y:S01]  /*461e0*/  STL.64 [R1+0x2320], R54 ;  /* 0x0023203601007387 */ /* 0x0001e20000100a00 */
[----:B-1----:R-:W-:Y:S01]  /*461f0*/  IMAD.MOV.U32 R42, RZ, RZ, -0x599d9835 ;  /* 0xa66267cbff2a7424 */ /* 0x002fe200078e00ff */
[----:B------:R-:W-:-:S02]  /*46200*/  MOV R43, 0x3fd5be7a ;  /* 0x3fd5be7a002b7802 */ /* 0x000fc40000000f00 */
[----:B------:R1:W-:Y:S01]  /*46210*/  STL.64 [R1+0x2340], R50 ;  /* 0x0023403201007387 */ /* 0x0003e20000100a00 */
[----:B---3--:R-:W-:Y:S01]  /*46220*/  IMAD.MOV.U32 R38, RZ, RZ, -0x448ac069 ;  /* 0xbb753f97ff267424 */ /* 0x008fe200078e00ff */
        /* <DEDUP_REMOVED lines=8> */
[----:B--2---:R-:W-:Y:S01]  /*462b0*/  IMAD.MOV.U32 R56, RZ, RZ, -0x401bc200 ;  /* 0xbfe43e00ff387424 */ /* 0x004fe200078e00ff */
        /* <DEDUP_REMOVED lines=24> */
[----:B0-----:R-:W-:Y:S01]  /*46440*/  IMAD.MOV.U32 R50, RZ, RZ, 0x30da5a0 ;  /* 0x030da5a0ff327424 */ /* 0x001fe200078e00ff */
[----:B------:R-:W-:Y:S01]  /*46450*/  MOV R51, 0xbff012bb ;  /* 0xbff012bb00337802 */ /* 0x000fe20000000f00 */
[----:B--2---:R-:W-:Y:S01]  /*46460*/  IMAD.MOV.U32 R56, RZ, RZ, 0x603144a ;  /* 0x0603144aff387424 */ /* 0x004fe200078e00ff */
        /* <DEDUP_REMOVED lines=65> */
[----:B--2---:R-:W-:Y:S01]  /*46880*/  IMAD.MOV.U32 R48, RZ, RZ, -0x645f7a03 ;  /* 0x9ba085fdff307424 */ /* 0x004fe200078e00ff */
        /* <DEDUP_REMOVED lines=237> */
[----:B-1----:R-:W-:Y:S01]  /*47760*/  IMAD.MOV.U32 R56, RZ, RZ, 0x1fd5f699 ;  /* 0x1fd5f699ff387424 */ /* 0x002fe200078e00ff */
        /* <DEDUP_REMOVED lines=14> */
[----:B0-----:R-:W-:-:S03]  /*47850*/  FFMA R34, RZ, R5, R33 ;  /* 0x00000005ff227223 */ /* 0x001fc60000000021 */
[----:B------:R2:W-:Y:S02]  /*47860*/  STL.64 [R1+0x2748], R56 ;  /* 0x0027483801007387 */ /* 0x0005e40000100a00 */
[----:B------:R-:W-:Y:S02]  /*47870*/  FSETP.GT.AND P0, PT, |R34|, 1.469367938527859385e-39, PT ;  /* 0x001000002200780b */ /* 0x000fe40003f04200 */
        /* <DEDUP_REMOVED lines=11> */
[----:B--2---:R-:W-:Y:S05]  /*47930*/  CALL.REL.NOINC `($__internal_27_$__cuda_sm20_div_rn_f64_full) ;  /* 0x0000004400707944 */ /* 0x004fea0003c00000 */
[----:B------:R-:W-:Y:S01]  /*47940*/  IMAD.MOV.U32 R32, RZ, RZ, R68 ;  /* 0x000000ffff207224 */ /* 0x000fe200078e0044 */
[----:B------:R-:W-:-:S07]  /*47950*/  MOV R33, R65 ;  /* 0x0000004100217202 */ /* 0x000fce0000000f00 */
.L_x_6308:
[----:B------:R-:W-:Y:S05]  /*47960*/  BSYNC B2 ;  /* 0x0000000000027941 */ /* 0x000fea0003800000 */
.L_x_6307:
[----:B------:R-:W2:Y:S01]  /*47970*/  MUFU.RCP64H R35, R5 ;  /* 0x0000000500237308 */ /* 0x000ea20000001800 */
[----:B------:R-:W-:Y:S01]  /*47980*/  IMAD.MOV.U32 R34, RZ, RZ, 0x1 ;  /* 0x00000001ff227424 */ /* 0x000fe200078e00ff */
[----:B------:R-:W-:Y:S01]  /*47990*/  FSETP.GEU.AND P1, PT, |R53|, 6.5827683646048100446e-37, PT ;  /* 0x036000003500780b */ /* 0x000fe20003f2e200 */
[----:B------:R-:W-:Y:S04]  /*479a0*/  BSSY B2, `(.L_x_6309) ;  /* 0x0000013000027945 */ /* 0x000fe80003800000 */
[----:B--2---:R-:W-:-:S08]  /*479b0*/  DFMA R36, -R4, R34, 1 ;  /* 0x3ff000000424742b */ /* 0x004fd00000000122 */
        /* <DEDUP_REMOVED lines=17> */
.L_x_6310:
[----:B------:R-:W-:Y:S05]  /*47ad0*/  BSYNC B2 ;  /* 0x0000000000027941 */ /* 0x000fea0003800000 */
.L_x_6309:
        /* <DEDUP_REMOVED lines=92> */
.L_x_6315:
        /* <DEDUP_REMOVED lines=23> */
.L_x_6318:
[----:B------:R-:W-:Y:S05]  /*48210*/  BSYNC B6 ;  /* 0x0000000000067941 */ /* 0x000fea0003800000 */
.L_x_6317:
        /* <DEDUP_REMOVED lines=29> */
.L_x_6316:
[----:B------:R-:W-:Y:S05]  /*483f0*/  BSYNC B2 ;  /* 0x0000000000027941 */ /* 0x000fea0003800000 */
.L_x_6314:
        /* <DEDUP_REMOVED lines=26> */
.L_x_6320:
[----:B------:R-:W-:Y:S05]  /*485a0*/  BSYNC B3 ;  /* 0x0000000000037941 */ /* 0x000fea0003800000 */
.L_x_6319:
[----:B------:R-:W-:Y:S01]  /*485b0*/  DADD R98, -RZ, -R38 ;  /* 0x00000000ff627229 */ /* 0x000fe20000000926 */
[----:B------:R-:W-:Y:S10]  /*485c0*/  BRA `(.L_x_6313) ;  /* 0x0000000800a47947 */ /* 0x000ff40003800000 */
.L_x_6312:
        /* <DEDUP_REMOVED lines=86> */
.L_x_6322:
        /* <DEDUP_REMOVED lines=23> */
.L_x_6325:
[----:B------:R-:W-:Y:S05]  /*48ca0*/  BSYNC B6 ;  /* 0x0000000000067941 */ /* 0x000fea0003800000 */
.L_x_6324:
        /* <DEDUP_REMOVED lines=29> */
.L_x_6323:
[----:B------:R-:W-:Y:S05]  /*48e80*/  BSYNC B2 ;  /* 0x0000000000027941 */ /* 0x000fea0003800000 */
.L_x_6321:
        /* <DEDUP_REMOVED lines=26> */
.L_x_6327:
[----:B------:R-:W-:Y:S05]  /*49030*/  BSYNC B3 ;  /* 0x0000000000037941 */ /* 0x000fea0003800000 */
.L_x_6326:
[----:B------:R-:W-:Y:S01]  /*49040*/  IMAD.MOV.U32 R98, RZ, RZ, R38 ;  /* 0x000000ffff627224 */ /* 0x000fe200078e0026 */
[----:B------:R-:W-:-:S07]  /*49050*/  MOV R99, R39 ;  /* 0x0000002700637202 */ /* 0x000fce0000000f00 */
.L_x_6313:
[----:B------:R-:W-:Y:S05]  /*49060*/  BSYNC B5 ;  /* 0x0000000000057941 */ /* 0x000fea0003800000 */
.L_x_6311:
        /* <DEDUP_REMOVED lines=25> */
.L_x_6329:
[----:B------:R-:W-:Y:S05]  /*49200*/  BSYNC B3 ;  /* 0x0000000000037941 */ /* 0x000fea0003800000 */
.L_x_6328:
        /* <DEDUP_REMOVED lines=13> */
.L_x_6331:
        /* <DEDUP_REMOVED lines=153> */
.L_x_6332:
[----:B------:R-:W-:Y:S05]  /*49c70*/  BSYNC B2 ;  /* 0x0000000000027941 */ /* 0x000fea0003800000 */
.L_x_6330:
        /* <DEDUP_REMOVED lines=31> */
.L_x_6339:
        /* <DEDUP_REMOVED lines=320> */
.L_x_6335:
[----:B------:R-:W-:Y:S05]  /*4b270*/  BSYNC B3 ;  /* 0x0000000000037941 */ /* 0x000fea0003800000 */
.L_x_6334:
        /* <DEDUP_REMOVED lines=29> */
.L_x_6338:
[----:B------:R-:W-:Y:S05]  /*4b450*/  BSYNC B5 ;  /* 0x0000000000057941 */ /* 0x000fea0003800000 */
.L_x_6337:
[----:B------:R-:W-:Y:S01]  /*4b460*/  VIADD R33, R33, 0x1 ;  /* 0x0000000121217836 */ /* 0x000fe20000000000 */
[----:B------:R-:W-:Y:S01]  /*4b470*/  DADD R68, -RZ, |R114| ;  /* 0x00000000ff447229 */ /* 0x000fe20000000572 */
[----:B------:R-:W-:Y:S01]  /*4b480*/  MOV R70, R66 ;  /* 0x0000004200467202 */ /* 0x000fe20000000f00 */
[----:B------:R-:W-:Y:S02]  /*4b490*/  IMAD.MOV.U32 R71, RZ, RZ, R67 ;  /* 0x000000ffff477224 */ /* 0x000fe400078e0043 */
[----:B------:R-:W-:-:S13]  /*4b4a0*/  ISETP.GE.U32.AND P0, PT, R33, 0x19, PT ;  /* 0x000000192100780c */ /* 0x000fda0003f06070 */
[----:B------:R-:W-:Y:S05]  /*4b4b0*/  @!P0 BRA `(.L_x_6339) ;  /* 0xffffffe8006c8947 */ /* 0x000fea000383ffff */
.L_x_6336:
[----:B------:R-:W-:Y:S05]  /*4b4c0*/  BSYNC B2 ;  /* 0x0000000000027941 */ /* 0x000fea0003800000 */
.L_x_6333:
        /* <DEDUP_REMOVED lines=56> */
[----:B------:R-:W-:-:S04]  /*4b850*/  @!P0 SHF.R.S32.HI R33, RZ, 0x1, R33 ;  /* 0x00000001ff218819 */ /* 0x000fc80000011421 */
[----:B------:R-:W-:Y:S01]  /*4b860*/  @!P0 IADD3 R32, R32, -R33, RZ ;  /* 0x8000002120208210 */ /* 0x000fe20007ffe0ff */
[----:B------:R-:W-:-:S03]  /*4b870*/  @!P0 IMAD R33, R33, 0x100000, R39 ;  /* 0x0010000021218824 */ /* 0x000fc600078e0227 */
[----:B------:R-:W-:Y:S02]  /*4b880*/  @!P0 LEA R37, R32, 0x3ff00000, 0x14 ;  /* 0x3ff0000020258811 */ /* 0x000fe400078ea0ff */
[----:B------:R-:W-:-:S06]  /*4b890*/  @!P0 MOV R32, R38 ;  /* 0x0000002600208202 */ /* 0x000fcc0000000f00 */
[----:B------:R-:W-:-:S11]  /*4b8a0*/  @!P0 DMUL R48, R32, R36 ;  /* 0x0000002420308228 */ /* 0x000fd60000000000 */
.L_x_6341:
[----:B------:R-:W-:Y:S05]  /*4b8b0*/  BSYNC B2 ;  /* 0x0000000000027941 */ /* 0x000fea0003800000 */
.L_x_6340:
        /* <DEDUP_REMOVED lines=25> */
[----:B------:R-:W-:Y:S05]  /*4ba50*/  CALL.REL.NOINC `($__internal_28_$__cuda_sm20_dsqrt_rn_f64_mediumpath_v1) ;  /* 0x0000000800bc7944 */ /* 0x000fea0003c00000 */
[----:B------:R-:W-:-:S07]  /*4ba60*/  IMAD.MOV.U32 R39, RZ, RZ, R33 ;  /* 0x000000ffff277224 */ /* 0x000fce00078e0021 */
.L_x_6343:
[----:B------:R-:W-:Y:S05]  /*4ba70*/  BSYNC B3 ;  /* 0x0000000000037941 */ /* 0x000fea0003800000 */
.L_x_6342:
[----:B------:R-:W0:Y:S01]  /*4ba80*/  MUFU.RCP64H R5, R39 ;  /* 0x0000002700057308 */ /* 0x000e220000001800 */
[----:B------:R-:W-:Y:S01]  /*4ba90*/  MOV R4, 0x1 ;  /* 0x0000000100047802 */ /* 0x000fe20000000f00 */
        /* <DEDUP_REMOVED lines=20> */
.L_x_6345:
[----:B------:R-:W-:Y:S05]  /*4bbe0*/  BSYNC B2 ;  /* 0x0000000000027941 */ /* 0x000fea0003800000 */
.L_x_6344:
[----:B------:R-:W-:Y:S01]  /*4bbf0*/  DFMA R54, R96, 0.5, R68 ;  /* 0x3fe000006036782b */ /* 0x000fe20000000044 */
[----:B------:R-:W-:Y:S10]  /*4bc00*/  BRA `(.L_x_5960) ;  /* 0x00000000000c7947 */ /* 0x000ff40003800000 */
.L_x_5961:
[----:B------:R-:W-:Y:S01]  /*4bc10*/  DSETP.GT.AND P0, PT, R52, RZ, PT ;  /* 0x000000ff3400722a */ /* 0x000fe20003f04000 */
[----:B------:R-:W-:-:S05]  /*4bc20*/  IMAD.MOV.U32 R54, RZ, RZ, RZ ;  /* 0x000000ffff367224 */ /* 0x000fca00078e00ff */
[----:B------:R-:W-:-:S08]  /*4bc30*/  FSEL R55, RZ, +QNAN , P0 ;  /* 0x7ff80000ff377808 */ /* 0x000fd00000000000 */
.L_x_5960:
[----:B------:R-:W-:Y:S05]  /*4bc40*/  BSYNC B1 ;  /* 0x0000000000017941 */ /* 0x000fea0003800000 */
.L_x_5959:
[----:B------:R-:W-:Y:S01]  /*4bc50*/  MOV R4, R0 ;  /* 0x0000000000047202 */ /* 0x000fe20000000f00 */
[----:B------:R-:W-:-:S04]  /*4bc60*/  IMAD.MOV.U32 R5, RZ, RZ, 0x0 ;  /* 0x00000000ff057424 */ /* 0x000fc800078e00ff */
[----:B------:R-:W-:Y:S05]  /*4bc70*/  RET.REL.NODEC R4 `(_ZN2at6native29vectorized_elementwise_kernelILi2EN48_GLOBAL__N__08322988_15_IGammaKernel_cu_cb51a28d10CalcIgammaIdEESt5arrayIPcLm3EEEEviT0_T1_) ;  /* 0xfffffb4004e07950 */ /* 0x000fea0003c3ffff */
        .weak           $__internal_26_$__cuda_sm20_dblrcp_rn_slowpath_v3
        .type           $__internal_26_$__cuda_sm20_dblrcp_rn_slowpath_v3,@function
        .size           $__internal_26_$__cuda_sm20_dblrcp_rn_slowpath_v3,($__internal_27_$__cuda_sm20_div_rn_f64_full - $__internal_26_$__cuda_sm20_dblrcp_rn_slowpath_v3)
$__internal_26_$__cuda_sm20_dblrcp_rn_slowpath_v3:
        /* <DEDUP_REMOVED lines=12> */
[----:B------:R-:W-:-:S03]  /*4bd40*/  IMAD.MOV.U32 R42, RZ, RZ, R40 ;  /* 0x000000ffff2a7224 */ /* 0x000fc600078e0028 */
[----:B------:R-:W0:Y:S03]  /*4bd50*/  MUFU.RCP64H R39, R43 ;  /* 0x0000002b00277308 */ /* 0x000e260000001800 */
        /* <DEDUP_REMOVED lines=10> */
.L_x_6349:
[----:B------:R-:W-:-:S06]  /*4be00*/  DMUL R40, R40, 8.11296384146066816958e+31 ;  /* 0x4690000028287828 */ /* 0x000fcc0000000000 */
        /* <DEDUP_REMOVED lines=8> */
.L_x_6347:
[----:B------:R-:W-:Y:S02]  /*4be90*/  LOP3.LUT R43, R41, 0x80000, RZ, 0xfc, !PT ;  /* 0x00080000292b7812 */ /* 0x000fe400078efcff */
[----:B------:R-:W-:-:S07]  /*4bea0*/  MOV R42, R40 ;  /* 0x00000028002a7202 */ /* 0x000fce0000000f00 */
.L_x_6348:
[----:B------:R-:W-:Y:S05]  /*4beb0*/  BSYNC B2 ;  /* 0x0000000000027941 */ /* 0x000fea0003800000 */
.L_x_6346:
[----:B------:R-:W-:Y:S01]  /*4bec0*/  IMAD.MOV.U32 R37, RZ, RZ, 0x0 ;  /* 0x00000000ff257424 */ /* 0x000fe200078e00ff */
[----:B------:R-:W-:Y:S01]  /*4bed0*/  MOV R39, R43 ;  /* 0x0000002b00277202 */ /* 0x000fe20000000f00 */
[----:B------:R-:W-:Y:S02]  /*4bee0*/  IMAD.MOV.U32 R38, RZ, RZ, R42 ;  /* 0x000000ffff267224 */ /* 0x000fe400078e002a */
[----:B------:R-:W-:Y:S05]  /*4bef0*/  RET.REL.NODEC R36 `(_ZN2at6native29vectorized_elementwise_kernelILi2EN48_GLOBAL__N__08322988_15_IGammaKernel_cu_cb51a28d10CalcIgammaIdEESt5arrayIPcLm3EEEEviT0_T1_) ;  /* 0xfffffb4024407950 */ /* 0x000fea0003c3ffff */
        .weak           $__internal_27_$__cuda_sm20_div_rn_f64_full
        .type           $__internal_27_$__cuda_sm20_div_rn_f64_full,@function
        .size           $__internal_27_$__cuda_sm20_div_rn_f64_full,($__internal_28_$__cuda_sm20_dsqrt_rn_f64_mediumpath_v1 - $__internal_27_$__cuda_sm20_div_rn_f64_full)
$__internal_27_$__cuda_sm20_div_rn_f64_full:
[C---:B------:R-:W-:Y:S01]  /*4bf00*/  FSETP.GEU.AND P0, PT, |R65|.reuse, 1.469367938527859385e-39, PT ;  /* 0x001000004100780b */ /* 0x040fe20003f0e200 */
[----:B------:R-:W-:Y:S01]  /*4bf10*/  IMAD.MOV.U32 R101, RZ, RZ, R65 ;  /* 0x000000ffff657224 */ /* 0x000fe200078e0041 */
[-C--:B------:R-:W-:Y:S01]  /*4bf20*/  MOV R100, R68.reuse ;  /* 0x0000004400647202 */ /* 0x080fe20000000f00 */
[----:B------:R-:W-:Y:S01]  /*4bf30*/  IMAD.MOV.U32 R104, RZ, RZ, 0x1 ;  /* 0x00000001ff687424 */ /* 0x000fe200078e00ff */
[----:B------:R-:W-:Y:S01]  /*4bf40*/  LOP3.LUT R69, R65, 0x800fffff, RZ, 0xc0, !PT ;  /* 0x800fffff41457812 */ /* 0x000fe200078ec0ff */
[----:B------:R-:W-:Y:S01]  /*4bf50*/  IMAD.MOV.U32 R107, RZ, RZ, R67 ;  /* 0x000000ffff6b7224 */ /* 0x000fe200078e0043 */
[----:B------:R-:W-:Y:S01]  /*4bf60*/  MOV R102, R68 ;  /* 0x0000004400667202 */ /* 0x000fe20000000f00 */
[----:B------:R-:W-:Y:S01]  /*4bf70*/  BSSY B3, `(.L_x_6350) ;  /* 0x0000059000037945 */ /* 0x000fe20003800000 */
[----:B------:R-:W-:Y:S02]  /*4bf80*/  LOP3.LUT R103, R69, 0x3ff00000, RZ, 0xfc, !PT ;  /* 0x3ff0000045677812 */ /* 0x000fe400078efcff */
[----:B------:R-:W-:-:S02]  /*4bf90*/  FSETP.GEU.AND P1, PT, |R107|, 1.469367938527859385e-39, PT ;  /* 0x001000006b00780b */ /* 0x000fc40003f2e200 */
[----:B------:R-:W-:Y:S01]  /*4bfa0*/  LOP3.LUT R67, R107, 0x7ff00000, RZ, 0xc0, !PT ;  /* 0x7ff000006b437812 */ /* 0x000fe200078ec0ff */
[----:B------:R-:W-:Y:S01]  /*4bfb0*/  @!P0 DMUL R102, R100, 8.98846567431157953865e+307 ;  /* 0x7fe0000064668828 */ /* 0x000fe20000000000 */
[----:B------:R-:W-:Y:S02]  /*4bfc0*/  MOV R106, R70 ;  /* 0x00000046006a7202 */ /* 0x000fe40000000f00 */
[----:B------:R-:W-:-:S03]  /*4bfd0*/  LOP3.LUT R70, R65, 0x7ff00000, RZ, 0xc0, !PT ;  /* 0x7ff0000041467812 */ /* 0x000fc600078ec0ff */
[----:B------:R-:W0:Y:S01]  /*4bfe0*/  MUFU.RCP64H R105, R103 ;  /* 0x0000006700697308 */ /* 0x000e220000001800 */
[----:B------:R-:W-:-:S03]  /*4bff0*/  IMAD.MOV.U32 R108, RZ, RZ, R106 ;  /* 0x000000ffff6c7224 */ /* 0x000fc600078e006a */
[----:B------:R-:W-:Y:S01]  /*4c000*/  @!P1 MOV R110, RZ ;  /* 0x000000ff006e9202 */ /* 0x000fe20000000f00 */
[----:B0-----:R-:W-:-:S08]  /*4c010*/  DFMA R68, R104, -R102, 1 ;  /* 0x3ff000006844742b */ /* 0x001fd00000000866 */
[----:B------:R-:W-:-:S08]  /*4c020*/  DFMA R68, R68, R68, R68 ;  /* 0x000000444444722b */ /* 0x000fd00000000044 */
[----:B------:R-:W-:Y:S01]  /*4c030*/  DFMA R104, R104, R68, R104 ;  /* 0x000000446868722b */ /* 0x000fe20000000068 */
[----:B------:R-:W-:-:S04]  /*4c040*/  @!P1 LOP3.LUT R68, R101, 0x7ff00000, RZ, 0xc0, !PT ;  /* 0x7ff0000065449812 */ /* 0x000fc800078ec0ff */
[----:B------:R-:W-:Y:S02]  /*4c050*/  @!P1 ISETP.GE.U32.AND P2, PT, R67, R68, PT ;  /* 0x000000444300920c */ /* 0x000fe40003f46070 */
[----:B------:R-:W-:Y:S01]  /*4c060*/  MOV R68, 0x1ca00000 ;  /* 0x1ca0000000447802 */ /* 0x000fe20000000f00 */
[----:B------:R-:W-:-:S03]  /*4c070*/  DFMA R112, R104, -R102, 1 ;  /* 0x3ff000006870742b */ /* 0x000fc60000000866 */
[C---:B------:R-:W-:Y:S02]  /*4c080*/  @!P1 SEL R65, R68.reuse, 0x63400000, !P2 ;  /* 0x6340000044419807 */ /* 0x040fe40005000000 */
[----:B------:R-:W-:Y:S02]  /*4c090*/  ISETP.GE.U32.AND P2, PT, R67, R70, PT ;  /* 0x000000464300720c */ /* 0x000fe40003f46070 */
[----:B------:R-:W-:Y:S01]  /*4c0a0*/  @!P1 LOP3.LUT R65, R65, 0x80000000, R107, 0xf8, !PT ;  /* 0x8000000041419812 */ /* 0x000fe200078ef86b */
[----:B------:R-:W-:Y:S01]  /*4c0b0*/  DFMA R112, R104, R112, R104 ;  /* 0x000000706870722b */ /* 0x000fe20000000068 */
[----:B------:R-:W-:Y:S02]  /*4c0c0*/  SEL R69, R68, 0x63400000, !P2 ;  /* 0x6340000044457807 */ /* 0x000fe40005000000 */
[----:B------:R-:W-:Y:S01]  /*4c0d0*/  @!P1 LOP3.LUT R111, R65, 0x100000, RZ, 0xfc, !PT ;  /* 0x00100000416f9812 */ /* 0x000fe200078efcff */
[----:B------:R-:W-:Y:S01]  /*4c0e0*/  IMAD.MOV.U32 R65, RZ, RZ, R67 ;  /* 0x000000ffff417224 */ /* 0x000fe200078e0043 */
[----:B------:R-:W-:-:S02]  /*4c0f0*/  LOP3.LUT R109, R69, 0x800fffff, R107, 0xf8, !PT ;  /* 0x800fffff456d7812 */ /* 0x000fc400078ef86b */
[----:B------:R-:W-:-:S04]  /*4c100*/  @!P0 LOP3.LUT R70, R103, 0x7ff00000, RZ, 0xc0, !PT ;  /* 0x7ff0000067468812 */ /* 0x000fc800078ec0ff */
[----:B------:R-:W-:-:S08]  /*4c110*/  @!P1 DFMA R108, R108, 2, -R110 ;  /* 0x400000006c6c982b */ /* 0x000fd0000000086e */
[----:B------:R-:W-:Y:S02]  /*4c120*/  DMUL R110, R112, R108 ;  /* 0x0000006c706e7228 */ /* 0x000fe40000000000 */
[----:B------:R-:W-:-:S04]  /*4c130*/  @!P1 LOP3.LUT R65, R109, 0x7ff00000, RZ, 0xc0, !PT ;  /* 0x7ff000006d419812 */ /* 0x000fc800078ec0ff */
[----:B------:R-:W-:Y:S02]  /*4c140*/  IADD3 R69, R65, -0x1, RZ ;  /* 0xffffffff41457810 */ /* 0x000fe40007ffe0ff */
[----:B------:R-:W-:Y:S02]  /*4c150*/  DFMA R104, R110, -R102, R108 ;  /* 0x800000666e68722b */ /* 0x000fe4000000006c */
[----:B------:R-:W-:Y:S01]  /*4c160*/  ISETP.GT.U32.AND P0, PT, R69, 0x7feffffe, PT ;  /* 0x7feffffe4500780c */ /* 0x000fe20003f04070 */
[----:B------:R-:W-:-:S05]  /*4c170*/  VIADD R69, R70, 0xffffffff ;  /* 0xffffffff46457836 */ /* 0x000fca0000000000 */
[----:B------:R-:W-:Y:S01]  /*4c180*/  ISETP.GT.U32.OR P0, PT, R69, 0x7feffffe, P0 ;  /* 0x7feffffe4500780c */ /* 0x000fe20000704470 */
[----:B------:R-:W-:-:S12]  /*4c190*/  DFMA R104, R112, R104, R110 ;  /* 0x000000687068722b */ /* 0x000fd8000000006e */
[----:B------:R-:W-:Y:S05]  /*4c1a0*/  @P0 BRA `(.L_x_6351) ;  /* 0x0000000000740947 */ /* 0x000fea0003800000 */
[----:B------:R-:W-:-:S04]  /*4c1b0*/  LOP3.LUT R70, R101, 0x7ff00000, RZ, 0xc0, !PT ;  /* 0x7ff0000065467812 */ /* 0x000fc800078ec0ff */
[CC--:B------:R-:W-:Y:S02]  /*4c1c0*/  ISETP.GE.U32.AND P0, PT, R67.reuse, R70.reuse, PT ;  /* 0x000000464300720c */ /* 0x0c0fe40003f06070 */
[----:B------:R-:W-:Y:S02]  /*4c1d0*/  VIADDMNMX R65, R67, -R70, 0xb9600000, !PT ;  /* 0xb960000043417446 */ /* 0x000fe40007800946 */
[----:B------:R-:W-:Y:S02]  /*4c1e0*/  SEL R68, R68, 0x63400000, !P0 ;  /* 0x6340000044447807 */ /* 0x000fe40004000000 */
[----:B------:R-:W-:-:S04]  /*4c1f0*/  VIMNMX R65, R65, 0x46a00000, PT ;  /* 0x46a0000041417848 */ /* 0x000fc80003fe0100 */
        /* <DEDUP_REMOVED lines=16> */
[----:B------:R-:W-:-:S10]  /*4c300*/  DFMA R70, R110, -R70, R104 ;  /* 0x800000466e46722b */ /* 0x000fd40000000068 */
[----:B------:R-:W-:Y:S02]  /*4c310*/  FSETP.NEU.AND P0, PT, |R71|, R65, PT ;  /* 0x000000414700720b */ /* 0x000fe40003f0d200 */
[----:B------:R-:W-:Y:S02]  /*4c320*/  LOP3.LUT R65, R69, R67, RZ, 0x3c, !PT ;  /* 0x0000004345417212 */ /* 0x000fe400078e3cff */
[----:B------:R-:W-:Y:S02]  /*4c330*/  FSEL R68, R68, R110, !P0 ;  /* 0x0000006e44447208 */ /* 0x000fe40004000000 */
[----:B------:R-:W-:Y:S02]  /*4c340*/  FSEL R69, R65, R111, !P0 ;  /* 0x0000006f41457208 */ /* 0x000fe40004000000 */
[----:B------:R-:W-:-:S03]  /*4c350*/  MOV R110, R68 ;  /* 0x00000044006e7202 */ /* 0x000fc60000000f00 */
[----:B------:R-:W-:Y:S01]  /*4c360*/  IMAD.MOV.U32 R111, RZ, RZ, R69 ;  /* 0x000000ffff6f7224 */ /* 0x000fe200078e0045 */
[----:B------:R-:W-:Y:S06]  /*4c370*/  BRA `(.L_x_6352) ;  /* 0x0000000000607947 */ /* 0x000fec0003800000 */
.L_x_6351:
        /* <DEDUP_REMOVED lines=17> */
.L_x_6354:
[----:B------:R-:W-:Y:S02]  /*4c490*/  LOP3.LUT R65, R101, 0x80000, RZ, 0xfc, !PT ;  /* 0x0008000065417812 */ /* 0x000fe400078efcff */
[----:B------:R-:W-:-:S03]  /*4c4a0*/  MOV R110, R100 ;  /* 0x00000064006e7202 */ /* 0x000fc60000000f00 */
[----:B------:R-:W-:Y:S01]  /*4c4b0*/  IMAD.MOV.U32 R111, RZ, RZ, R65 ;  /* 0x000000ffff6f7224 */ /* 0x000fe200078e0041 */
[----:B------:R-:W-:Y:S06]  /*4c4c0*/  BRA `(.L_x_6352) ;  /* 0x00000000000c7947 */ /* 0x000fec0003800000 */
.L_x_6353:
[----:B------:R-:W-:Y:S02]  /*4c4d0*/  LOP3.LUT R65, R107, 0x80000, RZ, 0xfc, !PT ;  /* 0x000800006b417812 */ /* 0x000fe400078efcff */
[----:B------:R-:W-:-:S03]  /*4c4e0*/  MOV R110, R106 ;  /* 0x0000006a006e7202 */ /* 0x000fc60000000f00 */
[----:B------:R-:W-:-:S07]  /*4c4f0*/  IMAD.MOV.U32 R111, RZ, RZ, R65 ;  /* 0x000000ffff6f7224 */ /* 0x000fce00078e0041 */
.L_x_6352:
[----:B------:R-:W-:Y:S05]  /*4c500*/  BSYNC B3 ;  /* 0x0000000000037941 */ /* 0x000fea0003800000 */
.L_x_6350:
[----:B------:R-:W-:Y:S01]  /*4c510*/  HFMA2.MMA R67, -RZ, RZ, 0, 0 ;  /* 0x00000000ff437435 */ /* 0x000fe200000001ff */
[----:B------:R-:W-:Y:S01]  /*4c520*/  MOV R68, R110 ;  /* 0x0000006e00447202 */ /* 0x000fe20000000f00 */
[----:B------:R-:W-:-:S04]  /*4c530*/  IMAD.MOV.U32 R65, RZ, RZ, R111 ;  /* 0x000000ffff417224 */ /* 0x000fc800078e006f */
[----:B------:R-:W-:Y:S05]  /*4c540*/  RET.REL.NODEC R66 `(_ZN2at6native29vectorized_elementwise_kernelILi2EN48_GLOBAL__N__08322988_15_IGammaKernel_cu_cb51a28d10CalcIgammaIdEESt5arrayIPcLm3EEEEviT0_T1_) ;  /* 0xfffffb3842ac7950 */ /* 0x000fea0003c3ffff */
        .weak           $__internal_28_$__cuda_sm20_dsqrt_rn_f64_mediumpath_v1
        .type           $__internal_28_$__cuda_sm20_dsqrt_rn_f64_mediumpath_v1,@function
        .size           $__internal_28_$__cuda_sm20_dsqrt_rn_f64_mediumpath_v1,($_ZN2at6native29vectorized_elementwise_kernelILi2EN48_GLOBAL__N__08322988_15_IGammaKernel_cu_cb51a28d10CalcIgammaIdEESt5arrayIPcLm3EEEEviT0_T1_$__internal_accurate_pow - $__internal_28_$__cuda_sm20_dsqrt_rn_f64_mediumpath_v1)
$__internal_28_$__cuda_sm20_dsqrt_rn_f64_mediumpath_v1:
[----:B------:R-:W-:Y:S01]  /*4c550*/  ISETP.GE.U32.AND P0, PT, R54, -0x3400000, PT ;  /* 0xfcc000003600780c */ /* 0x000fe20003f06070 */
[----:B------:R-:W-:Y:S01]  /*4c560*/  BSSY B2, `(.L_x_6355) ;  /* 0x0000026000027945 */ /* 0x000fe20003800000 */
[----:B------:R-:W-:Y:S01]  /*4c570*/  IMAD.MOV.U32 R57, RZ, RZ, R41 ;  /* 0x000000ffff397224 */ /* 0x000fe200078e0029 */
[----:B------:R-:W-:Y:S01]  /*4c580*/  MOV R43, R37 ;  /* 0x00000025002b7202 */ /* 0x000fe20000000f00 */
[----:B------:R-:W-:-:S09]  /*4c590*/  IMAD.MOV.U32 R41, RZ, RZ, R33 ;  /* 0x000000ffff297224 */ /* 0x000fd200078e0021 */
        /* <DEDUP_REMOVED lines=9> */
.L_x_6356:
        /* <DEDUP_REMOVED lines=24> */
.L_x_6358:
[----:B------:R-:W-:-:S11]  /*4c7b0*/  DADD R38, R56, R56 ;  /* 0x0000000038267229 */ /* 0x000fd60000000038 */
.L_x_6357:
[----:B------:R-:W-:Y:S05]  /*4c7c0*/  BSYNC B2 ;  /* 0x0000000000027941 */ /* 0x000fea0003800000 */
.L_x_6355:
[----:B------:R-:W-:Y:S01]  /*4c7d0*/  IMAD.MOV.U32 R37, RZ, RZ, 0x0 ;  /* 0x00000000ff257424 */ /* 0x000fe200078e00ff */
[----:B------:R-:W-:-:S03]  /*4c7e0*/  MOV R33, R39 ;  /* 0x0000002700217202 */ /* 0x000fc60000000f00 */
[----:B------:R-:W-:Y:S05]  /*4c7f0*/  RET.REL.NODEC R36 `(_ZN2at6native29vectorized_elementwise_kernelILi2EN48_GLOBAL__N__08322988_15_IGammaKernel_cu_cb51a28d10CalcIgammaIdEESt5arrayIPcLm3EEEEviT0_T1_) ;  /* 0xfffffb3824007950 */ /* 0x000fea0003c3ffff */
        .type           $_ZN2at6native29vectorized_elementwise_kernelILi2EN48_GLOBAL__N__08322988_15_IGammaKernel_cu_cb51a28d10CalcIgammaIdEESt5arrayIPcLm3EEEEviT0_T1_$__internal_accurate_pow,@function
        .size           $_ZN2at6native29vectorized_elementwise_kernelILi2EN48_GLOBAL__N__08322988_15_IGammaKernel_cu_cb51a28d10CalcIgammaIdEESt5arrayIPcLm3EEEEviT0_T1_$__internal_accurate_pow,($_ZN2at6native29vectorized_elementwise_kernelILi2EN48_GLOBAL__N__08322988_15_IGammaKernel_cu_cb51a28d10CalcIgammaIdEESt5arrayIPcLm3EEEEviT0_T1_$__internal_lgamma_pos - $_ZN2at6native29vectorized_elementwise_kernelILi2EN48_GLOBAL__N__08322988_15_IGammaKernel_cu_cb51a28d10CalcIgammaIdEESt5arrayIPcLm3EEEEviT0_T1_$__internal_accurate_pow)
$_ZN2at6native29vectorized_elementwise_kernelILi2EN48_GLOBAL__N__08322988_15_IGammaKernel_cu_cb51a28d10CalcIgammaIdEESt5arrayIPcLm3EEEEviT0_T1_$__internal_accurate_pow:
[----:B------:R-:W-:Y:S01]  /*4c800*/  SHF.R.U32.HI R39, RZ, 0x14, R41 ;  /* 0x00000014ff277819 */ /* 0x000fe20000011629 */
[----:B------:R-:W-:Y:S01]  /*4c810*/  UMOV UR6, 0x7d2cafe2 ;  /* 0x7d2cafe200067882 */ /* 0x000fe20000000000 */
[----:B------:R-:W-:Y:S01]  /*4c820*/  MOV R54, RZ ;  /* 0x000000ff00367202 */ /* 0x000fe20000000f00 */
[----:B------:R-:W-:Y:S01]  /*4c830*/  UMOV UR7, 0x3eb0f5ff ;  /* 0x3eb0f5ff00077882 */ /* 0x000fe20000000000 */
[----:B------:R-:W-:-:S13]  /*4c840*/  ISETP.NE.AND P0, PT, R39, RZ, PT ;  /* 0x000000ff2700720c */ /* 0x000fda0003f05270 */
[----:B------:R-:W-:-:S10]  /*4c850*/  @!P0 DMUL R42, R40, 1.80143985094819840000e+16 ;  /* 0x43500000282a8828 */ /* 0x000fd40000000000 */
[----:B------:R-:W-:Y:S01]  /*4c860*/  @!P0 MOV R41, R43 ;  /* 0x0000002b00298202 */ /* 0x000fe20000000f00 */
[----:B------:R-:W-:Y:S01]  /*4c870*/  @!P0 IMAD.MOV.U32 R40, RZ, RZ, R42 ;  /* 0x000000ffff288224 */ /* 0x000fe200078e002a */
[----:B------:R-:W-:Y:S02]  /*4c880*/  @!P0 LEA.HI R39, R43, 0xffffffca, RZ, 0xc ;  /* 0xffffffca2b278811 */ /* 0x000fe400078f60ff */
[----:B------:R-:W-:Y:S02]  /*4c890*/  LOP3.LUT R41, R41, 0x800fffff, RZ, 0xc0, !PT ;  /* 0x800fffff29297812 */ /* 0x000fe400078ec0ff */
[----:B------:R-:W-:Y:S02]  /*4c8a0*/  MOV R56, R40 ;  /* 0x0000002800387202 */ /* 0x000fe40000000f00 */
[----:B------:R-:W-:-:S04]  /*4c8b0*/  LOP3.LUT R41, R41, 0x3ff00000, RZ, 0xfc, !PT ;  /* 0x3ff0000029297812 */ /* 0x000fc800078efcff */
[----:B------:R-:W-:Y:S01]  /*4c8c0*/  ISETP.GE.U32.AND P1, PT, R41, 0x3ff6a09f, PT ;  /* 0x3ff6a09f2900780c */ /* 0x000fe20003f26070 */
[----:B------:R-:W-:-:S12]  /*4c8d0*/  IMAD.MOV.U32 R57, RZ, RZ, R41 ;  /* 0x000000ffff397224 */ /* 0x000fd800078e0029 */
[----:B------:R-:W-:-:S05]  /*4c8e0*/  @P1 IADD3 R40, R57, -0x100000, RZ ;  /* 0xfff0000039281810 */ /* 0x000fca0007ffe0ff */
[----:B------:R-:W-:-:S06]  /*4c8f0*/  @P1 IMAD.MOV.U32 R57, RZ, RZ, R40 ;  /* 0x000000ffff391224 */ /* 0x000fcc00078e0028 */
[C---:B------:R-:W-:Y:S02]  /*4c900*/  DADD R58, R56.reuse, 1 ;  /* 0x3ff00000383a7429 */ /* 0x040fe40000000000 */
[----:B------:R-:W-:-:S04]  /*4c910*/  DADD R56, R56, -1 ;  /* 0xbff0000038387429 */ /* 0x000fc80000000000 */
[----:B------:R-:W0:Y:S02]  /*4c920*/  MUFU.RCP64H R55, R59 ;  /* 0x0000003b00377308 */ /* 0x000e240000001800 */
[----:B0-----:R-:W-:-:S08]  /*4c930*/  DFMA R40, -R58, R54, 1 ;  /* 0x3ff000003a28742b */ /* 0x001fd00000000136 */
[----:B------:R-:W-:-:S08]  /*4c940*/  DFMA R40, R40, R40, R40 ;  /* 0x000000282828722b */ /* 0x000fd00000000028 */
[----:B------:R-:W-:Y:S01]  /*4c950*/  DFMA R40, R54, R40, R54 ;  /* 0x000000283628722b */ /* 0x000fe20000000036 */
[----:B------:R-:W-:Y:S01]  /*4c960*/  IMAD.MOV.U32 R54, RZ, RZ, 0x41ad3b5a ;  /* 0x41ad3b5aff367424 */ /* 0x000fe200078e00ff */
[----:B------:R-:W-:-:S06]  /*4c970*/  MOV R55, 0x3ed0f5d2 ;  /* 0x3ed0f5d200377802 */ /* 0x000fcc0000000f00 */
[----:B------:R-:W-:-:S08]  /*4c980*/  DMUL R70, R40, R56 ;  /* 0x0000003828467228 */ /* 0x000fd00000000000 */
[----:B------:R-:W-:-:S08]  /*4c990*/  DFMA R70, R40, R56, R70 ;  /* 0x000000382846722b */ /* 0x000fd00000000046 */
[CC--:B------:R-:W-:Y:S02]  /*4c9a0*/  DMUL R60, R70.reuse, R70.reuse ;  /* 0x00000046463c7228 */ /* 0x0c0fe40000000000 */
[----:B------:R-:W-:-:S06]  /*4c9b0*/  DMUL R62, R70, R70 ;  /* 0x00000046463e7228 */ /* 0x000fcc0000000000 */
[----:B------:R-:W-:Y:S01]  /*4c9c0*/  DFMA R54, R60, UR6, R54 ;  /* 0x000000063c367c2b */ /* 0x000fe20008000036 */
[----:B------:R-:W-:Y:S01]  /*4c9d0*/  UMOV UR6, 0x75488a3f ;  /* 0x75488a3f00067882 */ /* 0x000fe20000000000 */
[----:B------:R-:W-:-:S06]  /*4c9e0*/  UMOV UR7, 0x3ef3b20a ;  /* 0x3ef3b20a00077882 */ /* 0x000fcc0000000000 */
[----:B------:R-:W-:Y:S01]  /*4c9f0*/  DFMA R58, R60, R54, UR6 ;  /* 0x000000063c3a7e2b */ /* 0x000fe20008000036 */
        /* <DEDUP_REMOVED lines=11> */
[----:B------:R-:W-:-:S03]  /*4cab0*/  DMUL R56, R70, R62 ;  /* 0x0000003e46387228 */ /* 0x000fc60000000000 */
[----:B------:R-:W-:Y:S01]  /*4cac0*/  DFMA R58, R60, R58, UR6 ;  /* 0x000000063c3a7e2b */ /* 0x000fe2000800003a */
[----:B------:R-:W-:Y:S01]  /*4cad0*/  UMOV UR6, 0x99999dfb ;  /* 0x99999dfb00067882 */ /* 0x000fe20000000000 */
[----:B------:R-:W-:Y:S01]  /*4cae0*/  UMOV UR7, 0x3f899999 ;  /* 0x3f89999900077882 */ /* 0x000fe20000000000 */
[----:B------:R-:W-:Y:S02]  /*4caf0*/  DMUL R54, R40, R54 ;  /* 0x0000003628367228 */ /* 0x000fe40000000000 */
[----:B------:R-:W-:-:S03]  /*4cb00*/  DFMA R40, R70, R62, -R56 ;  /* 0x0000003e4628722b */ /* 0x000fc60000000838 */
[----:B------:R-:W-:Y:S01]  /*4cb10*/  DFMA R58, R60, R58, UR6 ;  /* 0x000000063c3a7e2b */ /* 0x000fe2000800003a */
[----:B------:R-:W-:Y:S01]  /*4cb20*/  UMOV UR6, 0x55555555 ;  /* 0x5555555500067882 */ /* 0x000fe20000000000 */
[----:B------:R-:W-:-:S03]  /*4cb30*/  UMOV UR7, 0x3fb55555 ;  /* 0x3fb5555500077882 */ /* 0x000fc60000000000 */
[----:B------:R-:W-:-:S03]  /*4cb40*/  DFMA R40, R54, R62, R40 ;  /* 0x0000003e3628722b */ /* 0x000fc60000000028 */
[----:B------:R-:W-:-:S08]  /*4cb50*/  DFMA R68, R60, R58, UR6 ;  /* 0x000000063c447e2b */ /* 0x000fd0000800003a */
[----:B------:R-:W-:Y:S01]  /*4cb60*/  DADD R66, -R68, UR6 ;  /* 0x0000000644427e29 */ /* 0x000fe20008000100 */
[----:B------:R-:W-:Y:S01]  /*4cb70*/  UMOV UR6, 0xb9e7b0 ;  /* 0x00b9e7b000067882 */ /* 0x000fe20000000000 */
[----:B------:R-:W-:-:S06]  /*4cb80*/  UMOV UR7, 0x3c46a4cb ;  /* 0x3c46a4cb00077882 */ /* 0x000fcc0000000000 */
[----:B------:R-:W-:Y:S02]  /*4cb90*/  DFMA R66, R60, R58, R66 ;  /* 0x0000003a3c42722b */ /* 0x000fe40000000042 */
[----:B------:R-:W-:Y:S01]  /*4cba0*/  DFMA R60, R70, R70, -R62 ;  /* 0x00000046463c722b */ /* 0x000fe2000000083e */
[----:B------:R-:W-:Y:S01]  /*4cbb0*/  VIADD R59, R55, 0x100000 ;  /* 0x00100000373b7836 */ /* 0x000fe20000000000 */
[----:B------:R-:W-:-:S04]  /*4cbc0*/  MOV R58, R54 ;  /* 0x00000036003a7202 */ /* 0x000fc80000000f00 */
[----:B------:R-:W-:Y:S02]  /*4cbd0*/  DADD R66, RZ, R66 ;  /* 0x00000000ff427229 */ /* 0x000fe40000000042 */
[----:B------:R-:W-:-:S06]  /*4cbe0*/  DFMA R60, R70, R58, R60 ;  /* 0x0000003a463c722b */ /* 0x000fcc000000003c */
[----:B------:R-:W-:Y:S01]  /*4cbf0*/  DADD R66, R66, -UR6 ;  /* 0x8000000642427e29 */ /* 0x000fe20008000000 */
[----:B------:R-:W-:Y:S01]  /*4cc00*/  UMOV UR6, 0x80000000 ;  /* 0x8000000000067882 */ /* 0x000fe20000000000 */
[----:B------:R-:W-:Y:S01]  /*4cc10*/  DFMA R40, R70, R60, R40 ;  /* 0x0000003c4628722b */ /* 0x000fe20000000028 */
[----:B------:R-:W-:-:S05]  /*4cc20*/  UMOV UR7, 0x43300000 ;  /* 0x4330000000077882 */ /* 0x000fca0000000000 */
[----:B------:R-:W-:-:S08]  /*4cc30*/  DADD R64, R68, R66 ;  /* 0x0000000044407229 */ /* 0x000fd00000000042 */
[----:B------:R-:W-:Y:S02]  /*4cc40*/  DMUL R58, R64, R56 ;  /* 0x00000038403a7228 */ /* 0x000fe40000000000 */
[----:B------:R-:W-:-:S06]  /*4cc50*/  DADD R68, R68, -R64 ;  /* 0x0000000044447229 */ /* 0x000fcc0000000840 */
        /* <DEDUP_REMOVED lines=11> */
[----:B------:R-:W-:Y:S01]  /*4cd10*/  @P1 IADD3 R40, R39, -0x3fe, RZ ;  /* 0xfffffc0227281810 */ /* 0x000fe20007ffe0ff */
[----:B------:R-:W-:-:S03]  /*4cd20*/  IMAD.MOV.U32 R41, RZ, RZ, 0x43300000 ;  /* 0x43300000ff297424 */ /* 0x000fc600078e00ff */
[----:B------:R-:W-:Y:S02]  /*4cd30*/  LOP3.LUT R40, R40, 0x80000000, RZ, 0x3c, !PT ;  /* 0x8000000028287812 */ /* 0x000fe400078e3cff */
[----:B------:R-:W-:-:S04]  /*4cd40*/  DADD R58, R58, R70 ;  /* 0x000000003a3a7229 */ /* 0x000fc80000000046 */
[----:B------:R-:W-:Y:S01]  /*4cd50*/  DADD R42, R40, -UR6 ;  /* 0x80000006282a7e29 */ /* 0x000fe20008000000 */
[----:B------:R-:W-:Y:S01]  /*4cd60*/  UMOV UR6, 0xfefa39ef ;  /* 0xfefa39ef00067882 */ /* 0x000fe20000000000 */
[----:B------:R-:W-:Y:S02]  /*4cd70*/  UMOV UR7, 0x3fe62e42 ;  /* 0x3fe62e4200077882 */ /* 0x000fe40000000000 */
[----:B------:R-:W-:-:S08]  /*4cd80*/  DADD R54, R54, R58 ;  /* 0x0000000036367229 */ /* 0x000fd0000000003a */
[----:B------:R-:W-:-:S08]  /*4cd90*/  DADD R58, R56, R54 ;  /* 0x00000000383a7229 */ /* 0x000fd00000000036 */
[--C-:B------:R-:W-:Y:S02]  /*4cda0*/  DFMA R40, R42, UR6, R58.reuse ;  /* 0x000000062a287c2b */ /* 0x100fe4000800003a */
[----:B------:R-:W-:-:S06]  /*4cdb0*/  DADD R60, R56, -R58 ;  /* 0x00000000383c7229 */ /* 0x000fcc000000083a */
[----:B------:R-:W-:Y:S01]  /*4cdc0*/  DFMA R56, -R42, UR6, R40 ;  /* 0x000000062a387c2b */ /* 0x000fe20008000128 */
[----:B------:R-:W-:Y:S01]  /*4cdd0*/  UMOV UR6, 0x3b39803f ;  /* 0x3b39803f00067882 */ /* 0x000fe20000000000 */
[----:B------:R-:W-:Y:S01]  /*4cde0*/  DADD R60, R54, R60 ;  /* 0x00000000363c7229 */ /* 0x000fe2000000003c */
[----:B------:R-:W-:Y:S01]  /*4cdf0*/  UMOV UR7, 0x3c7abc9e ;  /* 0x3c7abc9e00077882 */ /* 0x000fe20000000000 */
[----:B------:R-:W-:Y:S01]  /*4ce00*/  IMAD.MOV.U32 R55, RZ, RZ, R35 ;  /* 0x000000ffff377224 */ /* 0x000fe200078e0023 */
[----:B------:R-:W-:-:S03]  /*4ce10*/  MOV R54, R38 ;  /* 0x0000002600367202 */ /* 0x000fc60000000f00 */
[----:B------:R-:W-:Y:S01]  /*4ce20*/  DADD R56, -R58, R56 ;  /* 0x000000003a387229 */ /* 0x000fe20000000138 */
[C---:B------:R-:W-:Y:S01]  /*4ce30*/  SHF.L.U32 R35, R55.reuse, 0x1, RZ ;  /* 0x0000000137237819 */ /* 0x040fe200000006ff */
[----:B------:R-:W-:Y:S01]  /*4ce40*/  IMAD.MOV.U32 R58, RZ, RZ, 0x652b82fe ;  /* 0x652b82feff3a7424 */ /* 0x000fe200078e00ff */
[----:B------:R-:W-:Y:S02]  /*4ce50*/  LOP3.LUT R38, R55, 0xff0fffff, RZ, 0xc0, !PT ;  /* 0xff0fffff37267812 */ /* 0x000fe400078ec0ff */
[----:B------:R-:W-:Y:S02]  /*4ce60*/  ISETP.GT.U32.AND P0, PT, R35, -0x2000001, PT ;  /* 0xfdffffff2300780c */ /* 0x000fe40003f04070 */
[----:B------:R-:W-:Y:S01]  /*4ce70*/  MOV R59, 0x3ff71547 ;  /* 0x3ff71547003b7802 */ /* 0x000fe20000000f00 */
[----:B------:R-:W-:Y:S01]  /*4ce80*/  DADD R56, R60, -R56 ;  /* 0x000000003c387229 */ /* 0x000fe20000000838 */
[----:B------:R-:W-:-:S07]  /*4ce90*/  SEL R55, R38, R55, P0 ;  /* 0x0000003726377207 */ /* 0x000fce0000000000 */
[----:B------:R-:W-:Y:S01]  /*4cea0*/  DFMA R42, R42, UR6, R56 ;  /* 0x000000062a2a7c2b */ /* 0x000fe20008000038 */
[----:B------:R-:W-:Y:S01]  /*4ceb0*/  UMOV UR6, 0xfefa39ef ;  /* 0xfefa39ef00067882 */ /* 0x000fe20000000000 */
[----:B------:R-:W-:-:S06]  /*4cec0*/  UMOV UR7, 0x3fe62e42 ;  /* 0x3fe62e4200077882 */ /* 0x000fcc0000000000 */
[----:B------:R-:W-:-:S08]  /*4ced0*/  DADD R56, R40, R42 ;  /* 0x0000000028387229 */ /* 0x000fd0000000002a */
[----:B------:R-:W-:Y:S02]  /*4cee0*/  DADD R40, R40, -R56 ;  /* 0x0000000028287229 */ /* 0x000fe40000000838 */
[----:B------:R-:W-:-:S06]  /*4cef0*/  DMUL R38, R56, R54 ;  /* 0x0000003638267228 */ /* 0x000fcc0000000000 */
[----:B------:R-:W-:Y:S02]  /*4cf00*/  DADD R40, R42, R40 ;  /* 0x000000002a287229 */ /* 0x000fe40000000028 */
[----:B------:R-:W-:-:S08]  /*4cf10*/  DFMA R56, R56, R54, -R38 ;  /* 0x000000363838722b */ /* 0x000fd00000000826 */
        /* <DEDUP_REMOVED lines=45> */
[C---:B------:R-:W-:Y:S02]  /*4d1f0*/  DSETP.GEU.AND P1, PT, R54.reuse, RZ, PT ;  /* 0x000000ff3600722a */ /* 0x040fe40003f2e000 */
[----:B------:R-:W-:-:S10]  /*4d200*/  DADD R54, R54, +INF ;  /* 0x7ff0000036367429 */ /* 0x000fd40000000000 */
[----:B------:R-:W-:Y:S02]  /*4d210*/  @!P0 LEA.HI R35, R58, R58, RZ, 0x1 ;  /* 0x0000003a3a238211 */ /* 0x000fe400078f08ff */
[----:B------:R-:W-:Y:S01]  /*4d220*/  FSEL R56, R54, RZ, P1 ;  /* 0x000000ff36387208 */ /* 0x000fe20000800000 */
[----:B------:R-:W-:Y:S01]  /*4d230*/  @!P0 IMAD.MOV.U32 R54, RZ, RZ, RZ ;  /* 0x000000ffff368224 */ /* 0x000fe200078e00ff */
[----:B------:R-:W-:Y:S02]  /*4d240*/  @!P0 SHF.R.S32.HI R35, RZ, 0x1, R35 ;  /* 0x00000001ff238819 */ /* 0x000fe40000011423 */
[----:B------:R-:W-:-:S03]  /*4d250*/  FSEL R57, R55, RZ, P1 ;  /* 0x000000ff37397208 */ /* 0x000fc60000800000 */
[----:B------:R-:W-:Y:S01]  /*4d260*/  @!P0 IMAD R43, R35, 0x100000, R43 ;  /* 0x00100000232b8824 */ /* 0x000fe200078e022b */
[----:B------:R-:W-:-:S04]  /*4d270*/  @!P0 IADD3 R35, R58, -R35, RZ ;  /* 0x800000233a238210 */ /* 0x000fc80007ffe0ff */
[----:B------:R-:W-:-:S06]  /*4d280*/  @!P0 LEA R55, R35, 0x3ff00000, 0x14 ;  /* 0x3ff0000023378811 */ /* 0x000fcc00078ea0ff */
[----:B------:R-:W-:-:S11]  /*4d290*/  @!P0 DMUL R56, R42, R54 ;  /* 0x000000362a388228 */ /* 0x000fd60000000000 */
.L_x_6359:
[----:B------:R-:W-:Y:S02]  /*4d2a0*/  DSETP.NEU.AND P0, PT, |R56|, +INF , PT ;  /* 0x7ff000003800742a */ /* 0x000fe40003f0d200 */
[----:B------:R-:W-:Y:S01]  /*4d2b0*/  DADD R38, R40, R38 ;  /* 0x0000000028267229 */ /* 0x000fe20000000026 */
[----:B------:R-:W-:Y:S01]  /*4d2c0*/  MOV R40, R34 ;  /* 0x0000002200287202 */ /* 0x000fe20000000f00 */
[----:B------:R-:W-:-:S10]  /*4d2d0*/  IMAD.MOV.U32 R41, RZ, RZ, 0x0 ;  /* 0x00000000ff297424 */ /* 0x000fd400078e00ff */
[----:B------:R-:W-:-:S10]  /*4d2e0*/  @P0 DFMA R56, R38, R56, R56 ;  /* 0x000000382638022b */ /* 0x000fd40000000038 */
[----:B------:R-:W-:Y:S01]  /*4d2f0*/  MOV R38, R56 ;  /* 0x0000003800267202 */ /* 0x000fe20000000f00 */
[----:B------:R-:W-:Y:S01]  /*4d300*/  IMAD.MOV.U32 R35, RZ, RZ, R57 ;  /* 0x000000ffff237224 */ /* 0x000fe200078e0039 */
[----:B------:R-:W-:Y:S06]  /*4d310*/  RET.REL.NODEC R40 `(_ZN2at6native29vectorized_elementwise_kernelILi2EN48_GLOBAL__N__08322988_15_IGammaKernel_cu_cb51a28d10CalcIgammaIdEESt5arrayIPcLm3EEEEviT0_T1_) ;  /* 0xfffffb2c28387950 */ /* 0x000fec0003c3ffff */
        .type           $_ZN2at6native29vectorized_elementwise_kernelILi2EN48_GLOBAL__N__08322988_15_IGammaKernel_cu_cb51a28d10CalcIgammaIdEESt5arrayIPcLm3EEEEviT0_T1_$__internal_lgamma_pos,@function
        .size           $_ZN2at6native29vectorized_elementwise_kernelILi2EN48_GLOBAL__N__08322988_15_IGammaKernel_cu_cb51a28d10CalcIgammaIdEESt5arrayIPcLm3EEEEviT0_T1_$__internal_lgamma_pos,(.L_x_7637 - $_ZN2at6native29vectorized_elementwise_kernelILi2EN48_GLOBAL__N__08322988_15_IGammaKernel_cu_cb51a28d10CalcIgammaIdEESt5arrayIPcLm3EEEEviT0_T1_$__internal_lgamma_pos)
$_ZN2at6native29vectorized_elementwise_kernelILi2EN48_GLOBAL__N__08322988_15_IGammaKernel_cu_cb51a28d10CalcIgammaIdEESt5arrayIPcLm3EEEEviT0_T1_$__internal_lgamma_pos:
[----:B------:R-:W-:Y:S01]  /*4d320*/  ISETP.GT.AND P0, PT, R33, 0x4007ffff, PT ;  /* 0x4007ffff2100780c */ /* 0x000fe20003f04270 */
[----:B------:R-:W-:Y:S01]  /*4d330*/  BSSY B2, `(.L_x_6360) ;  /* 0x00001ba000027945 */ /* 0x000fe20003800000 */
[----:B------:R-:W-:-:S11]  /*4d340*/  MOV R35, R33 ;  /* 0x0000002100237202 */ /* 0x000fd60000000f00 */
[----:B------:R-:W-:Y:S05]  /*4d350*/  @P0 BRA `(.L_x_6361) ;  /* 0x0000001000180947 */ /* 0x000fea0003800000 */
[----:B------:R-:W-:-:S13]  /*4d360*/  ISETP.GT.AND P0, PT, R35, 0x3ff7ffff, PT ;  /* 0x3ff7ffff2300780c */ /* 0x000fda0003f04270 */
[----:B------:R-:W-:Y:S05]  /*4d370*/  @P0 BRA `(.L_x_6362) ;  /* 0x0000000c00180947 */ /* 0x000fea0003800000 */
[----:B------:R-:W-:-:S13]  /*4d380*/  ISETP.GT.AND P0, PT, R35, 0x3fe66665, PT ;  /* 0x3fe666652300780c */ /* 0x000fda0003f04270 */
[----:B------:R-:W-:Y:S05]  /*4d390*/  @P0 BRA `(.L_x_6363) ;  /* 0x0000000800000947 */ /* 0x000fea0003800000 */
[----:B------:R-:W-:Y:S01]  /*4d3a0*/  HFMA2.MMA R37, -RZ, RZ, 1.6630859375, -0.4677734375 ;  /* 0x3ea7b77cff257435 */ /* 0x000fe200000001ff */
[----:B------:R-:W-:Y:S01]  /*4d3b0*/  IMAD.MOV.U32 R36, RZ, RZ, -0x14f9da18 ;  /* 0xeb0625e8ff247424 */ /* 0x000fe200078e00ff */
[----:B------:R-:W-:Y:S01]  /*4d3c0*/  UMOV UR6, 0x8bfe6590 ;  /* 0x8bfe659000067882 */ /* 0x000fe20000000000 */
[----:B------:R-:W-:-:S05]  /*4d3d0*/  UMOV UR7, 0x3e784498 ;  /* 0x3e78449800077882 */ /* 0x000fca0000000000 */
        /* <DEDUP_REMOVED lines=41> */
[----:B------:R-:W-:Y:S01]  /*4d670*/  MOV R41, R37 ;  /* 0x0000002500297202 */ /* 0x000fe20000000f00 */
[----:B------:R-:W-:-:S10]  /*4d680*/  IMAD.MOV.U32 R33, RZ, RZ, R37 ;  /* 0x000000ffff217224 */ /* 0x000fd400078e0025 */
        /* <DEDUP_REMOVED lines=9> */
[----:B------:R-:W-:Y:S01]  /*4d720*/  IMAD.MOV.U32 R42, RZ, RZ, R36 ;  /* 0x000000ffff2a7224 */ /* 0x000fe200078e0024 */
[----:B------:R-:W-:Y:S01]  /*4d730*/  MOV R60, 0x8b7a8b04 ;  /* 0x8b7a8b04003c7802 */ /* 0x000fe20000000f00 */
[----:B------:R-:W-:Y:S01]  /*4d740*/  IMAD.MOV.U32 R36, RZ, RZ, RZ ;  /* 0x000000ffff247224 */ /* 0x000fe200078e00ff */
[----:B------:R-:W-:Y:S01]  /*4d750*/  LOP3.LUT R37, R35, 0x3ff00000, RZ, 0xfc, !PT ;  /* 0x3ff0000023257812 */ /* 0x000fe200078efcff */
[----:B------:R-:W-:Y:S01]  /*4d760*/  IMAD.MOV.U32 R61, RZ, RZ, 0x3ed0ee25 ;  /* 0x3ed0ee25ff3d7424 */ /* 0x000fe200078e00ff */
[----:B------:R-:W-:Y:S01]  /*4d770*/  UMOV UR6, 0x3ae80f1e ;  /* 0x3ae80f1e00067882 */ /* 0x000fe20000000000 */
[----:B------:R-:W-:Y:S01]  /*4d780*/  UMOV UR7, 0x3eb1380b ;  /* 0x3eb1380b00077882 */ /* 0x000fe20000000000 */
[----:B------:R-:W-:Y:S01]  /*4d790*/  ISETP.GE.AND P0, PT, R37, 0x3ff6a09f, PT ;  /* 0x3ff6a09f2500780c */ /* 0x000fe20003f06270 */
[----:B------:R-:W-:Y:S01]  /*4d7a0*/  UMOV UR8, 0x80000000 ;  /* 0x8000000000087882 */ /* 0x000fe20000000000 */
[----:B------:R-:W-:Y:S01]  /*4d7b0*/  MOV R43, R37 ;  /* 0x00000025002b7202 */ /* 0x000fe20000000f00 */
[----:B------:R-:W-:Y:S01]  /*4d7c0*/  UMOV UR9, 0x43300000 ;  /* 0x4330000000097882 */ /* 0x000fe20000000000 */
[----:B------:R-:W-:-:S09]  /*4d7d0*/  LEA.HI R33, R33, R34, RZ, 0xc ;  /* 0x0000002221217211 */ /* 0x000fd200078f60ff */
[----:B------:R-:W-:Y:S01]  /*4d7e0*/  @P0 VIADD R35, R43, 0xfff00000 ;  /* 0xfff000002b230836 */ /* 0x000fe20000000000 */
[----:B------:R-:W-:-:S04]  /*4d7f0*/  @P0 IADD3 R33, R33, 0x1, RZ ;  /* 0x0000000121210810 */ /* 0x000fc80007ffe0ff */
        /* <DEDUP_REMOVED lines=18> */
[----:B------:R-:W-:Y:S01]  /*4d920*/  LOP3.LUT R60, R33, 0x80000000, RZ, 0x3c, !PT ;  /* 0x80000000213c7812 */ /* 0x000fe200078e3cff */
[----:B------:R-:W-:Y:S01]  /*4d930*/  IMAD.MOV.U32 R61, RZ, RZ, 0x43300000 ;  /* 0x43300000ff3d7424 */ /* 0x000fe200078e00ff */
[----:B------:R-:W-:-:S03]  /*4d940*/  DFMA R42, R42, -R40, R34 ;  /* 0x800000282a2a722b */ /* 0x000fc60000000022 */
[----:B------:R-:W-:Y:S01]  /*4d950*/  DFMA R62, R36, R62, UR6 ;  /* 0x00000006243e7e2b */ /* 0x000fe2000800003e */
[----:B------:R-:W-:Y:S01]  /*4d960*/  UMOV UR6, 0x2d1b5154 ;  /* 0x2d1b515400067882 */ /* 0x000fe20000000000 */
[----:B------:R-:W-:Y:S01]  /*4d970*/  UMOV UR7, 0x3f3c71c7 ;  /* 0x3f3c71c700077882 */ /* 0x000fe20000000000 */
[----:B------:R-:W-:Y:S01]  /*4d980*/  DADD R60, R60, -UR8 ;  /* 0x800000083c3c7e29 */ /* 0x000fe20008000000 */
[----:B------:R-:W-:Y:S01]  /*4d990*/  UMOV UR8, 0xfefa39ef ;  /* 0xfefa39ef00087882 */ /* 0x000fe20000000000 */
[----:B------:R-:W-:Y:S01]  /*4d9a0*/  UMOV UR9, 0x3fe62e42 ;  /* 0x3fe62e4200097882 */ /* 0x000fe20000000000 */
[----:B------:R-:W-:Y:S02]  /*4d9b0*/  DMUL R42, R58, R42 ;  /* 0x0000002a3a2a7228 */ /* 0x000fe40000000000 */
[----:B------:R-:W-:Y:S01]  /*4d9c0*/  DFMA R62, R36, R62, UR6 ;  /* 0x00000006243e7e2b */ /* 0x000fe2000800003e */
[----:B------:R-:W-:Y:S01]  /*4d9d0*/  UMOV UR6, 0x923be72d ;  /* 0x923be72d00067882 */ /* 0x000fe20000000000 */
[----:B------:R-:W-:Y:S01]  /*4d9e0*/  UMOV UR7, 0x3f624924 ;  /* 0x3f62492400077882 */ /* 0x000fe20000000000 */
[----:B------:R-:W-:-:S05]  /*4d9f0*/  DFMA R34, R60, UR8, R40 ;  /* 0x000000083c227c2b */ /* 0x000fca0008000028 */
        /* <DEDUP_REMOVED lines=8> */
[----:B------:R-:W-:Y:S01]  /*4da80*/  DFMA R62, -R60, UR8, R34 ;  /* 0x000000083c3e7c2b */ /* 0x000fe20008000122 */
[----:B------:R-:W-:-:S05]  /*4da90*/  UMOV UR7, 0x3c7abc9e ;  /* 0x3c7abc9e00077882 */ /* 0x000fca0000000000 */
[----:B------:R-:W-:Y:S02]  /*4daa0*/  DMUL R64, R36, R64 ;  /* 0x0000004024407228 */ /* 0x000fe40000000000 */
[----:B------:R-:W-:-:S06]  /*4dab0*/  DADD R62, -R40, R62 ;  /* 0x00000000283e7229 */ /* 0x000fcc000000013e */
[----:B------:R-:W-:-:S08]  /*4dac0*/  DFMA R42, R40, R64, R42 ;  /* 0x00000040282a722b */ /* 0x000fd0000000002a */
[----:B------:R-:W-:-:S08]  /*4dad0*/  DADD R42, R42, -R62 ;  /* 0x000000002a2a7229 */ /* 0x000fd0000000083e */
[----:B------:R-:W-:-:S08]  /*4dae0*/  DFMA R42, R60, UR6, R42 ;  /* 0x000000063c2a7c2b */ /* 0x000fd0000800002a */
[----:B------:R-:W-:-:S08]  /*4daf0*/  DADD R34, R34, R42 ;  /* 0x0000000022227229 */ /* 0x000fd0000000002a */
[----:B------:R-:W-:Y:S01]  /*4db00*/  DADD R34, -RZ, -R34 ;  /* 0x00000000ff227229 */ /* 0x000fe20000000922 */
[----:B------:R-:W-:Y:S10]  /*4db10*/  BRA `(.L_x_6365) ;  /* 0x0000001000ec7947 */ /* 0x000ff40003800000 */
.L_x_6364:
[----:B------:R-:W-:Y:S01]  /*4db20*/  MOV R34, 0x0 ;  /* 0x0000000000227802 */ /* 0x000fe20000000f00 */
[----:B------:R-:W-:Y:S01]  /*4db30*/  IMAD.MOV.U32 R35, RZ, RZ, 0x7ff00000 ;  /* 0x7ff00000ff237424 */ /* 0x000fe200078e00ff */
[----:B------:R-:W-:-:S05]  /*4db40*/  FSETP.NEU.FTZ.AND P0, PT, R41, RZ, PT ;  /* 0x000000ff2900720b */ /* 0x000fca0003f1d000 */
[----:B------:R-:W-:-:S10]  /*4db50*/  DFMA R34, R40, R34, +INF ;  /* 0x7ff000002822742b */ /* 0x000fd40000000022 */
[----:B------:R-:W-:Y:S02]  /*4db60*/  FSEL R34, R34, RZ, P0 ;  /* 0x000000ff22227208 */ /* 0x000fe40000000000 */
[----:B------:R-:W-:-:S06]  /*4db70*/  FSEL R35, R35, -QNAN , P0 ;  /* 0xfff0000023237808 */ /* 0x000fcc0000000000 */
[----:B------:R-:W-:Y:S01]  /*4db80*/  DADD R34, -RZ, -R34 ;  /* 0x00000000ff227229 */ /* 0x000fe20000000922 */
[----:B------:R-:W-:Y:S10]  /*4db90*/  BRA `(.L_x_6365) ;  /* 0x0000001000cc7947 */ /* 0x000ff40003800000 */
.L_x_6363:
[----:B------:R-:W-:Y:S01]  /*4dba0*/  DADD R36, -R34, 1 ;  /* 0x3ff0000022247429 */ /* 0x000fe20000000100 */
        /* <DEDUP_REMOVED lines=67> */
.L_x_6362:
[----:B------:R-:W-:Y:S01]  /*4dfe0*/  DADD R36, R34, -2 ;  /* 0xc000000022247429 */ /* 0x000fe20000000000 */
[----:B------:R-:W-:Y:S01]  /*4dff0*/  UMOV UR6, 0x124338b3 ;  /* 0x124338b300067882 */ /* 0x000fe20000000000 */
[----:B------:R-:W-:Y:S01]  /*4e000*/  MOV R34, 0xd78c0ee2 ;  /* 0xd78c0ee200227802 */ /* 0x000fe20000000f00 */
[----:B------:R-:W-:Y:S01]  /*4e010*/  IMAD.MOV.U32 R35, RZ, RZ, 0x3e71fa71 ;  /* 0x3e71fa71ff237424 */ /* 0x000fe200078e00ff */
[----:B------:R-:W-:-:S05]  /*4e020*/  UMOV UR7, 0x3e452636 ;  /* 0x3e45263600077882 */ /* 0x000fca0000000000 */
        /* <DEDUP_REMOVED lines=57> */
.L_x_6361:
[----:B------:R-:W-:-:S13]  /*4e3c0*/  ISETP.GT.AND P0, PT, R35, 0x401fffff, PT ;  /* 0x401fffff2300780c */ /* 0x000fda0003f04270 */
[----:B------:R-:W-:Y:S05]  /*4e3d0*/  @P0 BRA `(.L_x_6366) ;  /* 0x00000004000c0947 */ /* 0x000fea0003800000 */
[----:B------:R-:W-:Y:S01]  /*4e3e0*/  DADD R34, R34, -3 ;  /* 0xc008000022227429 */ /* 0x000fe20000000000 */
[----:B------:R-:W-:Y:S01]  /*4e3f0*/  UMOV UR6, 0xbe189fe ;  /* 0x0be189fe00067882 */ /* 0x000fe20000000000 */
[----:B------:R-:W-:Y:S01]  /*4e400*/  UMOV UR7, 0x408ff62e ;  /* 0x408ff62e00077882 */ /* 0x000fe20000000000 */
[----:B------:R-:W-:Y:S01]  /*4e410*/  MOV R40, 0x30207ef3 ;  /* 0x30207ef300287802 */ /* 0x000fe20000000f00 */
[----:B------:R-:W-:Y:S01]  /*4e420*/  IMAD.MOV.U32 R41, RZ, RZ, 0x41122b77 ;  /* 0x41122b77ff297424 */ /* 0x000fe200078e00ff */
[----:B------:R-:W-:Y:S01]  /*4e430*/  MOV R42, 0x1 ;  /* 0x00000001002a7802 */ /* 0x000fe20000000f00 */
[----:B------:R-:W-:Y:S02]  /*4e440*/  BSSY B7, `(.L_x_6367) ;  /* 0x000003a000077945 */ /* 0x000fe40003800000 */
        /* <DEDUP_REMOVED lines=24> */
[----:B------:R-:W-:-:S05]  /*4e5d0*/  UMOV UR7, 0x41585a0d ;  /* 0x41585a0d00077882 */ /* 0x000fca0000000000 */
        /* <DEDUP_REMOVED lines=32> */
.L_x_6368:
[----:B------:R-:W-:Y:S05]  /*4e7e0*/  BSYNC B7 ;  /* 0x0000000000077941 */ /* 0x000fea0003800000 */
.L_x_6367:
[----:B------:R-:W-:Y:S01]  /*4e7f0*/  DADD R34, R34, R110 ;  /* 0x0000000022227229 */ /* 0x000fe2000000006e */
[----:B------:R-:W-:Y:S10]  /*4e800*/  BRA `(.L_x_6365) ;  /* 0x0000000400b07947 */ /* 0x000ff40003800000 */
.L_x_6366:
[----:B------:R-:W0:Y:S01]  /*4e810*/  MUFU.RCP64H R43, R35 ;  /* 0x00000023002b7308 */ /* 0x000e220000001800 */
[----:B------:R-:W-:Y:S01]  /*4e820*/  VIADD R33, R35, 0xffffffff ;  /* 0xffffffff23217836 */ /* 0x000fe20000000000 */
[----:B------:R-:W-:Y:S01]  /*4e830*/  MOV R42, RZ ;  /* 0x000000ff002a7202 */ /* 0x000fe20000000f00 */
[----:B------:R-:W-:Y:S03]  /*4e840*/  BSSY B3, `(.L_x_6369) ;  /* 0x000004e000037945 */ /* 0x000fe60003800000 */
[----:B------:R-:W-:Y:S02]  /*4e850*/  ISETP.GE.U32.AND P0, PT, R33, 0x7fefffff, PT ;  /* 0x7fefffff2100780c */ /* 0x000fe40003f06070 */
[----:B0-----:R-:W-:-:S11]  /*4e860*/  DFMA R40, -R34, R42, 1 ;  /* 0x3ff000002228742b */ /* 0x001fd6000000012a */
[----:B------:R-:W-:Y:S01]  /*4e870*/  @P0 IMAD.MOV.U32 R36, RZ, RZ, 0x0 ;  /* 0x00000000ff240424 */ /* 0x000fe200078e00ff */
[----:B------:R-:W-:Y:S02]  /*4e880*/  @P0 MOV R37, 0x7ff00000 ;  /* 0x7ff0000000250802 */ /* 0x000fe40000000f00 */
[----:B------:R-:W-:Y:S01]  /*4e890*/  @P0 FSETP.NEU.FTZ.AND P1, PT, R35, RZ, PT ;  /* 0x000000ff2300020b */ /* 0x000fe20003f3d000 */
[----:B------:R-:W-:-:S03]  /*4e8a0*/  DFMA R40, R40, R40, R40 ;  /* 0x000000282828722b */ /* 0x000fc60000000028 */
[----:B------:R-:W-:-:S05]  /*4e8b0*/  @P0 DFMA R36, R34, R36, +INF ;  /* 0x7ff000002224042b */ /* 0x000fca0000000024 */
[----:B------:R-:W-:-:S05]  /*4e8c0*/  DFMA R42, R42, R40, R42 ;  /* 0x000000282a2a722b */ /* 0x000fca000000002a */
[----:B------:R-:W-:Y:S01]  /*4e8d0*/  @P0 FSEL R58, R36, RZ, P1 ;  /* 0x000000ff243a0208 */ /* 0x000fe20000800000 */
[----:B------:R-:W-:Y:S01]  /*4e8e0*/  IMAD.MOV.U32 R36, RZ, RZ, -0x6d8c7041 ;  /* 0x92738fbfff247424 */ /* 0x000fe200078e00ff */
[----:B------:R-:W-:Y:S01]  /*4e8f0*/  @P0 FSEL R59, R37, -QNAN , P1 ;  /* 0xfff00000253b0808 */ /* 0x000fe20000800000 */
[----:B------:R-:W-:Y:S01]  /*4e900*/  DMUL R40, R42, R42 ;  /* 0x0000002a2a287228 */ /* 0x000fe20000000000 */
[----:B------:R-:W-:Y:S01]  /*4e910*/  MOV R37, 0x3f4b68b9 ;  /* 0x3f4b68b900257802 */ /* 0x000fe20000000f00 */
[----:B------:R-:W-:Y:S09]  /*4e920*/  @P0 BRA `(.L_x_6370) ;  /* 0x0000000000fc0947 */ /* 0x000ff20003800000 */
[----:B------:R-:W-:Y:S01]  /*4e930*/  LOP3.LUT R33, R35, 0x800fffff, RZ, 0xc0, !PT ;  /* 0x800fffff23217812 */ /* 0x000fe200078ec0ff */
[----:B------:R-:W-:Y:S01]  /*4e940*/  IMAD.MOV.U32 R62, RZ, RZ, R34 ;  /* 0x000000ffff3e7224 */ /* 0x000fe200078e0022 */
[----:B------:R-:W-:Y:S01]  /*4e950*/  UMOV UR6, 0x3ae80f1e ;  /* 0x3ae80f1e00067882 */ /* 0x000fe20000000000 */
[----:B------:R-:W-:Y:S01]  /*4e960*/  IMAD.MOV.U32 R58, RZ, RZ, RZ ;  /* 0x000000ffff3a7224 */ /* 0x000fe200078e00ff */
[----:B------:R-:W-:Y:S01]  /*4e970*/  LOP3.LUT R33, R33, 0x3ff00000, RZ, 0xfc, !PT ;  /* 0x3ff0000021217812 */ /* 0x000fe200078efcff */
[----:B------:R-:W-:-:S03]  /*4e980*/  UMOV UR7, 0x3eb1380b ;  /* 0x3eb1380b00077882 */ /* 0x000fc60000000000 */
[----:B------:R-:W-:Y:S02]  /*4e990*/  ISETP.GE.AND P0, PT, R33, 0x3ff6a09f, PT ;  /* 0x3ff6a09f2100780c */ /* 0x000fe40003f06270 */
[----:B------:R-:W-:-:S11]  /*4e9a0*/  MOV R63, R33 ;  /* 0x00000021003f7202 */ /* 0x000fd60000000f00 */
[----:B------:R-:W-:-:S05]  /*4e9b0*/  @P0 VIADD R33, R63, 0xfff00000 ;  /* 0xfff000003f210836 */ /* 0x000fca0000000000 */
[----:B------:R-:W-:Y:S02]  /*4e9c0*/  @P0 MOV R63, R33 ;  /* 0x00000021003f0202 */ /* 0x000fe40000000f00 */
[C---:B------:R-:W-:Y:S02]  /*4e9d0*/  LEA.HI R33, R35.reuse, 0xfffffc01, RZ, 0xc ;  /* 0xfffffc0123217811 */ /* 0x040fe400078f60ff */
[----:B------:R-:W-:Y:S02]  /*4e9e0*/  @P0 LEA.HI R33, R35, 0xfffffc02, RZ, 0xc ;  /* 0xfffffc0223210811 */ /* 0x000fe400078f60ff */
[C---:B------:R-:W-:Y:S02]  /*4e9f0*/  DADD R66, R62.reuse, 1 ;  /* 0x3ff000003e427429 */ /* 0x040fe40000000000 */
[----:B------:R-:W-:-:S04]  /*4ea00*/  DADD R62, R62, -1 ;  /* 0xbff000003e3e7429 */ /* 0x000fc80000000000 */
[----:B------:R-:W0:Y:S02]  /*4ea10*/  MUFU.RCP64H R59, R67 ;  /* 0x00000043003b7308 */ /* 0x000e240000001800 */
[----:B0-----:R-:W-:Y:S01]  /*4ea20*/  DFMA R64, -R66, R58, 1 ;  /* 0x3ff000004240742b */ /* 0x001fe2000000013a */
[----:B------:R-:W-:Y:S02]  /*4ea30*/  LOP3.LUT R66, R33, 0x80000000, RZ, 0x3c, !PT ;  /* 0x8000000021427812 */ /* 0x000fe400078e3cff */
[----:B------:R-:W-:-:S05]  /*4ea40*/  MOV R67, 0x43300000 ;  /* 0x4330000000437802 */ /* 0x000fca0000000f00 */
[----:B------:R-:W-:-:S08]  /*4ea50*/  DFMA R64, R64, R64, R64 ;  /* 0x000000404040722b */ /* 0x000fd00000000040 */
[----:B------:R-:W-:-:S08]  /*4ea60*/  DFMA R64, R58, R64, R58 ;  /* 0x000000403a40722b */ /* 0x000fd0000000003a */
[----:B------:R-:W-:-:S08]  /*4ea70*/  DMUL R60, R64, R62 ;  /* 0x0000003e403c7228 */ /* 0x000fd00000000000 */
[----:B------:R-:W-:-:S08]  /*4ea80*/  DFMA R60, R64, R62, R60 ;  /* 0x0000003e403c722b */ /* 0x000fd0000000003c */
[----:B------:R-:W-:-:S08]  /*4ea90*/  DADD R58, R62, -R60 ;  /* 0x000000003e3a7229 */ /* 0x000fd0000000083c */
[----:B------:R-:W-:-:S08]  /*4eaa0*/  DADD R58, R58, R58 ;  /* 0x000000003a3a7229 */ /* 0x000fd0000000003a */
[-C--:B------:R-:W-:Y:S02]  /*4eab0*/  DFMA R58, R62, -R60.reuse, R58 ;  /* 0x8000003c3e3a722b */ /* 0x080fe4000000003a */
[----:B------:R-:W-:-:S06]  /*4eac0*/  DMUL R62, R60, R60 ;  /* 0x0000003c3c3e7228 */ /* 0x000fcc0000000000 */
[----:B------:R-:W-:Y:S01]  /*4ead0*/  DMUL R64, R64, R58 ;  /* 0x0000003a40407228 */ /* 0x000fe20000000000 */
[----:B------:R-:W-:Y:S01]  /*4eae0*/  MOV R58, 0x8b7a8b04 ;  /* 0x8b7a8b04003a7802 */ /* 0x000fe20000000f00 */
        /* <DEDUP_REMOVED lines=21> */
[----:B------:R-:W-:Y:S02]  /*4ec40*/  UMOV UR7, 0x43300000 ;  /* 0x4330000000077882 */ /* 0x000fe40000000000 */
[----:B------:R-:W-:Y:S01]  /*4ec50*/  DADD R66, R66, -UR6 ;  /* 0x8000000642427e29 */ /* 0x000fe20008000000 */
[----:B------:R-:W-:Y:S01]  /*4ec60*/  UMOV UR6, 0xfefa39ef ;  /* 0xfefa39ef00067882 */ /* 0x000fe20000000000 */
[----:B------:R-:W-:Y:S02]  /*4ec70*/  UMOV UR7, 0x3fe62e42 ;  /* 0x3fe62e4200077882 */ /* 0x000fe40000000000 */
[----:B------:R-:W-:-:S08]  /*4ec80*/  DMUL R58, R62, R58 ;  /* 0x0000003a3e3a7228 */ /* 0x000fd00000000000 */
[----:B------:R-:W-:Y:S02]  /*4ec90*/  DFMA R58, R60, R58, R64 ;  /* 0x0000003a3c3a722b */ /* 0x000fe40000000040 */
[----:B------:R-:W-:-:S08]  /*4eca0*/  DFMA R64, R66, UR6, R60 ;  /* 0x0000000642407c2b */ /* 0x000fd0000800003c */
[----:B------:R-:W-:Y:S01]  /*4ecb0*/  DFMA R62, -R66, UR6, R64 ;  /* 0x00000006423e7c2b */ /* 0x000fe20008000140 */
[----:B------:R-:W-:Y:S01]  /*4ecc0*/  UMOV UR6, 0x3b39803f ;  /* 0x3b39803f00067882 */ /* 0x000fe20000000000 */
[----:B------:R-:W-:-:S06]  /*4ecd0*/  UMOV UR7, 0x3c7abc9e ;  /* 0x3c7abc9e00077882 */ /* 0x000fcc0000000000 */
[----:B------:R-:W-:-:S08]  /*4ece0*/  DADD R62, -R60, R62 ;  /* 0x000000003c3e7229 */ /* 0x000fd0000000013e */
[----:B------:R-:W-:-:S08]  /*4ecf0*/  DADD R58, R58, -R62 ;  /* 0x000000003a3a7229 */ /* 0x000fd0000000083e */
[----:B------:R-:W-:-:S08]  /*4ed00*/  DFMA R58, R66, UR6, R58 ;  /* 0x00000006423a7c2b */ /* 0x000fd0000800003a */
[----:B------:R-:W-:-:S11]  /*4ed10*/  DADD R58, R64, R58 ;  /* 0x00000000403a7229 */ /* 0x000fd6000000003a */
.L_x_6370:
[----:B------:R-:W-:Y:S05]  /*4ed20*/  BSYNC B3 ;  /* 0x0000000000037941 */ /* 0x000fea0003800000 */
.L_x_6369:
        /* <DEDUP_REMOVED lines=26> */
.L_x_6365:
[----:B------:R-:W-:Y:S05]  /*4eed0*/  BSYNC B2 ;  /* 0x0000000000027941 */ /* 0x000fea0003800000 */
.L_x_6360:
[----:B------:R-:W-:Y:S01]  /*4eee0*/  HFMA2.MMA R37, -RZ, RZ, 0, 0 ;  /* 0x00000000ff257435 */ /* 0x000fe200000001ff */
[----:B------:R-:W-:Y:S01]  /*4eef0*/  IMAD.MOV.U32 R36, RZ, RZ, R32 ;  /* 0x000000ffff247224 */ /* 0x000fe200078e0020 */
[----:B------:R-:W-:-:S04]  /*4ef00*/  MOV R33, R35 ;  /* 0x0000002300217202 */ /* 0x000fc80000000f00 */
[----:B------:R-:W-:Y:S05]  /*4ef10*/  RET.REL.NODEC R36 `(_ZN2at6native29vectorized_elementwise_kernelILi2EN48_GLOBAL__N__08322988_15_IGammaKernel_cu_cb51a28d10CalcIgammaIdEESt5arrayIPcLm3EEEEviT0_T1_) ;  /* 0xfffffb1024387950 */ /* 0x000fea0003c3ffff */
.L_x_6371:
        /* <DEDUP_REMOVED lines=14> */
.L_x_7637:


//--------------------- .text._ZN2at6native29vectorized_elementwise_kernelILi4EN48_GLOBAL__N__08322988_15_IGammaKernel_cu_cb51a28d10CalcIgammaIdEESt5arrayIPcLm3EEEEviT0_T1_ --------------------------
	.section	.text._ZN2at6native29vectorized_elementwise_kernelILi4EN48_GLOBAL__N__08322988_15_IGammaKernel_cu_cb51a28d10CalcIgammaIdEESt5arrayIPcLm3EEEEviT0_T1_,"ax",@progbits
	.align	128
.text._ZN2at6native29vectorized_elementwise_kernelILi4EN48_GLOBAL__N__08322988_15_IGammaKernel_cu_cb51a28d10CalcIgammaIdEESt5arrayIPcLm3EEEEviT0_T1_:
        .type           _ZN2at6native29vectorized_elementwise_kernelILi4EN48_GLOBAL__N__08322988_15_IGammaKernel_cu_cb51a28d10CalcIgammaIdEESt5arrayIPcLm3EEEEviT0_T1_,@function
        .size           _ZN2at6native29vectorized_elementwise_kernelILi4EN48_GLOBAL__N__08322988_15_IGammaKernel_cu_cb51a28d10CalcIgammaIdEESt5arrayIPcLm3EEEEviT0_T1_,(.L_x_7645 - _ZN2at6native29vectorized_elementwise_kernelILi4EN48_GLOBAL__N__08322988_15_IGammaKernel_cu_cb51a28d10CalcIgammaIdEESt5arrayIPcLm3EEEEviT0_T1_)
        .other          _ZN2at6native29vectorized_elementwise_kernelILi4EN48_GLOBAL__N__08322988_15_IGammaKernel_cu_cb51a28d10CalcIgammaIdEESt5arrayIPcLm3EEEEviT0_T1_,@"STO_CUDA_ENTRY STV_DEFAULT"
_ZN2at6native29vectorized_elementwise_kernelILi4EN48_GLOBAL__N__08322988_15_IGammaKernel_cu_cb51a28d10CalcIgammaIdEESt5arrayIPcLm3EEEEviT0_T1_:
        /* <DEDUP_REMOVED lines=35> */
[----:B------:R-:W-:Y:S05]  /*0230*/  CALL.REL.NOINC `($_ZN2at6native29vectorized_elementwise_kernelILi4EN48_GLOBAL__N__08322988_15_IGammaKernel_cu_cb51a28d10CalcIgammaIdEESt5arrayIPcLm3EEEEviT0_T1_$_ZN46_INTERNAL_08322988_15_IGammaKernel_cu_cb51a28d48_GLOBAL__N__08322988_15_IGammaKernel_cu_cb51a28d12calc_igammacIdEET_S2_S2_) ;  /* 0x000001dc00047944 */ /* 0x000fea0003c00000 */
[----:B------:R-:W-:Y:S01]  /*0240*/  IMAD.MOV.U32 R4, RZ, RZ, R6 ;  /* 0x000000ffff047224 */ /* 0x000fe200078e0006 */
[----:B------:R-:W-:Y:S01]  /*0250*/  MOV R5, R7 ;  /* 0x0000000700057202 */ /* 0x000fe20000000f00 */
[----:B------:R-:W-:Y:S01]  /*0260*/  IMAD.MOV.U32 R52, RZ, RZ, R46 ;  /* 0x000000ffff347224 */ /* 0x000fe200078e002e */
[----:B------:R-:W-:Y:S01]  /*0270*/  MOV R44, R54 ;  /* 0x00000036002c7202 */ /* 0x000fe20000000f00 */
[----:B------:R-:W-:Y:S01]  /*0280*/  IMAD.MOV.U32 R53, RZ, RZ, R47 ;  /* 0x000000ffff357224 */ /* 0x000fe200078e002f */
[----:B------:R-:W-:Y:S01]  /*0290*/  MOV R0, 0x2c0 ;  /* 0x000002c000007802 */ /* 0x000fe20000000f00 */
[----:B------:R-:W-:-:S07]  /*02a0*/  IMAD.MOV.U32 R45, RZ, RZ, R55 ;  /* 0x000000ffff2d7224 */ /* 0x000fce00078e0037 */
        /* <DEDUP_REMOVED lines=51> */
[----:B------:R-:W-:Y:S06]  /*05e0*/  BRA `(.L_x_6374) ;  /* 0x0000000400007947 */ /* 0x000fec0003800000 */
.L_x_6373:
[----:B-----5:R-:W-:Y:S01]  /*05f0*/  IMAD.MOV.U32 R48, RZ, RZ, R4 ;  /* 0x000000ffff307224 */ /* 0x020fe200078e0004 */
[----:B------:R-:W-:Y:S01]  /*0600*/  MOV R4, R44 ;  /* 0x0000002c00047202 */ /* 0x000fe20000000f00 */
[----:B------:R-:W-:Y:S01]  /*0610*/  IMAD.MOV.U32 R49, RZ, RZ, R5 ;  /* 0x000000ffff317224 */ /* 0x000fe200078e0005 */
[----:B------:R-:W-:Y:S01]  /*0620*/  MOV R2, 0x650 ;  /* 0x0000065000027802 */ /* 0x000fe20000000f00 */
[----:B------:R-:W-:-:S07]  /*0630*/  IMAD.MOV.U32 R5, RZ, RZ, R45 ;  /* 0x000000ffff057224 */ /* 0x000fce00078e002d */
[----:B------:R-:W-:Y:S05]  /*0640*/  CALL.REL.NOINC `($_ZN2at6native29vectorized_elementwise_kernelILi4EN48_GLOBAL__N__08322988_15_IGammaKernel_cu_cb51a28d10CalcIgammaIdEESt5arrayIPcLm3EEEEviT0_T1_$_ZN46_INTERNAL_08322988_15_IGammaKernel_cu_cb51a28d48_GLOBAL__N__08322988_15_IGammaKernel_cu_cb51a28d11calc_igammaIdEET_S2_S2_) ;  /* 0x0000001800947944 */ /* 0x000fea0003c00000 */
[----:B------:R-:W-:Y:S01]  /*0650*/  IMAD.MOV.U32 R48, RZ, RZ, R6 ;  /* 0x000000ffff307224 */ /* 0x000fe200078e0006 */
[----:B------:R-:W-:Y:S01]  /*0660*/  MOV R49, R7 ;  /* 0x0000000700317202 */ /* 0x000fe20000000f00 */
[----:B------:R-:W-:Y:S01]  /*0670*/  IMAD.MOV.U32 R4, RZ, RZ, R46 ;  /* 0x000000ffff047224 */ /* 0x000fe200078e002e */
        /* <DEDUP_REMOVED lines=54> */
[----:B------:R-:W-:-:S07]  /*09e0*/  MOV R19, R69 ;  /* 0x0000004500137202 */ /* 0x000fce0000000f00 */
.L_x_6374:
        /* <DEDUP_REMOVED lines=10> */
.L_x_6372:
        /* <DEDUP_REMOVED lines=97> */
[----:B------:R-:W-:Y:S05]  /*10a0*/  CALL.REL.NOINC `($_ZN2at6native29vectorized_elementwise_kernelILi4EN48_GLOBAL__N__08322988_15_IGammaKernel_cu_cb51a28d10CalcIgammaIdEESt5arrayIPcLm3EEEEviT0_T1_$_ZN46_INTERNAL_08322988_15_IGammaKernel_cu_cb51a28d48_GLOBAL__N__08322988_15_IGammaKernel_cu_cb51a28d12calc_igammacIdEET_S2_S2_) ;  /* 0x000001cc00687944 */ /* 0x000fea0003c00000 */
[----:B------:R-:W-:Y:S01]  /*10b0*/  MOV R28, R54 ;  /* 0x00000036001c7202 */ /* 0x000fe20000000f00 */
[----:B------:R-:W-:-:S07]  /*10c0*/  IMAD.MOV.U32 R29, RZ, RZ, R55 ;  /* 0x000000ffff1d7224 */ /* 0x000fce00078e0037 */
.L_x_6378:
[----:B------:R-:W-:Y:S05]  /*10d0*/  BSYNC B4 ;  /* 0x0000000000047941 */ /* 0x000fea0003800000 */
.L_x_6377:
        /* <DEDUP_REMOVED lines=9> */
[----:B------:R-:W-:Y:S05]  /*1170*/  CALL.REL.NOINC `($_ZN2at6native29vectorized_elementwise_kernelILi4EN48_GLOBAL__N__08322988_15_IGammaKernel_cu_cb51a28d10CalcIgammaIdEESt5arrayIPcLm3EEEEviT0_T1_$_ZN46_INTERNAL_08322988_15_IGammaKernel_cu_cb51a28d48_GLOBAL__N__08322988_15_IGammaKernel_cu_cb51a28d12calc_igammacIdEET_S2_S2_) ;  /* 0x000001cc00347944 */ /* 0x000fea0003c00000 */
[----:B------:R-:W-:Y:S02]  /*1180*/  IMAD.MOV.U32 R44, RZ, RZ, R54 ;  /* 0x000000ffff2c7224 */ /* 0x000fe400078e0036 */
[----:B------:R-:W-:-:S07]  /*1190*/  IMAD.MOV.U32 R45, RZ, RZ, R55 ;  /* 0x000000ffff2d7224 */ /* 0x000fce00078e0037 */
.L_x_6380:
[----:B------:R-:W-:Y:S05]  /*11a0*/  BSYNC B4 ;  /* 0x0000000000047941 */ /* 0x000fea0003800000 */
.L_x_6379:
        /* <DEDUP_REMOVED lines=9> */
[----:B------:R-:W-:Y:S05]  /*1240*/  CALL.REL.NOINC `($_ZN2at6native29vectorized_elementwise_kernelILi4EN48_GLOBAL__N__08322988_15_IGammaKernel_cu_cb51a28d10CalcIgammaIdEESt5arrayIPcLm3EEEEviT0_T1_$_ZN46_INTERNAL_08322988_15_IGammaKernel_cu_cb51a28d48_GLOBAL__N__08322988_15_IGammaKernel_cu_cb51a28d12calc_igammacIdEET_S2_S2_) ;  /* 0x000001cc00007944 */ /* 0x000fea0003c00000 */
[----:B------:R-:W-:Y:S01]  /*1250*/  IMAD.MOV.U32 R6, RZ, RZ, R54 ;  /* 0x000000ffff067224 */ /* 0x000fe200078e0036 */
[----:B------:R-:W-:-:S07]  /*1260*/  MOV R7, R55 ;  /* 0x0000003700077202 */ /* 0x000fce0000000f00 */
.L_x_6382:
[----:B------:R-:W-:Y:S05]  /*1270*/  BSYNC B4 ;  /* 0x0000000000047941 */ /* 0x000fea0003800000 */
.L_x_6381:
        /* <DEDUP_REMOVED lines=10> */
[----:B------:R-:W-:Y:S01]  /*1320*/  MOV R8, R54 ;  /* 0x0000003600087202 */ /* 0x000fe20000000f00 */
[----:B------:R-:W-:-:S07]  /*1330*/  IMAD.MOV.U32 R9, RZ, RZ, R55 ;  /* 0x000000ffff097224 */ /* 0x000fce00078e0037 */
.L_x_6384:
[----:B------:R-:W-:Y:S05]  /*1340*/  BSYNC B4 ;  /* 0x0000000000047941 */ /* 0x000fea0003800000 */
.L_x_6383:
        /* <DEDUP_REMOVED lines=12> */
.L_x_6386:
[----:B------:R-:W-:Y:S05]  /*1410*/  BSYNC B4 ;  /* 0x0000000000047941 */ /* 0x000fea0003800000 */
.L_x_6385:
        /* <DEDUP_REMOVED lines=12> */
.L_x_6388:
[----:B------:R-:W-:Y:S05]  /*14e0*/  BSYNC B4 ;  /* 0x0000000000047941 */ /* 0x000fea0003800000 */
.L_x_6387:
        /* <DEDUP_REMOVED lines=12> */
.L_x_6390:
[----:B------:R-:W-:Y:S05]  /*15b0*/  BSYNC B4 ;  /* 0x0000000000047941 */ /* 0x000fea0003800000 */
.L_x_6389:
        /* <DEDUP_REMOVED lines=10> */
[----:B------:R-:W-:Y:S01]  /*1660*/  IMAD.MOV.U32 R3, RZ, RZ, R55 ;  /* 0x000000ffff037224 */ /* 0x000fe200078e0037 */
[----:B------:R-:W-:Y:S06]  /*1670*/  BRA `(.L_x_6391) ;  /* 0x0000000400907947 */ /* 0x000fec0003800000 */
.L_x_6376:
[----:B------:R-:W-:Y:S04]  /*1680*/  BSSY B8, `(.L_x_6392) ;  /* 0x000000a000087945 */ /* 0x000fe80003800000 */
[----:B------:R-:W-:Y:S05]  /*1690*/  @P0 BRA `(.L_x_6393) ;  /* 0x0000000000200947 */ /* 0x000fea0003800000 */
[----:B-----5:R-:W-:Y:S01]  /*16a0*/  MOV R48, R4 ;  /* 0x0000000400307202 */ /* 0x020fe20000000f00 */
[----:B------:R-:W-:Y:S01]  /*16b0*/  IMAD.MOV.U32 R49, RZ, RZ, R5 ;  /* 0x000000ffff317224 */ /* 0x000fe200078e0005 */
[----:B------:R-:W-:Y:S01]  /*16c0*/  MOV R5, R29 ;  /* 0x0000001d00057202 */ /* 0x000fe20000000f00 */
[----:B------:R-:W-:Y:S01]  /*16d0*/  IMAD.MOV.U32 R4, RZ, RZ, R28 ;  /* 0x000000ffff047224 */ /* 0x000fe200078e001c */
[----:B------:R-:W-:-:S07]  /*16e0*/  MOV R2, 0x1700 ;  /* 0x0000170000027802 */ /* 0x000fce0000000f00 */
[----:B------:R-:W-:Y:S05]  /*16f0*/  CALL.REL.NOINC `($_ZN2at6native29vectorized_elementwise_kernelILi4EN48_GLOBAL__N__08322988_15_IGammaKernel_cu_cb51a28d10CalcIgammaIdEESt5arrayIPcLm3EEEEviT0_T1_$_ZN46_INTERNAL_08322988_15_IGammaKernel_cu_cb51a28d48_GLOBAL__N__08322988_15_IGammaKernel_cu_cb51a28d11calc_igammaIdEET_S2_S2_) ;  /* 0x0000000800687944 */ /* 0x000fea0003c00000 */
[----:B------:R-:W-:Y:S02]  /*1700*/  IMAD.MOV.U32 R28, RZ, RZ, R68 ;  /* 0x000000ffff1c7224 */ /* 0x000fe400078e0044 */
[----:B------:R-:W-:-:S07]  /*1710*/  IMAD.MOV.U32 R29, RZ, RZ, R69 ;  /* 0x000000ffff1d7224 */ /* 0x000fce00078e0045 */
.L_x_6393:
[----:B------:R-:W-:Y:S05]  /*1720*/  BSYNC B8 ;  /* 0x0000000000087941 */ /* 0x000fea0003800000 */
.L_x_6392:
        /* <DEDUP_REMOVED lines=9> */
[----:B------:R-:W-:Y:S05]  /*17c0*/  CALL.REL.NOINC `($_ZN2at6native29vectorized_elementwise_kernelILi4EN48_GLOBAL__N__08322988_15_IGammaKernel_cu_cb51a28d10CalcIgammaIdEESt5arrayIPcLm3EEEEviT0_T1_$_ZN46_INTERNAL_08322988_15_IGammaKernel_cu_cb51a28d48_GLOBAL__N__08322988_15_IGammaKernel_cu_cb51a28d11calc_igammaIdEET_S2_S2_) ;  /* 0x0000000800347944 */ /* 0x000fea0003c00000 */
[----:B------:R-:W-:Y:S01]  /*17d0*/  IMAD.MOV.U32 R44, RZ, RZ, R68 ;  /* 0x000000ffff2c7224 */ /* 0x000fe200078e0044 */
[----:B------:R-:W-:-:S07]  /*17e0*/  MOV R45, R69 ;  /* 0x00000045002d7202 */ /* 0x000fce0000000f00 */
.L_x_6395:
[----:B------:R-:W-:Y:S05]  /*17f0*/  BSYNC B8 ;  /* 0x0000000000087941 */ /* 0x000fea0003800000 */
.L_x_6394:
        /* <DEDUP_REMOVED lines=10> */
[----:B------:R-:W-:Y:S01]  /*18a0*/  MOV R6, R68 ;  /* 0x0000004400067202 */ /* 0x000fe20000000f00 */
[----:B------:R-:W-:-:S07]  /*18b0*/  IMAD.MOV.U32 R7, RZ, RZ, R69 ;  /* 0x000000ffff077224 */ /* 0x000fce00078e0045 */
.L_x_6397:
[----:B------:R-:W-:Y:S05]  /*18c0*/  BSYNC B8 ;  /* 0x0000000000087941 */ /* 0x000fea0003800000 */
.L_x_6396:
        /* <DEDUP_REMOVED lines=12> */
.L_x_6399:
[----:B------:R-:W-:Y:S05]  /*1990*/  BSYNC B8 ;  /* 0x0000000000087941 */ /* 0x000fea0003800000 */
.L_x_6398:
        /* <DEDUP_REMOVED lines=12> */
.L_x_6401:
[----:B------:R-:W-:Y:S05]  /*1a60*/  BSYNC B8 ;  /* 0x0000000000087941 */ /* 0x000fea0003800000 */
.L_x_6400:
        /* <DEDUP_REMOVED lines=12> */
.L_x_6403:
[----:B------:R-:W-:Y:S05]  /*1b30*/  BSYNC B8 ;  /* 0x0000000000087941 */ /* 0x000fea0003800000 */
.L_x_6402:
        /* <DEDUP_REMOVED lines=12> */
.L_x_6405:
[----:B------:R-:W-:Y:S05]  /*1c00*/  BSYNC B8 ;  /* 0x0000000000087941 */ /* 0x000fea0003800000 */
.L_x_6404:
        /* <DEDUP_REMOVED lines=11> */
.L_x_6391:
[----:B------:R-:W-:Y:S05]  /*1cc0*/  BSYNC B0 ;  /* 0x0000000000007941 */ /* 0x000fea0003800000 */
.L_x_6375:
        /* <DEDUP_REMOVED lines=23> */
.L_x_6408:
[----:B------:R-:W-:-:S13]  /*1e40*/  ISETP.GE.AND P0, PT, R0, UR5, PT ;  /* 0x0000000500007c0c */ /* 0x000fda000bf06270 */
[----:B------:R-:W-:Y:S05]  /*1e50*/  @P0 BRA `(.L_x_6410) ;  /* 0x0000000000300947 */ /* 0x000fea0003800000 */
[----:B0-----:R-:W0:Y:S01]  /*1e60*/  LDC.64 R4, c[0x0][0x218] ;  /* 0x00008600ff047b82 */ /* 0x001e220000000a00 */
[C---:B------:R-:W-:Y:S02]  /*1e70*/  VIADD R7, R0.reuse, UR4 ;  /* 0x0000000400077c36 */ /* 0x040fe40008000000 */
[----:B------:R-:W-:Y:S02]  /*1e80*/  VIADD R0, R0, 0x80 ;  /* 0x0000008000007836 */ /* 0x000fe40000000000 */
[----:B0-----:R-:W-:-:S05]  /*1e90*/  IMAD.WIDE.U32 R4, R7, 0x8, R4 ;  /* 0x0000000807047825 */ /* 0x001fca00078e0004 */
[----:B------:R1:W-:Y:S02]  /*1ea0*/  STG.E.64 desc[UR10][R4.64], R8 ;  /* 0x0000000804007986 */ /* 0x0003e4000c101b0a */
.L_x_6409:
[----:B------:R-:W-:-:S13]  /*1eb0*/  ISETP.GE.AND P0, PT, R0, UR5, PT ;  /* 0x0000000500007c0c */ /* 0x000fda000bf06270 */
[----:B------:R-:W-:Y:S05]  /*1ec0*/  @P0 BRA `(.L_x_6411) ;  /* 0x0000000000340947 */ /* 0x000fea0003800000 */
[----:B01----:R-:W0:Y:S01]  /*1ed0*/  LDC.64 R4, c[0x0][0x218] ;  /* 0x00008600ff047b82 */ /* 0x003e220000000a00 */
[C---:B------:R-:W-:Y:S01]  /*1ee0*/  IADD3 R7, R0.reuse, UR4, RZ ;  /* 0x0000000400077c10 */ /* 0x040fe2000fffe0ff */
[----:B------:R-:W-:-:S04]  /*1ef0*/  VIADD R0, R0, 0x80 ;  /* 0x0000008000007836 */ /* 0x000fc80000000000 */
[----:B0-----:R-:W-:-:S05]  /*1f00*/  IMAD.WIDE.U32 R4, R7, 0x8, R4 ;  /* 0x0000000807047825 */ /* 0x001fca00078e0004 */
[----:B------:R1:W-:Y:S02]  /*1f10*/  STG.E.64 desc[UR10][R4.64], R10 ;  /* 0x0000000a04007986 */ /* 0x0003e4000c101b0a */
.L_x_6410:
        /* <DEDUP_REMOVED lines=8> */
.L_x_6411:
[----:B------:R-:W-:Y:S05]  /*1fa0*/  BSYNC B1 ;  /* 0x0000000000017941 */ /* 0x000fea0003800000 */
.L_x_6407:
[----:B------:R-:W-:-:S13]  /*1fb0*/  ISETP.GE.AND P0, PT, R0, UR5, PT ;  /* 0x0000000500007c0c */ /* 0x000fda000bf06270 */
[----:B012---:R-:W0:Y:S01]  /*1fc0*/  @!P0 LDC.64 R4, c[0x0][0x218] ;  /* 0x00008600ff048b82 */ /* 0x007e220000000a00 */
[C---:B------:R-:W-:Y:S02]  /*1fd0*/  @!P0 VIADD R7, R0.reuse, UR4 ;  /* 0x0000000400078c36 */ /* 0x040fe40008000000 */
[----:B------:R-:W-:Y:S02]  /*1fe0*/  @!P0 VIADD R0, R0, 0x80 ;  /* 0x0000008000008836 */ /* 0x000fe40000000000 */
[----:B0-----:R-:W-:-:S05]  /*1ff0*/  @!P0 IMAD.WIDE.U32 R4, R7, 0x8, R4 ;  /* 0x0000000807048825 */ /* 0x001fca00078e0004 */
[----:B------:R2:W-:Y:S02]  /*2000*/  @!P0 STG.E.64 desc[UR10][R4.64], R14 ;  /* 0x0000000e04008986 */ /* 0x0005e4000c101b0a */
.L_x_6412:
[----:B------:R-:W-:Y:S05]  /*2010*/  BSYNC B0 ;  /* 0x0000000000007941 */ /* 0x000fea0003800000 */
.L_x_6406:
        /* <DEDUP_REMOVED lines=8> */
        .type           $_ZN2at6native29vectorized_elementwise_kernelILi4EN48_GLOBAL__N__08322988_15_IGammaKernel_cu_cb51a28d10CalcIgammaIdEESt5arrayIPcLm3EEEEviT0_T1_$_ZN46_INTERNAL_08322988_15_IGammaKernel_cu_cb51a28d48_GLOBAL__N__08322988_15_IGammaKernel_cu_cb51a28d11calc_igammaIdEET_S2_S2_,@function
        .size           $_ZN2at6native29vectorized_elementwise_kernelILi4EN48_GLOBAL__N__08322988_15_IGammaKernel_cu_cb51a28d10CalcIgammaIdEESt5arrayIPcLm3EEEEviT0_T1_$_ZN46_INTERNAL_08322988_15_IGammaKernel_cu_cb51a28d48_GLOBAL__N__08322988_15_IGammaKernel_cu_cb51a28d11calc_igammaIdEET_S2_S2_,($_ZN2at6native29vectorized_elementwise_kernelILi4EN48_GLOBAL__N__08322988_15_IGammaKernel_cu_cb51a28d10CalcIgammaIdEESt5arrayIPcLm3EEEEviT0_T1_$_ZN46_INTERNAL_08322988_15_IGammaKernel_cu_cb51a28d48_GLOBAL__N__08322988_15_IGammaKernel_cu_cb51a28d12calc_igammacIdEET_S2_S2_ - $_ZN2at6native29vectorized_elementwise_kernelILi4EN48_GLOBAL__N__08322988_15_IGammaKernel_cu_cb51a28d10CalcIgammaIdEESt5arrayIPcLm3EEEEviT0_T1_$_ZN46_INTERNAL_08322988_15_IGammaKernel_cu_cb51a28d48_GLOBAL__N__08322988_15_IGammaKernel_cu_cb51a28d11calc_igammaIdEET_S2_S2_)
$_ZN2at6native29vectorized_elementwise_kernelILi4EN48_GLOBAL__N__08322988_15_IGammaKernel_cu_cb51a28d10CalcIgammaIdEESt5arrayIPcLm3EEEEviT0_T1_$_ZN46_INTERNAL_08322988_15_IGammaKernel_cu_cb51a28d48_GLOBAL__N__08322988_15_IGammaKernel_cu_cb51a28d11calc_igammaIdEET_S2_S2_:
        /* <DEDUP_REMOVED lines=42> */
[----:B------:R-:W-:Y:S05]  /*2340*/  CALL.REL.NOINC `($__internal_30_$__cuda_sm20_div_rn_f64_full) ;  /* 0x0000049800ec7944 */ /* 0x000fea0003c00000 */
[----:B------:R-:W-:Y:S02]  /*2350*/  IMAD.MOV.U32 R52, RZ, RZ, R68 ;  /* 0x000000ffff347224 */ /* 0x000fe400078e0044 */
[----:B------:R-:W-:-:S07]  /*2360*/  IMAD.MOV.U32 R53, RZ, RZ, R65 ;  /* 0x000000ffff357224 */ /* 0x000fce00078e0041 */
.L_x_6417:
[----:B------:R-:W-:Y:S05]  /*2370*/  BSYNC B1 ;  /* 0x0000000000017941 */ /* 0x000fea0003800000 */
.L_x_6416:
        /* <DEDUP_REMOVED lines=32> */
[----:B------:R-:W-:Y:S05]  /*2580*/  CALL.REL.NOINC `($__internal_31_$__cuda_sm20_dsqrt_rn_f64_mediumpath_v1) ;  /* 0x0000049c00f07944 */ /* 0x000fea0003c00000 */
[----:B------:R-:W-:-:S07]  /*2590*/  IMAD.MOV.U32 R39, RZ, RZ, R33 ;  /* 0x000000ffff277224 */ /* 0x000fce00078e0021 */
.L_x_6422:
[----:B------:R-:W-:Y:S05]  /*25a0*/  BSYNC B1 ;  /* 0x0000000000017941 */ /* 0x000fea0003800000 */
.L_x_6421:
        /* <DEDUP_REMOVED lines=19> */
[----:B------:R-:W-:Y:S05]  /*26e0*/  CALL.REL.NOINC `($__internal_30_$__cuda_sm20_div_rn_f64_full) ;  /* 0x0000049800047944 */ /* 0x000fea0003c00000 */
[----:B------:R-:W-:-:S07]  /*26f0*/  IMAD.MOV.U32 R64, RZ, RZ, R68 ;  /* 0x000000ffff407224 */ /* 0x000fce00078e0044 */
.L_x_6424:
[----:B------:R-:W-:Y:S05]  /*2700*/  BSYNC B1 ;  /* 0x0000000000017941 */ /* 0x000fea0003800000 */
.L_x_6423:
[----:B------:R-:W-:-:S14]  /*2710*/  DSETP.GEU.AND P0, PT, R52, R64, PT ;  /* 0x000000403400722a */ /* 0x000fdc0003f0e000 */
[----:B------:R-:W-:Y:S05]  /*2720*/  @!P0 BREAK B5 ;  /* 0x0000000000058942 */ /* 0x000fea0003800000 */
[----:B------:R-:W-:Y:S05]  /*2730*/  @!P0 BRA `(.L_x_6425) ;  /* 0x00000044002c8947 */ /* 0x000fea0003800000 */
.L_x_6420:
[----:B------:R-:W-:Y:S05]  /*2740*/  BSYNC B5 ;  /* 0x0000000000057941 */ /* 0x000fea0003800000 */
.L_x_6419:
        /* <DEDUP_REMOVED lines=110> */
[----:B------:R-:W-:Y:S05]  /*2e30*/  CALL.REL.NOINC `($__internal_29_$__cuda_sm20_dblrcp_rn_slowpath_v3) ;  /* 0x0000048c00907944 */ /* 0x000fea0003c00000 */
.L_x_6432:
[----:B------:R-:W-:Y:S05]  /*2e40*/  BSYNC B5 ;  /* 0x0000000000057941 */ /* 0x000fea0003800000 */
.L_x_6431:
[----:B------:R-:W-:Y:S01]  /*2e50*/  HFMA2.MMA R80, -RZ, RZ, -29.21875, -12.359375 ;  /* 0xcf4eca2eff507435 */ /* 0x000fe200000001ff */
[----:B------:R-:W-:Y:S01]  /*2e60*/  IMAD.MOV.U32 R32, RZ, RZ, R38 ;  /* 0x000000ffff207224 */ /* 0x000fe200078e0026 */
[----:B------:R-:W-:Y:S01]  /*2e70*/  MOV R33, R39 ;  /* 0x0000002700217202 */ /* 0x000fe20000000f00 */
[----:B------:R-:W-:Y:S02]  /*2e80*/  IMAD.MOV.U32 R59, RZ, RZ, 0xc ;  /* 0x0000000cff3b7424 */ /* 0x000fe400078e00ff */
[----:B------:R-:W-:Y:S02]  /*2e90*/  IMAD.MOV.U32 R58, RZ, RZ, -0x1 ;  /* 0xffffffffff3a7424 */ /* 0x000fe400078e00ff */
[----:B------:R-:W-:-:S07]  /*2ea0*/  IMAD.MOV.U32 R81, RZ, RZ, 0x418b2298 ;  /* 0x418b2298ff517424 */ /* 0x000fce00078e00ff */
.L_x_6430:
[----:B------:R-:W-:Y:S05]  /*2eb0*/  BSYNC B3 ;  /* 0x0000000000037941 */ /* 0x000fea0003800000 */
.L_x_6429:
        /* <DEDUP_REMOVED lines=100> */
[----:B------:R-:W-:Y:S05]  /*3500*/  CALL.REL.NOINC `($__internal_30_$__cuda_sm20_div_rn_f64_full) ;  /* 0x00000488007c7944 */ /* 0x000fea0003c00000 */
[----:B------:R-:W-:Y:S01]  /*3510*/  MOV R60, R68 ;  /* 0x00000044003c7202 */ /* 0x000fe20000000f00 */
[----:B------:R-:W-:-:S07]  /*3520*/  IMAD.MOV.U32 R61, RZ, RZ, R65 ;  /* 0x000000ffff3d7224 */ /* 0x000fce00078e0041 */
.L_x_6434:
[----:B------:R-:W-:Y:S05]  /*3530*/  BSYNC B2 ;  /* 0x0000000000027941 */ /* 0x000fea0003800000 */
.L_x_6433:
        /* <DEDUP_REMOVED lines=22> */
[----:B------:R-:W-:Y:S05]  /*36a0*/  CALL.REL.NOINC `($__internal_30_$__cuda_sm20_div_rn_f64_full) ;  /* 0x0000048800147944 */ /* 0x000fea0003c00000 */
[----:B------:R-:W-:Y:S01]  /*36b0*/  MOV R56, R68 ;  /* 0x0000004400387202 */ /* 0x000fe20000000f00 */
[----:B------:R-:W-:-:S07]  /*36c0*/  IMAD.MOV.U32 R57, RZ, RZ, R65 ;  /* 0x000000ffff397224 */ /* 0x000fce00078e0041 */
.L_x_6436:
[----:B------:R-:W-:Y:S05]  /*36d0*/  BSYNC B2 ;  /* 0x0000000000027941 */ /* 0x000fea0003800000 */
.L_x_6435:
        /* <DEDUP_REMOVED lines=20> */
[----:B------:R-:W-:Y:S05]  /*3820*/  CALL.REL.NOINC `($__internal_31_$__cuda_sm20_dsqrt_rn_f64_mediumpath_v1) ;  /* 0x0000048c00487944 */ /* 0x000fea0003c00000 */
[----:B------:R-:W-:Y:S01]  /*3830*/  MOV R66, R38 ;  /* 0x0000002600427202 */ /* 0x000fe20000000f00 */
[----:B------:R-:W-:-:S07]  /*3840*/  IMAD.MOV.U32 R67, RZ, RZ, R33 ;  /* 0x000000ffff437224 */ /* 0x000fce00078e0021 */
.L_x_6438:
[----:B------:R-:W-:Y:S05]  /*3850*/  BSYNC B3 ;  /* 0x0000000000037941 */ /* 0x000fea0003800000 */
.L_x_6437:
        /* <DEDUP_REMOVED lines=19> */
[----:B------:R-:W-:Y:S05]  /*3990*/  CALL.REL.NOINC `($__internal_30_$__cuda_sm20_div_rn_f64_full) ;  /* 0x0000048400587944 */ /* 0x000fea0003c00000 */
[----:B------:R-:W-:Y:S01]  /*39a0*/  MOV R32, R68 ;  /* 0x0000004400207202 */ /* 0x000fe20000000f00 */
[----:B------:R-:W-:-:S07]  /*39b0*/  IMAD.MOV.U32 R33, RZ, RZ, R65 ;  /* 0x000000ffff217224 */ /* 0x000fce00078e0041 */
.L_x_6440:
[----:B------:R-:W-:Y:S05]  /*39c0*/  BSYNC B2 ;  /* 0x0000000000027941 */ /* 0x000fea0003800000 */
.L_x_6439:
        /* <DEDUP_REMOVED lines=28> */
.L_x_6443:
[----:B------:R-:W-:Y:S05]  /*3b90*/  BSYNC B2 ;  /* 0x0000000000027941 */ /* 0x000fea0003800000 */
.L_x_6442:
        /* <DEDUP_REMOVED lines=85> */
.L_x_6445:
        /* <DEDUP_REMOVED lines=21> */
[----:B------:R-:W-:-:S07]  /*4240*/  IMAD.MOV.U32 R64, RZ, RZ, R68 ;  /* 0x000000ffff407224 */ /* 0x000fce00078e0044 */
.L_x_6448:
[----:B------:R-:W-:Y:S05]  /*4250*/  BSYNC B5 ;  /* 0x0000000000057941 */ /* 0x000fea0003800000 */
.L_x_6447:
        /* <DEDUP_REMOVED lines=29> */
.L_x_6446:
[----:B------:R-:W-:Y:S05]  /*4430*/  BSYNC B2 ;  /* 0x0000000000027941 */ /* 0x000fea0003800000 */
.L_x_6444:
        /* <DEDUP_REMOVED lines=24> */
[----:B------:R-:W-:-:S07]  /*45c0*/  MOV R64, R68 ;  /* 0x0000004400407202 */ /* 0x000fce0000000f00 */
.L_x_6450:
[----:B------:R-:W-:Y:S05]  /*45d0*/  BSYNC B2 ;  /* 0x0000000000027941 */ /* 0x000fea0003800000 */
.L_x_6449:
        /* <DEDUP_REMOVED lines=60> */
.L_x_6452:
[----:B------:R-:W-:Y:S05]  /*49a0*/  BSYNC B2 ;  /* 0x0000000000027941 */ /* 0x000fea0003800000 */
.L_x_6451:
[----:B------:R-:W-:Y:S01]  /*49b0*/  DMUL R38, R38, R32 ;  /* 0x0000002026267228 */ /* 0x000fe20000000000 */
[----:B------:R-:W-:Y:S10]  /*49c0*/  BRA `(.L_x_6453) ;  /* 0x0000001c00507947 */ /* 0x000ff40003800000 */
.L_x_6441:
        /* <DEDUP_REMOVED lines=72> */
.L_x_6455:
[----:B------:R-:W-:Y:S05]  /*4e50*/  BSYNC B2 ;  /* 0x0000000000027941 */ /* 0x000fea0003800000 */
.L_x_6454:
[----:B------:R-:W-:Y:S04]  /*4e60*/  BSSY B2, `(.L_x_6456) ;  /* 0x000000a000027945 */ /* 0x000fe80003800000 */
[----:B------:R-:W-:Y:S05]  /*4e70*/  @P2 BRA P3, `(.L_x_6457) ;  /* 0x0000000000202947 */ /* 0x000fea0001800000 */
[----:B------:R-:W-:Y:S01]  /*4e80*/  IMAD.MOV.U32 R68, RZ, RZ, R58 ;  /* 0x000000ffff447224 */ /* 0x000fe200078e003a */
[----:B------:R-:W-:Y:S01]  /*4e90*/  MOV R70, R4 ;  /* 0x0000000400467202 */ /* 0x000fe20000000f00 */
[----:B------:R-:W-:Y:S01]  /*4ea0*/  IMAD.MOV.U32 R65, RZ, RZ, R59 ;  /* 0x000000ffff417224 */ /* 0x000fe200078e003b */
[----:B------:R-:W-:Y:S01]  /*4eb0*/  MOV R66, 0x4ee0 ;  /* 0x00004ee000427802 */ /* 0x000fe20000000f00 */
[----:B------:R-:W-:-:S07]  /*4ec0*/  IMAD.MOV.U32 R67, RZ, RZ, R5 ;  /* 0x000000ffff437224 */ /* 0x000fce00078e0005 */
[----:B------:R-:W-:Y:S05]  /*4ed0*/  CALL.REL.NOINC `($__internal_30_$__cuda_sm20_div_rn_f64_full) ;  /* 0x0000047000087944 */ /* 0x000fea0003c00000 */
[----:B------:R-:W-:Y:S01]  /*4ee0*/  IMAD.MOV.U32 R72, RZ, RZ, R68 ;  /* 0x000000ffff487224 */ /* 0x000fe200078e0044 */
[----:B------:R-:W-:-:S07]  /*4ef0*/  MOV R73, R65 ;  /* 0x0000004100497202 */ /* 0x000fce0000000f00 */
.L_x_6457:
[----:B------:R-:W-:Y:S05]  /*4f00*/  BSYNC B2 ;  /* 0x0000000000027941 */ /* 0x000fea0003800000 */
.L_x_6456:
[----:B------:R-:W-:Y:S01]  /*4f10*/  DADD R40, -RZ, |R72| ;  /* 0x00000000ff287229 */ /* 0x000fe20000000548 */
[----:B------:R-:W-:Y:S01]  /*4f20*/  BSSY B2, `(.L_x_6458) ;  /* 0x0000005000027945 */ /* 0x000fe20003800000 */
[----:B------:R-:W-:Y:S01]  /*4f30*/  IMAD.MOV.U32 R38, RZ, RZ, R48 ;  /* 0x000000ffff267224 */ /* 0x000fe200078e0030 */
[----:B------:R-:W-:Y:S01]  /*4f40*/  MOV R34, 0x4f70 ;  /* 0x00004f7000227802 */ /* 0x000fe20000000f00 */
[----:B------:R-:W-:-:S07]  /*4f50*/  IMAD.MOV.U32 R35, RZ, RZ, R49 ;  /* 0x000000ffff237224 */ /* 0x000fce00078e0031 */
[----:B------:R-:W-:Y:S05]  /*4f60*/  CALL.REL.NOINC `($_ZN2at6native29vectorized_elementwise_kernelILi4EN48_GLOBAL__N__08322988_15_IGammaKernel_cu_cb51a28d10CalcIgammaIdEESt5arrayIPcLm3EEEEviT0_T1_$__internal_accurate_pow) ;  /* 0x0000047800247944 */ /* 0x000fea0003c00000 */
[----:B------:R-:W-:Y:S05]  /*4f70*/  BSYNC B2 ;  /* 0x0000000000027941 */ /* 0x000fea0003800000 */
.L_x_6458:
        /* <DEDUP_REMOVED lines=25> */
.L_x_6460:
[----:B------:R-:W-:Y:S01]  /*5110*/  DSETP.NEU.AND P0, PT, R50, 0.5, PT ;  /* 0x3fe000003200742a */ /* 0x000fe20003f0d000 */
[----:B------:R-:W-:Y:S01]  /*5120*/  ISETP.GE.AND P2, PT, R49, RZ, PT ;  /* 0x000000ff3100720c */ /* 0x000fe20003f46270 */
[----:B------:R-:W-:Y:S01]  /*5130*/  IMAD.MOV.U32 R38, RZ, RZ, RZ ;  /* 0x000000ffff267224 */ /* 0x000fe200078e00ff */
[----:B------:R-:W-:-:S04]  /*5140*/  ISETP.EQ.U32.AND P1, PT, R0, RZ, PT ;  /* 0x000000ff0000720c */ /* 0x000fc80003f22070 */
[----:B------:R-:W-:-:S04]  /*5150*/  ISETP.EQ.AND.EX P0, PT, R34, -0x80000000, P0, P1 ;  /* 0x800000002200780c */ /* 0x000fc80000702310 */
[----:B------:R-:W-:-:S04]  /*5160*/  SEL R39, R73, RZ, P0 ;  /* 0x000000ff49277207 */ /* 0x000fc80000000000 */
[----:B------:R-:W-:-:S07]  /*5170*/  @!P2 LOP3.LUT R39, R39, 0x7ff00000, RZ, 0xfc, !PT ;  /* 0x7ff000002727a812 */ /* 0x000fce00078efcff */
.L_x_6461:
[----:B------:R-:W-:Y:S05]  /*5180*/  BSYNC B2 ;  /* 0x0000000000027941 */ /* 0x000fea0003800000 */
.L_x_6459:
        /* <DEDUP_REMOVED lines=18> */
.L_x_6464:
[----:B------:R-:W-:-:S11]  /*52b0*/  DADD R38, R48, R72 ;  /* 0x0000000030267229 */ /* 0x000fd60000000048 */
.L_x_6463:
[----:B------:R-:W-:Y:S05]  /*52c0*/  BSYNC B2 ;  /* 0x0000000000027941 */ /* 0x000fea0003800000 */
.L_x_6462:
[----:B------:R-:W-:-:S06]  /*52d0*/  DSETP.NEU.AND P0, PT, R72, 1, PT ;  /* 0x3ff000004800742a */ /* 0x000fcc0003f0d000 */
[----:B------:R-:W-:Y:S02]  /*52e0*/  FSEL R34, R38, RZ, P0 ;  /* 0x000000ff26227208 */ /* 0x000fe40000000000 */
[----:B------:R-:W-:-:S06]  /*52f0*/  FSEL R35, R39, 1.875, P0 ;  /* 0x3ff0000027237808 */ /* 0x000fcc0000000000 */
[----:B------:R-:W-:-:S08]  /*5300*/  DMUL R36, R36, R34 ;  /* 0x0000002224247228 */ /* 0x000fd00000000000 */
[----:B------:R-:W-:Y:S01]  /*5310*/  DMUL R38, R36, R32 ;  /* 0x0000002024267228 */ /* 0x000fe20000000000 */
[----:B------:R-:W-:Y:S10]  /*5320*/  BRA `(.L_x_6453) ;  /* 0x0000001000f87947 */ /* 0x000ff40003800000 */
.L_x_6428:
        /* <DEDUP_REMOVED lines=83> */
.L_x_6466:
[----:B------:R-:W-:Y:S05]  /*5860*/  BSYNC B2 ;  /* 0x0000000000027941 */ /* 0x000fea0003800000 */
.L_x_6465:
[----:B------:R-:W-:Y:S04]  /*5870*/  BSSY B5, `(.L_x_6467) ;  /* 0x00000a8000057945 */ /* 0x000fe80003800000 */
[----:B------:R-:W-:Y:S05]  /*5880*/  @P3 BRA `(.L_x_6468) ;  /* 0x0000000800943947 */ /* 0x000fea0003800000 */
[----:B------:R-:W-:Y:S01]  /*5890*/  MOV R34, R50 ;  /* 0x0000003200227202 */ /* 0x000fe20000000f00 */
[----:B------:R-:W-:Y:S01]  /*58a0*/  IMAD.MOV.U32 R33, RZ, RZ, R51 ;  /* 0x000000ffff217224 */ /* 0x000fe200078e0033 */
[----:B------:R-:W-:-:S07]  /*58b0*/  MOV R32, 0x58d0 ;  /* 0x000058d000207802 */ /* 0x000fce0000000f00 */
[----:B------:R-:W-:Y:S05]  /*58c0*/  CALL.REL.NOINC `($_ZN2at6native29vectorized_elementwise_kernelILi4EN48_GLOBAL__N__08322988_15_IGammaKernel_cu_cb51a28d10CalcIgammaIdEESt5arrayIPcLm3EEEEviT0_T1_$__internal_lgamma_pos) ;  /* 0x0000047800947944 */ /* 0x000fea0003c00000 */
        /* <DEDUP_REMOVED lines=69> */
[----:B------:R-:W-:Y:S05]  /*5d20*/  CALL.REL.NOINC `($__internal_30_$__cuda_sm20_div_rn_f64_full) ;  /* 0x0000046000747944 */ /* 0x000fea0003c00000 */
[----:B------:R-:W-:-:S07]  /*5d30*/  MOV R69, R65 ;  /* 0x0000004100457202 */ /* 0x000fce0000000f00 */
.L_x_6473:
[----:B------:R-:W-:Y:S05]  /*5d40*/  BSYNC B6 ;  /* 0x0000000000067941 */ /* 0x000fea0003800000 */
.L_x_6472:
[----:B------:R-:W-:Y:S01]  /*5d50*/  IMAD.MOV.U32 R0, RZ, RZ, R69 ;  /* 0x000000ffff007224 */ /* 0x000fe200078e0045 */
[----:B------:R-:W-:Y:S01]  /*5d60*/  MOV R51, R69 ;  /* 0x0000004500337202 */ /* 0x000fe20000000f00 */
[----:B------:R-:W-:-:S07]  /*5d70*/  IMAD.MOV.U32 R50, RZ, RZ, R68 ;  /* 0x000000ffff327224 */ /* 0x000fce00078e0044 */
.L_x_6471:
[----:B------:R-:W-:Y:S05]  /*5d80*/  BSYNC B2 ;  /* 0x0000000000027941 */ /* 0x000fea0003800000 */
.L_x_6470:
        /* <DEDUP_REMOVED lines=79> */
.L_x_6475:
[----:B------:R-:W-:Y:S05]  /*6280*/  BSYNC B2 ;  /* 0x0000000000027941 */ /* 0x000fea0003800000 */
.L_x_6474:
[--C-:B------:R-:W-:Y:S02]  /*6290*/  DADD R54, -R54, R32.reuse ;  /* 0x0000000036367229 */ /* 0x100fe40000000120 */
[----:B------:R-:W-:-:S10]  /*62a0*/  DADD R32, -RZ, -R32 ;  /* 0x00000000ff207229 */ /* 0x000fd40000000920 */
[----:B------:R-:W-:Y:S02]  /*62b0*/  FSEL R34, R32, R54, !P3 ;  /* 0x0000003620227208 */ /* 0x000fe40005800000 */
[----:B------:R-:W-:Y:S01]  /*62c0*/  FSEL R35, R33, R55, !P3 ;  /* 0x0000003721237208 */ /* 0x000fe20005800000 */
[----:B------:R-:W-:Y:S06]  /*62d0*/  BRA `(.L_x_6469) ;  /* 0x0000000000047947 */ /* 0x000fec0003800000 */
.L_x_6468:
[----:B------:R-:W-:-:S11]  /*62e0*/  DADD R34, R48, R48 ;  /* 0x0000000030227229 */ /* 0x000fd60000000030 */
.L_x_6469:
[----:B------:R-:W-:Y:S05]  /*62f0*/  BSYNC B5 ;  /* 0x0000000000057941 */ /* 0x000fea0003800000 */
.L_x_6467:
        /* <DEDUP_REMOVED lines=65> */
.L_x_6453:
[----:B------:R-:W-:Y:S05]  /*6710*/  BSYNC B1 ;  /* 0x0000000000017941 */ /* 0x000fea0003800000 */
.L_x_6427:
        /* <DEDUP_REMOVED lines=11> */
.L_x_6479:
        /* <DEDUP_REMOVED lines=21> */
[----:B------:R-:W-:Y:S05]  /*6920*/  CALL.REL.NOINC `($__internal_30_$__cuda_sm20_div_rn_f64_full) ;  /* 0x0000045400747944 */ /* 0x000fea0003c00000 */
[----:B------:R-:W-:-:S07]  /*6930*/  MOV R69, R65 ;  /* 0x0000004100457202 */ /* 0x000fce0000000f00 */
.L_x_6478:
[----:B------:R-:W-:Y:S05]  /*6940*/  BSYNC B2 ;  /* 0x0000000000027941 */ /* 0x000fea0003800000 */
.L_x_6477:
        /* <DEDUP_REMOVED lines=8> */
.L_x_6476:
        /* <DEDUP_REMOVED lines=22> */
.L_x_6481:
[----:B------:R-:W-:Y:S05]  /*6b30*/  BSYNC B1 ;  /* 0x0000000000017941 */ /* 0x000fea0003800000 */
.L_x_6480:
[----:B------:R-:W-:Y:S05]  /*6b40*/  BRA `(.L_x_6414) ;  /* 0x0000017000b07947 */ /* 0x000fea0003800000 */
.L_x_6426:
[----:B------:R-:W-:Y:S01]  /*6b50*/  IMAD.MOV.U32 R52, RZ, RZ, R4 ;  /* 0x000000ffff347224 */ /* 0x000fe200078e0004 */
[----:B------:R-:W-:Y:S01]  /*6b60*/  MOV R0, 0x6bb0 ;  /* 0x00006bb000007802 */ /* 0x000fe20000000f00 */
[----:B------:R-:W-:Y:S01]  /*6b70*/  IMAD.MOV.U32 R53, RZ, RZ, R5 ;  /* 0x000000ffff357224 */ /* 0x000fe200078e0005 */
[----:B------:R-:W-:Y:S01]  /*6b80*/  MOV R5, R49 ;  /* 0x0000003100057202 */ /* 0x000fe20000000f00 */
[----:B------:R-:W-:-:S07]  /*6b90*/  IMAD.MOV.U32 R4, RZ, RZ, R48 ;  /* 0x000000ffff047224 */ /* 0x000fce00078e0030 */
[----:B------:R-:W-:Y:S05]  /*6ba0*/  CALL.REL.NOINC `($_ZN2at6native29vectorized_elementwise_kernelILi4EN48_GLOBAL__N__08322988_15_IGammaKernel_cu_cb51a28d10CalcIgammaIdEESt5arrayIPcLm3EEEEviT0_T1_$_ZN46_INTERNAL_08322988_15_IGammaKernel_cu_cb51a28d48_GLOBAL__N__08322988_15_IGammaKernel_cu_cb51a28d12calc_igammacIdEET_S2_S2_) ;  /* 0x0000017000a87944 */ /* 0x000fea0003c00000 */
[----:B------:R-:W-:Y:S01]  /*6bb0*/  IMAD.MOV.U32 R68, RZ, RZ, R54 ;  /* 0x000000ffff447224 */ /* 0x000fe200078e0036 */
[----:B------:R-:W-:-:S06]  /*6bc0*/  MOV R69, R55 ;  /* 0x0000003700457202 */ /* 0x000fcc0000000f00 */
[----:B------:R-:W-:Y:S01]  /*6bd0*/  DADD R68, -R68, 1 ;  /* 0x3ff0000044447429 */ /* 0x000fe20000000100 */
[----:B------:R-:W-:Y:S10]  /*6be0*/  BRA `(.L_x_6414) ;  /* 0x0000017000887947 */ /* 0x000ff40003800000 */
.L_x_6425:
        /* <DEDUP_REMOVED lines=1895> */
[----:B-1----:R-:W-:Y:S05]  /*e260*/  CALL.REL.NOINC `($__internal_30_$__cuda_sm20_div_rn_f64_full) ;  /* 0x000003dc00247944 */ /* 0x002fea0003c00000 */
[----:B------:R-:W-:Y:S01]  /*e270*/  IMAD.MOV.U32 R32, RZ, RZ, R68 ;  /* 0x000000ffff207224 */ /* 0x000fe200078e0044 */
[----:B------:R-:W-:-:S07]  /*e280*/  MOV R33, R65 ;  /* 0x0000004100217202 */ /* 0x000fce0000000f00 */
.L_x_6483:
[----:B------:R-:W-:Y:S05]  /*e290*/  BSYNC B1 ;  /* 0x0000000000017941 */ /* 0x000fea0003800000 */
.L_x_6482:
        /* <DEDUP_REMOVED lines=22> */
.L_x_6485:
[----:B------:R-:W-:Y:S05]  /*e400*/  BSYNC B1 ;  /* 0x0000000000017941 */ /* 0x000fea0003800000 */
.L_x_6484:
        /* <DEDUP_REMOVED lines=91> */
.L_x_6490:
        /* <DEDUP_REMOVED lines=22> */
.L_x_6493:
[----:B------:R-:W-:Y:S05]  /*eb20*/  BSYNC B6 ;  /* 0x0000000000067941 */ /* 0x000fea0003800000 */
.L_x_6492:
        /* <DEDUP_REMOVED lines=29> */
.L_x_6491:
[----:B------:R-:W-:Y:S05]  /*ed00*/  BSYNC B2 ;  /* 0x0000000000027941 */ /* 0x000fea0003800000 */
.L_x_6489:
        /* <DEDUP_REMOVED lines=24> */
[----:B------:R-:W-:Y:S05]  /*ee90*/  CALL.REL.NOINC `($__internal_31_$__cuda_sm20_dsqrt_rn_f64_mediumpath_v1) ;  /* 0x000003d400ac7944 */ /* 0x000fea0003c00000 */
[----:B------:R-:W-:-:S07]  /*eea0*/  IMAD.MOV.U32 R39, RZ, RZ, R33 ;  /* 0x000000ffff277224 */ /* 0x000fce00078e0021 */
.L_x_6495:
[----:B------:R-:W-:Y:S05]  /*eeb0*/  BSYNC B3 ;  /* 0x0000000000037941 */ /* 0x000fea0003800000 */
.L_x_6494:
[----:B------:R-:W-:Y:S01]  /*eec0*/  DADD R98, -RZ, -R38 ;  /* 0x00000000ff627229 */ /* 0x000fe20000000926 */
[----:B------:R-:W-:Y:S10]  /*eed0*/  BRA `(.L_x_6488) ;  /* 0x00000008009c7947 */ /* 0x000ff40003800000 */
.L_x_6487:
        /* <DEDUP_REMOVED lines=85> */
.L_x_6497:
        /* <DEDUP_REMOVED lines=22> */
.L_x_6500:
[----:B------:R-:W-:Y:S05]  /*f590*/  BSYNC B6 ;  /* 0x0000000000067941 */ /* 0x000fea0003800000 */
.L_x_6499:
        /* <DEDUP_REMOVED lines=29> */
.L_x_6498:
[----:B------:R-:W-:Y:S05]  /*f770*/  BSYNC B2 ;  /* 0x0000000000027941 */ /* 0x000fea0003800000 */
.L_x_6496:
        /* <DEDUP_REMOVED lines=24> */
[----:B------:R-:W-:Y:S05]  /*f900*/  CALL.REL.NOINC `($__internal_31_$__cuda_sm20_dsqrt_rn_f64_mediumpath_v1) ;  /* 0x000003cc00107944 */ /* 0x000fea0003c00000 */
[----:B------:R-:W-:-:S07]  /*f910*/  IMAD.MOV.U32 R39, RZ, RZ, R33 ;  /* 0x000000ffff277224 */ /* 0x000fce00078e0021 */
.L_x_6502:
[----:B------:R-:W-:Y:S05]  /*f920*/  BSYNC B3 ;  /* 0x0000000000037941 */ /* 0x000fea0003800000 */
.L_x_6501:
[----:B------:R-:W-:Y:S01]  /*f930*/  MOV R98, R38 ;  /* 0x0000002600627202 */ /* 0x000fe20000000f00 */
[----:B------:R-:W-:-:S07]  /*f940*/  IMAD.MOV.U32 R99, RZ, RZ, R39 ;  /* 0x000000ffff637224 */ /* 0x000fce00078e0027 */
.L_x_6488:
[----:B------:R-:W-:Y:S05]  /*f950*/  BSYNC B1 ;  /* 0x0000000000017941 */ /* 0x000fea0003800000 */
.L_x_6486:
        /* <DEDUP_REMOVED lines=25> */
.L_x_6504:
[----:B------:R-:W-:Y:S05]  /*faf0*/  BSYNC B1 ;  /* 0x0000000000017941 */ /* 0x000fea0003800000 */
.L_x_6503:
        /* <DEDUP_REMOVED lines=14> */
.L_x_6506:
        /* <DEDUP_REMOVED lines=153> */
.L_x_6507:
[----:B------:R-:W-:Y:S05]  /*10570*/  BSYNC B1 ;  /* 0x0000000000017941 */ /* 0x000fea0003800000 */
.L_x_6505:
        /* <DEDUP_REMOVED lines=32> */
.L_x_6514:
        /* <DEDUP_REMOVED lines=316> */
.L_x_6510:
[----:B------:R-:W-:Y:S05]  /*11b40*/  BSYNC B2 ;  /* 0x0000000000027941 */ /* 0x000fea0003800000 */
.L_x_6509:
        /* <DEDUP_REMOVED lines=28> */
.L_x_6513:
[----:B------:R-:W-:Y:S05]  /*11d10*/  BSYNC B2 ;  /* 0x0000000000027941 */ /* 0x000fea0003800000 */
.L_x_6512:
[----:B------:R-:W-:Y:S01]  /*11d20*/  VIADD R4, R4, 0x1 ;  /* 0x0000000104047836 */ /* 0x000fe20000000000 */
[----:B------:R-:W-:Y:S01]  /*11d30*/  DADD R68, -RZ, |R114| ;  /* 0x00000000ff447229 */ /* 0x000fe20000000572 */
[----:B------:R-:W-:Y:S01]  /*11d40*/  IMAD.MOV.U32 R66, RZ, RZ, R64 ;  /* 0x000000ffff427224 */ /* 0x000fe200078e0040 */
[----:B------:R-:W-:Y:S02]  /*11d50*/  MOV R67, R65 ;  /* 0x0000004100437202 */ /* 0x000fe40000000f00 */
[----:B------:R-:W-:-:S13]  /*11d60*/  ISETP.GE.U32.AND P0, PT, R4, 0x19, PT ;  /* 0x000000190400780c */ /* 0x000fda0003f06070 */
[----:B------:R-:W-:Y:S05]  /*11d70*/  @!P0 BRA `(.L_x_6514) ;  /* 0xffffffe800808947 */ /* 0x000fea000383ffff */
.L_x_6511:
[----:B------:R-:W-:Y:S05]  /*11d80*/  BSYNC B1 ;  /* 0x0000000000017941 */ /* 0x000fea0003800000 */
.L_x_6508:
        /* <DEDUP_REMOVED lines=62> */
.L_x_6516:
[----:B------:R-:W-:Y:S05]  /*12170*/  BSYNC B1 ;  /* 0x0000000000017941 */ /* 0x000fea0003800000 */
.L_x_6515:
        /* <DEDUP_REMOVED lines=27> */
[----:B------:R-:W-:Y:S05]  /*12330*/  CALL.REL.NOINC `($__internal_31_$__cuda_sm20_dsqrt_rn_f64_mediumpath_v1) ;  /* 0x000003a000847944 */ /* 0x000fea0003c00000 */
[----:B------:R-:W-:-:S07]  /*12340*/  MOV R39, R33 ;  /* 0x0000002100277202 */ /* 0x000fce0000000f00 */
.L_x_6518:
[----:B------:R-:W-:Y:S05]  /*12350*/  BSYNC B1 ;  /* 0x0000000000017941 */ /* 0x000fea0003800000 */
.L_x_6517:
        /* <DEDUP_REMOVED lines=21> */
.L_x_6520:
[----:B------:R-:W-:Y:S05]  /*124b0*/  BSYNC B1 ;  /* 0x0000000000017941 */ /* 0x000fea0003800000 */
.L_x_6519:
[----:B------:R-:W-:Y:S01]  /*124c0*/  DFMA R68, R96, 0.5, -R68 ;  /* 0x3fe000006044782b */ /* 0x000fe20000000844 */
[----:B------:R-:W-:Y:S10]  /*124d0*/  BRA `(.L_x_6414) ;  /* 0x000000b8004c7947 */ /* 0x000ff40003800000 */
.L_x_6418:
        /* <DEDUP_REMOVED lines=1895> */
[----:B-1----:R-:W-:Y:S05]  /*19b50*/  CALL.REL.NOINC `($__internal_30_$__cuda_sm20_div_rn_f64_full) ;  /* 0x0000032000e87944 */ /* 0x002fea0003c00000 */
[----:B------:R-:W-:Y:S02]  /*19b60*/  IMAD.MOV.U32 R32, RZ, RZ, R68 ;  /* 0x000000ffff207224 */ /* 0x000fe400078e0044 */
[----:B------:R-:W-:-:S07]  /*19b70*/  IMAD.MOV.U32 R33, RZ, RZ, R65 ;  /* 0x000000ffff217224 */ /* 0x000fce00078e0041 */
.L_x_6522:
[----:B------:R-:W-:Y:S05]  /*19b80*/  BSYNC B1 ;  /* 0x0000000000017941 */ /* 0x000fea0003800000 */
.L_x_6521:
        /* <DEDUP_REMOVED lines=21> */
[----:B------:R-:W-:-:S07]  /*19ce0*/  IMAD.MOV.U32 R64, RZ, RZ, R68 ;  /* 0x000000ffff407224 */ /* 0x000fce00078e0044 */
.L_x_6524:
[----:B------:R-:W-:Y:S05]  /*19cf0*/  BSYNC B1 ;  /* 0x0000000000017941 */ /* 0x000fea0003800000 */
.L_x_6523:
        /* <DEDUP_REMOVED lines=91> */
.L_x_6529:
        /* <DEDUP_REMOVED lines=22> */
.L_x_6532:
[----:B------:R-:W-:Y:S05]  /*1a410*/  BSYNC B5 ;  /* 0x0000000000057941 */ /* 0x000fea0003800000 */
.L_x_6531:
        /* <DEDUP_REMOVED lines=29> */
.L_x_6530:
[----:B------:R-:W-:Y:S05]  /*1a5f0*/  BSYNC B2 ;  /* 0x0000000000027941 */ /* 0x000fea0003800000 */
.L_x_6528:
        /* <DEDUP_REMOVED lines=24> */
[----:B------:R-:W-:Y:S05]  /*1a780*/  CALL.REL.NOINC `($__internal_31_$__cuda_sm20_dsqrt_rn_f64_mediumpath_v1) ;  /* 0x0000031c00707944 */ /* 0x000fea0003c00000 */
[----:B------:R-:W-:-:S07]  /*1a790*/  MOV R39, R33 ;  /* 0x0000002100277202 */ /* 0x000fce0000000f00 */
.L_x_6534:
[----:B------:R-:W-:Y:S05]  /*1a7a0*/  BSYNC B3 ;  /* 0x0000000000037941 */ /* 0x000fea0003800000 */
.L_x_6533:
[----:B------:R-:W-:Y:S01]  /*1a7b0*/  DADD R98, -RZ, -R38 ;  /* 0x00000000ff627229 */ /* 0x000fe20000000926 */
[----:B------:R-:W-:Y:S10]  /*1a7c0*/  BRA `(.L_x_6527) ;  /* 0x00000008009c7947 */ /* 0x000ff40003800000 */
.L_x_6526:
        /* <DEDUP_REMOVED lines=85> */
.L_x_6536:
        /* <DEDUP_REMOVED lines=22> */
.L_x_6539:
[----:B------:R-:W-:Y:S05]  /*1ae80*/  BSYNC B5 ;  /* 0x0000000000057941 */ /* 0x000fea0003800000 */
.L_x_6538:
        /* <DEDUP_REMOVED lines=29> */
.L_x_6537:
[----:B------:R-:W-:Y:S05]  /*1b060*/  BSYNC B2 ;  /* 0x0000000000027941 */ /* 0x000fea0003800000 */
.L_x_6535:
        /* <DEDUP_REMOVED lines=26> */
.L_x_6541:
[----:B------:R-:W-:Y:S05]  /*1b210*/  BSYNC B3 ;  /* 0x0000000000037941 */ /* 0x000fea0003800000 */
.L_x_6540:
[----:B------:R-:W-:Y:S01]  /*1b220*/  IMAD.MOV.U32 R98, RZ, RZ, R38 ;  /* 0x000000ffff627224 */ /* 0x000fe200078e0026 */
[----:B------:R-:W-:-:S07]  /*1b230*/  MOV R99, R39 ;  /* 0x0000002700637202 */ /* 0x000fce0000000f00 */
.L_x_6527:
[----:B------:R-:W-:Y:S05]  /*1b240*/  BSYNC B1 ;  /* 0x0000000000017941 */ /* 0x000fea0003800000 */
.L_x_6525:
        /* <DEDUP_REMOVED lines=25> */
.L_x_6543:
[----:B------:R-:W-:Y:S05]  /*1b3e0*/  BSYNC B1 ;  /* 0x0000000000017941 */ /* 0x000fea0003800000 */
.L_x_6542:
        /* <DEDUP_REMOVED lines=14> */
.L_x_6545:
        /* <DEDUP_REMOVED lines=153> */
.L_x_6546:
[----:B------:R-:W-:Y:S05]  /*1be60*/  BSYNC B1 ;  /* 0x0000000000017941 */ /* 0x000fea0003800000 */
.L_x_6544:
        /* <DEDUP_REMOVED lines=32> */
.L_x_6553:
        /* <DEDUP_REMOVED lines=316> */
.L_x_6549:
[----:B------:R-:W-:Y:S05]  /*1d430*/  BSYNC B2 ;  /* 0x0000000000027941 */ /* 0x000fea0003800000 */
.L_x_6548:
        /* <DEDUP_REMOVED lines=28> */
.L_x_6552:
[----:B------:R-:W-:Y:S05]  /*1d600*/  BSYNC B2 ;  /* 0x0000000000027941 */ /* 0x000fea0003800000 */
.L_x_6551:
[----:B------:R-:W-:Y:S01]  /*1d610*/  IADD3 R4, R4, 0x1, RZ ;  /* 0x0000000104047810 */ /* 0x000fe20007ffe0ff */
[----:B------:R-:W-:Y:S01]  /*1d620*/  DADD R68, -RZ, |R114| ;  /* 0x00000000ff447229 */ /* 0x000fe20000000572 */
[----:B------:R-:W-:Y:S02]  /*1d630*/  IMAD.MOV.U32 R66, RZ, RZ, R64 ;  /* 0x000000ffff427224 */ /* 0x000fe400078e0040 */
[----:B------:R-:W-:Y:S01]  /*1d640*/  ISETP.GE.U32.AND P0, PT, R4, 0x19, PT ;  /* 0x000000190400780c */ /* 0x000fe20003f06070 */
[----:B------:R-:W-:-:S12]  /*1d650*/  IMAD.MOV.U32 R67, RZ, RZ, R65 ;  /* 0x000000ffff437224 */ /* 0x000fd800078e0041 */
[----:B------:R-:W-:Y:S05]  /*1d660*/  @!P0 BRA `(.L_x_6553) ;  /* 0xffffffe800808947 */ /* 0x000fea000383ffff */
.L_x_6550:
[----:B------:R-:W-:Y:S05]  /*1d670*/  BSYNC B1 ;  /* 0x0000000000017941 */ /* 0x000fea0003800000 */
.L_x_6547:
        /* <DEDUP_REMOVED lines=62> */
.L_x_6555:
[----:B------:R-:W-:Y:S05]  /*1da60*/  BSYNC B1 ;  /* 0x0000000000017941 */ /* 0x000fea0003800000 */
.L_x_6554:
        /* <DEDUP_REMOVED lines=29> */
.L_x_6557:
[----:B------:R-:W-:Y:S05]  /*1dc40*/  BSYNC B1 ;  /* 0x0000000000017941 */ /* 0x000fea0003800000 */
.L_x_6556:
        /* <DEDUP_REMOVED lines=21> */
.L_x_6559:
[----:B------:R-:W-:Y:S05]  /*1dda0*/  BSYNC B1 ;  /* 0x0000000000017941 */ /* 0x000fea0003800000 */
.L_x_6558:
[----:B------:R-:W-:Y:S01]  /*1ddb0*/  DFMA R68, R96, 0.5, -R68 ;  /* 0x3fe000006044782b */ /* 0x000fe20000000844 */
[----:B------:R-:W-:Y:S10]  /*1ddc0*/  BRA `(.L_x_6414) ;  /* 0x0000000000107947 */ /* 0x000ff40003800000 */
.L_x_6415:
[----:B------:R-:W-:Y:S01]  /*1ddd0*/  DSETP.GT.AND P0, PT, R4, RZ, PT ;  /* 0x000000ff0400722a */ /* 0x000fe20003f04000 */
[----:B------:R-:W-:-:S05]  /*1dde0*/  IMAD.MOV.U32 R68, RZ, RZ, 0x3ff00000 ;  /* 0x3ff00000ff447424 */ /* 0x000fca00078e00ff */
[----:B------:R-:W-:Y:S02]  /*1ddf0*/  FSEL R69, R68, +QNAN , P0 ;  /* 0x7ff8000044457808 */ /* 0x000fe40000000000 */
[----:B------:R-:W-:-:S07]  /*1de00*/  MOV R68, RZ ;  /* 0x000000ff00447202 */ /* 0x000fce0000000f00 */
.L_x_6414:
[----:B------:R-:W-:Y:S05]  /*1de10*/  BSYNC B4 ;  /* 0x0000000000047941 */ /* 0x000fea0003800000 */
.L_x_6413:
[----:B------:R-:W-:Y:S02]  /*1de20*/  IMAD.MOV.U32 R4, RZ, RZ, R2 ;  /* 0x000000ffff047224 */ /* 0x000fe400078e0002 */
[----:B------:R-:W-:-:S04]  /*1de30*/  IMAD.MOV.U32 R5, RZ, RZ, 0x0 ;  /* 0x00000000ff057424 */ /* 0x000fc800078e00ff */
[----:B------:R-:W-:Y:S05]  /*1de40*/  RET.REL.NODEC R4 `(_ZN2at6native29vectorized_elementwise_kernelILi4EN48_GLOBAL__N__08322988_15_IGammaKernel_cu_cb51a28d10CalcIgammaIdEESt5arrayIPcLm3EEEEviT0_T1_) ;  /* 0xfffffe20046c7950 */ /* 0x000fea0003c3ffff */
        .type           $_ZN2at6native29vectorized_elementwise_kernelILi4EN48_GLOBAL__N__08322988_15_IGammaKernel_cu_cb51a28d10CalcIgammaIdEESt5arrayIPcLm3EEEEviT0_T1_$_ZN46_INTERNAL_08322988_15_IGammaKernel_cu_cb51a28d48_GLOBAL__N__08322988_15_IGammaKernel_cu_cb51a28d12calc_igammacIdEET_S2_S2_,@function
        .size           $_ZN2at6native29vectorized_elementwise_kernelILi4EN48_GLOBAL__N__08322988_15_IGammaKernel_cu_cb51a28d10CalcIgammaIdEESt5arrayIPcLm3EEEEviT0_T1_$_ZN46_INTERNAL_08322988_15_IGammaKernel_cu_cb51a28d48_GLOBAL__N__08322988_15_IGammaKernel_cu_cb51a28d12calc_igammacIdEET_S2_S2_,($__internal_29_$__cuda_sm20_dblrcp_rn_slowpath_v3 - $_ZN2at6native29vectorized_elementwise_kernelILi4EN48_GLOBAL__N__08322988_15_IGammaKernel_cu_cb51a28d10CalcIgammaIdEESt5arrayIPcLm3EEEEviT0_T1_$_ZN46_INTERNAL_08322988_15_IGammaKernel_cu_cb51a28d48_GLOBAL__N__08322988_15_IGammaKernel_cu_cb51a28d12calc_igammacIdEET_S2_S2_)
$_ZN2at6native29vectorized_elementwise_kernelILi4EN48_GLOBAL__N__08322988_15_IGammaKernel_cu_cb51a28d10CalcIgammaIdEESt5arrayIPcLm3EEEEviT0_T1_$_ZN46_INTERNAL_08322988_15_IGammaKernel_cu_cb51a28d48_GLOBAL__N__08322988_15_IGammaKernel_cu_cb51a28d12calc_igammacIdEET_S2_S2_:
        /* <DEDUP_REMOVED lines=46> */
[----:B------:R-:W-:Y:S05]  /*1e130*/  CALL.REL.NOINC `($__internal_30_$__cuda_sm20_div_rn_f64_full) ;  /* 0x000002dc00707944 */ /* 0x000fea0003c00000 */
[----:B------:R-:W-:Y:S01]  /*1e140*/  MOV R34, R68 ;  /* 0x0000004400227202 */ /* 0x000fe20000000f00 */
[----:B------:R-:W-:-:S07]  /*1e150*/  IMAD.MOV.U32 R35, RZ, RZ, R65 ;  /* 0x000000ffff237224 */ /* 0x000fce00078e0041 */
.L_x_6564:
[----:B------:R-:W-:Y:S05]  /*1e160*/  BSYNC B2 ;  /* 0x0000000000027941 */ /* 0x000fea0003800000 */
.L_x_6563:
        /* <DEDUP_REMOVED lines=34> */
[----:B------:R-:W-:Y:S05]  /*1e390*/  CALL.REL.NOINC `($__internal_31_$__cuda_sm20_dsqrt_rn_f64_mediumpath_v1) ;  /* 0x000002e0006c7944 */ /* 0x000fea0003c00000 */
[----:B------:R-:W-:-:S07]  /*1e3a0*/  IMAD.MOV.U32 R39, RZ, RZ, R33 ;  /* 0x000000ffff277224 */ /* 0x000fce00078e0021 */
.L_x_6569:
[----:B------:R-:W-:Y:S05]  /*1e3b0*/  BSYNC B3 ;  /* 0x0000000000037941 */ /* 0x000fea0003800000 */
.L_x_6568:
        /* <DEDUP_REMOVED lines=19> */
[----:B------:R-:W-:Y:S05]  /*1e4f0*/  CALL.REL.NOINC `($__internal_30_$__cuda_sm20_div_rn_f64_full) ;  /* 0x000002d800807944 */ /* 0x000fea0003c00000 */
[----:B------:R-:W-:-:S07]  /*1e500*/  IMAD.MOV.U32 R69, RZ, RZ, R65 ;  /* 0x000000ffff457224 */ /* 0x000fce00078e0041 */
.L_x_6571:
[----:B------:R-:W-:Y:S05]  /*1e510*/  BSYNC B2 ;  /* 0x0000000000027941 */ /* 0x000fea0003800000 */
.L_x_6570:
[----:B------:R-:W-:-:S14]  /*1e520*/  DSETP.GEU.AND P0, PT, R34, R68, PT ;  /* 0x000000442200722a */ /* 0x000fdc0003f0e000 */
[----:B------:R-:W-:Y:S05]  /*1e530*/  @!P0 BREAK B6 ;  /* 0x0000000000068942 */ /* 0x000fea0003800000 */
[----:B------:R-:W-:Y:S05]  /*1e540*/  @!P0 BRA `(.L_x_6572) ;  /* 0x0000016000fc8947 */ /* 0x000fea0003800000 */
.L_x_6567:
[----:B------:R-:W-:Y:S05]  /*1e550*/  BSYNC B6 ;  /* 0x0000000000067941 */ /* 0x000fea0003800000 */
.L_x_6566:
        /* <DEDUP_REMOVED lines=88> */
.L_x_6576:
[----:B------:R-:W-:Y:S05]  /*1eae0*/  BSYNC B2 ;  /* 0x0000000000027941 */ /* 0x000fea0003800000 */
.L_x_6575:
        /* <DEDUP_REMOVED lines=23> */
[----:B------:R-:W-:Y:S05]  /*1ec60*/  CALL.REL.NOINC `($__internal_30_$__cuda_sm20_div_rn_f64_full) ;  /* 0x000002d000a47944 */ /* 0x000fea0003c00000 */
[----:B------:R-:W-:-:S07]  /*1ec70*/  IMAD.MOV.U32 R69, RZ, RZ, R65 ;  /* 0x000000ffff457224 */ /* 0x000fce00078e0041 */
.L_x_6578:
[----:B------:R-:W-:Y:S05]  /*1ec80*/  BSYNC B2 ;  /* 0x0000000000027941 */ /* 0x000fea0003800000 */
.L_x_6577:
        /* <DEDUP_REMOVED lines=9> */
.L_x_6585:
        /* <DEDUP_REMOVED lines=23> */
.L_x_6582:
[----:B------:R-:W-:Y:S05]  /*1ee90*/  BSYNC B5 ;  /* 0x0000000000057941 */ /* 0x000fea0003800000 */
.L_x_6581:
        /* <DEDUP_REMOVED lines=23> */
.L_x_6584:
[----:B------:R-:W-:Y:S05]  /*1f010*/  BSYNC B5 ;  /* 0x0000000000057941 */ /* 0x000fea0003800000 */
.L_x_6583:
[----:B------:R-:W-:Y:S01]  /*1f020*/  DADD R54, R68, R54 ;  /* 0x0000000044367229 */ /* 0x000fe20000000036 */
[----:B------:R-:W-:-:S05]  /*1f030*/  VIADD R32, R32, 0x1 ;  /* 0x0000000120207836 */ /* 0x000fca0000000000 */
[----:B------:R-:W-:Y:S02]  /*1f040*/  ISETP.GE.U32.AND P0, PT, R32, 0x7d0, PT ;  /* 0x000007d02000780c */ /* 0x000fe40003f06070 */
[----:B------:R-:W-:-:S08]  /*1f050*/  DMUL R36, |R54|, 1.1102230246251565404e-16 ;  /* 0x3ca0000036247828 */ /* 0x000fd00000000200 */
[----:B------:R-:W-:-:S14]  /*1f060*/  DSETP.GTU.AND P1, PT, |R68|, R36, PT ;  /* 0x000000244400722a */ /* 0x000fdc0003f2c200 */
[----:B------:R-:W-:Y:S05]  /*1f070*/  @!P0 BRA P1, `(.L_x_6585) ;  /* 0xfffffffc00288947 */ /* 0x000fea000083ffff */
[----:B------:R-:W-:Y:S05]  /*1f080*/  BSYNC B2 ;  /* 0x0000000000027941 */ /* 0x000fea0003800000 */
.L_x_6580:
        /* <DEDUP_REMOVED lines=78> */
.L_x_6587:
[----:B------:R-:W-:Y:S05]  /*1f570*/  BSYNC B2 ;  /* 0x0000000000027941 */ /* 0x000fea0003800000 */
.L_x_6586:
[----:B------:R-:W-:Y:S01]  /*1f580*/  BSSY B5, `(.L_x_6588) ;  /* 0x00000ab000057945 */ /* 0x000fe20003800000 */
[----:B------:R-:W-:-:S03]  /*1f590*/  DMUL R52, R4, R36 ;  /* 0x0000002404347228 */ /* 0x000fc60000000000 */
[----:B------:R-:W-:Y:S08]  /*1f5a0*/  @P2 BRA `(.L_x_6589) ;  /* 0x00000008009c2947 */ /* 0x000ff00003800000 */
[----:B------:R-:W-:Y:S01]  /*1f5b0*/  DADD R56, -RZ, |R38| ;  /* 0x00000000ff387229 */ /* 0x000fe20000000526 */
[----:B------:R-:W-:-:S09]  /*1f5c0*/  MOV R32, 0x1f600 ;  /* 0x0001f60000207802 */ /* 0x000fd20000000f00 */
[----:B------:R-:W-:Y:S02]  /*1f5d0*/  IMAD.MOV.U32 R34, RZ, RZ, R56 ;  /* 0x000000ffff227224 */ /* 0x000fe400078e0038 */
[----:B------:R-:W-:-:S07]  /*1f5e0*/  IMAD.MOV.U32 R33, RZ, RZ, R57 ;  /* 0x000000ffff217224 */ /* 0x000fce00078e0039 */
[----:B------:R-:W-:Y:S05]  /*1f5f0*/  CALL.REL.NOINC `($_ZN2at6native29vectorized_elementwise_kernelILi4EN48_GLOBAL__N__08322988_15_IGammaKernel_cu_cb51a28d10CalcIgammaIdEESt5arrayIPcLm3EEEEviT0_T1_$__internal_lgamma_pos) ;  /* 0x000002dc00487944 */ /* 0x000fea0003c00000 */
        /* <DEDUP_REMOVED lines=70> */
[----:B------:R-:W-:Y:S05]  /*1fa60*/  CALL.REL.NOINC `($__internal_30_$__cuda_sm20_div_rn_f64_full) ;  /* 0x000002c400247944 */ /* 0x000fea0003c00000 */
[----:B------:R-:W-:-:S07]  /*1fa70*/  IMAD.MOV.U32 R69, RZ, RZ, R65 ;  /* 0x000000ffff457224 */ /* 0x000fce00078e0041 */
.L_x_6594:
[----:B------:R-:W-:Y:S05]  /*1fa80*/  BSYNC B6 ;  /* 0x0000000000067941 */ /* 0x000fea0003800000 */
.L_x_6593:
[--C-:B------:R-:W-:Y:S01]  /*1fa90*/  IMAD.MOV.U32 R32, RZ, RZ, R69.reuse ;  /* 0x000000ffff207224 */ /* 0x100fe200078e0045 */
[----:B------:R-:W-:Y:S01]  /*1faa0*/  MOV R56, R68 ;  /* 0x0000004400387202 */ /* 0x000fe20000000f00 */
[----:B------:R-:W-:-:S07]  /*1fab0*/  IMAD.MOV.U32 R57, RZ, RZ, R69 ;  /* 0x000000ffff397224 */ /* 0x000fce00078e0045 */
.L_x_6592:
[----:B------:R-:W-:Y:S05]  /*1fac0*/  BSYNC B2 ;  /* 0x0000000000027941 */ /* 0x000fea0003800000 */
.L_x_6591:
        /* <DEDUP_REMOVED lines=79> */
.L_x_6596:
[----:B------:R-:W-:Y:S05]  /*1ffc0*/  BSYNC B2 ;  /* 0x0000000000027941 */ /* 0x000fea0003800000 */
.L_x_6595:
[--C-:B------:R-:W-:Y:S02]  /*1ffd0*/  DADD R58, -R58, R34.reuse ;  /* 0x000000003a3a7229 */ /* 0x100fe40000000122 */
[----:B------:R-:W-:-:S10]  /*1ffe0*/  DADD R34, -RZ, -R34 ;  /* 0x00000000ff227229 */ /* 0x000fd40000000922 */
[----:B------:R-:W-:Y:S02]  /*1fff0*/  FSEL R38, R34, R58, !P3 ;  /* 0x0000003a22267208 */ /* 0x000fe40005800000 */
[----:B------:R-:W-:Y:S01]  /*20000*/  FSEL R39, R35, R59, !P3 ;  /* 0x0000003b23277208 */ /* 0x000fe20005800000 */
[----:B------:R-:W-:Y:S06]  /*20010*/  BRA `(.L_x_6590) ;  /* 0x0000000000047947 */ /* 0x000fec0003800000 */
.L_x_6589:
[----:B------:R-:W-:-:S11]  /*20020*/  DADD R38, R38, R38 ;  /* 0x0000000026267229 */ /* 0x000fd60000000026 */
.L_x_6590:
[----:B------:R-:W-:Y:S05]  /*20030*/  BSYNC B5 ;  /* 0x0000000000057941 */ /* 0x000fea0003800000 */
.L_x_6588:
        /* <DEDUP_REMOVED lines=13> */
.L_x_6598:
        /* <DEDUP_REMOVED lines=60> */
.L_x_6599:
[----:B------:R-:W-:Y:S05]  /*204d0*/  BSYNC B2 ;  /* 0x0000000000027941 */ /* 0x000fea0003800000 */
.L_x_6597:
[----:B------:R-:W-:Y:S01]  /*204e0*/  DSETP.GTU.AND P0, PT, R48, +INF , PT ;  /* 0x7ff000003000742a */ /* 0x000fe20003f0c000 */
[----:B------:R-:W-:-:S13]  /*204f0*/  BSSY B5, `(.L_x_6600) ;  /* 0x00000a9000057945 */ /* 0x000fda0003800000 */
[----:B------:R-:W-:Y:S05]  /*20500*/  @P0 BRA `(.L_x_6601) ;  /* 0x0000000800980947 */ /* 0x000fea0003800000 */
[----:B------:R-:W-:Y:S01]  /*20510*/  IMAD.MOV.U32 R34, RZ, RZ, R48 ;  /* 0x000000ffff227224 */ /* 0x000fe200078e0030 */
[----:B------:R-:W-:Y:S02]  /*20520*/  MOV R33, R49 ;  /* 0x0000003100217202 */ /* 0x000fe40000000f00 */
[----:B------:R-:W-:-:S07]  /*20530*/  MOV R32, 0x20550 ;  /* 0x0002055000207802 */ /* 0x000fce0000000f00 */
[----:B------:R-:W-:Y:S05]  /*20540*/  CALL.REL.NOINC `($_ZN2at6native29vectorized_elementwise_kernelILi4EN48_GLOBAL__N__08322988_15_IGammaKernel_cu_cb51a28d10CalcIgammaIdEESt5arrayIPcLm3EEEEviT0_T1_$__internal_lgamma_pos) ;  /* 0x000002cc00747944 */ /* 0x000fea0003c00000 */
        /* <DEDUP_REMOVED lines=72> */
.L_x_6606:
[----:B------:R-:W-:Y:S05]  /*209d0*/  BSYNC B6 ;  /* 0x0000000000067941 */ /* 0x000fea0003800000 */
.L_x_6605:
[----:B------:R-:W-:Y:S01]  /*209e0*/  MOV R32, R69 ;  /* 0x0000004500207202 */ /* 0x000fe20000000f00 */
[----:B------:R-:W-:Y:S02]  /*209f0*/  IMAD.MOV.U32 R48, RZ, RZ, R68 ;  /* 0x000000ffff307224 */ /* 0x000fe400078e0044 */
[----:B------:R-:W-:-:S07]  /*20a00*/  IMAD.MOV.U32 R49, RZ, RZ, R69 ;  /* 0x000000ffff317224 */ /* 0x000fce00078e0045 */
.L_x_6604:
[----:B------:R-:W-:Y:S05]  /*20a10*/  BSYNC B2 ;  /* 0x0000000000027941 */ /* 0x000fea0003800000 */
.L_x_6603:
        /* <DEDUP_REMOVED lines=79> */
.L_x_6608:
[----:B------:R-:W-:Y:S05]  /*20f10*/  BSYNC B2 ;  /* 0x0000000000027941 */ /* 0x000fea0003800000 */
.L_x_6607:
[--C-:B------:R-:W-:Y:S02]  /*20f20*/  DADD R4, -R4, R34.reuse ;  /* 0x0000000004047229 */ /* 0x100fe40000000122 */
[----:B------:R-:W-:-:S10]  /*20f30*/  DADD R34, -RZ, -R34 ;  /* 0x00000000ff227229 */ /* 0x000fd40000000922 */
[----:B------:R-:W-:Y:S02]  /*20f40*/  FSEL R32, R34, R4, !P3 ;  /* 0x0000000422207208 */ /* 0x000fe40005800000 */
[----:B------:R-:W-:Y:S01]  /*20f50*/  FSEL R33, R35, R5, !P3 ;  /* 0x0000000523217208 */ /* 0x000fe20005800000 */
[----:B------:R-:W-:Y:S06]  /*20f60*/  BRA `(.L_x_6602) ;  /* 0x0000000000047947 */ /* 0x000fec0003800000 */
.L_x_6601:
[----:B------:R-:W-:-:S11]  /*20f70*/  DADD R32, R4, R4 ;  /* 0x0000000004207229 */ /* 0x000fd60000000004 */
.L_x_6602:
[----:B------:R-:W-:Y:S05]  /*20f80*/  BSYNC B5 ;  /* 0x0000000000057941 */ /* 0x000fea0003800000 */
.L_x_6600:
        /* <DEDUP_REMOVED lines=60> */
.L_x_6610:
[----:B------:R-:W-:Y:S05]  /*21350*/  BSYNC B2 ;  /* 0x0000000000027941 */ /* 0x000fea0003800000 */
.L_x_6609:
[----:B------:R-:W-:Y:S01]  /*21360*/  DFMA R54, -R54, R32, -R56 ;  /* 0x000000203636722b */ /* 0x000fe20000000938 */
[----:B------:R-:W-:Y:S10]  /*21370*/  BRA `(.L_x_6561) ;  /* 0x000002a800307947 */ /* 0x000ff40003800000 */
.L_x_6579:
        /* <DEDUP_REMOVED lines=112> */
.L_x_6616:
[----:B------:R-:W-:Y:S05]  /*21a80*/  BSYNC B5 ;  /* 0x0000000000057941 */ /* 0x000fea0003800000 */
.L_x_6615:
[----:B------:R-:W-:Y:S01]  /*21a90*/  IMAD.MOV.U32 R36, RZ, RZ, R38 ;  /* 0x000000ffff247224 */ /* 0x000fe200078e0026 */
[----:B------:R-:W-:Y:S01]  /*21aa0*/  HFMA2.MMA R38, -RZ, RZ, -29.21875, -12.359375 ;  /* 0xcf4eca2eff267435 */ /* 0x000fe200000001ff */
[----:B------:R-:W-:Y:S01]  /*21ab0*/  MOV R37, R39 ;  /* 0x0000002700257202 */ /* 0x000fe20000000f00 */
[----:B------:R-:W-:Y:S02]  /*21ac0*/  IMAD.MOV.U32 R62, RZ, RZ, 0xc ;  /* 0x0000000cff3e7424 */ /* 0x000fe400078e00ff */
[----:B------:R-:W-:Y:S02]  /*21ad0*/  IMAD.MOV.U32 R63, RZ, RZ, -0x1 ;  /* 0xffffffffff3f7424 */ /* 0x000fe400078e00ff */
[----:B------:R-:W-:-:S07]  /*21ae0*/  IMAD.MOV.U32 R39, RZ, RZ, 0x418b2298 ;  /* 0x418b2298ff277424 */ /* 0x000fce00078e00ff */
.L_x_6614:
[----:B------:R-:W-:Y:S05]  /*21af0*/  BSYNC B3 ;  /* 0x0000000000037941 */ /* 0x000fea0003800000 */
.L_x_6613:
        /* <DEDUP_REMOVED lines=97> */
[----:B------:R-:W-:Y:S05]  /*22110*/  CALL.REL.NOINC `($__internal_30_$__cuda_sm20_div_rn_f64_full) ;  /* 0x0000029c00787944 */ /* 0x000fea0003c00000 */
[----:B------:R-:W-:Y:S01]  /*22120*/  MOV R60, R68 ;  /* 0x00000044003c7202 */ /* 0x000fe20000000f00 */
[----:B------:R-:W-:-:S07]  /*22130*/  IMAD.MOV.U32 R61, RZ, RZ, R65 ;  /* 0x000000ffff3d7224 */ /* 0x000fce00078e0041 */
.L_x_6618:
[----:B------:R-:W-:Y:S05]  /*22140*/  BSYNC B2 ;  /* 0x0000000000027941 */ /* 0x000fea0003800000 */
.L_x_6617:
        /* <DEDUP_REMOVED lines=25> */
.L_x_6620:
[----:B------:R-:W-:Y:S05]  /*222e0*/  BSYNC B2 ;  /* 0x0000000000027941 */ /* 0x000fea0003800000 */
.L_x_6619:
        /* <DEDUP_REMOVED lines=23> */
.L_x_6622:
[----:B------:R-:W-:Y:S05]  /*22460*/  BSYNC B3 ;  /* 0x0000000000037941 */ /* 0x000fea0003800000 */
.L_x_6621:
        /* <DEDUP_REMOVED lines=22> */
.L_x_6624:
[----:B------:R-:W-:Y:S05]  /*225d0*/  BSYNC B2 ;  /* 0x0000000000027941 */ /* 0x000fea0003800000 */
.L_x_6623:
        /* <DEDUP_REMOVED lines=28> */
.L_x_6627:
[----:B------:R-:W-:Y:S05]  /*227a0*/  BSYNC B2 ;  /* 0x0000000000027941 */ /* 0x000fea0003800000 */
.L_x_6626:
        /* <DEDUP_REMOVED lines=86> */
.L_x_6629:
        /* <DEDUP_REMOVED lines=22> */
.L_x_6632:
[----:B------:R-:W-:Y:S05]  /*22e70*/  BSYNC B5 ;  /* 0x0000000000057941 */ /* 0x000fea0003800000 */
.L_x_6631:
        /* <DEDUP_REMOVED lines=29> */
.L_x_6630:
[----:B------:R-:W-:Y:S05]  /*23050*/  BSYNC B2 ;  /* 0x0000000000027941 */ /* 0x000fea0003800000 */
.L_x_6628:
        /* <DEDUP_REMOVED lines=25> */
.L_x_6634:
[----:B------:R-:W-:Y:S05]  /*231f0*/  BSYNC B2 ;  /* 0x0000000000027941 */ /* 0x000fea0003800000 */
.L_x_6633:
        /* <DEDUP_REMOVED lines=60> */
.L_x_6636:
[----:B------:R-:W-:Y:S05]  /*235c0*/  BSYNC B2 ;  /* 0x0000000000027941 */ /* 0x000fea0003800000 */
.L_x_6635:
[----:B------:R-:W-:Y:S01]  /*235d0*/  DMUL R40, R40, R32 ;  /* 0x0000002028287228 */ /* 0x000fe20000000000 */
[----:B------:R-:W-:Y:S10]  /*235e0*/  BRA `(.L_x_6637) ;  /* 0x0000001800087947 */ /* 0x000ff40003800000 */
.L_x_6625:
        /* <DEDUP_REMOVED lines=72> */
.L_x_6639:
[----:B------:R-:W-:Y:S05]  /*23a70*/  BSYNC B2 ;  /* 0x0000000000027941 */ /* 0x000fea0003800000 */
.L_x_6638:
        /* <DEDUP_REMOVED lines=8> */
[----:B------:R-:W-:Y:S01]  /*23b00*/  MOV R72, R68 ;  /* 0x0000004400487202 */ /* 0x000fe20000000f00 */
[----:B------:R-:W-:-:S07]  /*23b10*/  IMAD.MOV.U32 R73, RZ, RZ, R65 ;  /* 0x000000ffff497224 */ /* 0x000fce00078e0041 */
.L_x_6641:
[----:B------:R-:W-:Y:S05]  /*23b20*/  BSYNC B2 ;  /* 0x0000000000027941 */ /* 0x000fea0003800000 */
.L_x_6640:
        /* <DEDUP_REMOVED lines=9> */
[----:B------:R-:W-:Y:S05]  /*23bc0*/  CALL.REL.NOINC `($_ZN2at6native29vectorized_elementwise_kernelILi4EN48_GLOBAL__N__08322988_15_IGammaKernel_cu_cb51a28d10CalcIgammaIdEESt5arrayIPcLm3EEEEviT0_T1_$__internal_accurate_pow) ;  /* 0x0000028c000c7944 */ /* 0x000fea0003c00000 */
[----:B------:R-:W-:Y:S05]  /*23bd0*/  BSYNC B2 ;  /* 0x0000000000027941 */ /* 0x000fea0003800000 */
.L_x_6642:
        /* <DEDUP_REMOVED lines=21> */
.L_x_6644:
[----:B------:R-:W-:Y:S01]  /*23d30*/  DSETP.NEU.AND P0, PT, R48, 0.5, PT ;  /* 0x3fe000003000742a */ /* 0x000fe20003f0d000 */
[----:B------:R-:W-:Y:S02]  /*23d40*/  ISETP.GE.AND P2, PT, R5, RZ, PT ;  /* 0x000000ff0500720c */ /* 0x000fe40003f46270 */
[----:B------:R-:W-:Y:S02]  /*23d50*/  ISETP.EQ.U32.AND P1, PT, R51, RZ, PT ;  /* 0x000000ff3300720c */ /* 0x000fe40003f22070 */
[----:B------:R-:W-:Y:S02]  /*23d60*/  MOV R38, RZ ;  /* 0x000000ff00267202 */ /* 0x000fe40000000f00 */
[----:B------:R-:W-:-:S04]  /*23d70*/  ISETP.EQ.AND.EX P0, PT, R50, -0x80000000, P0, P1 ;  /* 0x800000003200780c */ /* 0x000fc80000702310 */
[----:B------:R-:W-:-:S04]  /*23d80*/  SEL R39, R73, RZ, P0 ;  /* 0x000000ff49277207 */ /* 0x000fc80000000000 */
[----:B------:R-:W-:-:S07]  /*23d90*/  @!P2 LOP3.LUT R39, R39, 0x7ff00000, RZ, 0xfc, !PT ;  /* 0x7ff000002727a812 */ /* 0x000fce00078efcff */
.L_x_6645:
[----:B------:R-:W-:Y:S05]  /*23da0*/  BSYNC B2 ;  /* 0x0000000000027941 */ /* 0x000fea0003800000 */
.L_x_6643:
        /* <DEDUP_REMOVED lines=18> */
.L_x_6648:
[----:B------:R-:W-:-:S11]  /*23ed0*/  DADD R38, R4, R72 ;  /* 0x0000000004267229 */ /* 0x000fd60000000048 */
.L_x_6647:
[----:B------:R-:W-:Y:S05]  /*23ee0*/  BSYNC B2 ;  /* 0x0000000000027941 */ /* 0x000fea0003800000 */
.L_x_6646:
[----:B------:R-:W-:-:S06]  /*23ef0*/  DSETP.NEU.AND P0, PT, R72, 1, PT ;  /* 0x3ff000004800742a */ /* 0x000fcc0003f0d000 */
[----:B------:R-:W-:Y:S02]  /*23f00*/  FSEL R34, R38, RZ, P0 ;  /* 0x000000ff26227208 */ /* 0x000fe40000000000 */
[----:B------:R-:W-:-:S06]  /*23f10*/  FSEL R35, R39, 1.875, P0 ;  /* 0x3ff0000027237808 */ /* 0x000fcc0000000000 */
[----:B------:R-:W-:-:S08]  /*23f20*/  DMUL R36, R36, R34 ;  /* 0x0000002224247228 */ /* 0x000fd00000000000 */
[----:B------:R-:W-:Y:S01]  /*23f30*/  DMUL R40, R36, R32 ;  /* 0x0000002024287228 */ /* 0x000fe20000000000 */
[----:B------:R-:W-:Y:S10]  /*23f40*/  BRA `(.L_x_6637) ;  /* 0x0000000c00b07947 */ /* 0x000ff40003800000 */
.L_x_6612:
[----:B------:R-:W-:Y:S01]  /*23f50*/  DSETP.GTU.AND P0, PT, R48, +INF , PT ;  /* 0x7ff000003000742a */ /* 0x000fe20003f0c000 */
[----:B------:R-:W-:-:S13]  /*23f60*/  BSSY B5, `(.L_x_6649) ;  /* 0x00000a9000057945 */ /* 0x000fda0003800000 */
        /* <DEDUP_REMOVED lines=77> */
.L_x_6655:
[----:B------:R-:W-:Y:S05]  /*24440*/  BSYNC B7 ;  /* 0x0000000000077941 */ /* 0x000fea0003800000 */
.L_x_6654:
[----:B------:R-:W-:Y:S01]  /*24450*/  IMAD.MOV.U32 R32, RZ, RZ, R69 ;  /* 0x000000ffff207224 */ /* 0x000fe200078e0045 */
[----:B------:R-:W-:Y:S01]  /*24460*/  MOV R49, R69 ;  /* 0x0000004500317202 */ /* 0x000fe20000000f00 */
[----:B------:R-:W-:-:S07]  /*24470*/  IMAD.MOV.U32 R48, RZ, RZ, R68 ;  /* 0x000000ffff307224 */ /* 0x000fce00078e0044 */
.L_x_6653:
[----:B------:R-:W-:Y:S05]  /*24480*/  BSYNC B2 ;  /* 0x0000000000027941 */ /* 0x000fea0003800000 */
.L_x_6652:
        /* <DEDUP_REMOVED lines=79> */
.L_x_6657:
[----:B------:R-:W-:Y:S05]  /*24980*/  BSYNC B2 ;  /* 0x0000000000027941 */ /* 0x000fea0003800000 */
.L_x_6656:
[--C-:B------:R-:W-:Y:S02]  /*24990*/  DADD R56, -R56, R34.reuse ;  /* 0x0000000038387229 */ /* 0x100fe40000000122 */
[----:B------:R-:W-:-:S10]  /*249a0*/  DADD R34, -RZ, -R34 ;  /* 0x00000000ff227229 */ /* 0x000fd40000000922 */
[----:B------:R-:W-:Y:S02]  /*249b0*/  FSEL R34, R34, R56, !P3 ;  /* 0x0000003822227208 */ /* 0x000fe40005800000 */
[----:B------:R-:W-:Y:S01]  /*249c0*/  FSEL R35, R35, R57, !P3 ;  /* 0x0000003923237208 */ /* 0x000fe20005800000 */
[----:B------:R-:W-:Y:S06]  /*249d0*/  BRA `(.L_x_6651) ;  /* 0x0000000000047947 */ /* 0x000fec0003800000 */
.L_x_6650:
[----:B------:R-:W-:-:S11]  /*249e0*/  DADD R34, R4, R4 ;  /* 0x0000000004227229 */ /* 0x000fd60000000004 */
.L_x_6651:
[----:B------:R-:W-:Y:S05]  /*249f0*/  BSYNC B5 ;  /* 0x0000000000057941 */ /* 0x000fea0003800000 */
.L_x_6649:
        /* <DEDUP_REMOVED lines=65> */
.L_x_6637:
[----:B------:R-:W-:Y:S05]  /*24e10*/  BSYNC B6 ;  /* 0x0000000000067941 */ /* 0x000fea0003800000 */
.L_x_6611:
        /* <DEDUP_REMOVED lines=12> */
.L_x_6663:
        /* <DEDUP_REMOVED lines=23> */
.L_x_6662:
[----:B------:R-:W-:Y:S05]  /*25050*/  BSYNC B6 ;  /* 0x0000000000067941 */ /* 0x000fea0003800000 */
.L_x_6661:
        /* <DEDUP_REMOVED lines=8> */
.L_x_6660:
        /* <DEDUP_REMOVED lines=22> */
.L_x_6664:
[----:B------:R-:W-:Y:S05]  /*25240*/  BSYNC B5 ;  /* 0x0000000000057941 */ /* 0x000fea0003800000 */
.L_x_6659:
[----:B------:R-:W-:Y:S05]  /*25250*/  BSYNC B2 ;  /* 0x0000000000027941 */ /* 0x000fea0003800000 */
.L_x_6658:
[----:B------:R-:W-:Y:S01]  /*25260*/  DADD R54, -R68, 1 ;  /* 0x3ff0000044367429 */ /* 0x000fe20000000100 */
[----:B------:R-:W-:Y:S10]  /*25270*/  BRA `(.L_x_6561) ;  /* 0x0000026800707947 */ /* 0x000ff40003800000 */
.L_x_6574:
        /* <DEDUP_REMOVED lines=9> */
.L_x_6671:
        /* <DEDUP_REMOVED lines=23> */
.L_x_6668:
[----:B------:R-:W-:Y:S05]  /*25480*/  BSYNC B5 ;  /* 0x0000000000057941 */ /* 0x000fea0003800000 */
.L_x_6667:
        /* <DEDUP_REMOVED lines=23> */
.L_x_6670:
[----:B------:R-:W-:Y:S05]  /*25600*/  BSYNC B5 ;  /* 0x0000000000057941 */ /* 0x000fea0003800000 */
.L_x_6669:
[----:B------:R-:W-:Y:S01]  /*25610*/  DADD R54, R68, R54 ;  /* 0x0000000044367229 */ /* 0x000fe20000000036 */
[----:B------:R-:W-:-:S05]  /*25620*/  VIADD R32, R32, 0x1 ;  /* 0x0000000120207836 */ /* 0x000fca0000000000 */
[----:B------:R-:W-:Y:S02]  /*25630*/  ISETP.GE.U32.AND P0, PT, R32, 0x7d0, PT ;  /* 0x000007d02000780c */ /* 0x000fe40003f06070 */
[----:B------:R-:W-:-:S08]  /*25640*/  DMUL R34, |R54|, 1.1102230246251565404e-16 ;  /* 0x3ca0000036227828 */ /* 0x000fd00000000200 */
[----:B------:R-:W-:-:S14]  /*25650*/  DSETP.GTU.AND P1, PT, |R68|, R34, PT ;  /* 0x000000224400722a */ /* 0x000fdc0003f2c200 */
[----:B------:R-:W-:Y:S05]  /*25660*/  @!P0 BRA P1, `(.L_x_6671) ;  /* 0xfffffffc00288947 */ /* 0x000fea000083ffff */
[----:B------:R-:W-:Y:S05]  /*25670*/  BSYNC B2 ;  /* 0x0000000000027941 */ /* 0x000fea0003800000 */
.L_x_6666:
        /* <DEDUP_REMOVED lines=82> */
.L_x_6673:
[----:B------:R-:W-:Y:S05]  /*25ba0*/  BSYNC B2 ;  /* 0x0000000000027941 */ /* 0x000fea0003800000 */
.L_x_6672:
[----:B------:R-:W-:Y:S01]  /*25bb0*/  BSSY B5, `(.L_x_6674) ;  /* 0x00000ab000057945 */ /* 0x000fe20003800000 */
[----:B------:R-:W-:-:S03]  /*25bc0*/  DMUL R52, R4, R32 ;  /* 0x0000002004347228 */ /* 0x000fc60000000000 */
[----:B------:R-:W-:Y:S08]  /*25bd0*/  @P2 BRA `(.L_x_6675) ;  /* 0x00000008009c2947 */ /* 0x000ff00003800000 */
[----:B------:R-:W-:Y:S01]  /*25be0*/  DADD R56, -RZ, |R38| ;  /* 0x00000000ff387229 */ /* 0x000fe20000000526 */
[----:B------:R-:W-:-:S09]  /*25bf0*/  MOV R32, 0x25c30 ;  /* 0x00025c3000207802 */ /* 0x000fd20000000f00 */
[----:B------:R-:W-:Y:S01]  /*25c00*/  IMAD.MOV.U32 R34, RZ, RZ, R56 ;  /* 0x000000ffff227224 */ /* 0x000fe200078e0038 */
[----:B------:R-:W-:-:S07]  /*25c10*/  MOV R33, R57 ;  /* 0x0000003900217202 */ /* 0x000fce0000000f00 */
[----:B------:R-:W-:Y:S05]  /*25c20*/  CALL.REL.NOINC `($_ZN2at6native29vectorized_elementwise_kernelILi4EN48_GLOBAL__N__08322988_15_IGammaKernel_cu_cb51a28d10CalcIgammaIdEESt5arrayIPcLm3EEEEviT0_T1_$__internal_lgamma_pos) ;  /* 0x0000027400bc7944 */ /* 0x000fea0003c00000 */
        /* <DEDUP_REMOVED lines=72> */
.L_x_6680:
[----:B------:R-:W-:Y:S05]  /*260b0*/  BSYNC B6 ;  /* 0x0000000000067941 */ /* 0x000fea0003800000 */
.L_x_6679:
[----:B------:R-:W-:Y:S01]  /*260c0*/  MOV R32, R69 ;  /* 0x0000004500207202 */ /* 0x000fe20000000f00 */
[----:B------:R-:W-:Y:S02]  /*260d0*/  IMAD.MOV.U32 R56, RZ, RZ, R68 ;  /* 0x000000ffff387224 */ /* 0x000fe400078e0044 */
[----:B------:R-:W-:-:S07]  /*260e0*/  IMAD.MOV.U32 R57, RZ, RZ, R69 ;  /* 0x000000ffff397224 */ /* 0x000fce00078e0045 */
.L_x_6678:
[----:B------:R-:W-:Y:S05]  /*260f0*/  BSYNC B2 ;  /* 0x0000000000027941 */ /* 0x000fea0003800000 */
.L_x_6677:
        /* <DEDUP_REMOVED lines=79> */
.L_x_6682:
[----:B------:R-:W-:Y:S05]  /*265f0*/  BSYNC B2 ;  /* 0x0000000000027941 */ /* 0x000fea0003800000 */
.L_x_6681:
[--C-:B------:R-:W-:Y:S02]  /*26600*/  DADD R58, -R58, R34.reuse ;  /* 0x000000003a3a7229 */ /* 0x100fe40000000122 */
[----:B------:R-:W-:-:S10]  /*26610*/  DADD R34, -RZ, -R34 ;  /* 0x00000000ff227229 */ /* 0x000fd40000000922 */
[----:B------:R-:W-:Y:S02]  /*26620*/  FSEL R38, R34, R58, !P3 ;  /* 0x0000003a22267208 */ /* 0x000fe40005800000 */
[----:B------:R-:W-:Y:S01]  /*26630*/  FSEL R39, R35, R59, !P3 ;  /* 0x0000003b23277208 */ /* 0x000fe20005800000 */
[----:B------:R-:W-:Y:S06]  /*26640*/  BRA `(.L_x_6676) ;  /* 0x0000000000047947 */ /* 0x000fec0003800000 */
.L_x_6675:
[----:B------:R-:W-:-:S11]  /*26650*/  DADD R38, R38, R38 ;  /* 0x0000000026267229 */ /* 0x000fd60000000026 */
.L_x_6676:
[----:B------:R-:W-:Y:S05]  /*26660*/  BSYNC B5 ;  /* 0x0000000000057941 */ /* 0x000fea0003800000 */
.L_x_6674:
        /* <DEDUP_REMOVED lines=13> */
.L_x_6684:
        /* <DEDUP_REMOVED lines=60> */
.L_x_6685:
[----:B------:R-:W-:Y:S05]  /*26b00*/  BSYNC B2 ;  /* 0x0000000000027941 */ /* 0x000fea0003800000 */
.L_x_6683:
        /* <DEDUP_REMOVED lines=79> */
.L_x_6692:
[----:B------:R-:W-:Y:S05]  /*27000*/  BSYNC B6 ;  /* 0x0000000000067941 */ /* 0x000fea0003800000 */
.L_x_6691:
[----:B------:R-:W-:Y:S01]  /*27010*/  IMAD.MOV.U32 R32, RZ, RZ, R69 ;  /* 0x000000ffff207224 */ /* 0x000fe200078e0045 */
[----:B------:R-:W-:Y:S01]  /*27020*/  MOV R49, R69 ;  /* 0x0000004500317202 */ /* 0x000fe20000000f00 */
[----:B------:R-:W-:-:S07]  /*27030*/  IMAD.MOV.U32 R48, RZ, RZ, R68 ;  /* 0x000000ffff307224 */ /* 0x000fce00078e0044 */
.L_x_6690:
[----:B------:R-:W-:Y:S05]  /*27040*/  BSYNC B2 ;  /* 0x0000000000027941 */ /* 0x000fea0003800000 */
.L_x_6689:
        /* <DEDUP_REMOVED lines=79> */
.L_x_6694:
[----:B------:R-:W-:Y:S05]  /*27540*/  BSYNC B2 ;  /* 0x0000000000027941 */ /* 0x000fea0003800000 */
.L_x_6693:
[--C-:B------:R-:W-:Y:S02]  /*27550*/  DADD R4, -R4, R34.reuse ;  /* 0x0000000004047229 */ /* 0x100fe40000000122 */
[----:B------:R-:W-:-:S10]  /*27560*/  DADD R34, -RZ, -R34 ;  /* 0x00000000ff227229 */ /* 0x000fd40000000922 */
[----:B------:R-:W-:Y:S02]  /*27570*/  FSEL R32, R34, R4, !P3 ;  /* 0x0000000422207208 */ /* 0x000fe40005800000 */
[----:B------:R-:W-:Y:S01]  /*27580*/  FSEL R33, R35, R5, !P3 ;  /* 0x0000000523217208 */ /* 0x000fe20005800000 */
[----:B------:R-:W-:Y:S06]  /*27590*/  BRA `(.L_x_6688) ;  /* 0x0000000000047947 */ /* 0x000fec0003800000 */
.L_x_6687:
[----:B------:R-:W-:-:S11]  /*275a0*/  DADD R32, R4, R4 ;  /* 0x0000000004207229 */ /* 0x000fd60000000004 */
.L_x_6688:
[----:B------:R-:W-:Y:S05]  /*275b0*/  BSYNC B5 ;  /* 0x0000000000057941 */ /* 0x000fea0003800000 */
.L_x_6686:
        /* <DEDUP_REMOVED lines=60> */
.L_x_6696:
[----:B------:R-:W-:Y:S05]  /*27980*/  BSYNC B2 ;  /* 0x0000000000027941 */ /* 0x000fea0003800000 */
.L_x_6695:
[----:B------:R-:W-:Y:S01]  /*27990*/  DFMA R54, -R54, R32, -R56 ;  /* 0x000000203636722b */ /* 0x000fe20000000938 */
[----:B------:R-:W-:Y:S10]  /*279a0*/  BRA `(.L_x_6561) ;  /* 0x0000024000a47947 */ /* 0x000ff40003800000 */
.L_x_6665:
        /* <DEDUP_REMOVED lines=112> */
.L_x_6702:
[----:B------:R-:W-:Y:S05]  /*280b0*/  BSYNC B5 ;  /* 0x0000000000057941 */ /* 0x000fea0003800000 */
.L_x_6701:
[----:B------:R-:W-:Y:S01]  /*280c0*/  MOV R36, R38 ;  /* 0x0000002600247202 */ /* 0x000fe20000000f00 */
[----:B------:R-:W-:Y:S01]  /*280d0*/  IMAD.MOV.U32 R37, RZ, RZ, R39 ;  /* 0x000000ffff257224 */ /* 0x000fe200078e0027 */
[----:B------:R-:W-:Y:S01]  /*280e0*/  MOV R63, 0xffffffff ;  /* 0xffffffff003f7802 */ /* 0x000fe20000000f00 */
[----:B------:R-:W-:Y:S02]  /*280f0*/  IMAD.MOV.U32 R62, RZ, RZ, 0xc ;  /* 0x0000000cff3e7424 */ /* 0x000fe400078e00ff */
[----:B------:R-:W-:Y:S02]  /*28100*/  IMAD.MOV.U32 R38, RZ, RZ, -0x30b135d2 ;  /* 0xcf4eca2eff267424 */ /* 0x000fe400078e00ff */
[----:B------:R-:W-:-:S07]  /*28110*/  IMAD.MOV.U32 R39, RZ, RZ, 0x418b2298 ;  /* 0x418b2298ff277424 */ /* 0x000fce00078e00ff */
.L_x_6700:
[----:B------:R-:W-:Y:S05]  /*28120*/  BSYNC B3 ;  /* 0x0000000000037941 */ /* 0x000fea0003800000 */
.L_x_6699:
        /* <DEDUP_REMOVED lines=97> */
[----:B------:R-:W-:Y:S05]  /*28740*/  CALL.REL.NOINC `($__internal_30_$__cuda_sm20_div_rn_f64_full) ;  /* 0x0000023400ec7944 */ /* 0x000fea0003c00000 */
[----:B------:R-:W-:Y:S02]  /*28750*/  IMAD.MOV.U32 R60, RZ, RZ, R68 ;  /* 0x000000ffff3c7224 */ /* 0x000fe400078e0044 */
[----:B------:R-:W-:-:S07]  /*28760*/  IMAD.MOV.U32 R61, RZ, RZ, R65 ;  /* 0x000000ffff3d7224 */ /* 0x000fce00078e0041 */
.L_x_6704:
[----:B------:R-:W-:Y:S05]  /*28770*/  BSYNC B2 ;  /* 0x0000000000027941 */ /* 0x000fea0003800000 */
.L_x_6703:
        /* <DEDUP_REMOVED lines=22> */
[----:B------:R-:W-:Y:S05]  /*288e0*/  CALL.REL.NOINC `($__internal_30_$__cuda_sm20_div_rn_f64_full) ;  /* 0x0000023400847944 */ /* 0x000fea0003c00000 */
[----:B------:R-:W-:Y:S02]  /*288f0*/  IMAD.MOV.U32 R56, RZ, RZ, R68 ;  /* 0x000000ffff387224 */ /* 0x000fe400078e0044 */
[----:B------:R-:W-:-:S07]  /*28900*/  IMAD.MOV.U32 R57, RZ, RZ, R65 ;  /* 0x000000ffff397224 */ /* 0x000fce00078e0041 */
.L_x_6706:
[----:B------:R-:W-:Y:S05]  /*28910*/  BSYNC B2 ;  /* 0x0000000000027941 */ /* 0x000fea0003800000 */
.L_x_6705:
        /* <DEDUP_REMOVED lines=20> */
[----:B------:R-:W-:Y:S05]  /*28a60*/  CALL.REL.NOINC `($__internal_31_$__cuda_sm20_dsqrt_rn_f64_mediumpath_v1) ;  /* 0x0000023800b87944 */ /* 0x000fea0003c00000 */
[----:B------:R-:W-:Y:S02]  /*28a70*/  IMAD.MOV.U32 R66, RZ, RZ, R38 ;  /* 0x000000ffff427224 */ /* 0x000fe400078e0026 */
[----:B------:R-:W-:-:S07]  /*28a80*/  IMAD.MOV.U32 R67, RZ, RZ, R33 ;  /* 0x000000ffff437224 */ /* 0x000fce00078e0021 */
.L_x_6708:
[----:B------:R-:W-:Y:S05]  /*28a90*/  BSYNC B3 ;  /* 0x0000000000037941 */ /* 0x000fea0003800000 */
.L_x_6707:
        /* <DEDUP_REMOVED lines=22> */
.L_x_6710:
[----:B------:R-:W-:Y:S05]  /*28c00*/  BSYNC B2 ;  /* 0x0000000000027941 */ /* 0x000fea0003800000 */
.L_x_6709:
        /* <DEDUP_REMOVED lines=28> */
.L_x_6713:
[----:B------:R-:W-:Y:S05]  /*28dd0*/  BSYNC B2 ;  /* 0x0000000000027941 */ /* 0x000fea0003800000 */
.L_x_6712:
        /* <DEDUP_REMOVED lines=86> */
.L_x_6715:
        /* <DEDUP_REMOVED lines=22> */
.L_x_6718:
[----:B------:R-:W-:Y:S05]  /*294a0*/  BSYNC B5 ;  /* 0x0000000000057941 */ /* 0x000fea0003800000 */
.L_x_6717:
        /* <DEDUP_REMOVED lines=29> */
.L_x_6716:
[----:B------:R-:W-:Y:S05]  /*29680*/  BSYNC B2 ;  /* 0x0000000000027941 */ /* 0x000fea0003800000 */
.L_x_6714:
        /* <DEDUP_REMOVED lines=25> */
.L_x_6720:
[----:B------:R-:W-:Y:S05]  /*29820*/  BSYNC B2 ;  /* 0x0000000000027941 */ /* 0x000fea0003800000 */
.L_x_6719:
        /* <DEDUP_REMOVED lines=60> */
.L_x_6722:
[----:B------:R-:W-:Y:S05]  /*29bf0*/  BSYNC B2 ;  /* 0x0000000000027941 */ /* 0x000fea0003800000 */
.L_x_6721:
[----:B------:R-:W-:Y:S01]  /*29c00*/  DMUL R40, R40, R32 ;  /* 0x0000002028287228 */ /* 0x000fe20000000000 */
[----:B------:R-:W-:Y:S10]  /*29c10*/  BRA `(.L_x_6723) ;  /* 0x0000001c00547947 */ /* 0x000ff40003800000 */
.L_x_6711:
        /* <DEDUP_REMOVED lines=72> */
.L_x_6725:
[----:B------:R-:W-:Y:S05]  /*2a0a0*/  BSYNC B2 ;  /* 0x0000000000027941 */ /* 0x000fea0003800000 */
.L_x_6724:
[----:B------:R-:W-:Y:S04]  /*2a0b0*/  BSSY B2, `(.L_x_6726) ;  /* 0x000000a000027945 */ /* 0x000fe80003800000 */
[----:B------:R-:W-:Y:S05]  /*2a0c0*/  @P2 BRA P3, `(.L_x_6727) ;  /* 0x0000000000202947 */ /* 0x000fea0001800000 */
[----:B------:R-:W-:Y:S01]  /*2a0d0*/  MOV R68, R50 ;  /* 0x0000003200447202 */ /* 0x000fe20000000f00 */
[----:B------:R-:W-:Y:S01]  /*2a0e0*/  IMAD.MOV.U32 R65, RZ, RZ, R51 ;  /* 0x000000ffff417224 */ /* 0x000fe200078e0033 */
[----:B------:R-:W-:Y:S01]  /*2a0f0*/  MOV R67, R53 ;  /* 0x0000003500437202 */ /* 0x000fe20000000f00 */
[----:B------:R-:W-:Y:S01]  /*2a100*/  IMAD.MOV.U32 R70, RZ, RZ, R52 ;  /* 0x000000ffff467224 */ /* 0x000fe200078e0034 */
[----:B------:R-:W-:-:S07]  /*2a110*/  MOV R66, 0x2a130 ;  /* 0x0002a13000427802 */ /* 0x000fce0000000f00 */
[----:B------:R-:W-:Y:S05]  /*2a120*/  CALL.REL.NOINC `($__internal_30_$__cuda_sm20_div_rn_f64_full) ;  /* 0x0000021c00747944 */ /* 0x000fea0003c00000 */
[----:B------:R-:W-:Y:S02]  /*2a130*/  IMAD.MOV.U32 R72, RZ, RZ, R68 ;  /* 0x000000ffff487224 */ /* 0x000fe400078e0044 */
[----:B------:R-:W-:-:S07]  /*2a140*/  IMAD.MOV.U32 R73, RZ, RZ, R65 ;  /* 0x000000ffff497224 */ /* 0x000fce00078e0041 */
.L_x_6727:
[----:B------:R-:W-:Y:S05]  /*2a150*/  BSYNC B2 ;  /* 0x0000000000027941 */ /* 0x000fea0003800000 */
.L_x_6726:
        /* <DEDUP_REMOVED lines=9> */
[----:B------:R-:W-:Y:S05]  /*2a1f0*/  CALL.REL.NOINC `($_ZN2at6native29vectorized_elementwise_kernelILi4EN48_GLOBAL__N__08322988_15_IGammaKernel_cu_cb51a28d10CalcIgammaIdEESt5arrayIPcLm3EEEEviT0_T1_$__internal_accurate_pow) ;  /* 0x0000022400807944 */ /* 0x000fea0003c00000 */
[----:B------:R-:W-:Y:S05]  /*2a200*/  BSYNC B2 ;  /* 0x0000000000027941 */ /* 0x000fea0003800000 */
.L_x_6728:
        /* <DEDUP_REMOVED lines=21> */
.L_x_6730:
[----:B------:R-:W-:Y:S01]  /*2a360*/  DSETP.NEU.AND P1, PT, R48, 0.5, PT ;  /* 0x3fe000003000742a */ /* 0x000fe20003f2d000 */
[----:B------:R-:W-:Y:S01]  /*2a370*/  ISETP.GE.AND P2, PT, R5, RZ, PT ;  /* 0x000000ff0500720c */ /* 0x000fe20003f46270 */
[----:B------:R-:W-:Y:S01]  /*2a380*/  IMAD.MOV.U32 R34, RZ, RZ, RZ ;  /* 0x000000ffff227224 */ /* 0x000fe200078e00ff */
[----:B------:R-:W-:-:S04]  /*2a390*/  ISETP.EQ.U32.AND P0, PT, R51, RZ, PT ;  /* 0x000000ff3300720c */ /* 0x000fc80003f02070 */
[----:B------:R-:W-:-:S04]  /*2a3a0*/  ISETP.EQ.AND.EX P0, PT, R50, -0x80000000, P1, P0 ;  /* 0x800000003200780c */ /* 0x000fc80000f02300 */
[----:B------:R-:W-:-:S04]  /*2a3b0*/  SEL R35, R73, RZ, P0 ;  /* 0x000000ff49237207 */ /* 0x000fc80000000000 */
[----:B------:R-:W-:-:S07]  /*2a3c0*/  @!P2 LOP3.LUT R35, R35, 0x7ff00000, RZ, 0xfc, !PT ;  /* 0x7ff000002323a812 */ /* 0x000fce00078efcff */
.L_x_6731:
[----:B------:R-:W-:Y:S05]  /*2a3d0*/  BSYNC B2 ;  /* 0x0000000000027941 */ /* 0x000fea0003800000 */
.L_x_6729:
        /* <DEDUP_REMOVED lines=18> */
.L_x_6734:
[----:B------:R-:W-:-:S11]  /*2a500*/  DADD R34, R4, R72 ;  /* 0x0000000004227229 */ /* 0x000fd60000000048 */
.L_x_6733:
[----:B------:R-:W-:Y:S05]  /*2a510*/  BSYNC B2 ;  /* 0x0000000000027941 */ /* 0x000fea0003800000 */
.L_x_6732:
[----:B------:R-:W-:-:S06]  /*2a520*/  DSETP.NEU.AND P0, PT, R72, 1, PT ;  /* 0x3ff000004800742a */ /* 0x000fcc0003f0d000 */
[----:B------:R-:W-:Y:S02]  /*2a530*/  FSEL R34, R34, RZ, P0 ;  /* 0x000000ff22227208 */ /* 0x000fe40000000000 */
[----:B------:R-:W-:-:S06]  /*2a540*/  FSEL R35, R35, 1.875, P0 ;  /* 0x3ff0000023237808 */ /* 0x000fcc0000000000 */
[----:B------:R-:W-:-:S08]  /*2a550*/  DMUL R36, R36, R34 ;  /* 0x0000002224247228 */ /* 0x000fd00000000000 */
[----:B------:R-:W-:Y:S01]  /*2a560*/  DMUL R40, R36, R32 ;  /* 0x0000002024287228 */ /* 0x000fe20000000000 */
[----:B------:R-:W-:Y:S10]  /*2a570*/  BRA `(.L_x_6723) ;  /* 0x0000001000fc7947 */ /* 0x000ff40003800000 */
.L_x_6698:
        /* <DEDUP_REMOVED lines=83> */
.L_x_6736:
[----:B------:R-:W-:Y:S05]  /*2aab0*/  BSYNC B2 ;  /* 0x0000000000027941 */ /* 0x000fea0003800000 */
.L_x_6735:
[----:B------:R-:W-:Y:S04]  /*2aac0*/  BSSY B5, `(.L_x_6737) ;  /* 0x00000a9000057945 */ /* 0x000fe80003800000 */
        /* <DEDUP_REMOVED lines=77> */
.L_x_6743:
[----:B------:R-:W-:Y:S05]  /*2afa0*/  BSYNC B7 ;  /* 0x0000000000077941 */ /* 0x000fea0003800000 */
.L_x_6742:
[----:B------:R-:W-:Y:S01]  /*2afb0*/  MOV R32, R69 ;  /* 0x0000004500207202 */ /* 0x000fe20000000f00 */
[----:B------:R-:W-:Y:S02]  /*2afc0*/  IMAD.MOV.U32 R48, RZ, RZ, R68 ;  /* 0x000000ffff307224 */ /* 0x000fe400078e0044 */
[----:B------:R-:W-:-:S07]  /*2afd0*/  IMAD.MOV.U32 R49, RZ, RZ, R69 ;  /* 0x000000ffff317224 */ /* 0x000fce00078e0045 */
.L_x_6741:
[----:B------:R-:W-:Y:S05]  /*2afe0*/  BSYNC B2 ;  /* 0x0000000000027941 */ /* 0x000fea0003800000 */
.L_x_6740:
        /* <DEDUP_REMOVED lines=79> */
.L_x_6745:
[----:B------:R-:W-:Y:S05]  /*2b4e0*/  BSYNC B2 ;  /* 0x0000000000027941 */ /* 0x000fea0003800000 */
.L_x_6744:
[--C-:B------:R-:W-:Y:S02]  /*2b4f0*/  DADD R56, -R56, R34.reuse ;  /* 0x0000000038387229 */ /* 0x100fe40000000122 */
[----:B------:R-:W-:-:S10]  /*2b500*/  DADD R34, -RZ, -R34 ;  /* 0x00000000ff227229 */ /* 0x000fd40000000922 */
[----:B------:R-:W-:Y:S02]  /*2b510*/  FSEL R34, R34, R56, !P3 ;  /* 0x0000003822227208 */ /* 0x000fe40005800000 */
[----:B------:R-:W-:Y:S01]  /*2b520*/  FSEL R35, R35, R57, !P3 ;  /* 0x0000003923237208 */ /* 0x000fe20005800000 */
[----:B------:R-:W-:Y:S06]  /*2b530*/  BRA `(.L_x_6739) ;  /* 0x0000000000047947 */ /* 0x000fec0003800000 */
.L_x_6738:
[----:B------:R-:W-:-:S11]  /*2b540*/  DADD R34, R4, R4 ;  /* 0x0000000004227229 */ /* 0x000fd60000000004 */
.L_x_6739:
[----:B------:R-:W-:Y:S05]  /*2b550*/  BSYNC B5 ;  /* 0x0000000000057941 */ /* 0x000fea0003800000 */
.L_x_6737:
        /* <DEDUP_REMOVED lines=65> */
.L_x_6723:
[----:B------:R-:W-:Y:S05]  /*2b970*/  BSYNC B6 ;  /* 0x0000000000067941 */ /* 0x000fea0003800000 */
.L_x_6697:
        /* <DEDUP_REMOVED lines=12> */
.L_x_6751:
        /* <DEDUP_REMOVED lines=23> */
.L_x_6750:
[----:B------:R-:W-:Y:S05]  /*2bbb0*/  BSYNC B6 ;  /* 0x0000000000067941 */ /* 0x000fea0003800000 */
.L_x_6749:
        /* <DEDUP_REMOVED lines=8> */
.L_x_6748:
        /* <DEDUP_REMOVED lines=22> */
.L_x_6752:
[----:B------:R-:W-:Y:S05]  /*2bda0*/  BSYNC B5 ;  /* 0x0000000000057941 */ /* 0x000fea0003800000 */
.L_x_6747:
[----:B------:R-:W-:Y:S05]  /*2bdb0*/  BSYNC B2 ;  /* 0x0000000000027941 */ /* 0x000fea0003800000 */
.L_x_6746:
[----:B------:R-:W-:Y:S01]  /*2bdc0*/  DADD R54, -R68, 1 ;  /* 0x3ff0000044367429 */ /* 0x000fe20000000100 */
[----:B------:R-:W-:Y:S10]  /*2bdd0*/  BRA `(.L_x_6561) ;  /* 0x000001fc00987947 */ /* 0x000ff40003800000 */
.L_x_6573:
        /* <DEDUP_REMOVED lines=114> */
.L_x_6759:
[----:B------:R-:W-:Y:S05]  /*2c500*/  BSYNC B5 ;  /* 0x0000000000057941 */ /* 0x000fea0003800000 */
.L_x_6758:
[----:B------:R-:W-:Y:S01]  /*2c510*/  MOV R36, R38 ;  /* 0x0000002600247202 */ /* 0x000fe20000000f00 */
[----:B------:R-:W-:Y:S01]  /*2c520*/  IMAD.MOV.U32 R37, RZ, RZ, R39 ;  /* 0x000000ffff257224 */ /* 0x000fe200078e0027 */
[----:B------:R-:W-:Y:S01]  /*2c530*/  MOV R63, 0xffffffff ;  /* 0xffffffff003f7802 */ /* 0x000fe20000000f00 */
[----:B------:R-:W-:Y:S02]  /*2c540*/  IMAD.MOV.U32 R62, RZ, RZ, 0xc ;  /* 0x0000000cff3e7424 */ /* 0x000fe400078e00ff */
[----:B------:R-:W-:Y:S02]  /*2c550*/  IMAD.MOV.U32 R38, RZ, RZ, -0x30b135d2 ;  /* 0xcf4eca2eff267424 */ /* 0x000fe400078e00ff */
[----:B------:R-:W-:-:S07]  /*2c560*/  IMAD.MOV.U32 R39, RZ, RZ, 0x418b2298 ;  /* 0x418b2298ff277424 */ /* 0x000fce00078e00ff */
.L_x_6757:
[----:B------:R-:W-:Y:S05]  /*2c570*/  BSYNC B3 ;  /* 0x0000000000037941 */ /* 0x000fea0003800000 */
.L_x_6756:
        /* <DEDUP_REMOVED lines=100> */
.L_x_6761:
[----:B------:R-:W-:Y:S05]  /*2cbc0*/  BSYNC B2 ;  /* 0x0000000000027941 */ /* 0x000fea0003800000 */
.L_x_6760:
        /* <DEDUP_REMOVED lines=25> */
.L_x_6763:
[----:B------:R-:W-:Y:S05]  /*2cd60*/  BSYNC B2 ;  /* 0x0000000000027941 */ /* 0x000fea0003800000 */
.L_x_6762:
        /* <DEDUP_REMOVED lines=23> */
.L_x_6765:
[----:B------:R-:W-:Y:S05]  /*2cee0*/  BSYNC B3 ;  /* 0x0000000000037941 */ /* 0x000fea0003800000 */
.L_x_6764:
        /* <DEDUP_REMOVED lines=22> */
.L_x_6767:
[----:B------:R-:W-:Y:S05]  /*2d050*/  BSYNC B2 ;  /* 0x0000000000027941 */ /* 0x000fea0003800000 */
.L_x_6766:
        /* <DEDUP_REMOVED lines=28> */
.L_x_6770:
[----:B------:R-:W-:Y:S05]  /*2d220*/  BSYNC B2 ;  /* 0x0000000000027941 */ /* 0x000fea0003800000 */
.L_x_6769:
        /* <DEDUP_REMOVED lines=86> */
.L_x_6772:
        /* <DEDUP_REMOVED lines=22> */
.L_x_6775:
[----:B------:R-:W-:Y:S05]  /*2d8f0*/  BSYNC B5 ;  /* 0x0000000000057941 */ /* 0x000fea0003800000 */
.L_x_6774:
        /* <DEDUP_REMOVED lines=29> */
.L_x_6773:
[----:B------:R-:W-:Y:S05]  /*2dad0*/  BSYNC B2 ;  /* 0x0000000000027941 */ /* 0x000fea0003800000 */
.L_x_6771:
        /* <DEDUP_REMOVED lines=25> */
.L_x_6777:
[----:B------:R-:W-:Y:S05]  /*2dc70*/  BSYNC B2 ;  /* 0x0000000000027941 */ /* 0x000fea0003800000 */
.L_x_6776:
        /* <DEDUP_REMOVED lines=60> */
.L_x_6779:
[----:B------:R-:W-:Y:S05]  /*2e040*/  BSYNC B2 ;  /* 0x0000000000027941 */ /* 0x000fea0003800000 */
.L_x_6778:
[----:B------:R-:W-:Y:S01]  /*2e050*/  DMUL R32, R38, R32 ;  /* 0x0000002026207228 */ /* 0x000fe20000000000 */
[----:B------:R-:W-:Y:S10]  /*2e060*/  BRA `(.L_x_6780) ;  /* 0x0000001c00547947 */ /* 0x000ff40003800000 */
.L_x_6768:
        /* <DEDUP_REMOVED lines=72> */
.L_x_6782:
[----:B------:R-:W-:Y:S05]  /*2e4f0*/  BSYNC B2 ;  /* 0x0000000000027941 */ /* 0x000fea0003800000 */
.L_x_6781:
        /* <DEDUP_REMOVED lines=10> */
.L_x_6784:
[----:B------:R-:W-:Y:S05]  /*2e5a0*/  BSYNC B2 ;  /* 0x0000000000027941 */ /* 0x000fea0003800000 */
.L_x_6783:
        /* <DEDUP_REMOVED lines=11> */
.L_x_6785:
        /* <DEDUP_REMOVED lines=21> */
.L_x_6787:
[----:B------:R-:W-:Y:S01]  /*2e7b0*/  DSETP.NEU.AND P1, PT, R48, 0.5, PT ;  /* 0x3fe000003000742a */ /* 0x000fe20003f2d000 */
[----:B------:R-:W-:Y:S01]  /*2e7c0*/  ISETP.GE.AND P2, PT, R5, RZ, PT ;  /* 0x000000ff0500720c */ /* 0x000fe20003f46270 */
[----:B------:R-:W-:Y:S01]  /*2e7d0*/  IMAD.MOV.U32 R34, RZ, RZ, RZ ;  /* 0x000000ffff227224 */ /* 0x000fe200078e00ff */
[----:B------:R-:W-:-:S04]  /*2e7e0*/  ISETP.EQ.U32.AND P0, PT, R51, RZ, PT ;  /* 0x000000ff3300720c */ /* 0x000fc80003f02070 */
[----:B------:R-:W-:-:S04]  /*2e7f0*/  ISETP.EQ.AND.EX P0, PT, R50, -0x80000000, P1, P0 ;  /* 0x800000003200780c */ /* 0x000fc80000f02300 */
[----:B------:R-:W-:-:S04]  /*2e800*/  SEL R35, R73, RZ, P0 ;  /* 0x000000ff49237207 */ /* 0x000fc80000000000 */
[----:B------:R-:W-:-:S07]  /*2e810*/  @!P2 LOP3.LUT R35, R35, 0x7ff00000, RZ, 0xfc, !PT ;  /* 0x7ff000002323a812 */ /* 0x000fce00078efcff */
.L_x_6788:
[----:B------:R-:W-:Y:S05]  /*2e820*/  BSYNC B2 ;  /* 0x0000000000027941 */ /* 0x000fea0003800000 */
.L_x_6786:
        /* <DEDUP_REMOVED lines=18> */
.L_x_6791:
[----:B------:R-:W-:-:S11]  /*2e950*/  DADD R34, R4, R72 ;  /* 0x0000000004227229 */ /* 0x000fd60000000048 */
.L_x_6790:
[----:B------:R-:W-:Y:S05]  /*2e960*/  BSYNC B2 ;  /* 0x0000000000027941 */ /* 0x000fea0003800000 */
.L_x_6789:
[----:B------:R-:W-:-:S06]  /*2e970*/  DSETP.NEU.AND P0, PT, R72, 1, PT ;  /* 0x3ff000004800742a */ /* 0x000fcc0003f0d000 */
[----:B------:R-:W-:Y:S02]  /*2e980*/  FSEL R34, R34, RZ, P0 ;  /* 0x000000ff22227208 */ /* 0x000fe40000000000 */
[----:B------:R-:W-:-:S06]  /*2e990*/  FSEL R35, R35, 1.875, P0 ;  /* 0x3ff0000023237808 */ /* 0x000fcc0000000000 */
[----:B------:R-:W-:-:S08]  /*2e9a0*/  DMUL R36, R36, R34 ;  /* 0x0000002224247228 */ /* 0x000fd00000000000 */
[----:B------:R-:W-:Y:S01]  /*2e9b0*/  DMUL R32, R36, R32 ;  /* 0x0000002024207228 */ /* 0x000fe20000000000 */
[----:B------:R-:W-:Y:S10]  /*2e9c0*/  BRA `(.L_x_6780) ;  /* 0x0000001000fc7947 */ /* 0x000ff40003800000 */
.L_x_6755:
        /* <DEDUP_REMOVED lines=83> */
.L_x_6793:
[----:B------:R-:W-:Y:S05]  /*2ef00*/  BSYNC B2 ;  /* 0x0000000000027941 */ /* 0x000fea0003800000 */
.L_x_6792:
        /* <DEDUP_REMOVED lines=78> */
.L_x_6800:
[----:B------:R-:W-:Y:S05]  /*2f3f0*/  BSYNC B7 ;  /* 0x0000000000077941 */ /* 0x000fea0003800000 */
.L_x_6799:
[----:B------:R-:W-:Y:S01]  /*2f400*/  MOV R32, R69 ;  /* 0x0000004500207202 */ /* 0x000fe20000000f00 */
[----:B------:R-:W-:Y:S02]  /*2f410*/  IMAD.MOV.U32 R48, RZ, RZ, R68 ;  /* 0x000000ffff307224 */ /* 0x000fe400078e0044 */
[----:B------:R-:W-:-:S07]  /*2f420*/  IMAD.MOV.U32 R49, RZ, RZ, R69 ;  /* 0x000000ffff317224 */ /* 0x000fce00078e0045 */
.L_x_6798:
[----:B------:R-:W-:Y:S05]  /*2f430*/  BSYNC B2 ;  /* 0x0000000000027941 */ /* 0x000fea0003800000 */
.L_x_6797:
        /* <DEDUP_REMOVED lines=79> */
.L_x_6802:
[----:B------:R-:W-:Y:S05]  /*2f930*/  BSYNC B2 ;  /* 0x0000000000027941 */ /* 0x000fea0003800000 */
.L_x_6801:
[--C-:B------:R-:W-:Y:S02]  /*2f940*/  DADD R56, -R56, R34.reuse ;  /* 0x0000000038387229 */ /* 0x100fe40000000122 */
[----:B------:R-:W-:-:S10]  /*2f950*/  DADD R34, -RZ, -R34 ;  /* 0x00000000ff227229 */ /* 0x000fd40000000922 */
[----:B------:R-:W-:Y:S02]  /*2f960*/  FSEL R36, R34, R56, !P3 ;  /* 0x0000003822247208 */ /* 0x000fe40005800000 */
[----:B------:R-:W-:Y:S01]  /*2f970*/  FSEL R37, R35, R57, !P3 ;  /* 0x0000003923257208 */ /* 0x000fe20005800000 */
[----:B------:R-:W-:Y:S06]  /*2f980*/  BRA `(.L_x_6796) ;  /* 0x0000000000047947 */ /* 0x000fec0003800000 */
.L_x_6795:
[----:B------:R-:W-:-:S11]  /*2f990*/  DADD R36, R4, R4 ;  /* 0x0000000004247229 */ /* 0x000fd60000000004 */
.L_x_6796:
[----:B------:R-:W-:Y:S05]  /*2f9a0*/  BSYNC B5 ;  /* 0x0000000000057941 */ /* 0x000fea0003800000 */
.L_x_6794:
        /* <DEDUP_REMOVED lines=65> */
.L_x_6780:
[----:B------:R-:W-:Y:S05]  /*2fdc0*/  BSYNC B6 ;  /* 0x0000000000067941 */ /* 0x000fea0003800000 */
.L_x_6754:
        /* <DEDUP_REMOVED lines=31> */
.L_x_6804:
[----:B------:R-:W-:Y:S05]  /*2ffc0*/  BSYNC B2 ;  /* 0x0000000000027941 */ /* 0x000fea0003800000 */
.L_x_6803:
[----:B------:R-:W-:Y:S01]  /*2ffd0*/  BSSY B5, `(.L_x_6805) ;  /* 0x0000056000057945 */ /* 0x000fe20003800000 */
[----:B------:R-:W-:Y:S02]  /*2ffe0*/  MOV R4, RZ ;  /* 0x000000ff00047202 */ /* 0x000fe40000000f00 */
[----:B------:R-:W-:Y:S01]  /*2fff0*/  CS2R R38, SRZ ;  /* 0x0000000000267805 */ /* 0x000fe2000001ff00 */
[----:B------:R-:W-:Y:S02]  /*30000*/  IMAD.MOV.U32 R56, RZ, RZ, 0x0 ;  /* 0x00000000ff387424 */ /* 0x000fe400078e00ff */
[----:B------:R-:W-:-:S07]  /*30010*/  IMAD.MOV.U32 R57, RZ, RZ, 0x3ff00000 ;  /* 0x3ff00000ff397424 */ /* 0x000fce00078e00ff */
.L_x_6812:
        /* <DEDUP_REMOVED lines=36> */
.L_x_6809:
[----:B------:R-:W-:Y:S05]  /*30260*/  BSYNC B6 ;  /* 0x0000000000067941 */ /* 0x000fea0003800000 */
.L_x_6808:
        /* <DEDUP_REMOVED lines=22> */
.L_x_6811:
[----:B------:R-:W-:Y:S05]  /*303d0*/  BSYNC B6 ;  /* 0x0000000000067941 */ /* 0x000fea0003800000 */
.L_x_6810:
[----:B------:R-:W-:Y:S01]  /*303e0*/  DADD R64, -RZ, |R64| ;  /* 0x00000000ff407229 */ /* 0x000fe20000000540 */
[----:B------:R-:W-:Y:S01]  /*303f0*/  IMAD.MOV.U32 R40, RZ, RZ, R52 ;  /* 0x000000ffff287224 */ /* 0x000fe200078e0034 */
[----:B------:R-:W-:-:S09]  /*30400*/  MOV R41, R53 ;  /* 0x0000003500297202 */ /* 0x000fd20000000f00 */
.L_x_6807:
[----:B------:R-:W-:Y:S05]  /*30410*/  BSYNC B2 ;  /* 0x0000000000027941 */ /* 0x000fea0003800000 */
.L_x_6806:
        /* <DEDUP_REMOVED lines=18> */
.L_x_6805:
[----:B------:R-:W-:Y:S01]  /*30540*/  DMUL R54, R40, R32 ;  /* 0x0000002028367228 */ /* 0x000fe20000000000 */
[----:B------:R-:W-:Y:S10]  /*30550*/  BRA `(.L_x_6561) ;  /* 0x000001b400b87947 */ /* 0x000ff40003800000 */
.L_x_6753:
        /* <DEDUP_REMOVED lines=107> */
[----:B------:R-:W-:Y:S05]  /*30c10*/  CALL.REL.NOINC `($__internal_29_$__cuda_sm20_dblrcp_rn_slowpath_v3) ;  /* 0x000001b000187944 */ /* 0x000fea0003c00000 */
.L_x_6818:
[----:B------:R-:W-:Y:S05]  /*30c20*/  BSYNC B5 ;  /* 0x0000000000057941 */ /* 0x000fea0003800000 */
.L_x_6817:
[----:B------:R-:W-:Y:S01]  /*30c30*/  IMAD.MOV.U32 R37, RZ, RZ, R39 ;  /* 0x000000ffff257224 */ /* 0x000fe200078e0027 */
[----:B------:R-:W-:Y:S01]  /*30c40*/  HFMA2.MMA R39, -RZ, RZ, 2.771484375, 0.01287841796875 ;  /* 0x418b2298ff277435 */ /* 0x000fe200000001ff */
[----:B------:R-:W-:Y:S01]  /*30c50*/  IMAD.MOV.U32 R36, RZ, RZ, R38 ;  /* 0x000000ffff247224 */ /* 0x000fe200078e0026 */
[----:B------:R-:W-:Y:S01]  /*30c60*/  MOV R62, 0xc ;  /* 0x0000000c003e7802 */ /* 0x000fe20000000f00 */
[----:B------:R-:W-:Y:S02]  /*30c70*/  IMAD.MOV.U32 R63, RZ, RZ, -0x1 ;  /* 0xffffffffff3f7424 */ /* 0x000fe400078e00ff */
[----:B------:R-:W-:-:S07]  /*30c80*/  IMAD.MOV.U32 R38, RZ, RZ, -0x30b135d2 ;  /* 0xcf4eca2eff267424 */ /* 0x000fce00078e00ff */
.L_x_6816:
[----:B------:R-:W-:Y:S05]  /*30c90*/  BSYNC B3 ;  /* 0x0000000000037941 */ /* 0x000fea0003800000 */
.L_x_6815:
        /* <DEDUP_REMOVED lines=96> */
[----:B------:R-:W-:Y:S05]  /*312a0*/  CALL.REL.NOINC `($__internal_30_$__cuda_sm20_div_rn_f64_full) ;  /* 0x000001ac00147944 */ /* 0x000fea0003c00000 */
[----:B------:R-:W-:Y:S01]  /*312b0*/  IMAD.MOV.U32 R60, RZ, RZ, R68 ;  /* 0x000000ffff3c7224 */ /* 0x000fe200078e0044 */
[----:B------:R-:W-:-:S07]  /*312c0*/  MOV R61, R65 ;  /* 0x00000041003d7202 */ /* 0x000fce0000000f00 */
.L_x_6820:
[----:B------:R-:W-:Y:S05]  /*312d0*/  BSYNC B2 ;  /* 0x0000000000027941 */ /* 0x000fea0003800000 */
.L_x_6819:
        /* <DEDUP_REMOVED lines=22> */
[----:B------:R-:W-:Y:S05]  /*31440*/  CALL.REL.NOINC `($__internal_30_$__cuda_sm20_div_rn_f64_full) ;  /* 0x000001a800ac7944 */ /* 0x000fea0003c00000 */
[----:B------:R-:W-:Y:S01]  /*31450*/  MOV R56, R68 ;  /* 0x0000004400387202 */ /* 0x000fe20000000f00 */
[----:B------:R-:W-:-:S07]  /*31460*/  IMAD.MOV.U32 R57, RZ, RZ, R65 ;  /* 0x000000ffff397224 */ /* 0x000fce00078e0041 */
.L_x_6822:
[----:B------:R-:W-:Y:S05]  /*31470*/  BSYNC B2 ;  /* 0x0000000000027941 */ /* 0x000fea0003800000 */
.L_x_6821:
        /* <DEDUP_REMOVED lines=20> */
[----:B------:R-:W-:Y:S05]  /*315c0*/  CALL.REL.NOINC `($__internal_31_$__cuda_sm20_dsqrt_rn_f64_mediumpath_v1) ;  /* 0x000001ac00e07944 */ /* 0x000fea0003c00000 */
[----:B------:R-:W-:Y:S01]  /*315d0*/  IMAD.MOV.U32 R66, RZ, RZ, R38 ;  /* 0x000000ffff427224 */ /* 0x000fe200078e0026 */
[----:B------:R-:W-:-:S07]  /*315e0*/  MOV R67, R33 ;  /* 0x0000002100437202 */ /* 0x000fce0000000f00 */
.L_x_6824:
[----:B------:R-:W-:Y:S05]  /*315f0*/  BSYNC B3 ;  /* 0x0000000000037941 */ /* 0x000fea0003800000 */
.L_x_6823:
        /* <DEDUP_REMOVED lines=19> */
[----:B------:R-:W-:Y:S05]  /*31730*/  CALL.REL.NOINC `($__internal_30_$__cuda_sm20_div_rn_f64_full) ;  /* 0x000001a400f07944 */ /* 0x000fea0003c00000 */
[----:B------:R-:W-:Y:S01]  /*31740*/  IMAD.MOV.U32 R32, RZ, RZ, R68 ;  /* 0x000000ffff207224 */ /* 0x000fe200078e0044 */
[----:B------:R-:W-:-:S07]  /*31750*/  MOV R33, R65 ;  /* 0x0000004100217202 */ /* 0x000fce0000000f00 */
.L_x_6826:
[----:B------:R-:W-:Y:S05]  /*31760*/  BSYNC B2 ;  /* 0x0000000000027941 */ /* 0x000fea0003800000 */
.L_x_6825:
        /* <DEDUP_REMOVED lines=28> */
.L_x_6829:
[----:B------:R-:W-:Y:S05]  /*31930*/  BSYNC B2 ;  /* 0x0000000000027941 */ /* 0x000fea0003800000 */
.L_x_6828:
        /* <DEDUP_REMOVED lines=86> */
.L_x_6831:
        /* <DEDUP_REMOVED lines=21> */
[----:B------:R-:W-:-:S07]  /*31ff0*/  IMAD.MOV.U32 R64, RZ, RZ, R68 ;  /* 0x000000ffff407224 */ /* 0x000fce00078e0044 */
.L_x_6834:
[----:B------:R-:W-:Y:S05]  /*32000*/  BSYNC B5 ;  /* 0x0000000000057941 */ /* 0x000fea0003800000 */
.L_x_6833:
        /* <DEDUP_REMOVED lines=29> */
.L_x_6832:
[----:B------:R-:W-:Y:S05]  /*321e0*/  BSYNC B2 ;  /* 0x0000000000027941 */ /* 0x000fea0003800000 */
.L_x_6830:
        /* <DEDUP_REMOVED lines=24> */
[----:B------:R-:W-:-:S07]  /*32370*/  MOV R64, R68 ;  /* 0x0000004400407202 */ /* 0x000fce0000000f00 */
.L_x_6836:
[----:B------:R-:W-:Y:S05]  /*32380*/  BSYNC B2 ;  /* 0x0000000000027941 */ /* 0x000fea0003800000 */
.L_x_6835:
        /* <DEDUP_REMOVED lines=60> */
.L_x_6838:
[----:B------:R-:W-:Y:S05]  /*32750*/  BSYNC B2 ;  /* 0x0000000000027941 */ /* 0x000fea0003800000 */
.L_x_6837:
[----:B------:R-:W-:Y:S01]  /*32760*/  DMUL R40, R40, R32 ;  /* 0x0000002028287228 */ /* 0x000fe20000000000 */
[----:B------:R-:W-:Y:S10]  /*32770*/  BRA `(.L_x_6839) ;  /* 0x0000001c00547947 */ /* 0x000ff40003800000 */
.L_x_6827:
        /* <DEDUP_REMOVED lines=72> */
.L_x_6841:
[----:B------:R-:W-:Y:S05]  /*32c00*/  BSYNC B2 ;  /* 0x0000000000027941 */ /* 0x000fea0003800000 */
.L_x_6840:
        /* <DEDUP_REMOVED lines=8> */
[----:B------:R-:W-:Y:S01]  /*32c90*/  MOV R72, R68 ;  /* 0x0000004400487202 */ /* 0x000fe20000000f00 */
[----:B------:R-:W-:-:S07]  /*32ca0*/  IMAD.MOV.U32 R73, RZ, RZ, R65 ;  /* 0x000000ffff497224 */ /* 0x000fce00078e0041 */
.L_x_6843:
[----:B------:R-:W-:Y:S05]  /*32cb0*/  BSYNC B2 ;  /* 0x0000000000027941 */ /* 0x000fea0003800000 */
.L_x_6842:
        /* <DEDUP_REMOVED lines=11> */
.L_x_6844:
        /* <DEDUP_REMOVED lines=21> */
.L_x_6846:
[----:B------:R-:W-:Y:S01]  /*32ec0*/  DSETP.NEU.AND P1, PT, R48, 0.5, PT ;  /* 0x3fe000003000742a */ /* 0x000fe20003f2d000 */
[----:B------:R-:W-:Y:S01]  /*32ed0*/  ISETP.GE.AND P2, PT, R5, RZ, PT ;  /* 0x000000ff0500720c */ /* 0x000fe20003f46270 */
[----:B------:R-:W-:Y:S01]  /*32ee0*/  IMAD.MOV.U32 R34, RZ, RZ, RZ ;  /* 0x000000ffff227224 */ /* 0x000fe200078e00ff */
[----:B------:R-:W-:-:S04]  /*32ef0*/  ISETP.EQ.U32.AND P0, PT, R51, RZ, PT ;  /* 0x000000ff3300720c */ /* 0x000fc80003f02070 */
[----:B------:R-:W-:-:S04]  /*32f00*/  ISETP.EQ.AND.EX P0, PT, R50, -0x80000000, P1, P0 ;  /* 0x800000003200780c */ /* 0x000fc80000f02300 */
[----:B------:R-:W-:-:S04]  /*32f10*/  SEL R35, R73, RZ, P0 ;  /* 0x000000ff49237207 */ /* 0x000fc80000000000 */
[----:B------:R-:W-:-:S07]  /*32f20*/  @!P2 LOP3.LUT R35, R35, 0x7ff00000, RZ, 0xfc, !PT ;  /* 0x7ff000002323a812 */ /* 0x000fce00078efcff */
.L_x_6847:
[----:B------:R-:W-:Y:S05]  /*32f30*/  BSYNC B2 ;  /* 0x0000000000027941 */ /* 0x000fea0003800000 */
.L_x_6845:
        /* <DEDUP_REMOVED lines=18> */
.L_x_6850:
[----:B------:R-:W-:-:S11]  /*33060*/  DADD R34, R4, R72 ;  /* 0x0000000004227229 */ /* 0x000fd60000000048 */
.L_x_6849:
[----:B------:R-:W-:Y:S05]  /*33070*/  BSYNC B2 ;  /* 0x0000000000027941 */ /* 0x000fea0003800000 */
.L_x_6848:
[----:B------:R-:W-:-:S06]  /*33080*/  DSETP.NEU.AND P0, PT, R72, 1, PT ;  /* 0x3ff000004800742a */ /* 0x000fcc0003f0d000 */
[----:B------:R-:W-:Y:S02]  /*33090*/  FSEL R34, R34, RZ, P0 ;  /* 0x000000ff22227208 */ /* 0x000fe40000000000 */
[----:B------:R-:W-:-:S06]  /*330a0*/  FSEL R35, R35, 1.875, P0 ;  /* 0x3ff0000023237808 */ /* 0x000fcc0000000000 */
[----:B------:R-:W-:-:S08]  /*330b0*/  DMUL R36, R36, R34 ;  /* 0x0000002224247228 */ /* 0x000fd00000000000 */
[----:B------:R-:W-:Y:S01]  /*330c0*/  DMUL R40, R36, R32 ;  /* 0x0000002024287228 */ /* 0x000fe20000000000 */
[----:B------:R-:W-:Y:S10]  /*330d0*/  BRA `(.L_x_6839) ;  /* 0x0000001000fc7947 */ /* 0x000ff40003800000 */
.L_x_6814:
        /* <DEDUP_REMOVED lines=83> */
.L_x_6852:
[----:B------:R-:W-:Y:S05]  /*33610*/  BSYNC B2 ;  /* 0x0000000000027941 */ /* 0x000fea0003800000 */
.L_x_6851:
[----:B------:R-:W-:Y:S04]  /*33620*/  BSSY B5, `(.L_x_6853) ;  /* 0x00000a9000057945 */ /* 0x000fe80003800000 */
[----:B------:R-:W-:Y:S05]  /*33630*/  @P3 BRA `(.L_x_6854) ;  /* 0x0000000800983947 */ /* 0x000fea0003800000 */
[----:B------:R-:W-:Y:S01]  /*33640*/  IMAD.MOV.U32 R34, RZ, RZ, R48 ;  /* 0x000000ffff227224 */ /* 0x000fe200078e0030 */
[----:B------:R-:W-:Y:S02]  /*33650*/  MOV R33, R49 ;  /* 0x0000003100217202 */ /* 0x000fe40000000f00 */
[----:B------:R-:W-:-:S07]  /*33660*/  MOV R32, 0x33680 ;  /* 0x0003368000207802 */ /* 0x000fce0000000f00 */
[----:B------:R-:W-:Y:S05]  /*33670*/  CALL.REL.NOINC `($_ZN2at6native29vectorized_elementwise_kernelILi4EN48_GLOBAL__N__08322988_15_IGammaKernel_cu_cb51a28d10CalcIgammaIdEESt5arrayIPcLm3EEEEviT0_T1_$__internal_lgamma_pos) ;  /* 0x0000019c00287944 */ /* 0x000fea0003c00000 */
        /* <DEDUP_REMOVED lines=70> */
[----:B------:R-:W-:Y:S05]  /*33ae0*/  CALL.REL.NOINC `($__internal_30_$__cuda_sm20_div_rn_f64_full) ;  /* 0x0000018400047944 */ /* 0x000fea0003c00000 */
[----:B------:R-:W-:-:S07]  /*33af0*/  IMAD.MOV.U32 R69, RZ, RZ, R65 ;  /* 0x000000ffff457224 */ /* 0x000fce00078e0041 */
.L_x_6859:
[----:B------:R-:W-:Y:S05]  /*33b00*/  BSYNC B7 ;  /* 0x0000000000077941 */ /* 0x000fea0003800000 */
.L_x_6858:
[-C--:B------:R-:W-:Y:S01]  /*33b10*/  MOV R32, R69.reuse ;  /* 0x0000004500207202 */ /* 0x080fe20000000f00 */
[----:B------:R-:W-:Y:S01]  /*33b20*/  IMAD.MOV.U32 R48, RZ, RZ, R68 ;  /* 0x000000ffff307224 */ /* 0x000fe200078e0044 */
[----:B------:R-:W-:-:S07]  /*33b30*/  MOV R49, R69 ;  /* 0x0000004500317202 */ /* 0x000fce0000000f00 */
.L_x_6857:
[----:B------:R-:W-:Y:S05]  /*33b40*/  BSYNC B2 ;  /* 0x0000000000027941 */ /* 0x000fea0003800000 */
.L_x_6856:
        /* <DEDUP_REMOVED lines=79> */
.L_x_6861:
[----:B------:R-:W-:Y:S05]  /*34040*/  BSYNC B2 ;  /* 0x0000000000027941 */ /* 0x000fea0003800000 */
.L_x_6860:
[--C-:B------:R-:W-:Y:S02]  /*34050*/  DADD R56, -R56, R34.reuse ;  /* 0x0000000038387229 */ /* 0x100fe40000000122 */
[----:B------:R-:W-:-:S10]  /*34060*/  DADD R34, -RZ, -R34 ;  /* 0x00000000ff227229 */ /* 0x000fd40000000922 */
[----:B------:R-:W-:Y:S02]  /*34070*/  FSEL R34, R34, R56, !P3 ;  /* 0x0000003822227208 */ /* 0x000fe40005800000 */
[----:B------:R-:W-:Y:S01]  /*34080*/  FSEL R35, R35, R57, !P3 ;  /* 0x0000003923237208 */ /* 0x000fe20005800000 */
[----:B------:R-:W-:Y:S06]  /*34090*/  BRA `(.L_x_6855) ;  /* 0x0000000000047947 */ /* 0x000fec0003800000 */
.L_x_6854:
[----:B------:R-:W-:-:S11]  /*340a0*/  DADD R34, R4, R4 ;  /* 0x0000000004227229 */ /* 0x000fd60000000004 */
.L_x_6855:
[----:B------:R-:W-:Y:S05]  /*340b0*/  BSYNC B5 ;  /* 0x0000000000057941 */ /* 0x000fea0003800000 */
.L_x_6853:
        /* <DEDUP_REMOVED lines=65> */
.L_x_6839:
[----:B------:R-:W-:Y:S05]  /*344d0*/  BSYNC B6 ;  /* 0x0000000000067941 */ /* 0x000fea0003800000 */
.L_x_6813:
        /* <DEDUP_REMOVED lines=12> */
.L_x_6867:
        /* <DEDUP_REMOVED lines=21> */
[----:B------:R-:W-:Y:S05]  /*346f0*/  CALL.REL.NOINC `($__internal_30_$__cuda_sm20_div_rn_f64_full) ;  /* 0x0000017800007944 */ /* 0x000fea0003c00000 */
[----:B------:R-:W-:-:S07]  /*34700*/  IMAD.MOV.U32 R69, RZ, RZ, R65 ;  /* 0x000000ffff457224 */ /* 0x000fce00078e0041 */
.L_x_6866:
[----:B------:R-:W-:Y:S05]  /*34710*/  BSYNC B6 ;  /* 0x0000000000067941 */ /* 0x000fea0003800000 */
.L_x_6865:
        /* <DEDUP_REMOVED lines=8> */
.L_x_6864:
        /* <DEDUP_REMOVED lines=22> */
.L_x_6868:
[----:B------:R-:W-:Y:S05]  /*34900*/  BSYNC B5 ;  /* 0x0000000000057941 */ /* 0x000fea0003800000 */
.L_x_6863:
[----:B------:R-:W-:Y:S05]  /*34910*/  BSYNC B2 ;  /* 0x0000000000027941 */ /* 0x000fea0003800000 */
.L_x_6862:
[----:B------:R-:W-:Y:S01]  /*34920*/  DADD R54, -R68, 1 ;  /* 0x3ff0000044367429 */ /* 0x000fe20000000100 */
[----:B------:R-:W-:Y:S10]  /*34930*/  BRA `(.L_x_6561) ;  /* 0x0000017000c07947 */ /* 0x000ff40003800000 */
.L_x_6572:
        /* <DEDUP_REMOVED lines=1895> */
[----:B-1----:R-:W-:Y:S05]  /*3bfb0*/  CALL.REL.NOINC `($__internal_30_$__cuda_sm20_div_rn_f64_full) ;  /* 0x000000fc00d07944 */ /* 0x002fea0003c00000 */
[----:B------:R-:W-:Y:S01]  /*3bfc0*/  IMAD.MOV.U32 R32, RZ, RZ, R68 ;  /* 0x000000ffff207224 */ /* 0x000fe200078e0044 */
[----:B------:R-:W-:-:S07]  /*3bfd0*/  MOV R33, R65 ;  /* 0x0000004100217202 */ /* 0x000fce0000000f00 */
.L_x_6870:
[----:B------:R-:W-:Y:S05]  /*3bfe0*/  BSYNC B2 ;  /* 0x0000000000027941 */ /* 0x000fea0003800000 */
.L_x_6869:
        /* <DEDUP_REMOVED lines=21> */
[----:B------:R-:W-:-:S07]  /*3c140*/  MOV R69, R65 ;  /* 0x0000004100457202 */ /* 0x000fce0000000f00 */
.L_x_6872:
[----:B------:R-:W-:Y:S05]  /*3c150*/  BSYNC B2 ;  /* 0x0000000000027941 */ /* 0x000fea0003800000 */
.L_x_6871:
        /* <DEDUP_REMOVED lines=92> */
.L_x_6877:
        /* <DEDUP_REMOVED lines=23> */
.L_x_6880:
[----:B------:R-:W-:Y:S05]  /*3c890*/  BSYNC B7 ;  /* 0x0000000000077941 */ /* 0x000fea0003800000 */
.L_x_6879:
        /* <DEDUP_REMOVED lines=29> */
.L_x_6878:
[----:B------:R-:W-:Y:S05]  /*3ca70*/  BSYNC B2 ;  /* 0x0000000000027941 */ /* 0x000fea0003800000 */
.L_x_6876:
        /* <DEDUP_REMOVED lines=25> */
[----:B------:R-:W-:-:S07]  /*3cc10*/  MOV R39, R33 ;  /* 0x0000002100277202 */ /* 0x000fce0000000f00 */
.L_x_6882:
[----:B------:R-:W-:Y:S05]  /*3cc20*/  BSYNC B3 ;  /* 0x0000000000037941 */ /* 0x000fea0003800000 */
.L_x_6881:
[----:B------:R-:W-:Y:S01]  /*3cc30*/  DADD R90, -RZ, -R38 ;  /* 0x00000000ff5a7229 */ /* 0x000fe20000000926 */
[----:B------:R-:W-:Y:S10]  /*3cc40*/  BRA `(.L_x_6875) ;  /* 0x0000000800a47947 */ /* 0x000ff40003800000 */
.L_x_6874:
        /* <DEDUP_REMOVED lines=86> */
.L_x_6884:
        /* <DEDUP_REMOVED lines=23> */
.L_x_6887:
[----:B------:R-:W-:Y:S05]  /*3d320*/  BSYNC B7 ;  /* 0x0000000000077941 */ /* 0x000fea0003800000 */
.L_x_6886:
        /* <DEDUP_REMOVED lines=29> */
.L_x_6885:
[----:B------:R-:W-:Y:S05]  /*3d500*/  BSYNC B2 ;  /* 0x0000000000027941 */ /* 0x000fea0003800000 */
.L_x_6883:
        /* <DEDUP_REMOVED lines=26> */
.L_x_6889:
[----:B------:R-:W-:Y:S05]  /*3d6b0*/  BSYNC B3 ;  /* 0x0000000000037941 */ /* 0x000fea0003800000 */
.L_x_6888:
[----:B------:R-:W-:Y:S01]  /*3d6c0*/  IMAD.MOV.U32 R90, RZ, RZ, R38 ;  /* 0x000000ffff5a7224 */ /* 0x000fe200078e0026 */
[----:B------:R-:W-:-:S07]  /*3d6d0*/  MOV R91, R39 ;  /* 0x00000027005b7202 */ /* 0x000fce0000000f00 */
.L_x_6875:
[----:B------:R-:W-:Y:S05]  /*3d6e0*/  BSYNC B5 ;  /* 0x0000000000057941 */ /* 0x000fea0003800000 */
.L_x_6873:
        /* <DEDUP_REMOVED lines=25> */
.L_x_6891:
[----:B------:R-:W-:Y:S05]  /*3d880*/  BSYNC B3 ;  /* 0x0000000000037941 */ /* 0x000fea0003800000 */
.L_x_6890:
        /* <DEDUP_REMOVED lines=13> */
.L_x_6893:
        /* <DEDUP_REMOVED lines=153> */
.L_x_6894:
[----:B------:R-:W-:Y:S05]  /*3e2f0*/  BSYNC B2 ;  /* 0x0000000000027941 */ /* 0x000fea0003800000 */
.L_x_6892:
        /* <DEDUP_REMOVED lines=31> */
.L_x_6901:
        /* <DEDUP_REMOVED lines=324> */
.L_x_6897:
[----:B------:R-:W-:Y:S05]  /*3f930*/  BSYNC B3 ;  /* 0x0000000000037941 */ /* 0x000fea0003800000 */
.L_x_6896:
        /* <DEDUP_REMOVED lines=28> */
.L_x_6900:
[----:B------:R-:W-:Y:S05]  /*3fb00*/  BSYNC B5 ;  /* 0x0000000000057941 */ /* 0x000fea0003800000 */
.L_x_6899:
[----:B------:R-:W-:Y:S01]  /*3fb10*/  IADD3 R33, R33, 0x1, RZ ;  /* 0x0000000121217810 */ /* 0x000fe20007ffe0ff */
[----:B------:R-:W-:Y:S01]  /*3fb20*/  DADD R100, -RZ, |R114| ;  /* 0x00000000ff647229 */ /* 0x000fe20000000572 */
[----:B------:R-:W-:Y:S01]  /*3fb30*/  IMAD.MOV.U32 R70, RZ, RZ, R68 ;  /* 0x000000ffff467224 */ /* 0x000fe200078e0044 */
[----:B------:R-:W-:Y:S02]  /*3fb40*/  MOV R71, R69 ;  /* 0x0000004500477202 */ /* 0x000fe40000000f00 */
[----:B------:R-:W-:-:S13]  /*3fb50*/  ISETP.GE.U32.AND P0, PT, R33, 0x19, PT ;  /* 0x000000192100780c */ /* 0x000fda0003f06070 */
[----:B------:R-:W-:Y:S05]  /*3fb60*/  @!P0 BRA `(.L_x_6901) ;  /* 0xffffffe800608947 */ /* 0x000fea000383ffff */
.L_x_6898:
[----:B------:R-:W-:Y:S05]  /*3fb70*/  BSYNC B2 ;  /* 0x0000000000027941 */ /* 0x000fea0003800000 */
.L_x_6895:
        /* <DEDUP_REMOVED lines=62> */
.L_x_6903:
[----:B------:R-:W-:Y:S05]  /*3ff60*/  BSYNC B2 ;  /* 0x0000000000027941 */ /* 0x000fea0003800000 */
.L_x_6902:
        /* <DEDUP_REMOVED lines=27> */
.L_x_6905:
[----:B------:R-:W-:Y:S05]  /*40120*/  BSYNC B3 ;  /* 0x0000000000037941 */ /* 0x000fea0003800000 */
.L_x_6904:
        /* <DEDUP_REMOVED lines=22> */
.L_x_6907:
[----:B------:R-:W-:Y:S05]  /*40290*/  BSYNC B2 ;  /* 0x0000000000027941 */ /* 0x000fea0003800000 */
.L_x_6906:
[----:B------:R-:W-:Y:S01]  /*402a0*/  DFMA R54, R88, 0.5, R68 ;  /* 0x3fe000005836782b */ /* 0x000fe20000000044 */
[----:B------:R-:W-:Y:S10]  /*402b0*/  BRA `(.L_x_6561) ;  /* 0x000000b800607947 */ /* 0x000ff40003800000 */
.L_x_6565:
        /* <DEDUP_REMOVED lines=1895> */
[----:B--2---:R-:W-:Y:S05]  /*47930*/  CALL.REL.NOINC `($__internal_30_$__cuda_sm20_div_rn_f64_full) ;  /* 0x0000004400707944 */ /* 0x004fea0003c00000 */
[----:B------:R-:W-:Y:S01]  /*47940*/  IMAD.MOV.U32 R32, RZ, RZ, R68 ;  /* 0x000000ffff207224 */ /* 0x000fe200078e0044 */
[----:B------:R-:W-:-:S07]  /*47950*/  MOV R33, R65 ;  /* 0x0000004100217202 */ /* 0x000fce0000000f00 */
.L_x_6909:
[----:B------:R-:W-:Y:S05]  /*47960*/  BSYNC B2 ;  /* 0x0000000000027941 */ /* 0x000fea0003800000 */
.L_x_6908:
        /* <DEDUP_REMOVED lines=22> */
.L_x_6911:
[----:B------:R-:W-:Y:S05]  /*47ad0*/  BSYNC B2 ;  /* 0x0000000000027941 */ /* 0x000fea0003800000 */
.L_x_6910:
        /* <DEDUP_REMOVED lines=92> */
.L_x_6916:
        /* <DEDUP_REMOVED lines=23> */
.L_x_6919:
[----:B------:R-:W-:Y:S05]  /*48210*/  BSYNC B6 ;  /* 0x0000000000067941 */ /* 0x000fea0003800000 */
.L_x_6918:
        /* <DEDUP_REMOVED lines=29> */
.L_x_6917:
[----:B------:R-:W-:Y:S05]  /*483f0*/  BSYNC B2 ;  /* 0x0000000000027941 */ /* 0x000fea0003800000 */
.L_x_6915:
        /* <DEDUP_REMOVED lines=26> */
.L_x_6921:
[----:B------:R-:W-:Y:S05]  /*485a0*/  BSYNC B3 ;  /* 0x0000000000037941 */ /* 0x000fea0003800000 */
.L_x_6920:
[----:B------:R-:W-:Y:S01]  /*485b0*/  DADD R98, -RZ, -R38 ;  /* 0x00000000ff627229 */ /* 0x000fe20000000926 */
[----:B------:R-:W-:Y:S10]  /*485c0*/  BRA `(.L_x_6914) ;  /* 0x0000000800a47947 */ /* 0x000ff40003800000 */
.L_x_6913:
        /* <DEDUP_REMOVED lines=86> */
.L_x_6923:
        /* <DEDUP_REMOVED lines=23> */
.L_x_6926:
[----:B------:R-:W-:Y:S05]  /*48ca0*/  BSYNC B6 ;  /* 0x0000000000067941 */ /* 0x000fea0003800000 */
.L_x_6925:
        /* <DEDUP_REMOVED lines=29> */
.L_x_6924:
[----:B------:R-:W-:Y:S05]  /*48e80*/  BSYNC B2 ;  /* 0x0000000000027941 */ /* 0x000fea0003800000 */
.L_x_6922:
        /* <DEDUP_REMOVED lines=26> */
.L_x_6928:
[----:B------:R-:W-:Y:S05]  /*49030*/  BSYNC B3 ;  /* 0x0000000000037941 */ /* 0x000fea0003800000 */
.L_x_6927:
[----:B------:R-:W-:Y:S01]  /*49040*/  IMAD.MOV.U32 R98, RZ, RZ, R38 ;  /* 0x000000ffff627224 */ /* 0x000fe200078e0026 */
[----:B------:R-:W-:-:S07]  /*49050*/  MOV R99, R39 ;  /* 0x0000002700637202 */ /* 0x000fce0000000f00 */
.L_x_6914:
[----:B------:R-:W-:Y:S05]  /*49060*/  BSYNC B5 ;  /* 0x0000000000057941 */ /* 0x000fea0003800000 */
.L_x_6912:
        /* <DEDUP_REMOVED lines=25> */
.L_x_6930:
[----:B------:R-:W-:Y:S05]  /*49200*/  BSYNC B3 ;  /* 0x0000000000037941 */ /* 0x000fea0003800000 */
.L_x_6929:
        /* <DEDUP_REMOVED lines=13> */
.L_x_6932:
        /* <DEDUP_REMOVED lines=153> */
.L_x_6933:
[----:B------:R-:W-:Y:S05]  /*49c70*/  BSYNC B2 ;  /* 0x0000000000027941 */ /* 0x000fea0003800000 */
.L_x_6931:
        /* <DEDUP_REMOVED lines=31> */
.L_x_6940:
        /* <DEDUP_REMOVED lines=320> */
.L_x_6936:
[----:B------:R-:W-:Y:S05]  /*4b270*/  BSYNC B3 ;  /* 0x0000000000037941 */ /* 0x000fea0003800000 */
.L_x_6935:
        /* <DEDUP_REMOVED lines=29> */
.L_x_6939:
[----:B------:R-:W-:Y:S05]  /*4b450*/  BSYNC B5 ;  /* 0x0000000000057941 */ /* 0x000fea0003800000 */
.L_x_6938:
[----:B------:R-:W-:Y:S01]  /*4b460*/  VIADD R33, R33, 0x1 ;  /* 0x0000000121217836 */ /* 0x000fe20000000000 */
[----:B------:R-:W-:Y:S01]  /*4b470*/  DADD R68, -RZ, |R114| ;  /* 0x00000000ff447229 */ /* 0x000fe20000000572 */
[----:B------:R-:W-:Y:S01]  /*4b480*/  MOV R70, R66 ;  /* 0x0000004200467202 */ /* 0x000fe20000000f00 */
[----:B------:R-:W-:Y:S02]  /*4b490*/  IMAD.MOV.U32 R71, RZ, RZ, R67 ;  /* 0x000000ffff477224 */ /* 0x000fe400078e0043 */
[----:B------:R-:W-:-:S13]  /*4b4a0*/  ISETP.GE.U32.AND P0, PT, R33, 0x19, PT ;  /* 0x000000192100780c */ /* 0x000fda0003f06070 */
[----:B------:R-:W-:Y:S05]  /*4b4b0*/  @!P0 BRA `(.L_x_6940) ;  /* 0xffffffe8006c8947 */ /* 0x000fea000383ffff */
.L_x_6937:
[----:B------:R-:W-:Y:S05]  /*4b4c0*/  BSYNC B2 ;  /* 0x0000000000027941 */ /* 0x000fea0003800000 */
.L_x_6934:
        /* <DEDUP_REMOVED lines=62> */
.L_x_6942:
[----:B------:R-:W-:Y:S05]  /*4b8b0*/  BSYNC B2 ;  /* 0x0000000000027941 */ /* 0x000fea0003800000 */
.L_x_6941:
        /* <DEDUP_REMOVED lines=25> */
[----:B------:R-:W-:Y:S05]  /*4ba50*/  CALL.REL.NOINC `($__internal_31_$__cuda_sm20_dsqrt_rn_f64_mediumpath_v1) ;  /* 0x0000000800bc7944 */ /* 0x000fea0003c00000 */
[----:B------:R-:W-:-:S07]  /*4ba60*/  IMAD.MOV.U32 R39, RZ, RZ, R33 ;  /* 0x000000ffff277224 */ /* 0x000fce00078e0021 */
.L_x_6944:
[----:B------:R-:W-:Y:S05]  /*4ba70*/  BSYNC B3 ;  /* 0x0000000000037941 */ /* 0x000fea0003800000 */
.L_x_6943:
        /* <DEDUP_REMOVED lines=22> */
.L_x_6946:
[----:B------:R-:W-:Y:S05]  /*4bbe0*/  BSYNC B2 ;  /* 0x0000000000027941 */ /* 0x000fea0003800000 */
.L_x_6945:
[----:B------:R-:W-:Y:S01]  /*4bbf0*/  DFMA R54, R96, 0.5, R68 ;  /* 0x3fe000006036782b */ /* 0x000fe20000000044 */
[----:B------:R-:W-:Y:S10]  /*4bc00*/  BRA `(.L_x_6561) ;  /* 0x00000000000c7947 */ /* 0x000ff40003800000 */
.L_x_6562:
[----:B------:R-:W-:Y:S01]  /*4bc10*/  DSETP.GT.AND P0, PT, R52, RZ, PT ;  /* 0x000000ff3400722a */ /* 0x000fe20003f04000 */
[----:B------:R-:W-:-:S05]  /*4bc20*/  IMAD.MOV.U32 R54, RZ, RZ, RZ ;  /* 0x000000ffff367224 */ /* 0x000fca00078e00ff */
[----:B------:R-:W-:-:S08]  /*4bc30*/  FSEL R55, RZ, +QNAN , P0 ;  /* 0x7ff80000ff377808 */ /* 0x000fd00000000000 */
.L_x_6561:
[----:B------:R-:W-:Y:S05]  /*4bc40*/  BSYNC B1 ;  /* 0x0000000000017941 */ /* 0x000fea0003800000 */
.L_x_6560:
[----:B------:R-:W-:Y:S01]  /*4bc50*/  MOV R4, R0 ;  /* 0x0000000000047202 */ /* 0x000fe20000000f00 */
[----:B------:R-:W-:-:S04]  /*4bc60*/  IMAD.MOV.U32 R5, RZ, RZ, 0x0 ;  /* 0x00000000ff057424 */ /* 0x000fc800078e00ff */
[----:B------:R-:W-:Y:S05]  /*4bc70*/  RET.REL.NODEC R4 `(_ZN2at6native29vectorized_elementwise_kernelILi4EN48_GLOBAL__N__08322988_15_IGammaKernel_cu_cb51a28d10CalcIgammaIdEESt5arrayIPcLm3EEEEviT0_T1_) ;  /* 0xfffffb4004e07950 */ /* 0x000fea0003c3ffff */
        .weak           $__internal_29_$__cuda_sm20_dblrcp_rn_slowpath_v3
        .type           $__internal_29_$__cuda_sm20_dblrcp_rn_slowpath_v3,@function
        .size           $__internal_29_$__cuda_sm20_dblrcp_rn_slowpath_v3,($__internal_30_$__cuda_sm20_div_rn_f64_full - $__internal_29_$__cuda_sm20_dblrcp_rn_slowpath_v3)
$__internal_29_$__cuda_sm20_dblrcp_rn_slowpath_v3:
        /* <DEDUP_REMOVED lines=24> */
.L_x_6950:
        /* <DEDUP_REMOVED lines=9> */
.L_x_6948:
[----:B------:R-:W-:Y:S02]  /*4be90*/  LOP3.LUT R43, R41, 0x80000, RZ, 0xfc, !PT ;  /* 0x00080000292b7812 */ /* 0x000fe400078efcff */
[----:B------:R-:W-:-:S07]  /*4bea0*/  MOV R42, R40 ;  /* 0x00000028002a7202 */ /* 0x000fce0000000f00 */
.L_x_6949:
[----:B------:R-:W-:Y:S05]  /*4beb0*/  BSYNC B2 ;  /* 0x0000000000027941 */ /* 0x000fea0003800000 */
.L_x_6947:
[----:B------:R-:W-:Y:S01]  /*4bec0*/  IMAD.MOV.U32 R37, RZ, RZ, 0x0 ;  /* 0x00000000ff257424 */ /* 0x000fe200078e00ff */
[----:B------:R-:W-:Y:S01]  /*4bed0*/  MOV R39, R43 ;  /* 0x0000002b00277202 */ /* 0x000fe20000000f00 */
[----:B------:R-:W-:Y:S02]  /*4bee0*/  IMAD.MOV.U32 R38, RZ, RZ, R42 ;  /* 0x000000ffff267224 */ /* 0x000fe400078e002a */
[----:B------:R-:W-:Y:S05]  /*4bef0*/  RET.REL.NODEC R36 `(_ZN2at6native29vectorized_elementwise_kernelILi4EN48_GLOBAL__N__08322988_15_IGammaKernel_cu_cb51a28d10CalcIgammaIdEESt5arrayIPcLm3EEEEviT0_T1_) ;  /* 0xfffffb4024407950 */ /* 0x000fea0003c3ffff */
        .weak           $__internal_30_$__cuda_sm20_div_rn_f64_full
        .type           $__internal_30_$__cuda_sm20_div_rn_f64_full,@function
        .size           $__internal_30_$__cuda_sm20_div_rn_f64_full,($__internal_31_$__cuda_sm20_dsqrt_rn_f64_mediumpath_v1 - $__internal_30_$__cuda_sm20_div_rn_f64_full)
$__internal_30_$__cuda_sm20_div_rn_f64_full:
        /* <DEDUP_REMOVED lines=72> */
.L_x_6952:
        /* <DEDUP_REMOVED lines=17> */
.L_x_6955:
[----:B------:R-:W-:Y:S02]  /*4c490*/  LOP3.LUT R65, R101, 0x80000, RZ, 0xfc, !PT ;  /* 0x0008000065417812 */ /* 0x000fe400078efcff */
[----:B------:R-:W-:-:S03]  /*4c4a0*/  MOV R110, R100 ;  /* 0x00000064006e7202 */ /* 0x000fc60000000f00 */
[----:B------:R-:W-:Y:S01]  /*4c4b0*/  IMAD.MOV.U32 R111, RZ, RZ, R65 ;  /* 0x000000ffff6f7224 */ /* 0x000fe200078e0041 */
[----:B------:R-:W-:Y:S06]  /*4c4c0*/  BRA `(.L_x_6953) ;  /* 0x00000000000c7947 */ /* 0x000fec0003800000 */
.L_x_6954:
[----:B------:R-:W-:Y:S02]  /*4c4d0*/  LOP3.LUT R65, R107, 0x80000, RZ, 0xfc, !PT ;  /* 0x000800006b417812 */ /* 0x000fe400078efcff */
[----:B------:R-:W-:-:S03]  /*4c4e0*/  MOV R110, R106 ;  /* 0x0000006a006e7202 */ /* 0x000fc60000000f00 */
[----:B------:R-:W-:-:S07]  /*4c4f0*/  IMAD.MOV.U32 R111, RZ, RZ, R65 ;  /* 0x000000ffff6f7224 */ /* 0x000fce00078e0041 */
.L_x_6953:
[----:B------:R-:W-:Y:S05]  /*4c500*/  BSYNC B3 ;  /* 0x0000000000037941 */ /* 0x000fea0003800000 */
.L_x_6951:
[----:B------:R-:W-:Y:S01]  /*4c510*/  HFMA2.MMA R67, -RZ, RZ, 0, 0 ;  /* 0x00000000ff437435 */ /* 0x000fe200000001ff */
[----:B------:R-:W-:Y:S01]  /*4c520*/  MOV R68, R110 ;  /* 0x0000006e00447202 */ /* 0x000fe20000000f00 */
[----:B------:R-:W-:-:S04]  /*4c530*/  IMAD.MOV.U32 R65, RZ, RZ, R111 ;  /* 0x000000ffff417224 */ /* 0x000fc800078e006f */
[----:B------:R-:W-:Y:S05]  /*4c540*/  RET.REL.NODEC R66 `(_ZN2at6native29vectorized_elementwise_kernelILi4EN48_GLOBAL__N__08322988_15_IGammaKernel_cu_cb51a28d10CalcIgammaIdEESt5arrayIPcLm3EEEEviT0_T1_) ;  /* 0xfffffb3842ac7950 */ /* 0x000fea0003c3ffff */
        .weak           $__internal_31_$__cuda_sm20_dsqrt_rn_f64_mediumpath_v1
        .type           $__internal_31_$__cuda_sm20_dsqrt_rn_f64_mediumpath_v1,@function
        .size           $__internal_31_$__cuda_sm20_dsqrt_rn_f64_mediumpath_v1,($_ZN2at6native29vectorized_elementwise_kernelILi4EN48_GLOBAL__N__08322988_15_IGammaKernel_cu_cb51a28d10CalcIgammaIdEESt5arrayIPcLm3EEEEviT0_T1_$__internal_accurate_pow - $__internal_31_$__cuda_sm20_dsqrt_rn_f64_mediumpath_v1)
$__internal_31_$__cuda_sm20_dsqrt_rn_f64_mediumpath_v1:
        /* <DEDUP_REMOVED lines=14> */
.L_x_6957:
        /* <DEDUP_REMOVED lines=24> */
.L_x_6959:
[----:B------:R-:W-:-:S11]  /*4c7b0*/  DADD R38, R56, R56 ;  /* 0x0000000038267229 */ /* 0x000fd60000000038 */
.L_x_6958:
[----:B------:R-:W-:Y:S05]  /*4c7c0*/  BSYNC B2 ;  /* 0x0000000000027941 */ /* 0x000fea0003800000 */
.L_x_6956:
[----:B------:R-:W-:Y:S01]  /*4c7d0*/  IMAD.MOV.U32 R37, RZ, RZ, 0x0 ;  /* 0x00000000ff257424 */ /* 0x000fe200078e00ff */
[----:B------:R-:W-:-:S03]  /*4c7e0*/  MOV R33, R39 ;  /* 0x0000002700217202 */ /* 0x000fc60000000f00 */
[----:B------:R-:W-:Y:S05]  /*4c7f0*/  RET.REL.NODEC R36 `(_ZN2at6native29vectorized_elementwise_kernelILi4EN48_GLOBAL__N__08322988_15_IGammaKernel_cu_cb51a28d10CalcIgammaIdEESt5arrayIPcLm3EEEEviT0_T1_) ;  /* 0xfffffb3824007950 */ /* 0x000fea0003c3ffff */
        .type           $_ZN2at6native29vectorized_elementwise_kernelILi4EN48_GLOBAL__N__08322988_15_IGammaKernel_cu_cb51a28d10CalcIgammaIdEESt5arrayIPcLm3EEEEviT0_T1_$__internal_accurate_pow,@function
        .size           $_ZN2at6native29vectorized_elementwise_kernelILi4EN48_GLOBAL__N__08322988_15_IGammaKernel_cu_cb51a28d10CalcIgammaIdEESt5arrayIPcLm3EEEEviT0_T1_$__internal_accurate_pow,($_ZN2at6native29vectorized_elementwise_kernelILi4EN48_GLOBAL__N__08322988_15_IGammaKernel_cu_cb51a28d10CalcIgammaIdEESt5arrayIPcLm3EEEEviT0_T1_$__internal_lgamma_pos - $_ZN2at6native29vectorized_elementwise_kernelILi4EN48_GLOBAL__N__08322988_15_IGammaKernel_cu_cb51a28d10CalcIgammaIdEESt5arrayIPcLm3EEEEviT0_T1_$__internal_accurate_pow)
$_ZN2at6native29vectorized_elementwise_kernelILi4EN48_GLOBAL__N__08322988_15_IGammaKernel_cu_cb51a28d10CalcIgammaIdEESt5arrayIPcLm3EEEEviT0_T1_$__internal_accurate_pow:
        /* <DEDUP_REMOVED lines=170> */
.L_x_6960:
[----:B------:R-:W-:Y:S02]  /*4d2a0*/  DSETP.NEU.AND P0, PT, |R56|, +INF , PT ;  /* 0x7ff000003800742a */ /* 0x000fe40003f0d200 */
[----:B------:R-:W-:Y:S01]  /*4d2b0*/  DADD R38, R40, R38 ;  /* 0x0000000028267229 */ /* 0x000fe20000000026 */
[----:B------:R-:W-:Y:S01]  /*4d2c0*/  MOV R40, R34 ;  /* 0x0000002200287202 */ /* 0x000fe20000000f00 */
[----:B------:R-:W-:-:S10]  /*4d2d0*/  IMAD.MOV.U32 R41, RZ, RZ, 0x0 ;  /* 0x00000000ff297424 */ /* 0x000fd400078e00ff */
[----:B------:R-:W-:-:S10]  /*4d2e0*/  @P0 DFMA R56, R38, R56, R56 ;  /* 0x000000382638022b */ /* 0x000fd40000000038 */
[----:B------:R-:W-:Y:S01]  /*4d2f0*/  MOV R38, R56 ;  /* 0x0000003800267202 */ /* 0x000fe20000000f00 */
[----:B------:R-:W-:Y:S01]  /*4d300*/  IMAD.MOV.U32 R35, RZ, RZ, R57 ;  /* 0x000000ffff237224 */ /* 0x000fe200078e0039 */
[----:B------:R-:W-:Y:S06]  /*4d310*/  RET.REL.NODEC R40 `(_ZN2at6native29vectorized_elementwise_kernelILi4EN48_GLOBAL__N__08322988_15_IGammaKernel_cu_cb51a28d10CalcIgammaIdEESt5arrayIPcLm3EEEEviT0_T1_) ;  /* 0xfffffb2c28387950 */ /* 0x000fec0003c3ffff */
        .type           $_ZN2at6native29vectorized_elementwise_kernelILi4EN48_GLOBAL__N__08322988_15_IGammaKernel_cu_cb51a28d10CalcIgammaIdEESt5arrayIPcLm3EEEEviT0_T1_$__internal_lgamma_pos,@function
        .size           $_ZN2at6native29vectorized_elementwise_kernelILi4EN48_GLOBAL__N__08322988_15_IGammaKernel_cu_cb51a28d10CalcIgammaIdEESt5arrayIPcLm3EEEEviT0_T1_$__internal_lgamma_pos,(.L_x_7645 - $_ZN2at6native29vectorized_elementwise_kernelILi4EN48_GLOBAL__N__08322988_15_IGammaKernel_cu_cb51a28d10CalcIgammaIdEESt5arrayIPcLm3EEEEviT0_T1_$__internal_lgamma_pos)
$_ZN2at6native29vectorized_elementwise_kernelILi4EN48_GLOBAL__N__08322988_15_IGammaKernel_cu_cb51a28d10CalcIgammaIdEESt5arrayIPcLm3EEEEviT0_T1_$__internal_lgamma_pos:
        /* <DEDUP_REMOVED lines=128> */
.L_x_6965:
        /* <DEDUP_REMOVED lines=8> */
.L_x_6964:
        /* <DEDUP_REMOVED lines=68> */
.L_x_6963:
        /* <DEDUP_REMOVED lines=62> */
.L_x_6962:
        /* <DEDUP_REMOVED lines=66> */
.L_x_6969:
[----:B------:R-:W-:Y:S05]  /*4e7e0*/  BSYNC B7 ;  /* 0x0000000000077941 */ /* 0x000fea0003800000 */
.L_x_6968:
[----:B------:R-:W-:Y:S01]  /*4e7f0*/  DADD R34, R34, R110 ;  /* 0x0000000022227229 */ /* 0x000fe2000000006e */
[----:B------:R-:W-:Y:S10]  /*4e800*/  BRA `(.L_x_6966) ;  /* 0x0000000400b07947 */ /* 0x000ff40003800000 */
.L_x_6967:
        /* <DEDUP_REMOVED lines=81> */
.L_x_6971:
[----:B------:R-:W-:Y:S05]  /*4ed20*/  BSYNC B3 ;  /* 0x0000000000037941 */ /* 0x000fea0003800000 */
.L_x_6970:
        /* <DEDUP_REMOVED lines=26> */
.L_x_6966:
[----:B------:R-:W-:Y:S05]  /*4eed0*/  BSYNC B2 ;  /* 0x0000000000027941 */ /* 0x000fea0003800000 */
.L_x_6961:
[----:B------:R-:W-:Y:S01]  /*4eee0*/  HFMA2.MMA R37, -RZ, RZ, 0, 0 ;  /* 0x00000000ff257435 */ /* 0x000fe200000001ff */
[----:B------:R-:W-:Y:S01]  /*4eef0*/  IMAD.MOV.U32 R36, RZ, RZ, R32 ;  /* 0x000000ffff247224 */ /* 0x000fe200078e0020 */
[----:B------:R-:W-:-:S04]  /*4ef00*/  MOV R33, R35 ;  /* 0x0000002300217202 */ /* 0x000fc80000000f00 */
[----:B------:R-:W-:Y:S05]  /*4ef10*/  RET.REL.NODEC R36 `(_ZN2at6native29vectorized_elementwise_kernelILi4EN48_GLOBAL__N__08322988_15_IGammaKernel_cu_cb51a28d10CalcIgammaIdEESt5arrayIPcLm3EEEEviT0_T1_) ;  /* 0xfffffb1024387950 */ /* 0x000fea0003c3ffff */
.L_x_6972:
        /* <DEDUP_REMOVED lines=14> */
.L_x_7645:


//--------------------- .text._ZN2at6native29vectorized_elementwise_kernelILi8EN48_GLOBAL__N__08322988_15_IGammaKernel_cu_cb51a28d10CalcIgammaIdEESt5arrayIPcLm3EEEEviT0_T1_ --------------------------
	.section	.text._ZN2at6native29vectorized_elementwise_kernelILi8EN48_GLOBAL__N__08322988_15_IGammaKernel_cu_cb51a28d10CalcIgammaIdEESt5arrayIPcLm3EEEEviT0_T1_,"ax",@progbits
	.align	128
.text._ZN2at6native29vectorized_elementwise_kernelILi8EN48_GLOBAL__N__08322988_15_IGammaKernel_cu_cb51a28d10CalcIgammaIdEESt5arrayIPcLm3EEEEviT0_T1_:
        .type           _ZN2at6native29vectorized_elementwise_kernelILi8EN48_GLOBAL__N__08322988_15_IGammaKernel_cu_cb51a28d10CalcIgammaIdEESt5arrayIPcLm3EEEEviT0_T1_,@function
        .size           _ZN2at6native29vectorized_elementwise_kernelILi8EN48_GLOBAL__N__08322988_15_IGammaKernel_cu_cb51a28d10CalcIgammaIdEESt5arrayIPcLm3EEEEviT0_T1_,(.L_x_7653 - _ZN2at6native29vectorized_elementwise_kernelILi8EN48_GLOBAL__N__08322988_15_IGammaKernel_cu_cb51a28d10CalcIgammaIdEESt5arrayIPcLm3EEEEviT0_T1_)
        .other          _ZN2at6native29vectorized_elementwise_kernelILi8EN48_GLOBAL__N__08322988_15_IGammaKernel_cu_cb51a28d10CalcIgammaIdEESt5arrayIPcLm3EEEEviT0_T1_,@"STO_CUDA_ENTRY STV_DEFAULT"
_ZN2at6native29vectorized_elementwise_kernelILi8EN48_GLOBAL__N__08322988_15_IGammaKernel_cu_cb51a28d10CalcIgammaIdEESt5arrayIPcLm3EEEEviT0_T1_:
        /* <DEDUP_REMOVED lines=35> */
[----:B------:R-:W-:Y:S05]  /*0230*/  CALL.REL.NOINC `($_ZN2at6native29vectorized_elementwise_kernelILi8EN48_GLOBAL__N__08322988_15_IGammaKernel_cu_cb51a28d10CalcIgammaIdEESt5arrayIPcLm3EEEEviT0_T1_$_ZN46_INTERNAL_08322988_15_IGammaKernel_cu_cb51a28d48_GLOBAL__N__08322988_15_IGammaKernel_cu_cb51a28d12calc_igammacIdEET_S2_S2_) ;  /* 0x000001dc00047944 */ /* 0x000fea0003c00000 */
[----:B------:R-:W-:Y:S01]  /*0240*/  IMAD.MOV.U32 R4, RZ, RZ, R6 ;  /* 0x000000ffff047224 */ /* 0x000fe200078e0006 */
[----:B------:R-:W-:Y:S01]  /*0250*/  MOV R5, R7 ;  /* 0x0000000700057202 */ /* 0x000fe20000000f00 */
[----:B------:R-:W-:Y:S01]  /*0260*/  IMAD.MOV.U32 R52, RZ, RZ, R46 ;  /* 0x000000ffff347224 */ /* 0x000fe200078e002e */
[----:B------:R-:W-:Y:S01]  /*0270*/  MOV R44, R54 ;  /* 0x00000036002c7202 */ /* 0x000fe20000000f00 */
[----:B------:R-:W-:Y:S01]  /*0280*/  IMAD.MOV.U32 R53, RZ, RZ, R47 ;  /* 0x000000ffff357224 */ /* 0x000fe200078e002f */
[----:B------:R-:W-:Y:S01]  /*0290*/  MOV R0, 0x2c0 ;  /* 0x000002c000007802 */ /* 0x000fe20000000f00 */
[----:B------:R-:W-:-:S07]  /*02a0*/  IMAD.MOV.U32 R45, RZ, RZ, R55 ;  /* 0x000000ffff2d7224 */ /* 0x000fce00078e0037 */
        /* <DEDUP_REMOVED lines=51> */
[----:B------:R-:W-:Y:S06]  /*05e0*/  BRA `(.L_x_6975) ;  /* 0x0000000400007947 */ /* 0x000fec0003800000 */
.L_x_6974:
[----:B-----5:R-:W-:Y:S01]  /*05f0*/  IMAD.MOV.U32 R48, RZ, RZ, R4 ;  /* 0x000000ffff307224 */ /* 0x020fe200078e0004 */
[----:B------:R-:W-:Y:S01]  /*0600*/  MOV R4, R44 ;  /* 0x0000002c00047202 */ /* 0x000fe20000000f00 */
[----:B------:R-:W-:Y:S01]  /*0610*/  IMAD.MOV.U32 R49, RZ, RZ, R5 ;  /* 0x000000ffff317224 */ /* 0x000fe200078e0005 */
[----:B------:R-:W-:Y:S01]  /*0620*/  MOV R2, 0x650 ;  /* 0x0000065000027802 */ /* 0x000fe20000000f00 */
[----:B------:R-:W-:-:S07]  /*0630*/  IMAD.MOV.U32 R5, RZ, RZ, R45 ;  /* 0x000000ffff057224 */ /* 0x000fce00078e002d */
[----:B------:R-:W-:Y:S05]  /*0640*/  CALL.REL.NOINC `($_ZN2at6native29vectorized_elementwise_kernelILi8EN48_GLOBAL__N__08322988_15_IGammaKernel_cu_cb51a28d10CalcIgammaIdEESt5arrayIPcLm3EEEEviT0_T1_$_ZN46_INTERNAL_08322988_15_IGammaKernel_cu_cb51a28d48_GLOBAL__N__08322988_15_IGammaKernel_cu_cb51a28d11calc_igammaIdEET_S2_S2_) ;  /* 0x0000001800947944 */ /* 0x000fea0003c00000 */
[----:B------:R-:W-:Y:S01]  /*0650*/  IMAD.MOV.U32 R48, RZ, RZ, R6 ;  /* 0x000000ffff307224 */ /* 0x000fe200078e0006 */
[----:B------:R-:W-:Y:S01]  /*0660*/  MOV R49, R7 ;  /* 0x0000000700317202 */ /* 0x000fe20000000f00 */
[----:B------:R-:W-:Y:S01]  /*0670*/  IMAD.MOV.U32 R4, RZ, RZ, R46 ;  /* 0x000000ffff047224 */ /* 0x000fe200078e002e */
        /* <DEDUP_REMOVED lines=54> */
[----:B------:R-:W-:-:S07]  /*09e0*/  MOV R19, R69 ;  /* 0x0000004500137202 */ /* 0x000fce0000000f00 */
.L_x_6975:
        /* <DEDUP_REMOVED lines=10> */
.L_x_6973:
        /* <DEDUP_REMOVED lines=97> */
[----:B------:R-:W-:Y:S05]  /*10a0*/  CALL.REL.NOINC `($_ZN2at6native29vectorized_elementwise_kernelILi8EN48_GLOBAL__N__08322988_15_IGammaKernel_cu_cb51a28d10CalcIgammaIdEESt5arrayIPcLm3EEEEviT0_T1_$_ZN46_INTERNAL_08322988_15_IGammaKernel_cu_cb51a28d48_GLOBAL__N__08322988_15_IGammaKernel_cu_cb51a28d12calc_igammacIdEET_S2_S2_) ;  /* 0x000001cc00687944 */ /* 0x000fea0003c00000 */
[----:B------:R-:W-:Y:S01]  /*10b0*/  MOV R28, R54 ;  /* 0x00000036001c7202 */ /* 0x000fe20000000f00 */
[----:B------:R-:W-:-:S07]  /*10c0*/  IMAD.MOV.U32 R29, RZ, RZ, R55 ;  /* 0x000000ffff1d7224 */ /* 0x000fce00078e0037 */
.L_x_6979:
[----:B------:R-:W-:Y:S05]  /*10d0*/  BSYNC B4 ;  /* 0x0000000000047941 */ /* 0x000fea0003800000 */
.L_x_6978:
        /* <DEDUP_REMOVED lines=9> */
[----:B------:R-:W-:Y:S05]  /*1170*/  CALL.REL.NOINC `($_ZN2at6native29vectorized_elementwise_kernelILi8EN48_GLOBAL__N__08322988_15_IGammaKernel_cu_cb51a28d10CalcIgammaIdEESt5arrayIPcLm3EEEEviT0_T1_$_ZN46_INTERNAL_08322988_15_IGammaKernel_cu_cb51a28d48_GLOBAL__N__08322988_15_IGammaKernel_cu_cb51a28d12calc_igammacIdEET_S2_S2_) ;  /* 0x000001cc00347944 */ /* 0x000fea0003c00000 */
[----:B------:R-:W-:Y:S02]  /*1180*/  IMAD.MOV.U32 R44, RZ, RZ, R54 ;  /* 0x000000ffff2c7224 */ /* 0x000fe400078e0036 */
[----:B------:R-:W-:-:S07]  /*1190*/  IMAD.MOV.U32 R45, RZ, RZ, R55 ;  /* 0x000000ffff2d7224 */ /* 0x000fce00078e0037 */
.L_x_6981:
[----:B------:R-:W-:Y:S05]  /*11a0*/  BSYNC B4 ;  /* 0x0000000000047941 */ /* 0x000fea0003800000 */
.L_x_6980:
        /* <DEDUP_REMOVED lines=9> */
[----:B------:R-:W-:Y:S05]  /*1240*/  CALL.REL.NOINC `($_ZN2at6native29vectorized_elementwise_kernelILi8EN48_GLOBAL__N__08322988_15_IGammaKernel_cu_cb51a28d10CalcIgammaIdEESt5arrayIPcLm3EEEEviT0_T1_$_ZN46_INTERNAL_08322988_15_IGammaKernel_cu_cb51a28d48_GLOBAL__N__08322988_15_IGammaKernel_cu_cb51a28d12calc_igammacIdEET_S2_S2_) ;  /* 0x000001cc00007944 */ /* 0x000fea0003c00000 */
[----:B------:R-:W-:Y:S01]  /*1250*/  IMAD.MOV.U32 R6, RZ, RZ, R54 ;  /* 0x000000ffff067224 */ /* 0x000fe200078e0036 */
[----:B------:R-:W-:-:S07]  /*1260*/  MOV R7, R55 ;  /* 0x0000003700077202 */ /* 0x000fce0000000f00 */
.L_x_6983:
[----:B------:R-:W-:Y:S05]  /*1270*/  BSYNC B4 ;  /* 0x0000000000047941 */ /* 0x000fea0003800000 */
.L_x_6982:
        /* <DEDUP_REMOVED lines=10> */
[----:B------:R-:W-:Y:S01]  /*1320*/  MOV R8, R54 ;  /* 0x0000003600087202 */ /* 0x000fe20000000f00 */
[----:B------:R-:W-:-:S07]  /*1330*/  IMAD.MOV.U32 R9, RZ, RZ, R55 ;  /* 0x000000ffff097224 */ /* 0x000fce00078e0037 */
.L_x_6985:
[----:B------:R-:W-:Y:S05]  /*1340*/  BSYNC B4 ;  /* 0x0000000000047941 */ /* 0x000fea0003800000 */
.L_x_6984:
        /* <DEDUP_REMOVED lines=12> */
.L_x_6987:
[----:B------:R-:W-:Y:S05]  /*1410*/  BSYNC B4 ;  /* 0x0000000000047941 */ /* 0x000fea0003800000 */
.L_x_6986:
        /* <DEDUP_REMOVED lines=12> */
.L_x_6989:
[----:B------:R-:W-:Y:S05]  /*14e0*/  BSYNC B4 ;  /* 0x0000000000047941 */ /* 0x000fea0003800000 */
.L_x_6988:
        /* <DEDUP_REMOVED lines=12> */
.L_x_6991:
[----:B------:R-:W-:Y:S05]  /*15b0*/  BSYNC B4 ;  /* 0x0000000000047941 */ /* 0x000fea0003800000 */
.L_x_6990:
        /* <DEDUP_REMOVED lines=10> */
[----:B------:R-:W-:Y:S01]  /*1660*/  IMAD.MOV.U32 R3, RZ, RZ, R55 ;  /* 0x000000ffff037224 */ /* 0x000fe200078e0037 */
[----:B------:R-:W-:Y:S06]  /*1670*/  BRA `(.L_x_6992) ;  /* 0x0000000400907947 */ /* 0x000fec0003800000 */
.L_x_6977:
[----:B------:R-:W-:Y:S04]  /*1680*/  BSSY B8, `(.L_x_6993) ;  /* 0x000000a000087945 */ /* 0x000fe80003800000 */
[----:B------:R-:W-:Y:S05]  /*1690*/  @P0 BRA `(.L_x_6994) ;  /* 0x0000000000200947 */ /* 0x000fea0003800000 */
[----:B-----5:R-:W-:Y:S01]  /*16a0*/  MOV R48, R4 ;  /* 0x0000000400307202 */ /* 0x020fe20000000f00 */
[----:B------:R-:W-:Y:S01]  /*16b0*/  IMAD.MOV.U32 R49, RZ, RZ, R5 ;  /* 0x000000ffff317224 */ /* 0x000fe200078e0005 */
[----:B------:R-:W-:Y:S01]  /*16c0*/  MOV R5, R29 ;  /* 0x0000001d00057202 */ /* 0x000fe20000000f00 */
[----:B------:R-:W-:Y:S01]  /*16d0*/  IMAD.MOV.U32 R4, RZ, RZ, R28 ;  /* 0x000000ffff047224 */ /* 0x000fe200078e001c */
[----:B------:R-:W-:-:S07]  /*16e0*/  MOV R2, 0x1700 ;  /* 0x0000170000027802 */ /* 0x000fce0000000f00 */
[----:B------:R-:W-:Y:S05]  /*16f0*/  CALL.REL.NOINC `($_ZN2at6native29vectorized_elementwise_kernelILi8EN48_GLOBAL__N__08322988_15_IGammaKernel_cu_cb51a28d10CalcIgammaIdEESt5arrayIPcLm3EEEEviT0_T1_$_ZN46_INTERNAL_08322988_15_IGammaKernel_cu_cb51a28d48_GLOBAL__N__08322988_15_IGammaKernel_cu_cb51a28d11calc_igammaIdEET_S2_S2_) ;  /* 0x0000000800687944 */ /* 0x000fea0003c00000 */
[----:B------:R-:W-:Y:S02]  /*1700*/  IMAD.MOV.U32 R28, RZ, RZ, R68 ;  /* 0x000000ffff1c7224 */ /* 0x000fe400078e0044 */
[----:B------:R-:W-:-:S07]  /*1710*/  IMAD.MOV.U32 R29, RZ, RZ, R69 ;  /* 0x000000ffff1d7224 */ /* 0x000fce00078e0045 */
.L_x_6994:
[----:B------:R-:W-:Y:S05]  /*1720*/  BSYNC B8 ;  /* 0x0000000000087941 */ /* 0x000fea0003800000 */
.L_x_6993:
        /* <DEDUP_REMOVED lines=9> */
[----:B------:R-:W-:Y:S05]  /*17c0*/  CALL.REL.NOINC `($_ZN2at6native29vectorized_elementwise_kernelILi8EN48_GLOBAL__N__08322988_15_IGammaKernel_cu_cb51a28d10CalcIgammaIdEESt5arrayIPcLm3EEEEviT0_T1_$_ZN46_INTERNAL_08322988_15_IGammaKernel_cu_cb51a28d48_GLOBAL__N__08322988_15_IGammaKernel_cu_cb51a28d11calc_igammaIdEET_S2_S2_) ;  /* 0x0000000800347944 */ /* 0x000fea0003c00000 */
[----:B------:R-:W-:Y:S01]  /*17d0*/  IMAD.MOV.U32 R44, RZ, RZ, R68 ;  /* 0x000000ffff2c7224 */ /* 0x000fe200078e0044 */
[----:B------:R-:W-:-:S07]  /*17e0*/  MOV R45, R69 ;  /* 0x00000045002d7202 */ /* 0x000fce0000000f00 */
.L_x_6996:
[----:B------:R-:W-:Y:S05]  /*17f0*/  BSYNC B8 ;  /* 0x0000000000087941 */ /* 0x000fea0003800000 */
.L_x_6995:
        /* <DEDUP_REMOVED lines=10> */
[----:B------:R-:W-:Y:S01]  /*18a0*/  MOV R6, R68 ;  /* 0x0000004400067202 */ /* 0x000fe20000000f00 */
[----:B------:R-:W-:-:S07]  /*18b0*/  IMAD.MOV.U32 R7, RZ, RZ, R69 ;  /* 0x000000ffff077224 */ /* 0x000fce00078e0045 */
.L_x_6998:
[----:B------:R-:W-:Y:S05]  /*18c0*/  BSYNC B8 ;  /* 0x0000000000087941 */ /* 0x000fea0003800000 */
.L_x_6997:
        /* <DEDUP_REMOVED lines=12> */
.L_x_7000:
[----:B------:R-:W-:Y:S05]  /*1990*/  BSYNC B8 ;  /* 0x0000000000087941 */ /* 0x000fea0003800000 */
.L_x_6999:
        /* <DEDUP_REMOVED lines=12> */
.L_x_7002:
[----:B------:R-:W-:Y:S05]  /*1a60*/  BSYNC B8 ;  /* 0x0000000000087941 */ /* 0x000fea0003800000 */
.L_x_7001:
        /* <DEDUP_REMOVED lines=12> */
.L_x_7004:
[----:B------:R-:W-:Y:S05]  /*1b30*/  BSYNC B8 ;  /* 0x0000000000087941 */ /* 0x000fea0003800000 */
.L_x_7003:
        /* <DEDUP_REMOVED lines=12> */
.L_x_7006:
[----:B------:R-:W-:Y:S05]  /*1c00*/  BSYNC B8 ;  /* 0x0000000000087941 */ /* 0x000fea0003800000 */
.L_x_7005:
        /* <DEDUP_REMOVED lines=11> */
.L_x_6992:
[----:B------:R-:W-:Y:S05]  /*1cc0*/  BSYNC B0 ;  /* 0x0000000000007941 */ /* 0x000fea0003800000 */
.L_x_6976:
        /* <DEDUP_REMOVED lines=23> */
.L_x_7009:
[----:B------:R-:W-:-:S13]  /*1e40*/  ISETP.GE.AND P0, PT, R0, UR5, PT ;  /* 0x0000000500007c0c */ /* 0x000fda000bf06270 */
[----:B------:R-:W-:Y:S05]  /*1e50*/  @P0 BRA `(.L_x_7011) ;  /* 0x0000000000300947 */ /* 0x000fea0003800000 */
[----:B0-----:R-:W0:Y:S01]  /*1e60*/  LDC.64 R4, c[0x0][0x218] ;  /* 0x00008600ff047b82 */ /* 0x001e220000000a00 */
[C---:B------:R-:W-:Y:S02]  /*1e70*/  VIADD R7, R0.reuse, UR4 ;  /* 0x0000000400077c36 */ /* 0x040fe40008000000 */
[----:B------:R-:W-:Y:S02]  /*1e80*/  VIADD R0, R0, 0x80 ;  /* 0x0000008000007836 */ /* 0x000fe40000000000 */
[----:B0-----:R-:W-:-:S05]  /*1e90*/  IMAD.WIDE.U32 R4, R7, 0x8, R4 ;  /* 0x0000000807047825 */ /* 0x001fca00078e0004 */
[----:B------:R1:W-:Y:S02]  /*1ea0*/  STG.E.64 desc[UR10][R4.64], R8 ;  /* 0x0000000804007986 */ /* 0x0003e4000c101b0a */
.L_x_7010:
[----:B------:R-:W-:-:S13]  /*1eb0*/  ISETP.GE.AND P0, PT, R0, UR5, PT ;  /* 0x0000000500007c0c */ /* 0x000fda000bf06270 */
[----:B------:R-:W-:Y:S05]  /*1ec0*/  @P0 BRA `(.L_x_7012) ;  /* 0x0000000000340947 */ /* 0x000fea0003800000 */
[----:B01----:R-:W0:Y:S01]  /*1ed0*/  LDC.64 R4, c[0x0][0x218] ;  /* 0x00008600ff047b82 */ /* 0x003e220000000a00 */
[C---:B------:R-:W-:Y:S01]  /*1ee0*/  IADD3 R7, R0.reuse, UR4, RZ ;  /* 0x0000000400077c10 */ /* 0x040fe2000fffe0ff */
[----:B------:R-:W-:-:S04]  /*1ef0*/  VIADD R0, R0, 0x80 ;  /* 0x0000008000007836 */ /* 0x000fc80000000000 */
[----:B0-----:R-:W-:-:S05]  /*1f00*/  IMAD.WIDE.U32 R4, R7, 0x8, R4 ;  /* 0x0000000807047825 */ /* 0x001fca00078e0004 */
[----:B------:R1:W-:Y:S02]  /*1f10*/  STG.E.64 desc[UR10][R4.64], R10 ;  /* 0x0000000a04007986 */ /* 0x0003e4000c101b0a */
.L_x_7011:
        /* <DEDUP_REMOVED lines=8> */
.L_x_7012:
[----:B------:R-:W-:Y:S05]  /*1fa0*/  BSYNC B1 ;  /* 0x0000000000017941 */ /* 0x000fea0003800000 */
.L_x_7008:
[----:B------:R-:W-:-:S13]  /*1fb0*/  ISETP.GE.AND P0, PT, R0, UR5, PT ;  /* 0x0000000500007c0c */ /* 0x000fda000bf06270 */
[----:B012---:R-:W0:Y:S01]  /*1fc0*/  @!P0 LDC.64 R4, c[0x0][0x218] ;  /* 0x00008600ff048b82 */ /* 0x007e220000000a00 */
[C---:B------:R-:W-:Y:S02]  /*1fd0*/  @!P0 VIADD R7, R0.reuse, UR4 ;  /* 0x0000000400078c36 */ /* 0x040fe40008000000 */
[----:B------:R-:W-:Y:S02]  /*1fe0*/  @!P0 VIADD R0, R0, 0x80 ;  /* 0x0000008000008836 */ /* 0x000fe40000000000 */
[----:B0-----:R-:W-:-:S05]  /*1ff0*/  @!P0 IMAD.WIDE.U32 R4, R7, 0x8, R4 ;  /* 0x0000000807048825 */ /* 0x001fca00078e0004 */
[----:B------:R2:W-:Y:S02]  /*2000*/  @!P0 STG.E.64 desc[UR10][R4.64], R14 ;  /* 0x0000000e04008986 */ /* 0x0005e4000c101b0a */
.L_x_7013:
[----:B------:R-:W-:Y:S05]  /*2010*/  BSYNC B0 ;  /* 0x0000000000007941 */ /* 0x000fea0003800000 */
.L_x_7007:
        /* <DEDUP_REMOVED lines=8> */
        .type           $_ZN2at6native29vectorized_elementwise_kernelILi8EN48_GLOBAL__N__08322988_15_IGammaKernel_cu_cb51a28d10CalcIgammaIdEESt5arrayIPcLm3EEEEviT0_T1_$_ZN46_INTERNAL_08322988_15_IGammaKernel_cu_cb51a28d48_GLOBAL__N__08322988_15_IGammaKernel_cu_cb51a28d11calc_igammaIdEET_S2_S2_,@function
        .size           $_ZN2at6native29vectorized_elementwise_kernelILi8EN48_GLOBAL__N__08322988_15_IGammaKernel_cu_cb51a28d10CalcIgammaIdEESt5arrayIPcLm3EEEEviT0_T1_$_ZN46_INTERNAL_08322988_15_IGammaKernel_cu_cb51a28d48_GLOBAL__N__08322988_15_IGammaKernel_cu_cb51a28d11calc_igammaIdEET_S2_S2_,($_ZN2at6native29vectorized_elementwise_kernelILi8EN48_GLOBAL__N__08322988_15_IGammaKernel_cu_cb51a28d10CalcIgammaIdEESt5arrayIPcLm3EEEEviT0_T1_$_ZN46_INTERNAL_08322988_15_IGammaKernel_cu_cb51a28d48_GLOBAL__N__08322988_15_IGammaKernel_cu_cb51a28d12calc_igammacIdEET_S2_S2_ - $_ZN2at6native29vectorized_elementwise_kernelILi8EN48_GLOBAL__N__08322988_15_IGammaKernel_cu_cb51a28d10CalcIgammaIdEESt5arrayIPcLm3EEEEviT0_T1_$_ZN46_INTERNAL_08322988_15_IGammaKernel_cu_cb51a28d48_GLOBAL__N__08322988_15_IGammaKernel_cu_cb51a28d11calc_igammaIdEET_S2_S2_)
$_ZN2at6native29vectorized_elementwise_kernelILi8EN48_GLOBAL__N__08322988_15_IGammaKernel_cu_cb51a28d10CalcIgammaIdEESt5arrayIPcLm3EEEEviT0_T1_$_ZN46_INTERNAL_08322988_15_IGammaKernel_cu_cb51a28d48_GLOBAL__N__08322988_15_IGammaKernel_cu_cb51a28d11calc_igammaIdEET_S2_S2_:
        /* <DEDUP_REMOVED lines=42> */
[----:B------:R-:W-:Y:S05]  /*2340*/  CALL.REL.NOINC `($__internal_33_$__cuda_sm20_div_rn_f64_full) ;  /* 0x0000049800ec7944 */ /* 0x000fea0003c00000 */
[----:B------:R-:W-:Y:S02]  /*2350*/  IMAD.MOV.U32 R52, RZ, RZ, R68 ;  /* 0x000000ffff347224 */ /* 0x000fe400078e0044 */
[----:B------:R-:W-:-:S07]  /*2360*/  IMAD.MOV.U32 R53, RZ, RZ, R65 ;  /* 0x000000ffff357224 */ /* 0x000fce00078e0041 */
.L_x_7018:
[----:B------:R-:W-:Y:S05]  /*2370*/  BSYNC B1 ;  /* 0x0000000000017941 */ /* 0x000fea0003800000 */
.L_x_7017:
        /* <DEDUP_REMOVED lines=32> */
[----:B------:R-:W-:Y:S05]  /*2580*/  CALL.REL.NOINC `($__internal_34_$__cuda_sm20_dsqrt_rn_f64_mediumpath_v1) ;  /* 0x0000049c00f07944 */ /* 0x000fea0003c00000 */
[----:B------:R-:W-:-:S07]  /*2590*/  IMAD.MOV.U32 R39, RZ, RZ, R33 ;  /* 0x000000ffff277224 */ /* 0x000fce00078e0021 */
.L_x_7023:
[----:B------:R-:W-:Y:S05]  /*25a0*/  BSYNC B1 ;  /* 0x0000000000017941 */ /* 0x000fea0003800000 */
.L_x_7022:
        /* <DEDUP_REMOVED lines=19> */
[----:B------:R-:W-:Y:S05]  /*26e0*/  CALL.REL.NOINC `($__internal_33_$__cuda_sm20_div_rn_f64_full) ;  /* 0x0000049800047944 */ /* 0x000fea0003c00000 */
[----:B------:R-:W-:-:S07]  /*26f0*/  IMAD.MOV.U32 R64, RZ, RZ, R68 ;  /* 0x000000ffff407224 */ /* 0x000fce00078e0044 */
.L_x_7025:
[----:B------:R-:W-:Y:S05]  /*2700*/  BSYNC B1 ;  /* 0x0000000000017941 */ /* 0x000fea0003800000 */
.L_x_7024:
[----:B------:R-:W-:-:S14]  /*2710*/  DSETP.GEU.AND P0, PT, R52, R64, PT ;  /* 0x000000403400722a */ /* 0x000fdc0003f0e000 */
[----:B------:R-:W-:Y:S05]  /*2720*/  @!P0 BREAK B5 ;  /* 0x0000000000058942 */ /* 0x000fea0003800000 */
[----:B------:R-:W-:Y:S05]  /*2730*/  @!P0 BRA `(.L_x_7026) ;  /* 0x00000044002c8947 */ /* 0x000fea0003800000 */
.L_x_7021:
[----:B------:R-:W-:Y:S05]  /*2740*/  BSYNC B5 ;  /* 0x0000000000057941 */ /* 0x000fea0003800000 */
.L_x_7020:
        /* <DEDUP_REMOVED lines=110> */
[----:B------:R-:W-:Y:S05]  /*2e30*/  CALL.REL.NOINC `($__internal_32_$__cuda_sm20_dblrcp_rn_slowpath_v3) ;  /* 0x0000048c00907944 */ /* 0x000fea0003c00000 */
.L_x_7033:
[----:B------:R-:W-:Y:S05]  /*2e40*/  BSYNC B5 ;  /* 0x0000000000057941 */ /* 0x000fea0003800000 */
.L_x_7032:
[----:B------:R-:W-:Y:S01]  /*2e50*/  HFMA2.MMA R80, -RZ, RZ, -29.21875, -12.359375 ;  /* 0xcf4eca2eff507435 */ /* 0x000fe200000001ff */
[----:B------:R-:W-:Y:S01]  /*2e60*/  IMAD.MOV.U32 R32, RZ, RZ, R38 ;  /* 0x000000ffff207224 */ /* 0x000fe200078e0026 */
[----:B------:R-:W-:Y:S01]  /*2e70*/  MOV R33, R39 ;  /* 0x0000002700217202 */ /* 0x000fe20000000f00 */
[----:B------:R-:W-:Y:S02]  /*2e80*/  IMAD.MOV.U32 R59, RZ, RZ, 0xc ;  /* 0x0000000cff3b7424 */ /* 0x000fe400078e00ff */
[----:B------:R-:W-:Y:S02]  /*2e90*/  IMAD.MOV.U32 R58, RZ, RZ, -0x1 ;  /* 0xffffffffff3a7424 */ /* 0x000fe400078e00ff */
[----:B------:R-:W-:-:S07]  /*2ea0*/  IMAD.MOV.U32 R81, RZ, RZ, 0x418b2298 ;  /* 0x418b2298ff517424 */ /* 0x000fce00078e00ff */
.L_x_7031:
[----:B------:R-:W-:Y:S05]  /*2eb0*/  BSYNC B3 ;  /* 0x0000000000037941 */ /* 0x000fea0003800000 */
.L_x_7030:
        /* <DEDUP_REMOVED lines=100> */
[----:B------:R-:W-:Y:S05]  /*3500*/  CALL.REL.NOINC `($__internal_33_$__cuda_sm20_div_rn_f64_full) ;  /* 0x00000488007c7944 */ /* 0x000fea0003c00000 */
[----:B------:R-:W-:Y:S01]  /*3510*/  MOV R60, R68 ;  /* 0x00000044003c7202 */ /* 0x000fe20000000f00 */
[----:B------:R-:W-:-:S07]  /*3520*/  IMAD.MOV.U32 R61, RZ, RZ, R65 ;  /* 0x000000ffff3d7224 */ /* 0x000fce00078e0041 */
.L_x_7035:
[----:B------:R-:W-:Y:S05]  /*3530*/  BSYNC B2 ;  /* 0x0000000000027941 */ /* 0x000fea0003800000 */
.L_x_7034:
        /* <DEDUP_REMOVED lines=22> */
[----:B------:R-:W-:Y:S05]  /*36a0*/  CALL.REL.NOINC `($__internal_33_$__cuda_sm20_div_rn_f64_full) ;  /* 0x0000048800147944 */ /* 0x000fea0003c00000 */
[----:B------:R-:W-:Y:S01]  /*36b0*/  MOV R56, R68 ;  /* 0x0000004400387202 */ /* 0x000fe20000000f00 */
[----:B------:R-:W-:-:S07]  /*36c0*/  IMAD.MOV.U32 R57, RZ, RZ, R65 ;  /* 0x000000ffff397224 */ /* 0x000fce00078e0041 */
.L_x_7037:
[----:B------:R-:W-:Y:S05]  /*36d0*/  BSYNC B2 ;  /* 0x0000000000027941 */ /* 0x000fea0003800000 */
.L_x_7036:
        /* <DEDUP_REMOVED lines=20> */
[----:B------:R-:W-:Y:S05]  /*3820*/  CALL.REL.NOINC `($__internal_34_$__cuda_sm20_dsqrt_rn_f64_mediumpath_v1) ;  /* 0x0000048c00487944 */ /* 0x000fea0003c00000 */
[----:B------:R-:W-:Y:S01]  /*3830*/  MOV R66, R38 ;  /* 0x0000002600427202 */ /* 0x000fe20000000f00 */
[----:B------:R-:W-:-:S07]  /*3840*/  IMAD.MOV.U32 R67, RZ, RZ, R33 ;  /* 0x000000ffff437224 */ /* 0x000fce00078e0021 */
.L_x_7039:
[----:B------:R-:W-:Y:S05]  /*3850*/  BSYNC B3 ;  /* 0x0000000000037941 */ /* 0x000fea0003800000 */
.L_x_7038:
        /* <DEDUP_REMOVED lines=19> */
[----:B------:R-:W-:Y:S05]  /*3990*/  CALL.REL.NOINC `($__internal_33_$__cuda_sm20_div_rn_f64_full) ;  /* 0x0000048400587944 */ /* 0x000fea0003c00000 */
[----:B------:R-:W-:Y:S01]  /*39a0*/  MOV R32, R68 ;  /* 0x0000004400207202 */ /* 0x000fe20000000f00 */
[----:B------:R-:W-:-:S07]  /*39b0*/  IMAD.MOV.U32 R33, RZ, RZ, R65 ;  /* 0x000000ffff217224 */ /* 0x000fce00078e0041 */
.L_x_7041:
[----:B------:R-:W-:Y:S05]  /*39c0*/  BSYNC B2 ;  /* 0x0000000000027941 */ /* 0x000fea0003800000 */
.L_x_7040:
        /* <DEDUP_REMOVED lines=28> */
.L_x_7044:
[----:B------:R-:W-:Y:S05]  /*3b90*/  BSYNC B2 ;  /* 0x0000000000027941 */ /* 0x000fea0003800000 */
.L_x_7043:
        /* <DEDUP_REMOVED lines=85> */
.L_x_7046:
        /* <DEDUP_REMOVED lines=21> */
[----:B------:R-:W-:-:S07]  /*4240*/  IMAD.MOV.U32 R64, RZ, RZ, R68 ;  /* 0x000000ffff407224 */ /* 0x000fce00078e0044 */
.L_x_7049:
[----:B------:R-:W-:Y:S05]  /*4250*/  BSYNC B5 ;  /* 0x0000000000057941 */ /* 0x000fea0003800000 */
.L_x_7048:
        /* <DEDUP_REMOVED lines=29> */
.L_x_7047:
[----:B------:R-:W-:Y:S05]  /*4430*/  BSYNC B2 ;  /* 0x0000000000027941 */ /* 0x000fea0003800000 */
.L_x_7045:
        /* <DEDUP_REMOVED lines=24> */
[----:B------:R-:W-:-:S07]  /*45c0*/  MOV R64, R68 ;  /* 0x0000004400407202 */ /* 0x000fce0000000f00 */
.L_x_7051:
[----:B------:R-:W-:Y:S05]  /*45d0*/  BSYNC B2 ;  /* 0x0000000000027941 */ /* 0x000fea0003800000 */
.L_x_7050:
        /* <DEDUP_REMOVED lines=60> */
.L_x_7053:
[----:B------:R-:W-:Y:S05]  /*49a0*/  BSYNC B2 ;  /* 0x0000000000027941 */ /* 0x000fea0003800000 */
.L_x_7052:
[----:B------:R-:W-:Y:S01]  /*49b0*/  DMUL R38, R38, R32 ;  /* 0x0000002026267228 */ /* 0x000fe20000000000 */
[----:B------:R-:W-:Y:S10]  /*49c0*/  BRA `(.L_x_7054) ;  /* 0x0000001c00507947 */ /* 0x000ff40003800000 */
.L_x_7042:
        /* <DEDUP_REMOVED lines=72> */
.L_x_7056:
[----:B------:R-:W-:Y:S05]  /*4e50*/  BSYNC B2 ;  /* 0x0000000000027941 */ /* 0x000fea0003800000 */
.L_x_7055:
[----:B------:R-:W-:Y:S04]  /*4e60*/  BSSY B2, `(.L_x_7057) ;  /* 0x000000a000027945 */ /* 0x000fe80003800000 */
[----:B------:R-:W-:Y:S05]  /*4e70*/  @P2 BRA P3, `(.L_x_7058) ;  /* 0x0000000000202947 */ /* 0x000fea0001800000 */
[----:B------:R-:W-:Y:S01]  /*4e80*/  IMAD.MOV.U32 R68, RZ, RZ, R58 ;  /* 0x000000ffff447224 */ /* 0x000fe200078e003a */
[----:B------:R-:W-:Y:S01]  /*4e90*/  MOV R70, R4 ;  /* 0x0000000400467202 */ /* 0x000fe20000000f00 */
[----:B------:R-:W-:Y:S01]  /*4ea0*/  IMAD.MOV.U32 R65, RZ, RZ, R59 ;  /* 0x000000ffff417224 */ /* 0x000fe200078e003b */
[----:B------:R-:W-:Y:S01]  /*4eb0*/  MOV R66, 0x4ee0 ;  /* 0x00004ee000427802 */ /* 0x000fe20000000f00 */
[----:B------:R-:W-:-:S07]  /*4ec0*/  IMAD.MOV.U32 R67, RZ, RZ, R5 ;  /* 0x000000ffff437224 */ /* 0x000fce00078e0005 */
[----:B------:R-:W-:Y:S05]  /*4ed0*/  CALL.REL.NOINC `($__internal_33_$__cuda_sm20_div_rn_f64_full) ;  /* 0x0000047000087944 */ /* 0x000fea0003c00000 */
[----:B------:R-:W-:Y:S01]  /*4ee0*/  IMAD.MOV.U32 R72, RZ, RZ, R68 ;  /* 0x000000ffff487224 */ /* 0x000fe200078e0044 */
[----:B------:R-:W-:-:S07]  /*4ef0*/  MOV R73, R65 ;  /* 0x0000004100497202 */ /* 0x000fce0000000f00 */
.L_x_7058:
[----:B------:R-:W-:Y:S05]  /*4f00*/  BSYNC B2 ;  /* 0x0000000000027941 */ /* 0x000fea0003800000 */
.L_x_7057:
[----:B------:R-:W-:Y:S01]  /*4f10*/  DADD R40, -RZ, |R72| ;  /* 0x00000000ff287229 */ /* 0x000fe20000000548 */
[----:B------:R-:W-:Y:S01]  /*4f20*/  BSSY B2, `(.L_x_7059) ;  /* 0x0000005000027945 */ /* 0x000fe20003800000 */
[----:B------:R-:W-:Y:S01]  /*4f30*/  IMAD.MOV.U32 R38, RZ, RZ, R48 ;  /* 0x000000ffff267224 */ /* 0x000fe200078e0030 */
[----:B------:R-:W-:Y:S01]  /*4f40*/  MOV R34, 0x4f70 ;  /* 0x00004f7000227802 */ /* 0x000fe20000000f00 */
[----:B------:R-:W-:-:S07]  /*4f50*/  IMAD.MOV.U32 R35, RZ, RZ, R49 ;  /* 0x000000ffff237224 */ /* 0x000fce00078e0031 */
[----:B------:R-:W-:Y:S05]  /*4f60*/  CALL.REL.NOINC `($_ZN2at6native29vectorized_elementwise_kernelILi8EN48_GLOBAL__N__08322988_15_IGammaKernel_cu_cb51a28d10CalcIgammaIdEESt5arrayIPcLm3EEEEviT0_T1_$__internal_accurate_pow) ;  /* 0x0000047800247944 */ /* 0x000fea0003c00000 */
[----:B------:R-:W-:Y:S05]  /*4f70*/  BSYNC B2 ;  /* 0x0000000000027941 */ /* 0x000fea0003800000 */
.L_x_7059:
        /* <DEDUP_REMOVED lines=25> */
.L_x_7061:
[----:B------:R-:W-:Y:S01]  /*5110*/  DSETP.NEU.AND P0, PT, R50, 0.5, PT ;  /* 0x3fe000003200742a */ /* 0x000fe20003f0d000 */
[----:B------:R-:W-:Y:S01]  /*5120*/  ISETP.GE.AND P2, PT, R49, RZ, PT ;  /* 0x000000ff3100720c */ /* 0x000fe20003f46270 */
[----:B------:R-:W-:Y:S01]  /*5130*/  IMAD.MOV.U32 R38, RZ, RZ, RZ ;  /* 0x000000ffff267224 */ /* 0x000fe200078e00ff */
[----:B------:R-:W-:-:S04]  /*5140*/  ISETP.EQ.U32.AND P1, PT, R0, RZ, PT ;  /* 0x000000ff0000720c */ /* 0x000fc80003f22070 */
[----:B------:R-:W-:-:S04]  /*5150*/  ISETP.EQ.AND.EX P0, PT, R34, -0x80000000, P0, P1 ;  /* 0x800000002200780c */ /* 0x000fc80000702310 */
[----:B------:R-:W-:-:S04]  /*5160*/  SEL R39, R73, RZ, P0 ;  /* 0x000000ff49277207 */ /* 0x000fc80000000000 */
[----:B------:R-:W-:-:S07]  /*5170*/  @!P2 LOP3.LUT R39, R39, 0x7ff00000, RZ, 0xfc, !PT ;  /* 0x7ff000002727a812 */ /* 0x000fce00078efcff */
.L_x_7062:
[----:B------:R-:W-:Y:S05]  /*5180*/  BSYNC B2 ;  /* 0x0000000000027941 */ /* 0x000fea0003800000 */
.L_x_7060:
        /* <DEDUP_REMOVED lines=18> */
.L_x_7065:
[----:B------:R-:W-:-:S11]  /*52b0*/  DADD R38, R48, R72 ;  /* 0x0000000030267229 */ /* 0x000fd60000000048 */
.L_x_7064:
[----:B------:R-:W-:Y:S05]  /*52c0*/  BSYNC B2 ;  /* 0x0000000000027941 */ /* 0x000fea0003800000 */
.L_x_7063:
[----:B------:R-:W-:-:S06]  /*52d0*/  DSETP.NEU.AND P0, PT, R72, 1, PT ;  /* 0x3ff000004800742a */ /* 0x000fcc0003f0d000 */
[----:B------:R-:W-:Y:S02]  /*52e0*/  FSEL R34, R38, RZ, P0 ;  /* 0x000000ff26227208 */ /* 0x000fe40000000000 */
[----:B------:R-:W-:-:S06]  /*52f0*/  FSEL R35, R39, 1.875, P0 ;  /* 0x3ff0000027237808 */ /* 0x000fcc0000000000 */
[----:B------:R-:W-:-:S08]  /*5300*/  DMUL R36, R36, R34 ;  /* 0x0000002224247228 */ /* 0x000fd00000000000 */
[----:B------:R-:W-:Y:S01]  /*5310*/  DMUL R38, R36, R32 ;  /* 0x0000002024267228 */ /* 0x000fe20000000000 */
[----:B------:R-:W-:Y:S10]  /*5320*/  BRA `(.L_x_7054) ;  /* 0x0000001000f87947 */ /* 0x000ff40003800000 */
.L_x_7029:
        /* <DEDUP_REMOVED lines=83> */
.L_x_7067:
[----:B------:R-:W-:Y:S05]  /*5860*/  BSYNC B2 ;  /* 0x0000000000027941 */ /* 0x000fea0003800000 */
.L_x_7066:
[----:B------:R-:W-:Y:S04]  /*5870*/  BSSY B5, `(.L_x_7068) ;  /* 0x00000a8000057945 */ /* 0x000fe80003800000 */
[----:B------:R-:W-:Y:S05]  /*5880*/  @P3 BRA `(.L_x_7069) ;  /* 0x0000000800943947 */ /* 0x000fea0003800000 */
[----:B------:R-:W-:Y:S01]  /*5890*/  MOV R34, R50 ;  /* 0x0000003200227202 */ /* 0x000fe20000000f00 */
[----:B------:R-:W-:Y:S01]  /*58a0*/  IMAD.MOV.U32 R33, RZ, RZ, R51 ;  /* 0x000000ffff217224 */ /* 0x000fe200078e0033 */
[----:B------:R-:W-:-:S07]  /*58b0*/  MOV R32, 0x58d0 ;  /* 0x000058d000207802 */ /* 0x000fce0000000f00 */
[----:B------:R-:W-:Y:S05]  /*58c0*/  CALL.REL.NOINC `($_ZN2at6native29vectorized_elementwise_kernelILi8EN48_GLOBAL__N__08322988_15_IGammaKernel_cu_cb51a28d10CalcIgammaIdEESt5arrayIPcLm3EEEEviT0_T1_$__internal_lgamma_pos) ;  /* 0x0000047800947944 */ /* 0x000fea0003c00000 */
        /* <DEDUP_REMOVED lines=69> */
[----:B------:R-:W-:Y:S05]  /*5d20*/  CALL.REL.NOINC `($__internal_33_$__cuda_sm20_div_rn_f64_full) ;  /* 0x0000046000747944 */ /* 0x000fea0003c00000 */
[----:B------:R-:W-:-:S07]  /*5d30*/  MOV R69, R65 ;  /* 0x0000004100457202 */ /* 0x000fce0000000f00 */
.L_x_7074:
[----:B------:R-:W-:Y:S05]  /*5d40*/  BSYNC B6 ;  /* 0x0000000000067941 */ /* 0x000fea0003800000 */
.L_x_7073:
[----:B------:R-:W-:Y:S01]  /*5d50*/  IMAD.MOV.U32 R0, RZ, RZ, R69 ;  /* 0x000000ffff007224 */ /* 0x000fe200078e0045 */
[----:B------:R-:W-:Y:S01]  /*5d60*/  MOV R51, R69 ;  /* 0x0000004500337202 */ /* 0x000fe20000000f00 */
[----:B------:R-:W-:-:S07]  /*5d70*/  IMAD.MOV.U32 R50, RZ, RZ, R68 ;  /* 0x000000ffff327224 */ /* 0x000fce00078e0044 */
.L_x_7072:
[----:B------:R-:W-:Y:S05]  /*5d80*/  BSYNC B2 ;  /* 0x0000000000027941 */ /* 0x000fea0003800000 */
.L_x_7071:
        /* <DEDUP_REMOVED lines=79> */
.L_x_7076:
[----:B------:R-:W-:Y:S05]  /*6280*/  BSYNC B2 ;  /* 0x0000000000027941 */ /* 0x000fea0003800000 */
.L_x_7075:
[--C-:B------:R-:W-:Y:S02]  /*6290*/  DADD R54, -R54, R32.reuse ;  /* 0x0000000036367229 */ /* 0x100fe40000000120 */
[----:B------:R-:W-:-:S10]  /*62a0*/  DADD R32, -RZ, -R32 ;  /* 0x00000000ff207229 */ /* 0x000fd40000000920 */
[----:B------:R-:W-:Y:S02]  /*62b0*/  FSEL R34, R32, R54, !P3 ;  /* 0x0000003620227208 */ /* 0x000fe40005800000 */
[----:B------:R-:W-:Y:S01]  /*62c0*/  FSEL R35, R33, R55, !P3 ;  /* 0x0000003721237208 */ /* 0x000fe20005800000 */
[----:B------:R-:W-:Y:S06]  /*62d0*/  BRA `(.L_x_7070) ;  /* 0x0000000000047947 */ /* 0x000fec0003800000 */
.L_x_7069:
[----:B------:R-:W-:-:S11]  /*62e0*/  DADD R34, R48, R48 ;  /* 0x0000000030227229 */ /* 0x000fd60000000030 */
.L_x_7070:
[----:B------:R-:W-:Y:S05]  /*62f0*/  BSYNC B5 ;  /* 0x0000000000057941 */ /* 0x000fea0003800000 */
.L_x_7068:
        /* <DEDUP_REMOVED lines=65> */
.L_x_7054:
[----:B------:R-:W-:Y:S05]  /*6710*/  BSYNC B1 ;  /* 0x0000000000017941 */ /* 0x000fea0003800000 */
.L_x_7028:
        /* <DEDUP_REMOVED lines=11> */
.L_x_7080:
        /* <DEDUP_REMOVED lines=21> */
[----:B------:R-:W-:Y:S05]  /*6920*/  CALL.REL.NOINC `($__internal_33_$__cuda_sm20_div_rn_f64_full) ;  /* 0x0000045400747944 */ /* 0x000fea0003c00000 */
[----:B------:R-:W-:-:S07]  /*6930*/  MOV R69, R65 ;  /* 0x0000004100457202 */ /* 0x000fce0000000f00 */
.L_x_7079:
[----:B------:R-:W-:Y:S05]  /*6940*/  BSYNC B2 ;  /* 0x0000000000027941 */ /* 0x000fea0003800000 */
.L_x_7078:
        /* <DEDUP_REMOVED lines=8> */
.L_x_7077:
        /* <DEDUP_REMOVED lines=22> */
.L_x_7082:
[----:B------:R-:W-:Y:S05]  /*6b30*/  BSYNC B1 ;  /* 0x0000000000017941 */ /* 0x000fea0003800000 */
.L_x_7081:
[----:B------:R-:W-:Y:S05]  /*6b40*/  BRA `(.L_x_7015) ;  /* 0x0000017000b07947 */ /* 0x000fea0003800000 */
.L_x_7027:
[----:B------:R-:W-:Y:S01]  /*6b50*/  IMAD.MOV.U32 R52, RZ, RZ, R4 ;  /* 0x000000ffff347224 */ /* 0x000fe200078e0004 */
[----:B------:R-:W-:Y:S01]  /*6b60*/  MOV R0, 0x6bb0 ;  /* 0x00006bb000007802 */ /* 0x000fe20000000f00 */
[----:B------:R-:W-:Y:S01]  /*6b70*/  IMAD.MOV.U32 R53, RZ, RZ, R5 ;  /* 0x000000ffff357224 */ /* 0x000fe200078e0005 */
[----:B------:R-:W-:Y:S01]  /*6b80*/  MOV R5, R49 ;  /* 0x0000003100057202 */ /* 0x000fe20000000f00 */
[----:B------:R-:W-:-:S07]  /*6b90*/  IMAD.MOV.U32 R4, RZ, RZ, R48 ;  /* 0x000000ffff047224 */ /* 0x000fce00078e0030 */
[----:B------:R-:W-:Y:S05]  /*6ba0*/  CALL.REL.NOINC `($_ZN2at6native29vectorized_elementwise_kernelILi8EN48_GLOBAL__N__08322988_15_IGammaKernel_cu_cb51a28d10CalcIgammaIdEESt5arrayIPcLm3EEEEviT0_T1_$_ZN46_INTERNAL_08322988_15_IGammaKernel_cu_cb51a28d48_GLOBAL__N__08322988_15_IGammaKernel_cu_cb51a28d12calc_igammacIdEET_S2_S2_) ;  /* 0x0000017000a87944 */ /* 0x000fea0003c00000 */
[----:B------:R-:W-:Y:S01]  /*6bb0*/  IMAD.MOV.U32 R68, RZ, RZ, R54 ;  /* 0x000000ffff447224 */ /* 0x000fe200078e0036 */
[----:B------:R-:W-:-:S06]  /*6bc0*/  MOV R69, R55 ;  /* 0x0000003700457202 */ /* 0x000fcc0000000f00 */
[----:B------:R-:W-:Y:S01]  /*6bd0*/  DADD R68, -R68, 1 ;  /* 0x3ff0000044447429 */ /* 0x000fe20000000100 */
[----:B------:R-:W-:Y:S10]  /*6be0*/  BRA `(.L_x_7015) ;  /* 0x0000017000887947 */ /* 0x000ff40003800000 */
.L_x_7026:
        /* <DEDUP_REMOVED lines=1895> */
[----:B-1----:R-:W-:Y:S05]  /*e260*/  CALL.REL.NOINC `($__internal_33_$__cuda_sm20_div_rn_f64_full) ;  /* 0x000003dc00247944 */ /* 0x002fea0003c00000 */
[----:B------:R-:W-:Y:S01]  /*e270*/  IMAD.MOV.U32 R32, RZ, RZ, R68 ;  /* 0x000000ffff207224 */ /* 0x000fe200078e0044 */
[----:B------:R-:W-:-:S07]  /*e280*/  MOV R33, R65 ;  /* 0x0000004100217202 */ /* 0x000fce0000000f00 */
.L_x_7084:
[----:B------:R-:W-:Y:S05]  /*e290*/  BSYNC B1 ;  /* 0x0000000000017941 */ /* 0x000fea0003800000 */
.L_x_7083:
        /* <DEDUP_REMOVED lines=22> */
.L_x_7086:
[----:B------:R-:W-:Y:S05]  /*e400*/  BSYNC B1 ;  /* 0x0000000000017941 */ /* 0x000fea0003800000 */
.L_x_7085:
        /* <DEDUP_REMOVED lines=91> */
.L_x_7091:
        /* <DEDUP_REMOVED lines=22> */
.L_x_7094:
[----:B------:R-:W-:Y:S05]  /*eb20*/  BSYNC B6 ;  /* 0x0000000000067941 */ /* 0x000fea0003800000 */
.L_x_7093:
        /* <DEDUP_REMOVED lines=29> */
.L_x_7092:
[----:B------:R-:W-:Y:S05]  /*ed00*/  BSYNC B2 ;  /* 0x0000000000027941 */ /* 0x000fea0003800000 */
.L_x_7090:
        /* <DEDUP_REMOVED lines=24> */
[----:B------:R-:W-:Y:S05]  /*ee90*/  CALL.REL.NOINC `($__internal_34_$__cuda_sm20_dsqrt_rn_f64_mediumpath_v1) ;  /* 0x000003d400ac7944 */ /* 0x000fea0003c00000 */
[----:B------:R-:W-:-:S07]  /*eea0*/  IMAD.MOV.U32 R39, RZ, RZ, R33 ;  /* 0x000000ffff277224 */ /* 0x000fce00078e0021 */
.L_x_7096:
[----:B------:R-:W-:Y:S05]  /*eeb0*/  BSYNC B3 ;  /* 0x0000000000037941 */ /* 0x000fea0003800000 */
.L_x_7095:
[----:B------:R-:W-:Y:S01]  /*eec0*/  DADD R98, -RZ, -R38 ;  /* 0x00000000ff627229 */ /* 0x000fe20000000926 */
[----:B------:R-:W-:Y:S10]  /*eed0*/  BRA `(.L_x_7089) ;  /* 0x00000008009c7947 */ /* 0x000ff40003800000 */
.L_x_7088:
        /* <DEDUP_REMOVED lines=85> */
.L_x_7098:
        /* <DEDUP_REMOVED lines=22> */
.L_x_7101:
[----:B------:R-:W-:Y:S05]  /*f590*/  BSYNC B6 ;  /* 0x0000000000067941 */ /* 0x000fea0003800000 */
.L_x_7100:
        /* <DEDUP_REMOVED lines=29> */
.L_x_7099:
[----:B------:R-:W-:Y:S05]  /*f770*/  BSYNC B2 ;  /* 0x0000000000027941 */ /* 0x000fea0003800000 */
.L_x_7097:
        /* <DEDUP_REMOVED lines=24> */
[----:B------:R-:W-:Y:S05]  /*f900*/  CALL.REL.NOINC `($__internal_34_$__cuda_sm20_dsqrt_rn_f64_mediumpath_v1) ;  /* 0x000003cc00107944 */ /* 0x000fea0003c00000 */
[----:B------:R-:W-:-:S07]  /*f910*/  IMAD.MOV.U32 R39, RZ, RZ, R33 ;  /* 0x000000ffff277224 */ /* 0x000fce00078e0021 */
.L_x_7103:
[----:B------:R-:W-:Y:S05]  /*f920*/  BSYNC B3 ;  /* 0x0000000000037941 */ /* 0x000fea0003800000 */
.L_x_7102:
[----:B------:R-:W-:Y:S01]  /*f930*/  MOV R98, R38 ;  /* 0x0000002600627202 */ /* 0x000fe20000000f00 */
[----:B------:R-:W-:-:S07]  /*f940*/  IMAD.MOV.U32 R99, RZ, RZ, R39 ;  /* 0x000000ffff637224 */ /* 0x000fce00078e0027 */
.L_x_7089:
[----:B------:R-:W-:Y:S05]  /*f950*/  BSYNC B1 ;  /* 0x0000000000017941 */ /* 0x000fea0003800000 */
.L_x_7087:
        /* <DEDUP_REMOVED lines=25> */
.L_x_7105:
[----:B------:R-:W-:Y:S05]  /*faf0*/  BSYNC B1 ;  /* 0x0000000000017941 */ /* 0x000fea0003800000 */
.L_x_7104:
        /* <DEDUP_REMOVED lines=14> */
.L_x_7107:
        /* <DEDUP_REMOVED lines=153> */
.L_x_7108:
[----:B------:R-:W-:Y:S05]  /*10570*/  BSYNC B1 ;  /* 0x0000000000017941 */ /* 0x000fea0003800000 */
.L_x_7106:
        /* <DEDUP_REMOVED lines=32> */
.L_x_7115:
        /* <DEDUP_REMOVED lines=316> */
.L_x_7111:
[----:B------:R-:W-:Y:S05]  /*11b40*/  BSYNC B2 ;  /* 0x0000000000027941 */ /* 0x000fea0003800000 */
.L_x_7110:
        /* <DEDUP_REMOVED lines=28> */
.L_x_7114:
[----:B------:R-:W-:Y:S05]  /*11d10*/  BSYNC B2 ;  /* 0x0000000000027941 */ /* 0x000fea0003800000 */
.L_x_7113:
[----:B------:R-:W-:Y:S01]  /*11d20*/  VIADD R4, R4, 0x1 ;  /* 0x0000000104047836 */ /* 0x000fe20000000000 */
[----:B------:R-:W-:Y:S01]  /*11d30*/  DADD R68, -RZ, |R114| ;  /* 0x00000000ff447229 */ /* 0x000fe20000000572 */
[----:B------:R-:W-:Y:S01]  /*11d40*/  IMAD.MOV.U32 R66, RZ, RZ, R64 ;  /* 0x000000ffff427224 */ /* 0x000fe200078e0040 */
[----:B------:R-:W-:Y:S02]  /*11d50*/  MOV R67, R65 ;  /* 0x0000004100437202 */ /* 0x000fe40000000f00 */
[----:B------:R-:W-:-:S13]  /*11d60*/  ISETP.GE.U32.AND P0, PT, R4, 0x19, PT ;  /* 0x000000190400780c */ /* 0x000fda0003f06070 */
[----:B------:R-:W-:Y:S05]  /*11d70*/  @!P0 BRA `(.L_x_7115) ;  /* 0xffffffe800808947 */ /* 0x000fea000383ffff */
.L_x_7112:
[----:B------:R-:W-:Y:S05]  /*11d80*/  BSYNC B1 ;  /* 0x0000000000017941 */ /* 0x000fea0003800000 */
.L_x_7109:
        /* <DEDUP_REMOVED lines=62> */
.L_x_7117:
[----:B------:R-:W-:Y:S05]  /*12170*/  BSYNC B1 ;  /* 0x0000000000017941 */ /* 0x000fea0003800000 */
.L_x_7116:
        /* <DEDUP_REMOVED lines=27> */
[----:B------:R-:W-:Y:S05]  /*12330*/  CALL.REL.NOINC `($__internal_34_$__cuda_sm20_dsqrt_rn_f64_mediumpath_v1) ;  /* 0x000003a000847944 */ /* 0x000fea0003c00000 */
[----:B------:R-:W-:-:S07]  /*12340*/  MOV R39, R33 ;  /* 0x0000002100277202 */ /* 0x000fce0000000f00 */
.L_x_7119:
[----:B------:R-:W-:Y:S05]  /*12350*/  BSYNC B1 ;  /* 0x0000000000017941 */ /* 0x000fea0003800000 */
.L_x_7118:
        /* <DEDUP_REMOVED lines=21> */
.L_x_7121:
[----:B------:R-:W-:Y:S05]  /*124b0*/  BSYNC B1 ;  /* 0x0000000000017941 */ /* 0x000fea0003800000 */
.L_x_7120:
[----:B------:R-:W-:Y:S01]  /*124c0*/  DFMA R68, R96, 0.5, -R68 ;  /* 0x3fe000006044782b */ /* 0x000fe20000000844 */
[----:B------:R-:W-:Y:S10]  /*124d0*/  BRA `(.L_x_7015) ;  /* 0x000000b8004c7947 */ /* 0x000ff40003800000 */
.L_x_7019:
        /* <DEDUP_REMOVED lines=1895> */
[----:B-1----:R-:W-:Y:S05]  /*19b50*/  CALL.REL.NOINC `($__internal_33_$__cuda_sm20_div_rn_f64_full) ;  /* 0x0000032000e87944 */ /* 0x002fea0003c00000 */
[----:B------:R-:W-:Y:S02]  /*19b60*/  IMAD.MOV.U32 R32, RZ, RZ, R68 ;  /* 0x000000ffff207224 */ /* 0x000fe400078e0044 */
[----:B------:R-:W-:-:S07]  /*19b70*/  IMAD.MOV.U32 R33, RZ, RZ, R65 ;  /* 0x000000ffff217224 */ /* 0x000fce00078e0041 */
.L_x_7123:
[----:B------:R-:W-:Y:S05]  /*19b80*/  BSYNC B1 ;  /* 0x0000000000017941 */ /* 0x000fea0003800000 */
.L_x_7122:
        /* <DEDUP_REMOVED lines=21> */
[----:B------:R-:W-:-:S07]  /*19ce0*/  IMAD.MOV.U32 R64, RZ, RZ, R68 ;  /* 0x000000ffff407224 */ /* 0x000fce00078e0044 */
.L_x_7125:
[----:B------:R-:W-:Y:S05]  /*19cf0*/  BSYNC B1 ;  /* 0x0000000000017941 */ /* 0x000fea0003800000 */
.L_x_7124:
        /* <DEDUP_REMOVED lines=91> */
.L_x_7130:
        /* <DEDUP_REMOVED lines=22> */
.L_x_7133:
[----:B------:R-:W-:Y:S05]  /*1a410*/  BSYNC B5 ;  /* 0x0000000000057941 */ /* 0x000fea0003800000 */
.L_x_7132:
        /* <DEDUP_REMOVED lines=29> */
.L_x_7131:
[----:B------:R-:W-:Y:S05]  /*1a5f0*/  BSYNC B2 ;  /* 0x0000000000027941 */ /* 0x000fea0003800000 */
.L_x_7129:
        /* <DEDUP_REMOVED lines=24> */
[----:B------:R-:W-:Y:S05]  /*1a780*/  CALL.REL.NOINC `($__internal_34_$__cuda_sm20_dsqrt_rn_f64_mediumpath_v1) ;  /* 0x0000031c00707944 */ /* 0x000fea0003c00000 */
[----:B------:R-:W-:-:S07]  /*1a790*/  MOV R39, R33 ;  /* 0x0000002100277202 */ /* 0x000fce0000000f00 */
.L_x_7135:
[----:B------:R-:W-:Y:S05]  /*1a7a0*/  BSYNC B3 ;  /* 0x0000000000037941 */ /* 0x000fea0003800000 */
.L_x_7134:
[----:B------:R-:W-:Y:S01]  /*1a7b0*/  DADD R98, -RZ, -R38 ;  /* 0x00000000ff627229 */ /* 0x000fe20000000926 */
[----:B------:R-:W-:Y:S10]  /*1a7c0*/  BRA `(.L_x_7128) ;  /* 0x00000008009c7947 */ /* 0x000ff40003800000 */
.L_x_7127:
        /* <DEDUP_REMOVED lines=85> */
.L_x_7137:
        /* <DEDUP_REMOVED lines=22> */
.L_x_7140:
[----:B------:R-:W-:Y:S05]  /*1ae80*/  BSYNC B5 ;  /* 0x0000000000057941 */ /* 0x000fea0003800000 */
.L_x_7139:
        /* <DEDUP_REMOVED lines=29> */
.L_x_7138:
[----:B------:R-:W-:Y:S05]  /*1b060*/  BSYNC B2 ;  /* 0x0000000000027941 */ /* 0x000fea0003800000 */
.L_x_7136:
        /* <DEDUP_REMOVED lines=26> */
.L_x_7142:
[----:B------:R-:W-:Y:S05]  /*1b210*/  BSYNC B3 ;  /* 0x0000000000037941 */ /* 0x000fea0003800000 */
.L_x_7141:
[----:B------:R-:W-:Y:S01]  /*1b220*/  IMAD.MOV.U32 R98, RZ, RZ, R38 ;  /* 0x000000ffff627224 */ /* 0x000fe200078e0026 */
[----:B------:R-:W-:-:S07]  /*1b230*/  MOV R99, R39 ;  /* 0x0000002700637202 */ /* 0x000fce0000000f00 */
.L_x_7128:
[----:B------:R-:W-:Y:S05]  /*1b240*/  BSYNC B1 ;  /* 0x0000000000017941 */ /* 0x000fea0003800000 */
.L_x_7126:
        /* <DEDUP_REMOVED lines=25> */
.L_x_7144:
[----:B------:R-:W-:Y:S05]  /*1b3e0*/  BSYNC B1 ;  /* 0x0000000000017941 */ /* 0x000fea0003800000 */
.L_x_7143:
        /* <DEDUP_REMOVED lines=14> */
.L_x_7146:
        /* <DEDUP_REMOVED lines=153> */
.L_x_7147:
[----:B------:R-:W-:Y:S05]  /*1be60*/  BSYNC B1 ;  /* 0x0000000000017941 */ /* 0x000fea0003800000 */
.L_x_7145:
        /* <DEDUP_REMOVED lines=32> */
.L_x_7154:
        /* <DEDUP_REMOVED lines=316> */
.L_x_7150:
[----:B------:R-:W-:Y:S05]  /*1d430*/  BSYNC B2 ;  /* 0x0000000000027941 */ /* 0x000fea0003800000 */
.L_x_7149:
        /* <DEDUP_REMOVED lines=28> */
.L_x_7153:
[----:B------:R-:W-:Y:S05]  /*1d600*/  BSYNC B2 ;  /* 0x0000000000027941 */ /* 0x000fea0003800000 */
.L_x_7152:
[----:B------:R-:W-:Y:S01]  /*1d610*/  IADD3 R4, R4, 0x1, RZ ;  /* 0x0000000104047810 */ /* 0x000fe20007ffe0ff */
[----:B------:R-:W-:Y:S01]  /*1d620*/  DADD R68, -RZ, |R114| ;  /* 0x00000000ff447229 */ /* 0x000fe20000000572 */
[----:B------:R-:W-:Y:S02]  /*1d630*/  IMAD.MOV.U32 R66, RZ, RZ, R64 ;  /* 0x000000ffff427224 */ /* 0x000fe400078e0040 */
[----:B------:R-:W-:Y:S01]  /*1d640*/  ISETP.GE.U32.AND P0, PT, R4, 0x19, PT ;  /* 0x000000190400780c */ /* 0x000fe20003f06070 */
[----:B------:R-:W-:-:S12]  /*1d650*/  IMAD.MOV.U32 R67, RZ, RZ, R65 ;  /* 0x000000ffff437224 */ /* 0x000fd800078e0041 */
[----:B------:R-:W-:Y:S05]  /*1d660*/  @!P0 BRA `(.L_x_7154) ;  /* 0xffffffe800808947 */ /* 0x000fea000383ffff */
.L_x_7151:
[----:B------:R-:W-:Y:S05]  /*1d670*/  BSYNC B1 ;  /* 0x0000000000017941 */ /* 0x000fea0003800000 */
.L_x_7148:
        /* <DEDUP_REMOVED lines=62> */
.L_x_7156:
[----:B------:R-:W-:Y:S05]  /*1da60*/  BSYNC B1 ;  /* 0x0000000000017941 */ /* 0x000fea0003800000 */
.L_x_7155:
        /* <DEDUP_REMOVED lines=29> */
.L_x_7158:
[----:B------:R-:W-:Y:S05]  /*1dc40*/  BSYNC B1 ;  /* 0x0000000000017941 */ /* 0x000fea0003800000 */
.L_x_7157:
        /* <DEDUP_REMOVED lines=21> */
.L_x_7160:
[----:B------:R-:W-:Y:S05]  /*1dda0*/  BSYNC B1 ;  /* 0x0000000000017941 */ /* 0x000fea0003800000 */
.L_x_7159:
[----:B------:R-:W-:Y:S01]  /*1ddb0*/  DFMA R68, R96, 0.5, -R68 ;  /* 0x3fe000006044782b */ /* 0x000fe20000000844 */
[----:B------:R-:W-:Y:S10]  /*1ddc0*/  BRA `(.L_x_7015) ;  /* 0x0000000000107947 */ /* 0x000ff40003800000 */
.L_x_7016:
[----:B------:R-:W-:Y:S01]  /*1ddd0*/  DSETP.GT.AND P0, PT, R4, RZ, PT ;  /* 0x000000ff0400722a */ /* 0x000fe20003f04000 */
[----:B------:R-:W-:-:S05]  /*1dde0*/  IMAD.MOV.U32 R68, RZ, RZ, 0x3ff00000 ;  /* 0x3ff00000ff447424 */ /* 0x000fca00078e00ff */
[----:B------:R-:W-:Y:S02]  /*1ddf0*/  FSEL R69, R68, +QNAN , P0 ;  /* 0x7ff8000044457808 */ /* 0x000fe40000000000 */
[----:B------:R-:W-:-:S07]  /*1de00*/  MOV R68, RZ ;  /* 0x000000ff00447202 */ /* 0x000fce0000000f00 */
.L_x_7015:
[----:B------:R-:W-:Y:S05]  /*1de10*/  BSYNC B4 ;  /* 0x0000000000047941 */ /* 0x000fea0003800000 */
.L_x_7014:
[----:B------:R-:W-:Y:S02]  /*1de20*/  IMAD.MOV.U32 R4, RZ, RZ, R2 ;  /* 0x000000ffff047224 */ /* 0x000fe400078e0002 */
[----:B------:R-:W-:-:S04]  /*1de30*/  IMAD.MOV.U32 R5, RZ, RZ, 0x0 ;  /* 0x00000000ff057424 */ /* 0x000fc800078e00ff */
[----:B------:R-:W-:Y:S05]  /*1de40*/  RET.REL.NODEC R4 `(_ZN2at6native29vectorized_elementwise_kernelILi8EN48_GLOBAL__N__08322988_15_IGammaKernel_cu_cb51a28d10CalcIgammaIdEESt5arrayIPcLm3EEEEviT0_T1_) ;  /* 0xfffffe20046c7950 */ /* 0x000fea0003c3ffff */
        .type           $_ZN2at6native29vectorized_elementwise_kernelILi8EN48_GLOBAL__N__08322988_15_IGammaKernel_cu_cb51a28d10CalcIgammaIdEESt5arrayIPcLm3EEEEviT0_T1_$_ZN46_INTERNAL_08322988_15_IGammaKernel_cu_cb51a28d48_GLOBAL__N__08322988_15_IGammaKernel_cu_cb51a28d12calc_igammacIdEET_S2_S2_,@function
        .size           $_ZN2at6native29vectorized_elementwise_kernelILi8EN48_GLOBAL__N__08322988_15_IGammaKernel_cu_cb51a28d10CalcIgammaIdEESt5arrayIPcLm3EEEEviT0_T1_$_ZN46_INTERNAL_08322988_15_IGammaKernel_cu_cb51a28d48_GLOBAL__N__08322988_15_IGammaKernel_cu_cb51a28d12calc_igammacIdEET_S2_S2_,($__internal_32_$__cuda_sm20_dblrcp_rn_slowpath_v3 - $_ZN2at6native29vectorized_elementwise_kernelILi8EN48_GLOBAL__N__08322988_15_IGammaKernel_cu_cb51a28d10CalcIgammaIdEESt5arrayIPcLm3EEEEviT0_T1_$_ZN46_INTERNAL_08322988_15_IGammaKernel_cu_cb51a28d48_GLOBAL__N__08322988_15_IGammaKernel_cu_cb51a28d12calc_igammacIdEET_S2_S2_)
$_ZN2at6native29vectorized_elementwise_kernelILi8EN48_GLOBAL__N__08322988_15_IGammaKernel_cu_cb51a28d10CalcIgammaIdEESt5arrayIPcLm3EEEEviT0_T1_$_ZN46_INTERNAL_08322988_15_IGammaKernel_cu_cb51a28d48_GLOBAL__N__08322988_15_IGammaKernel_cu_cb51a28d12calc_igammacIdEET_S2_S2_:
        /* <DEDUP_REMOVED lines=46> */
[----:B------:R-:W-:Y:S05]  /*1e130*/  CALL.REL.NOINC `($__internal_33_$__cuda_sm20_div_rn_f64_full) ;  /* 0x000002dc00707944 */ /* 0x000fea0003c00000 */
[----:B------:R-:W-:Y:S01]  /*1e140*/  MOV R34, R68 ;  /* 0x0000004400227202 */ /* 0x000fe20000000f00 */
[----:B------:R-:W-:-:S07]  /*1e150*/  IMAD.MOV.U32 R35, RZ, RZ, R65 ;  /* 0x000000ffff237224 */ /* 0x000fce00078e0041 */
.L_x_7165:
[----:B------:R-:W-:Y:S05]  /*1e160*/  BSYNC B2 ;  /* 0x0000000000027941 */ /* 0x000fea0003800000 */
.L_x_7164:
        /* <DEDUP_REMOVED lines=34> */
[----:B------:R-:W-:Y:S05]  /*1e390*/  CALL.REL.NOINC `($__internal_34_$__cuda_sm20_dsqrt_rn_f64_mediumpath_v1) ;  /* 0x000002e0006c7944 */ /* 0x000fea0003c00000 */
[----:B------:R-:W-:-:S07]  /*1e3a0*/  IMAD.MOV.U32 R39, RZ, RZ, R33 ;  /* 0x000000ffff277224 */ /* 0x000fce00078e0021 */
.L_x_7170:
[----:B------:R-:W-:Y:S05]  /*1e3b0*/  BSYNC B3 ;  /* 0x0000000000037941 */ /* 0x000fea0003800000 */
.L_x_7169:
        /* <DEDUP_REMOVED lines=19> */
[----:B------:R-:W-:Y:S05]  /*1e4f0*/  CALL.REL.NOINC `($__internal_33_$__cuda_sm20_div_rn_f64_full) ;  /* 0x000002d800807944 */ /* 0x000fea0003c00000 */
[----:B------:R-:W-:-:S07]  /*1e500*/  IMAD.MOV.U32 R69, RZ, RZ, R65 ;  /* 0x000000ffff457224 */ /* 0x000fce00078e0041 */
.L_x_7172:
[----:B------:R-:W-:Y:S05]  /*1e510*/  BSYNC B2 ;  /* 0x0000000000027941 */ /* 0x000fea0003800000 */
.L_x_7171:
[----:B------:R-:W-:-:S14]  /*1e520*/  DSETP.GEU.AND P0, PT, R34, R68, PT ;  /* 0x000000442200722a */ /* 0x000fdc0003f0e000 */
[----:B------:R-:W-:Y:S05]  /*1e530*/  @!P0 BREAK B6 ;  /* 0x0000000000068942 */ /* 0x000fea0003800000 */
[----:B------:R-:W-:Y:S05]  /*1e540*/  @!P0 BRA `(.L_x_7173) ;  /* 0x0000016000fc8947 */ /* 0x000fea0003800000 */
.L_x_7168:
[----:B------:R-:W-:Y:S05]  /*1e550*/  BSYNC B6 ;  /* 0x0000000000067941 */ /* 0x000fea0003800000 */
.L_x_7167:
        /* <DEDUP_REMOVED lines=88> */
.L_x_7177:
[----:B------:R-:W-:Y:S05]  /*1eae0*/  BSYNC B2 ;  /* 0x0000000000027941 */ /* 0x000fea0003800000 */
.L_x_7176:
        /* <DEDUP_REMOVED lines=23> */
[----:B------:R-:W-:Y:S05]  /*1ec60*/  CALL.REL.NOINC `($__internal_33_$__cuda_sm20_div_rn_f64_full) ;  /* 0x000002d000a47944 */ /* 0x000fea0003c00000 */
[----:B------:R-:W-:-:S07]  /*1ec70*/  IMAD.MOV.U32 R69, RZ, RZ, R65 ;  /* 0x000000ffff457224 */ /* 0x000fce00078e0041 */
.L_x_7179:
[----:B------:R-:W-:Y:S05]  /*1ec80*/  BSYNC B2 ;  /* 0x0000000000027941 */ /* 0x000fea0003800000 */
.L_x_7178:
        /* <DEDUP_REMOVED lines=9> */
.L_x_7186:
        /* <DEDUP_REMOVED lines=23> */
.L_x_7183:
[----:B------:R-:W-:Y:S05]  /*1ee90*/  BSYNC B5 ;  /* 0x0000000000057941 */ /* 0x000fea0003800000 */
.L_x_7182:
        /* <DEDUP_REMOVED lines=23> */
.L_x_7185:
[----:B------:R-:W-:Y:S05]  /*1f010*/  BSYNC B5 ;  /* 0x0000000000057941 */ /* 0x000fea0003800000 */
.L_x_7184:
[----:B------:R-:W-:Y:S01]  /*1f020*/  DADD R54, R68, R54 ;  /* 0x0000000044367229 */ /* 0x000fe20000000036 */
[----:B------:R-:W-:-:S05]  /*1f030*/  VIADD R32, R32, 0x1 ;  /* 0x0000000120207836 */ /* 0x000fca0000000000 */
[----:B------:R-:W-:Y:S02]  /*1f040*/  ISETP.GE.U32.AND P0, PT, R32, 0x7d0, PT ;  /* 0x000007d02000780c */ /* 0x000fe40003f06070 */
[----:B------:R-:W-:-:S08]  /*1f050*/  DMUL R36, |R54|, 1.1102230246251565404e-16 ;  /* 0x3ca0000036247828 */ /* 0x000fd00000000200 */
[----:B------:R-:W-:-:S14]  /*1f060*/  DSETP.GTU.AND P1, PT, |R68|, R36, PT ;  /* 0x000000244400722a */ /* 0x000fdc0003f2c200 */
[----:B------:R-:W-:Y:S05]  /*1f070*/  @!P0 BRA P1, `(.L_x_7186) ;  /* 0xfffffffc00288947 */ /* 0x000fea000083ffff */
[----:B------:R-:W-:Y:S05]  /*1f080*/  BSYNC B2 ;  /* 0x0000000000027941 */ /* 0x000fea0003800000 */
.L_x_7181:
        /* <DEDUP_REMOVED lines=78> */
.L_x_7188:
[----:B------:R-:W-:Y:S05]  /*1f570*/  BSYNC B2 ;  /* 0x0000000000027941 */ /* 0x000fea0003800000 */
.L_x_7187:
[----:B------:R-:W-:Y:S01]  /*1f580*/  BSSY B5, `(.L_x_7189) ;  /* 0x00000ab000057945 */ /* 0x000fe20003800000 */
[----:B------:R-:W-:-:S03]  /*1f590*/  DMUL R52, R4, R36 ;  /* 0x0000002404347228 */ /* 0x000fc60000000000 */
[----:B------:R-:W-:Y:S08]  /*1f5a0*/  @P2 BRA `(.L_x_7190) ;  /* 0x00000008009c2947 */ /* 0x000ff00003800000 */
[----:B------:R-:W-:Y:S01]  /*1f5b0*/  DADD R56, -RZ, |R38| ;  /* 0x00000000ff387229 */ /* 0x000fe20000000526 */
[----:B------:R-:W-:-:S09]  /*1f5c0*/  MOV R32, 0x1f600 ;  /* 0x0001f60000207802 */ /* 0x000fd20000000f00 */
[----:B------:R-:W-:Y:S02]  /*1f5d0*/  IMAD.MOV.U32 R34, RZ, RZ, R56 ;  /* 0x000000ffff227224 */ /* 0x000fe400078e0038 */
[----:B------:R-:W-:-:S07]  /*1f5e0*/  IMAD.MOV.U32 R33, RZ, RZ, R57 ;  /* 0x000000ffff217224 */ /* 0x000fce00078e0039 */
[----:B------:R-:W-:Y:S05]  /*1f5f0*/  CALL.REL.NOINC `($_ZN2at6native29vectorized_elementwise_kernelILi8EN48_GLOBAL__N__08322988_15_IGammaKernel_cu_cb51a28d10CalcIgammaIdEESt5arrayIPcLm3EEEEviT0_T1_$__internal_lgamma_pos) ;  /* 0x000002dc00487944 */ /* 0x000fea0003c00000 */
        /* <DEDUP_REMOVED lines=70> */
[----:B------:R-:W-:Y:S05]  /*1fa60*/  CALL.REL.NOINC `($__internal_33_$__cuda_sm20_div_rn_f64_full) ;  /* 0x000002c400247944 */ /* 0x000fea0003c00000 */
[----:B------:R-:W-:-:S07]  /*1fa70*/  IMAD.MOV.U32 R69, RZ, RZ, R65 ;  /* 0x000000ffff457224 */ /* 0x000fce00078e0041 */
.L_x_7195:
[----:B------:R-:W-:Y:S05]  /*1fa80*/  BSYNC B6 ;  /* 0x0000000000067941 */ /* 0x000fea0003800000 */
.L_x_7194:
[--C-:B------:R-:W-:Y:S01]  /*1fa90*/  IMAD.MOV.U32 R32, RZ, RZ, R69.reuse ;  /* 0x000000ffff207224 */ /* 0x100fe200078e0045 */
[----:B------:R-:W-:Y:S01]  /*1faa0*/  MOV R56, R68 ;  /* 0x0000004400387202 */ /* 0x000fe20000000f00 */
[----:B------:R-:W-:-:S07]  /*1fab0*/  IMAD.MOV.U32 R57, RZ, RZ, R69 ;  /* 0x000000ffff397224 */ /* 0x000fce00078e0045 */
.L_x_7193:
[----:B------:R-:W-:Y:S05]  /*1fac0*/  BSYNC B2 ;  /* 0x0000000000027941 */ /* 0x000fea0003800000 */
.L_x_7192:
        /* <DEDUP_REMOVED lines=79> */
.L_x_7197:
[----:B------:R-:W-:Y:S05]  /*1ffc0*/  BSYNC B2 ;  /* 0x0000000000027941 */ /* 0x000fea0003800000 */
.L_x_7196:
[--C-:B------:R-:W-:Y:S02]  /*1ffd0*/  DADD R58, -R58, R34.reuse ;  /* 0x000000003a3a7229 */ /* 0x100fe40000000122 */
[----:B------:R-:W-:-:S10]  /*1ffe0*/  DADD R34, -RZ, -R34 ;  /* 0x00000000ff227229 */ /* 0x000fd40000000922 */
[----:B------:R-:W-:Y:S02]  /*1fff0*/  FSEL R38, R34, R58, !P3 ;  /* 0x0000003a22267208 */ /* 0x000fe40005800000 */
[----:B------:R-:W-:Y:S01]  /*20000*/  FSEL R39, R35, R59, !P3 ;  /* 0x0000003b23277208 */ /* 0x000fe20005800000 */
[----:B------:R-:W-:Y:S06]  /*20010*/  BRA `(.L_x_7191) ;  /* 0x0000000000047947 */ /* 0x000fec0003800000 */
.L_x_7190:
[----:B------:R-:W-:-:S11]  /*20020*/  DADD R38, R38, R38 ;  /* 0x0000000026267229 */ /* 0x000fd60000000026 */
.L_x_7191:
[----:B------:R-:W-:Y:S05]  /*20030*/  BSYNC B5 ;  /* 0x0000000000057941 */ /* 0x000fea0003800000 */
.L_x_7189:
        /* <DEDUP_REMOVED lines=13> */
.L_x_7199:
        /* <DEDUP_REMOVED lines=60> */
.L_x_7200:
[----:B------:R-:W-:Y:S05]  /*204d0*/  BSYNC B2 ;  /* 0x0000000000027941 */ /* 0x000fea0003800000 */
.L_x_7198:
[----:B------:R-:W-:Y:S01]  /*204e0*/  DSETP.GTU.AND P0, PT, R48, +INF , PT ;  /* 0x7ff000003000742a */ /* 0x000fe20003f0c000 */
[----:B------:R-:W-:-:S13]  /*204f0*/  BSSY B5, `(.L_x_7201) ;  /* 0x00000a9000057945 */ /* 0x000fda0003800000 */
[----:B------:R-:W-:Y:S05]  /*20500*/  @P0 BRA `(.L_x_7202) ;  /* 0x0000000800980947 */ /* 0x000fea0003800000 */
[----:B------:R-:W-:Y:S01]  /*20510*/  IMAD.MOV.U32 R34, RZ, RZ, R48 ;  /* 0x000000ffff227224 */ /* 0x000fe200078e0030 */
[----:B------:R-:W-:Y:S02]  /*20520*/  MOV R33, R49 ;  /* 0x0000003100217202 */ /* 0x000fe40000000f00 */
[----:B------:R-:W-:-:S07]  /*20530*/  MOV R32, 0x20550 ;  /* 0x0002055000207802 */ /* 0x000fce0000000f00 */
[----:B------:R-:W-:Y:S05]  /*20540*/  CALL.REL.NOINC `($_ZN2at6native29vectorized_elementwise_kernelILi8EN48_GLOBAL__N__08322988_15_IGammaKernel_cu_cb51a28d10CalcIgammaIdEESt5arrayIPcLm3EEEEviT0_T1_$__internal_lgamma_pos) ;  /* 0x000002cc00747944 */ /* 0x000fea0003c00000 */
        /* <DEDUP_REMOVED lines=72> */
.L_x_7207:
[----:B------:R-:W-:Y:S05]  /*209d0*/  BSYNC B6 ;  /* 0x0000000000067941 */ /* 0x000fea0003800000 */
.L_x_7206:
[----:B------:R-:W-:Y:S01]  /*209e0*/  MOV R32, R69 ;  /* 0x0000004500207202 */ /* 0x000fe20000000f00 */
[----:B------:R-:W-:Y:S02]  /*209f0*/  IMAD.MOV.U32 R48, RZ, RZ, R68 ;  /* 0x000000ffff307224 */ /* 0x000fe400078e0044 */
[----:B------:R-:W-:-:S07]  /*20a00*/  IMAD.MOV.U32 R49, RZ, RZ, R69 ;  /* 0x000000ffff317224 */ /* 0x000fce00078e0045 */
.L_x_7205:
[----:B------:R-:W-:Y:S05]  /*20a10*/  BSYNC B2 ;  /* 0x0000000000027941 */ /* 0x000fea0003800000 */
.L_x_7204:
        /* <DEDUP_REMOVED lines=79> */
.L_x_7209:
[----:B------:R-:W-:Y:S05]  /*20f10*/  BSYNC B2 ;  /* 0x0000000000027941 */ /* 0x000fea0003800000 */
.L_x_7208:
[--C-:B------:R-:W-:Y:S02]  /*20f20*/  DADD R4, -R4, R34.reuse ;  /* 0x0000000004047229 */ /* 0x100fe40000000122 */
[----:B------:R-:W-:-:S10]  /*20f30*/  DADD R34, -RZ, -R34 ;  /* 0x00000000ff227229 */ /* 0x000fd40000000922 */
[----:B------:R-:W-:Y:S02]  /*20f40*/  FSEL R32, R34, R4, !P3 ;  /* 0x0000000422207208 */ /* 0x000fe40005800000 */
[----:B------:R-:W-:Y:S01]  /*20f50*/  FSEL R33, R35, R5, !P3 ;  /* 0x0000000523217208 */ /* 0x000fe20005800000 */
[----:B------:R-:W-:Y:S06]  /*20f60*/  BRA `(.L_x_7203) ;  /* 0x0000000000047947 */ /* 0x000fec0003800000 */
.L_x_7202:
[----:B------:R-:W-:-:S11]  /*20f70*/  DADD R32, R4, R4 ;  /* 0x0000000004207229 */ /* 0x000fd60000000004 */
.L_x_7203:
[----:B------:R-:W-:Y:S05]  /*20f80*/  BSYNC B5 ;  /* 0x0000000000057941 */ /* 0x000fea0003800000 */
.L_x_7201:
        /* <DEDUP_REMOVED lines=60> */
.L_x_7211:
[----:B------:R-:W-:Y:S05]  /*21350*/  BSYNC B2 ;  /* 0x0000000000027941 */ /* 0x000fea0003800000 */
.L_x_7210:
[----:B------:R-:W-:Y:S01]  /*21360*/  DFMA R54, -R54, R32, -R56 ;  /* 0x000000203636722b */ /* 0x000fe20000000938 */
[----:B------:R-:W-:Y:S10]  /*21370*/  BRA `(.L_x_7162) ;  /* 0x000002a800307947 */ /* 0x000ff40003800000 */
.L_x_7180:
        /* <DEDUP_REMOVED lines=112> */
.L_x_7217:
[----:B------:R-:W-:Y:S05]  /*21a80*/  BSYNC B5 ;  /* 0x0000000000057941 */ /* 0x000fea0003800000 */
.L_x_7216:
[----:B------:R-:W-:Y:S01]  /*21a90*/  IMAD.MOV.U32 R36, RZ, RZ, R38 ;  /* 0x000000ffff247224 */ /* 0x000fe200078e0026 */
[----:B------:R-:W-:Y:S01]  /*21aa0*/  HFMA2.MMA R38, -RZ, RZ, -29.21875, -12.359375 ;  /* 0xcf4eca2eff267435 */ /* 0x000fe200000001ff */
[----:B------:R-:W-:Y:S01]  /*21ab0*/  MOV R37, R39 ;  /* 0x0000002700257202 */ /* 0x000fe20000000f00 */
[----:B------:R-:W-:Y:S02]  /*21ac0*/  IMAD.MOV.U32 R62, RZ, RZ, 0xc ;  /* 0x0000000cff3e7424 */ /* 0x000fe400078e00ff */
[----:B------:R-:W-:Y:S02]  /*21ad0*/  IMAD.MOV.U32 R63, RZ, RZ, -0x1 ;  /* 0xffffffffff3f7424 */ /* 0x000fe400078e00ff */
[----:B------:R-:W-:-:S07]  /*21ae0*/  IMAD.MOV.U32 R39, RZ, RZ, 0x418b2298 ;  /* 0x418b2298ff277424 */ /* 0x000fce00078e00ff */
.L_x_7215:
[----:B------:R-:W-:Y:S05]  /*21af0*/  BSYNC B3 ;  /* 0x0000000000037941 */ /* 0x000fea0003800000 */
.L_x_7214:
        /* <DEDUP_REMOVED lines=97> */
[----:B------:R-:W-:Y:S05]  /*22110*/  CALL.REL.NOINC `($__internal_33_$__cuda_sm20_div_rn_f64_full) ;  /* 0x0000029c00787944 */ /* 0x000fea0003c00000 */
[----:B------:R-:W-:Y:S01]  /*22120*/  MOV R60, R68 ;  /* 0x00000044003c7202 */ /* 0x000fe20000000f00 */
[----:B------:R-:W-:-:S07]  /*22130*/  IMAD.MOV.U32 R61, RZ, RZ, R65 ;  /* 0x000000ffff3d7224 */ /* 0x000fce00078e0041 */
.L_x_7219:
[----:B------:R-:W-:Y:S05]  /*22140*/  BSYNC B2 ;  /* 0x0000000000027941 */ /* 0x000fea0003800000 */
.L_x_7218:
        /* <DEDUP_REMOVED lines=25> */
.L_x_7221:
[----:B------:R-:W-:Y:S05]  /*222e0*/  BSYNC B2 ;  /* 0x0000000000027941 */ /* 0x000fea0003800000 */
.L_x_7220:
        /* <DEDUP_REMOVED lines=23> */
.L_x_7223:
[----:B------:R-:W-:Y:S05]  /*22460*/  BSYNC B3 ;  /* 0x0000000000037941 */ /* 0x000fea0003800000 */
.L_x_7222:
        /* <DEDUP_REMOVED lines=22> */
.L_x_7225:
[----:B------:R-:W-:Y:S05]  /*225d0*/  BSYNC B2 ;  /* 0x0000000000027941 */ /* 0x000fea0003800000 */
.L_x_7224:
        /* <DEDUP_REMOVED lines=28> */
.L_x_7228:
[----:B------:R-:W-:Y:S05]  /*227a0*/  BSYNC B2 ;  /* 0x0000000000027941 */ /* 0x000fea0003800000 */
.L_x_7227:
        /* <DEDUP_REMOVED lines=86> */
.L_x_7230:
        /* <DEDUP_REMOVED lines=22> */
.L_x_7233:
[----:B------:R-:W-:Y:S05]  /*22e70*/  BSYNC B5 ;  /* 0x0000000000057941 */ /* 0x000fea0003800000 */
.L_x_7232:
        /* <DEDUP_REMOVED lines=29> */
.L_x_7231:
[----:B------:R-:W-:Y:S05]  /*23050*/  BSYNC B2 ;  /* 0x0000000000027941 */ /* 0x000fea0003800000 */
.L_x_7229:
        /* <DEDUP_REMOVED lines=25> */
.L_x_7235:
[----:B------:R-:W-:Y:S05]  /*231f0*/  BSYNC B2 ;  /* 0x0000000000027941 */ /* 0x000fea0003800000 */
.L_x_7234:
        /* <DEDUP_REMOVED lines=60> */
.L_x_7237:
[----:B------:R-:W-:Y:S05]  /*235c0*/  BSYNC B2 ;  /* 0x0000000000027941 */ /* 0x000fea0003800000 */
.L_x_7236:
[----:B------:R-:W-:Y:S01]  /*235d0*/  DMUL R40, R40, R32 ;  /* 0x0000002028287228 */ /* 0x000fe20000000000 */
[----:B------:R-:W-:Y:S10]  /*235e0*/  BRA `(.L_x_7238) ;  /* 0x0000001800087947 */ /* 0x000ff40003800000 */
.L_x_7226:
        /* <DEDUP_REMOVED lines=72> */
.L_x_7240:
[----:B------:R-:W-:Y:S05]  /*23a70*/  BSYNC B2 ;  /* 0x0000000000027941 */ /* 0x000fea0003800000 */
.L_x_7239:
        /* <DEDUP_REMOVED lines=8> */
[----:B------:R-:W-:Y:S01]  /*23b00*/  MOV R72, R68 ;  /* 0x0000004400487202 */ /* 0x000fe20000000f00 */
[----:B------:R-:W-:-:S07]  /*23b10*/  IMAD.MOV.U32 R73, RZ, RZ, R65 ;  /* 0x000000ffff497224 */ /* 0x000fce00078e0041 */
.L_x_7242:
[----:B------:R-:W-:Y:S05]  /*23b20*/  BSYNC B2 ;  /* 0x0000000000027941 */ /* 0x000fea0003800000 */
.L_x_7241:
        /* <DEDUP_REMOVED lines=9> */
[----:B------:R-:W-:Y:S05]  /*23bc0*/  CALL.REL.NOINC `($_ZN2at6native29vectorized_elementwise_kernelILi8EN48_GLOBAL__N__08322988_15_IGammaKernel_cu_cb51a28d10CalcIgammaIdEESt5arrayIPcLm3EEEEviT0_T1_$__internal_accurate_pow) ;  /* 0x0000028c000c7944 */ /* 0x000fea0003c00000 */
[----:B------:R-:W-:Y:S05]  /*23bd0*/  BSYNC B2 ;  /* 0x0000000000027941 */ /* 0x000fea0003800000 */
.L_x_7243:
        /* <DEDUP_REMOVED lines=21> */
.L_x_7245:
[----:B------:R-:W-:Y:S01]  /*23d30*/  DSETP.NEU.AND P0, PT, R48, 0.5, PT ;  /* 0x3fe000003000742a */ /* 0x000fe20003f0d000 */
[----:B------:R-:W-:Y:S02]  /*23d40*/  ISETP.GE.AND P2, PT, R5, RZ, PT ;  /* 0x000000ff0500720c */ /* 0x000fe40003f46270 */
[----:B------:R-:W-:Y:S02]  /*23d50*/  ISETP.EQ.U32.AND P1, PT, R51, RZ, PT ;  /* 0x000000ff3300720c */ /* 0x000fe40003f22070 */
[----:B------:R-:W-:Y:S02]  /*23d60*/  MOV R38, RZ ;  /* 0x000000ff00267202 */ /* 0x000fe40000000f00 */
[----:B------:R-:W-:-:S04]  /*23d70*/  ISETP.EQ.AND.EX P0, PT, R50, -0x80000000, P0, P1 ;  /* 0x800000003200780c */ /* 0x000fc80000702310 */
[----:B------:R-:W-:-:S04]  /*23d80*/  SEL R39, R73, RZ, P0 ;  /* 0x000000ff49277207 */ /* 0x000fc80000000000 */
[----:B------:R-:W-:-:S07]  /*23d90*/  @!P2 LOP3.LUT R39, R39, 0x7ff00000, RZ, 0xfc, !PT ;  /* 0x7ff000002727a812 */ /* 0x000fce00078efcff */
.L_x_7246:
[----:B------:R-:W-:Y:S05]  /*23da0*/  BSYNC B2 ;  /* 0x0000000000027941 */ /* 0x000fea0003800000 */
.L_x_7244:
        /* <DEDUP_REMOVED lines=18> */
.L_x_7249:
[----:B------:R-:W-:-:S11]  /*23ed0*/  DADD R38, R4, R72 ;  /* 0x0000000004267229 */ /* 0x000fd60000000048 */
.L_x_7248:
[----:B------:R-:W-:Y:S05]  /*23ee0*/  BSYNC B2 ;  /* 0x0000000000027941 */ /* 0x000fea0003800000 */
.L_x_7247:
[----:B------:R-:W-:-:S06]  /*23ef0*/  DSETP.NEU.AND P0, PT, R72, 1, PT ;  /* 0x3ff000004800742a */ /* 0x000fcc0003f0d000 */
[----:B------:R-:W-:Y:S02]  /*23f00*/  FSEL R34, R38, RZ, P0 ;  /* 0x000000ff26227208 */ /* 0x000fe40000000000 */
[----:B------:R-:W-:-:S06]  /*23f10*/  FSEL R35, R39, 1.875, P0 ;  /* 0x3ff0000027237808 */ /* 0x000fcc0000000000 */
[----:B------:R-:W-:-:S08]  /*23f20*/  DMUL R36, R36, R34 ;  /* 0x0000002224247228 */ /* 0x000fd00000000000 */
[----:B------:R-:W-:Y:S01]  /*23f30*/  DMUL R40, R36, R32 ;  /* 0x0000002024287228 */ /* 0x000fe20000000000 */
[----:B------:R-:W-:Y:S10]  /*23f40*/  BRA `(.L_x_7238) ;  /* 0x0000000c00b07947 */ /* 0x000ff40003800000 */
.L_x_7213:
[----:B------:R-:W-:Y:S01]  /*23f50*/  DSETP.GTU.AND P0, PT, R48, +INF , PT ;  /* 0x7ff000003000742a */ /* 0x000fe20003f0c000 */
[----:B------:R-:W-:-:S13]  /*23f60*/  BSSY B5, `(.L_x_7250) ;  /* 0x00000a9000057945 */ /* 0x000fda0003800000 */
        /* <DEDUP_REMOVED lines=77> */
.L_x_7256:
[----:B------:R-:W-:Y:S05]  /*24440*/  BSYNC B7 ;  /* 0x0000000000077941 */ /* 0x000fea0003800000 */
.L_x_7255:
[----:B------:R-:W-:Y:S01]  /*24450*/  IMAD.MOV.U32 R32, RZ, RZ, R69 ;  /* 0x000000ffff207224 */ /* 0x000fe200078e0045 */
[----:B------:R-:W-:Y:S01]  /*24460*/  MOV R49, R69 ;  /* 0x0000004500317202 */ /* 0x000fe20000000f00 */
[----:B------:R-:W-:-:S07]  /*24470*/  IMAD.MOV.U32 R48, RZ, RZ, R68 ;  /* 0x000000ffff307224 */ /* 0x000fce00078e0044 */
.L_x_7254:
[----:B------:R-:W-:Y:S05]  /*24480*/  BSYNC B2 ;  /* 0x0000000000027941 */ /* 0x000fea0003800000 */
.L_x_7253:
        /* <DEDUP_REMOVED lines=79> */
.L_x_7258:
[----:B------:R-:W-:Y:S05]  /*24980*/  BSYNC B2 ;  /* 0x0000000000027941 */ /* 0x000fea0003800000 */
.L_x_7257:
[--C-:B------:R-:W-:Y:S02]  /*24990*/  DADD R56, -R56, R34.reuse ;  /* 0x0000000038387229 */ /* 0x100fe40000000122 */
[----:B------:R-:W-:-:S10]  /*249a0*/  DADD R34, -RZ, -R34 ;  /* 0x00000000ff227229 */ /* 0x000fd40000000922 */
[----:B------:R-:W-:Y:S02]  /*249b0*/  FSEL R34, R34, R56, !P3 ;  /* 0x0000003822227208 */ /* 0x000fe40005800000 */
[----:B------:R-:W-:Y:S01]  /*249c0*/  FSEL R35, R35, R57, !P3 ;  /* 0x0000003923237208 */ /* 0x000fe20005800000 */
[----:B------:R-:W-:Y:S06]  /*249d0*/  BRA `(.L_x_7252) ;  /* 0x0000000000047947 */ /* 0x000fec0003800000 */
.L_x_7251:
[----:B------:R-:W-:-:S11]  /*249e0*/  DADD R34, R4, R4 ;  /* 0x0000000004227229 */ /* 0x000fd60000000004 */
.L_x_7252:
[----:B------:R-:W-:Y:S05]  /*249f0*/  BSYNC B5 ;  /* 0x0000000000057941 */ /* 0x000fea0003800000 */
.L_x_7250:
        /* <DEDUP_REMOVED lines=65> */
.L_x_7238:
[----:B------:R-:W-:Y:S05]  /*24e10*/  BSYNC B6 ;  /* 0x0000000000067941 */ /* 0x000fea0003800000 */
.L_x_7212:
        /* <DEDUP_REMOVED lines=12> */
.L_x_7264:
        /* <DEDUP_REMOVED lines=23> */
.L_x_7263:
[----:B------:R-:W-:Y:S05]  /*25050*/  BSYNC B6 ;  /* 0x0000000000067941 */ /* 0x000fea0003800000 */
.L_x_7262:
        /* <DEDUP_REMOVED lines=8> */
.L_x_7261:
        /* <DEDUP_REMOVED lines=22> */
.L_x_7265:
[----:B------:R-:W-:Y:S05]  /*25240*/  BSYNC B5 ;  /* 0x0000000000057941 */ /* 0x000fea0003800000 */
.L_x_7260:
[----:B------:R-:W-:Y:S05]  /*25250*/  BSYNC B2 ;  /* 0x0000000000027941 */ /* 0x000fea0003800000 */
.L_x_7259:
[----:B------:R-:W-:Y:S01]  /*25260*/  DADD R54, -R68, 1 ;  /* 0x3ff0000044367429 */ /* 0x000fe20000000100 */
[----:B------:R-:W-:Y:S10]  /*25270*/  BRA `(.L_x_7162) ;  /* 0x0000026800707947 */ /* 0x000ff40003800000 */
.L_x_7175:
        /* <DEDUP_REMOVED lines=9> */
.L_x_7272:
        /* <DEDUP_REMOVED lines=23> */
.L_x_7269:
[----:B------:R-:W-:Y:S05]  /*25480*/  BSYNC B5 ;  /* 0x0000000000057941 */ /* 0x000fea0003800000 */
.L_x_7268:
        /* <DEDUP_REMOVED lines=23> */
.L_x_7271:
[----:B------:R-:W-:Y:S05]  /*25600*/  BSYNC B5 ;  /* 0x0000000000057941 */ /* 0x000fea0003800000 */
.L_x_7270:
[----:B------:R-:W-:Y:S01]  /*25610*/  DADD R54, R68, R54 ;  /* 0x0000000044367229 */ /* 0x000fe20000000036 */
[----:B------:R-:W-:-:S05]  /*25620*/  VIADD R32, R32, 0x1 ;  /* 0x0000000120207836 */ /* 0x000fca0000000000 */
[----:B------:R-:W-:Y:S02]  /*25630*/  ISETP.GE.U32.AND P0, PT, R32, 0x7d0, PT ;  /* 0x000007d02000780c */ /* 0x000fe40003f06070 */
[----:B------:R-:W-:-:S08]  /*25640*/  DMUL R34, |R54|, 1.1102230246251565404e-16 ;  /* 0x3ca0000036227828 */ /* 0x000fd00000000200 */
[----:B------:R-:W-:-:S14]  /*25650*/  DSETP.GTU.AND P1, PT, |R68|, R34, PT ;  /* 0x000000224400722a */ /* 0x000fdc0003f2c200 */
[----:B------:R-:W-:Y:S05]  /*25660*/  @!P0 BRA P1, `(.L_x_7272) ;  /* 0xfffffffc00288947 */ /* 0x000fea000083ffff */
[----:B------:R-:W-:Y:S05]  /*25670*/  BSYNC B2 ;  /* 0x0000000000027941 */ /* 0x000fea0003800000 */
.L_x_7267:
        /* <DEDUP_REMOVED lines=82> */
.L_x_7274:
[----:B------:R-:W-:Y:S05]  /*25ba0*/  BSYNC B2 ;  /* 0x0000000000027941 */ /* 0x000fea0003800000 */
.L_x_7273:
[----:B------:R-:W-:Y:S01]  /*25bb0*/  BSSY B5, `(.L_x_7275) ;  /* 0x00000ab000057945 */ /* 0x000fe20003800000 */
[----:B------:R-:W-:-:S03]  /*25bc0*/  DMUL R52, R4, R32 ;  /* 0x0000002004347228 */ /* 0x000fc60000000000 */
[----:B------:R-:W-:Y:S08]  /*25bd0*/  @P2 BRA `(.L_x_7276) ;  /* 0x00000008009c2947 */ /* 0x000ff00003800000 */
[----:B------:R-:W-:Y:S01]  /*25be0*/  DADD R56, -RZ, |R38| ;  /* 0x00000000ff387229 */ /* 0x000fe20000000526 */
[----:B------:R-:W-:-:S09]  /*25bf0*/  MOV R32, 0x25c30 ;  /* 0x00025c3000207802 */ /* 0x000fd20000000f00 */
[----:B------:R-:W-:Y:S01]  /*25c00*/  IMAD.MOV.U32 R34, RZ, RZ, R56 ;  /* 0x000000ffff227224 */ /* 0x000fe200078e0038 */
[----:B------:R-:W-:-:S07]  /*25c10*/  MOV R33, R57 ;  /* 0x0000003900217202 */ /* 0x000fce0000000f00 */
[----:B------:R-:W-:Y:S05]  /*25c20*/  CALL.REL.NOINC `($_ZN2at6native29vectorized_elementwise_kernelILi8EN48_GLOBAL__N__08322988_15_IGammaKernel_cu_cb51a28d10CalcIgammaIdEESt5arrayIPcLm3EEEEviT0_T1_$__internal_lgamma_pos) ;  /* 0x0000027400bc7944 */ /* 0x000fea0003c00000 */
        /* <DEDUP_REMOVED lines=72> */
.L_x_7281:
[----:B------:R-:W-:Y:S05]  /*260b0*/  BSYNC B6 ;  /* 0x0000000000067941 */ /* 0x000fea0003800000 */
.L_x_7280:
[----:B------:R-:W-:Y:S01]  /*260c0*/  MOV R32, R69 ;  /* 0x0000004500207202 */ /* 0x000fe20000000f00 */
[----:B------:R-:W-:Y:S02]  /*260d0*/  IMAD.MOV.U32 R56, RZ, RZ, R68 ;  /* 0x000000ffff387224 */ /* 0x000fe400078e0044 */
[----:B------:R-:W-:-:S07]  /*260e0*/  IMAD.MOV.U32 R57, RZ, RZ, R69 ;  /* 0x000000ffff397224 */ /* 0x000fce00078e0045 */
.L_x_7279:
[----:B------:R-:W-:Y:S05]  /*260f0*/  BSYNC B2 ;  /* 0x0000000000027941 */ /* 0x000fea0003800000 */
.L_x_7278:
        /* <DEDUP_REMOVED lines=79> */
.L_x_7283:
[----:B------:R-:W-:Y:S05]  /*265f0*/  BSYNC B2 ;  /* 0x0000000000027941 */ /* 0x000fea0003800000 */
.L_x_7282:
[--C-:B------:R-:W-:Y:S02]  /*26600*/  DADD R58, -R58, R34.reuse ;  /* 0x000000003a3a7229 */ /* 0x100fe40000000122 */
[----:B------:R-:W-:-:S10]  /*26610*/  DADD R34, -RZ, -R34 ;  /* 0x00000000ff227229 */ /* 0x000fd40000000922 */
[----:B------:R-:W-:Y:S02]  /*26620*/  FSEL R38, R34, R58, !P3 ;  /* 0x0000003a22267208 */ /* 0x000fe40005800000 */
[----:B------:R-:W-:Y:S01]  /*26630*/  FSEL R39, R35, R59, !P3 ;  /* 0x0000003b23277208 */ /* 0x000fe20005800000 */
[----:B------:R-:W-:Y:S06]  /*26640*/  BRA `(.L_x_7277) ;  /* 0x0000000000047947 */ /* 0x000fec0003800000 */
.L_x_7276:
[----:B------:R-:W-:-:S11]  /*26650*/  DADD R38, R38, R38 ;  /* 0x0000000026267229 */ /* 0x000fd60000000026 */
.L_x_7277:
[----:B------:R-:W-:Y:S05]  /*26660*/  BSYNC B5 ;  /* 0x0000000000057941 */ /* 0x000fea0003800000 */
.L_x_7275:
        /* <DEDUP_REMOVED lines=13> */
.L_x_7285:
        /* <DEDUP_REMOVED lines=60> */
.L_x_7286:
[----:B------:R-:W-:Y:S05]  /*26b00*/  BSYNC B2 ;  /* 0x0000000000027941 */ /* 0x000fea0003800000 */
.L_x_7284:
        /* <DEDUP_REMOVED lines=79> */
.L_x_7293:
[----:B------:R-:W-:Y:S05]  /*27000*/  BSYNC B6 ;  /* 0x0000000000067941 */ /* 0x000fea0003800000 */
.L_x_7292:
[----:B------:R-:W-:Y:S01]  /*27010*/  IMAD.MOV.U32 R32, RZ, RZ, R69 ;  /* 0x000000ffff207224 */ /* 0x000fe200078e0045 */
[----:B------:R-:W-:Y:S01]  /*27020*/  MOV R49, R69 ;  /* 0x0000004500317202 */ /* 0x000fe20000000f00 */
[----:B------:R-:W-:-:S07]  /*27030*/  IMAD.MOV.U32 R48, RZ, RZ, R68 ;  /* 0x000000ffff307224 */ /* 0x000fce00078e0044 */
.L_x_7291:
[----:B------:R-:W-:Y:S05]  /*27040*/  BSYNC B2 ;  /* 0x0000000000027941 */ /* 0x000fea0003800000 */
.L_x_7290:
        /* <DEDUP_REMOVED lines=79> */
.L_x_7295:
[----:B------:R-:W-:Y:S05]  /*27540*/  BSYNC B2 ;  /* 0x0000000000027941 */ /* 0x000fea0003800000 */
.L_x_7294:
[--C-:B------:R-:W-:Y:S02]  /*27550*/  DADD R4, -R4, R34.reuse ;  /* 0x0000000004047229 */ /* 0x100fe40000000122 */
[----:B------:R-:W-:-:S10]  /*27560*/  DADD R34, -RZ, -R34 ;  /* 0x00000000ff227229 */ /* 0x000fd40000000922 */
[----:B------:R-:W-:Y:S02]  /*27570*/  FSEL R32, R34, R4, !P3 ;  /* 0x0000000422207208 */ /* 0x000fe40005800000 */
[----:B------:R-:W-:Y:S01]  /*27580*/  FSEL R33, R35, R5, !P3 ;  /* 0x0000000523217208 */ /* 0x000fe20005800000 */
[----:B------:R-:W-:Y:S06]  /*27590*/  BRA `(.L_x_7289) ;  /* 0x0000000000047947 */ /* 0x000fec0003800000 */
.L_x_7288:
[----:B------:R-:W-:-:S11]  /*275a0*/  DADD R32, R4, R4 ;  /* 0x0000000004207229 */ /* 0x000fd60000000004 */
.L_x_7289:
[----:B------:R-:W-:Y:S05]  /*275b0*/  BSYNC B5 ;  /* 0x0000000000057941 */ /* 0x000fea0003800000 */
.L_x_7287:
        /* <DEDUP_REMOVED lines=60> */
.L_x_7297:
[----:B------:R-:W-:Y:S05]  /*27980*/  BSYNC B2 ;  /* 0x0000000000027941 */ /* 0x000fea0003800000 */
.L_x_7296:
[----:B------:R-:W-:Y:S01]  /*27990*/  DFMA R54, -R54, R32, -R56 ;  /* 0x000000203636722b */ /* 0x000fe20000000938 */
[----:B------:R-:W-:Y:S10]  /*279a0*/  BRA `(.L_x_7162) ;  /* 0x0000024000a47947 */ /* 0x000ff40003800000 */
.L_x_7266:
        /* <DEDUP_REMOVED lines=112> */
.L_x_7303:
[----:B------:R-:W-:Y:S05]  /*280b0*/  BSYNC B5 ;  /* 0x0000000000057941 */ /* 0x000fea0003800000 */
.L_x_7302:
[----:B------:R-:W-:Y:S01]  /*280c0*/  MOV R36, R38 ;  /* 0x0000002600247202 */ /* 0x000fe20000000f00 */
[----:B------:R-:W-:Y:S01]  /*280d0*/  IMAD.MOV.U32 R37, RZ, RZ, R39 ;  /* 0x000000ffff257224 */ /* 0x000fe200078e0027 */
[----:B------:R-:W-:Y:S01]  /*280e0*/  MOV R63, 0xffffffff ;  /* 0xffffffff003f7802 */ /* 0x000fe20000000f00 */
[----:B------:R-:W-:Y:S02]  /*280f0*/  IMAD.MOV.U32 R62, RZ, RZ, 0xc ;  /* 0x0000000cff3e7424 */ /* 0x000fe400078e00ff */
[----:B------:R-:W-:Y:S02]  /*28100*/  IMAD.MOV.U32 R38, RZ, RZ, -0x30b135d2 ;  /* 0xcf4eca2eff267424 */ /* 0x000fe400078e00ff */
[----:B------:R-:W-:-:S07]  /*28110*/  IMAD.MOV.U32 R39, RZ, RZ, 0x418b2298 ;  /* 0x418b2298ff277424 */ /* 0x000fce00078e00ff */
.L_x_7301:
[----:B------:R-:W-:Y:S05]  /*28120*/  BSYNC B3 ;  /* 0x0000000000037941 */ /* 0x000fea0003800000 */
.L_x_7300:
        /* <DEDUP_REMOVED lines=97> */
[----:B------:R-:W-:Y:S05]  /*28740*/  CALL.REL.NOINC `($__internal_33_$__cuda_sm20_div_rn_f64_full) ;  /* 0x0000023400ec7944 */ /* 0x000fea0003c00000 */
[----:B------:R-:W-:Y:S02]  /*28750*/  IMAD.MOV.U32 R60, RZ, RZ, R68 ;  /* 0x000000ffff3c7224 */ /* 0x000fe400078e0044 */
[----:B------:R-:W-:-:S07]  /*28760*/  IMAD.MOV.U32 R61, RZ, RZ, R65 ;  /* 0x000000ffff3d7224 */ /* 0x000fce00078e0041 */
.L_x_7305:
[----:B------:R-:W-:Y:S05]  /*28770*/  BSYNC B2 ;  /* 0x0000000000027941 */ /* 0x000fea0003800000 */
.L_x_7304:
        /* <DEDUP_REMOVED lines=22> */
[----:B------:R-:W-:Y:S05]  /*288e0*/  CALL.REL.NOINC `($__internal_33_$__cuda_sm20_div_rn_f64_full) ;  /* 0x0000023400847944 */ /* 0x000fea0003c00000 */
[----:B------:R-:W-:Y:S02]  /*288f0*/  IMAD.MOV.U32 R56, RZ, RZ, R68 ;  /* 0x000000ffff387224 */ /* 0x000fe400078e0044 */
[----:B------:R-:W-:-:S07]  /*28900*/  IMAD.MOV.U32 R57, RZ, RZ, R65 ;  /* 0x000000ffff397224 */ /* 0x000fce00078e0041 */
.L_x_7307:
[----:B------:R-:W-:Y:S05]  /*28910*/  BSYNC B2 ;  /* 0x0000000000027941 */ /* 0x000fea0003800000 */
.L_x_7306:
        /* <DEDUP_REMOVED lines=20> */
[----:B------:R-:W-:Y:S05]  /*28a60*/  CALL.REL.NOINC `($__internal_34_$__cuda_sm20_dsqrt_rn_f64_mediumpath_v1) ;  /* 0x0000023800b87944 */ /* 0x000fea0003c00000 */
[----:B------:R-:W-:Y:S02]  /*28a70*/  IMAD.MOV.U32 R66, RZ, RZ, R38 ;  /* 0x000000ffff427224 */ /* 0x000fe400078e0026 */
[----:B------:R-:W-:-:S07]  /*28a80*/  IMAD.MOV.U32 R67, RZ, RZ, R33 ;  /* 0x000000ffff437224 */ /* 0x000fce00078e0021 */
.L_x_7309:
[----:B------:R-:W-:Y:S05]  /*28a90*/  BSYNC B3 ;  /* 0x0000000000037941 */ /* 0x000fea0003800000 */
.L_x_7308:
        /* <DEDUP_REMOVED lines=22> */
.L_x_7311:
[----:B------:R-:W-:Y:S05]  /*28c00*/  BSYNC B2 ;  /* 0x0000000000027941 */ /* 0x000fea0003800000 */
.L_x_7310:
        /* <DEDUP_REMOVED lines=28> */
.L_x_7314:
[----:B------:R-:W-:Y:S05]  /*28dd0*/  BSYNC B2 ;  /* 0x0000000000027941 */ /* 0x000fea0003800000 */
.L_x_7313:
        /* <DEDUP_REMOVED lines=86> */
.L_x_7316:
        /* <DEDUP_REMOVED lines=22> */
.L_x_7319:
[----:B------:R-:W-:Y:S05]  /*294a0*/  BSYNC B5 ;  /* 0x0000000000057941 */ /* 0x000fea0003800000 */
.L_x_7318:
        /* <DEDUP_REMOVED lines=29> */
.L_x_7317:
[----:B------:R-:W-:Y:S05]  /*29680*/  BSYNC B2 ;  /* 0x0000000000027941 */ /* 0x000fea0003800000 */
.L_x_7315:
        /* <DEDUP_REMOVED lines=25> */
.L_x_7321:
[----:B------:R-:W-:Y:S05]  /*29820*/  BSYNC B2 ;  /* 0x0000000000027941 */ /* 0x000fea0003800000 */
.L_x_7320:
        /* <DEDUP_REMOVED lines=60> */
.L_x_7323:
[----:B------:R-:W-:Y:S05]  /*29bf0*/  BSYNC B2 ;  /* 0x0000000000027941 */ /* 0x000fea0003800000 */
.L_x_7322:
[----:B------:R-:W-:Y:S01]  /*29c00*/  DMUL R40, R40, R32 ;  /* 0x0000002028287228 */ /* 0x000fe20000000000 */
[----:B------:R-:W-:Y:S10]  /*29c10*/  BRA `(.L_x_7324) ;  /* 0x0000001c00547947 */ /* 0x000ff40003800000 */
.L_x_7312:
        /* <DEDUP_REMOVED lines=72> */
.L_x_7326:
[----:B------:R-:W-:Y:S05]  /*2a0a0*/  BSYNC B2 ;  /* 0x0000000000027941 */ /* 0x000fea0003800000 */
.L_x_7325:
[----:B------:R-:W-:Y:S04]  /*2a0b0*/  BSSY B2, `(.L_x_7327) ;  /* 0x000000a000027945 */ /* 0x000fe80003800000 */
[----:B------:R-:W-:Y:S05]  /*2a0c0*/  @P2 BRA P3, `(.L_x_7328) ;  /* 0x0000000000202947 */ /* 0x000fea0001800000 */
[----:B------:R-:W-:Y:S01]  /*2a0d0*/  MOV R68, R50 ;  /* 0x0000003200447202 */ /* 0x000fe20000000f00 */
[----:B------:R-:W-:Y:S01]  /*2a0e0*/  IMAD.MOV.U32 R65, RZ, RZ, R51 ;  /* 0x000000ffff417224 */ /* 0x000fe200078e0033 */
[----:B------:R-:W-:Y:S01]  /*2a0f0*/  MOV R67, R53 ;  /* 0x0000003500437202 */ /* 0x000fe20000000f00 */
[----:B------:R-:W-:Y:S01]  /*2a100*/  IMAD.MOV.U32 R70, RZ, RZ, R52 ;  /* 0x000000ffff467224 */ /* 0x000fe200078e0034 */
[----:B------:R-:W-:-:S07]  /*2a110*/  MOV R66, 0x2a130 ;  /* 0x0002a13000427802 */ /* 0x000fce0000000f00 */
[----:B------:R-:W-:Y:S05]  /*2a120*/  CALL.REL.NOINC `($__internal_33_$__cuda_sm20_div_rn_f64_full) ;  /* 0x0000021c00747944 */ /* 0x000fea0003c00000 */
[----:B------:R-:W-:Y:S02]  /*2a130*/  IMAD.MOV.U32 R72, RZ, RZ, R68 ;  /* 0x000000ffff487224 */ /* 0x000fe400078e0044 */
[----:B------:R-:W-:-:S07]  /*2a140*/  IMAD.MOV.U32 R73, RZ, RZ, R65 ;  /* 0x000000ffff497224 */ /* 0x000fce00078e0041 */
.L_x_7328:
[----:B------:R-:W-:Y:S05]  /*2a150*/  BSYNC B2 ;  /* 0x0000000000027941 */ /* 0x000fea0003800000 */
.L_x_7327:
        /* <DEDUP_REMOVED lines=9> */
[----:B------:R-:W-:Y:S05]  /*2a1f0*/  CALL.REL.NOINC `($_ZN2at6native29vectorized_elementwise_kernelILi8EN48_GLOBAL__N__08322988_15_IGammaKernel_cu_cb51a28d10CalcIgammaIdEESt5arrayIPcLm3EEEEviT0_T1_$__internal_accurate_pow) ;  /* 0x0000022400807944 */ /* 0x000fea0003c00000 */
[----:B------:R-:W-:Y:S05]  /*2a200*/  BSYNC B2 ;  /* 0x0000000000027941 */ /* 0x000fea0003800000 */
.L_x_7329:
        /* <DEDUP_REMOVED lines=21> */
.L_x_7331:
[----:B------:R-:W-:Y:S01]  /*2a360*/  DSETP.NEU.AND P1, PT, R48, 0.5, PT ;  /* 0x3fe000003000742a */ /* 0x000fe20003f2d000 */
[----:B------:R-:W-:Y:S01]  /*2a370*/  ISETP.GE.AND P2, PT, R5, RZ, PT ;  /* 0x000000ff0500720c */ /* 0x000fe20003f46270 */
[----:B------:R-:W-:Y:S01]  /*2a380*/  IMAD.MOV.U32 R34, RZ, RZ, RZ ;  /* 0x000000ffff227224 */ /* 0x000fe200078e00ff */
[----:B------:R-:W-:-:S04]  /*2a390*/  ISETP.EQ.U32.AND P0, PT, R51, RZ, PT ;  /* 0x000000ff3300720c */ /* 0x000fc80003f02070 */
[----:B------:R-:W-:-:S04]  /*2a3a0*/  ISETP.EQ.AND.EX P0, PT, R50, -0x80000000, P1, P0 ;  /* 0x800000003200780c */ /* 0x000fc80000f02300 */
[----:B------:R-:W-:-:S04]  /*2a3b0*/  SEL R35, R73, RZ, P0 ;  /* 0x000000ff49237207 */ /* 0x000fc80000000000 */
[----:B------:R-:W-:-:S07]  /*2a3c0*/  @!P2 LOP3.LUT R35, R35, 0x7ff00000, RZ, 0xfc, !PT ;  /* 0x7ff000002323a812 */ /* 0x000fce00078efcff */
.L_x_7332:
[----:B------:R-:W-:Y:S05]  /*2a3d0*/  BSYNC B2 ;  /* 0x0000000000027941 */ /* 0x000fea0003800000 */
.L_x_7330:
        /* <DEDUP_REMOVED lines=18> */
.L_x_7335:
[----:B------:R-:W-:-:S11]  /*2a500*/  DADD R34, R4, R72 ;  /* 0x0000000004227229 */ /* 0x000fd60000000048 */
.L_x_7334:
[----:B------:R-:W-:Y:S05]  /*2a510*/  BSYNC B2 ;  /* 0x0000000000027941 */ /* 0x000fea0003800000 */
.L_x_7333:
[----:B------:R-:W-:-:S06]  /*2a520*/  DSETP.NEU.AND P0, PT, R72, 1, PT ;  /* 0x3ff000004800742a */ /* 0x000fcc0003f0d000 */
[----:B------:R-:W-:Y:S02]  /*2a530*/  FSEL R34, R34, RZ, P0 ;  /* 0x000000ff22227208 */ /* 0x000fe40000000000 */
[----:B------:R-:W-:-:S06]  /*2a540*/  FSEL R35, R35, 1.875, P0 ;  /* 0x3ff0000023237808 */ /* 0x000fcc0000000000 */
[----:B------:R-:W-:-:S08]  /*2a550*/  DMUL R36, R36, R34 ;  /* 0x0000002224247228 */ /* 0x000fd00000000000 */
[----:B------:R-:W-:Y:S01]  /*2a560*/  DMUL R40, R36, R32 ;  /* 0x0000002024287228 */ /* 0x000fe20000000000 */
[----:B------:R-:W-:Y:S10]  /*2a570*/  BRA `(.L_x_7324) ;  /* 0x0000001000fc7947 */ /* 0x000ff40003800000 */
.L_x_7299:
        /* <DEDUP_REMOVED lines=83> */
.L_x_7337:
[----:B------:R-:W-:Y:S05]  /*2aab0*/  BSYNC B2 ;  /* 0x0000000000027941 */ /* 0x000fea0003800000 */
.L_x_7336:
[----:B------:R-:W-:Y:S04]  /*2aac0*/  BSSY B5, `(.L_x_7338) ;  /* 0x00000a9000057945 */ /* 0x000fe80003800000 */
        /* <DEDUP_REMOVED lines=77> */
.L_x_7344:
[----:B------:R-:W-:Y:S05]  /*2afa0*/  BSYNC B7 ;  /* 0x0000000000077941 */ /* 0x000fea0003800000 */
.L_x_7343:
[----:B------:R-:W-:Y:S01]  /*2afb0*/  MOV R32, R69 ;  /* 0x0000004500207202 */ /* 0x000fe20000000f00 */
[----:B------:R-:W-:Y:S02]  /*2afc0*/  IMAD.MOV.U32 R48, RZ, RZ, R68 ;  /* 0x000000ffff307224 */ /* 0x000fe400078e0044 */
[----:B------:R-:W-:-:S07]  /*2afd0*/  IMAD.MOV.U32 R49, RZ, RZ, R69 ;  /* 0x000000ffff317224 */ /* 0x000fce00078e0045 */
.L_x_7342:
[----:B------:R-:W-:Y:S05]  /*2afe0*/  BSYNC B2 ;  /* 0x0000000000027941 */ /* 0x000fea0003800000 */
.L_x_7341:
        /* <DEDUP_REMOVED lines=79> */
.L_x_7346:
[----:B------:R-:W-:Y:S05]  /*2b4e0*/  BSYNC B2 ;  /* 0x0000000000027941 */ /* 0x000fea0003800000 */
.L_x_7345:
[--C-:B------:R-:W-:Y:S02]  /*2b4f0*/  DADD R56, -R56, R34.reuse ;  /* 0x0000000038387229 */ /* 0x100fe40000000122 */
[----:B------:R-:W-:-:S10]  /*2b500*/  DADD R34, -RZ, -R34 ;  /* 0x00000000ff227229 */ /* 0x000fd40000000922 */
[----:B------:R-:W-:Y:S02]  /*2b510*/  FSEL R34, R34, R56, !P3 ;  /* 0x0000003822227208 */ /* 0x000fe40005800000 */
[----:B------:R-:W-:Y:S01]  /*2b520*/  FSEL R35, R35, R57, !P3 ;  /* 0x0000003923237208 */ /* 0x000fe20005800000 */
[----:B------:R-:W-:Y:S06]  /*2b530*/  BRA `(.L_x_7340) ;  /* 0x0000000000047947 */ /* 0x000fec0003800000 */
.L_x_7339:
[----:B------:R-:W-:-:S11]  /*2b540*/  DADD R34, R4, R4 ;  /* 0x0000000004227229 */ /* 0x000fd60000000004 */
.L_x_7340:
[----:B------:R-:W-:Y:S05]  /*2b550*/  BSYNC B5 ;  /* 0x0000000000057941 */ /* 0x000fea0003800000 */
.L_x_7338:
        /* <DEDUP_REMOVED lines=65> */
.L_x_7324:
[----:B------:R-:W-:Y:S05]  /*2b970*/  BSYNC B6 ;  /* 0x0000000000067941 */ /* 0x000fea0003800000 */
.L_x_7298:
        /* <DEDUP_REMOVED lines=12> */
.L_x_7352:
        /* <DEDUP_REMOVED lines=23> */
.L_x_7351:
[----:B------:R-:W-:Y:S05]  /*2bbb0*/  BSYNC B6 ;  /* 0x0000000000067941 */ /* 0x000fea0003800000 */
.L_x_7350:
        /* <DEDUP_REMOVED lines=8> */
.L_x_7349:
        /* <DEDUP_REMOVED lines=22> */
.L_x_7353:
[----:B------:R-:W-:Y:S05]  /*2bda0*/  BSYNC B5 ;  /* 0x0000000000057941 */ /* 0x000fea0003800000 */
.L_x_7348:
[----:B------:R-:W-:Y:S05]  /*2bdb0*/  BSYNC B2 ;  /* 0x0000000000027941 */ /* 0x000fea0003800000 */
.L_x_7347:
[----:B------:R-:W-:Y:S01]  /*2bdc0*/  DADD R54, -R68, 1 ;  /* 0x3ff0000044367429 */ /* 0x000fe20000000100 */
[----:B------:R-:W-:Y:S10]  /*2bdd0*/  BRA `(.L_x_7162) ;  /* 0x000001fc00987947 */ /* 0x000ff40003800000 */
.L_x_7174:
        /* <DEDUP_REMOVED lines=114> */
.L_x_7360:
[----:B------:R-:W-:Y:S05]  /*2c500*/  BSYNC B5 ;  /* 0x0000000000057941 */ /* 0x000fea0003800000 */
.L_x_7359:
[----:B------:R-:W-:Y:S01]  /*2c510*/  MOV R36, R38 ;  /* 0x0000002600247202 */ /* 0x000fe20000000f00 */
[----:B------:R-:W-:Y:S01]  /*2c520*/  IMAD.MOV.U32 R37, RZ, RZ, R39 ;  /* 0x000000ffff257224 */ /* 0x000fe200078e0027 */
[----:B------:R-:W-:Y:S01]  /*2c530*/  MOV R63, 0xffffffff ;  /* 0xffffffff003f7802 */ /* 0x000fe20000000f00 */
[----:B------:R-:W-:Y:S02]  /*2c540*/  IMAD.MOV.U32 R62, RZ, RZ, 0xc ;  /* 0x0000000cff3e7424 */ /* 0x000fe400078e00ff */
[----:B------:R-:W-:Y:S02]  /*2c550*/  IMAD.MOV.U32 R38, RZ, RZ, -0x30b135d2 ;  /* 0xcf4eca2eff267424 */ /* 0x000fe400078e00ff */
[----:B------:R-:W-:-:S07]  /*2c560*/  IMAD.MOV.U32 R39, RZ, RZ, 0x418b2298 ;  /* 0x418b2298ff277424 */ /* 0x000fce00078e00ff */
.L_x_7358:
[----:B------:R-:W-:Y:S05]  /*2c570*/  BSYNC B3 ;  /* 0x0000000000037941 */ /* 0x000fea0003800000 */
.L_x_7357:
        /* <DEDUP_REMOVED lines=100> */
.L_x_7362:
[----:B------:R-:W-:Y:S05]  /*2cbc0*/  BSYNC B2 ;  /* 0x0000000000027941 */ /* 0x000fea0003800000 */
.L_x_7361:
        /* <DEDUP_REMOVED lines=25> */
.L_x_7364:
[----:B------:R-:W-:Y:S05]  /*2cd60*/  BSYNC B2 ;  /* 0x0000000000027941 */ /* 0x000fea0003800000 */
.L_x_7363:
        /* <DEDUP_REMOVED lines=23> */
.L_x_7366:
[----:B------:R-:W-:Y:S05]  /*2cee0*/  BSYNC B3 ;  /* 0x0000000000037941 */ /* 0x000fea0003800000 */
.L_x_7365:
        /* <DEDUP_REMOVED lines=22> */
.L_x_7368:
[----:B------:R-:W-:Y:S05]  /*2d050*/  BSYNC B2 ;  /* 0x0000000000027941 */ /* 0x000fea0003800000 */
.L_x_7367:
        /* <DEDUP_REMOVED lines=28> */
.L_x_7371:
[----:B------:R-:W-:Y:S05]  /*2d220*/  BSYNC B2 ;  /* 0x0000000000027941 */ /* 0x000fea0003800000 */
.L_x_7370:
        /* <DEDUP_REMOVED lines=86> */
.L_x_7373:
        /* <DEDUP_REMOVED lines=22> */
.L_x_7376:
[----:B------:R-:W-:Y:S05]  /*2d8f0*/  BSYNC B5 ;  /* 0x0000000000057941 */ /* 0x000fea0003800000 */
.L_x_7375:
        /* <DEDUP_REMOVED lines=29> */
.L_x_7374:
[----:B------:R-:W-:Y:S05]  /*2dad0*/  BSYNC B2 ;  /* 0x0000000000027941 */ /* 0x000fea0003800000 */
.L_x_7372:
        /* <DEDUP_REMOVED lines=25> */
.L_x_7378:
[----:B------:R-:W-:Y:S05]  /*2dc70*/  BSYNC B2 ;  /* 0x0000000000027941 */ /* 0x000fea0003800000 */
.L_x_7377:
        /* <DEDUP_REMOVED lines=60> */
.L_x_7380:
[----:B------:R-:W-:Y:S05]  /*2e040*/  BSYNC B2 ;  /* 0x0000000000027941 */ /* 0x000fea0003800000 */
.L_x_7379:
[----:B------:R-:W-:Y:S01]  /*2e050*/  DMUL R32, R38, R32 ;  /* 0x0000002026207228 */ /* 0x000fe20000000000 */
[----:B------:R-:W-:Y:S10]  /*2e060*/  BRA `(.L_x_7381) ;  /* 0x0000001c00547947 */ /* 0x000ff40003800000 */
.L_x_7369:
        /* <DEDUP_REMOVED lines=72> */
.L_x_7383:
[----:B------:R-:W-:Y:S05]  /*2e4f0*/  BSYNC B2 ;  /* 0x0000000000027941 */ /* 0x000fea0003800000 */
.L_x_7382:
        /* <DEDUP_REMOVED lines=10> */
.L_x_7385:
[----:B------:R-:W-:Y:S05]  /*2e5a0*/  BSYNC B2 ;  /* 0x0000000000027941 */ /* 0x000fea0003800000 */
.L_x_7384:
        /* <DEDUP_REMOVED lines=11> */
.L_x_7386:
        /* <DEDUP_REMOVED lines=21> */
.L_x_7388:
[----:B------:R-:W-:Y:S01]  /*2e7b0*/  DSETP.NEU.AND P1, PT, R48, 0.5, PT ;  /* 0x3fe000003000742a */ /* 0x000fe20003f2d000 */
[----:B------:R-:W-:Y:S01]  /*2e7c0*/  ISETP.GE.AND P2, PT, R5, RZ, PT ;  /* 0x000000ff0500720c */ /* 0x000fe20003f46270 */
[----:B------:R-:W-:Y:S01]  /*2e7d0*/  IMAD.MOV.U32 R34, RZ, RZ, RZ ;  /* 0x000000ffff227224 */ /* 0x000fe200078e00ff */
[----:B------:R-:W-:-:S04]  /*2e7e0*/  ISETP.EQ.U32.AND P0, PT, R51, RZ, PT ;  /* 0x000000ff3300720c */ /* 0x000fc80003f02070 */
[----:B------:R-:W-:-:S04]  /*2e7f0*/  ISETP.EQ.AND.EX P0, PT, R50, -0x80000000, P1, P0 ;  /* 0x800000003200780c */ /* 0x000fc80000f02300 */
[----:B------:R-:W-:-:S04]  /*2e800*/  SEL R35, R73, RZ, P0 ;  /* 0x000000ff49237207 */ /* 0x000fc80000000000 */
[----:B------:R-:W-:-:S07]  /*2e810*/  @!P2 LOP3.LUT R35, R35, 0x7ff00000, RZ, 0xfc, !PT ;  /* 0x7ff000002323a812 */ /* 0x000fce00078efcff */
.L_x_7389:
[----:B------:R-:W-:Y:S05]  /*2e820*/  BSYNC B2 ;  /* 0x0000000000027941 */ /* 0x000fea0003800000 */
.L_x_7387:
        /* <DEDUP_REMOVED lines=18> */
.L_x_7392:
[----:B------:R-:W-:-:S11]  /*2e950*/  DADD R34, R4, R72 ;  /* 0x0000000004227229 */ /* 0x000fd60000000048 */
.L_x_7391:
[----:B------:R-:W-:Y:S05]  /*2e960*/  BSYNC B2 ;  /* 0x0000000000027941 */ /* 0x000fea0003800000 */
.L_x_7390:
[----:B------:R-:W-:-:S06]  /*2e970*/  DSETP.NEU.AND P0, PT, R72, 1, PT ;  /* 0x3ff000004800742a */ /* 0x000fcc0003f0d000 */
[----:B------:R-:W-:Y:S02]  /*2e980*/  FSEL R34, R34, RZ, P0 ;  /* 0x000000ff22227208 */ /* 0x000fe40000000000 */
[----:B------:R-:W-:-:S06]  /*2e990*/  FSEL R35, R35, 1.875, P0 ;  /* 0x3ff0000023237808 */ /* 0x000fcc0000000000 */
[----:B------:R-:W-:-:S08]  /*2e9a0*/  DMUL R36, R36, R34 ;  /* 0x0000002224247228 */ /* 0x000fd00000000000 */
[----:B------:R-:W-:Y:S01]  /*2e9b0*/  DMUL R32, R36, R32 ;  /* 0x0000002024207228 */ /* 0x000fe20000000000 */
[----:B------:R-:W-:Y:S10]  /*2e9c0*/  BRA `(.L_x_7381) ;  /* 0x0000001000fc7947 */ /* 0x000ff40003800000 */
.L_x_7356:
        /* <DEDUP_REMOVED lines=83> */
.L_x_7394:
[----:B------:R-:W-:Y:S05]  /*2ef00*/  BSYNC B2 ;  /* 0x0000000000027941 */ /* 0x000fea0003800000 */
.L_x_7393:
        /* <DEDUP_REMOVED lines=78> */
.L_x_7401:
[----:B------:R-:W-:Y:S05]  /*2f3f0*/  BSYNC B7 ;  /* 0x0000000000077941 */ /* 0x000fea0003800000 */
.L_x_7400:
[----:B------:R-:W-:Y:S01]  /*2f400*/  MOV R32, R69 ;  /* 0x0000004500207202 */ /* 0x000fe20000000f00 */
[----:B------:R-:W-:Y:S02]  /*2f410*/  IMAD.MOV.U32 R48, RZ, RZ, R68 ;  /* 0x000000ffff307224 */ /* 0x000fe400078e0044 */
[----:B------:R-:W-:-:S07]  /*2f420*/  IMAD.MOV.U32 R49, RZ, RZ, R69 ;  /* 0x000000ffff317224 */ /* 0x000fce00078e0045 */
.L_x_7399:
[----:B------:R-:W-:Y:S05]  /*2f430*/  BSYNC B2 ;  /* 0x0000000000027941 */ /* 0x000fea0003800000 */
.L_x_7398:
        /* <DEDUP_REMOVED lines=79> */
.L_x_7403:
[----:B------:R-:W-:Y:S05]  /*2f930*/  BSYNC B2 ;  /* 0x0000000000027941 */ /* 0x000fea0003800000 */
.L_x_7402:
[--C-:B------:R-:W-:Y:S02]  /*2f940*/  DADD R56, -R56, R34.reuse ;  /* 0x0000000038387229 */ /* 0x100fe40000000122 */
[----:B------:R-:W-:-:S10]  /*2f950*/  DADD R34, -RZ, -R34 ;  /* 0x00000000ff227229 */ /* 0x000fd40000000922 */
[----:B------:R-:W-:Y:S02]  /*2f960*/  FSEL R36, R34, R56, !P3 ;  /* 0x0000003822247208 */ /* 0x000fe40005800000 */
[----:B------:R-:W-:Y:S01]  /*2f970*/  FSEL R37, R35, R57, !P3 ;  /* 0x0000003923257208 */ /* 0x000fe20005800000 */
[----:B------:R-:W-:Y:S06]  /*2f980*/  BRA `(.L_x_7397) ;  /* 0x0000000000047947 */ /* 0x000fec0003800000 */
.L_x_7396:
[----:B------:R-:W-:-:S11]  /*2f990*/  DADD R36, R4, R4 ;  /* 0x0000000004247229 */ /* 0x000fd60000000004 */
.L_x_7397:
[----:B------:R-:W-:Y:S05]  /*2f9a0*/  BSYNC B5 ;  /* 0x0000000000057941 */ /* 0x000fea0003800000 */
.L_x_7395:
        /* <DEDUP_REMOVED lines=65> */
.L_x_7381:
[----:B------:R-:W-:Y:S05]  /*2fdc0*/  BSYNC B6 ;  /* 0x0000000000067941 */ /* 0x000fea0003800000 */
.L_x_7355:
        /* <DEDUP_REMOVED lines=31> */
.L_x_7405:
[----:B------:R-:W-:Y:S05]  /*2ffc0*/  BSYNC B2 ;  /* 0x0000000000027941 */ /* 0x000fea0003800000 */
.L_x_7404:
[----:B------:R-:W-:Y:S01]  /*2ffd0*/  BSSY B5, `(.L_x_7406) ;  /* 0x0000056000057945 */ /* 0x000fe20003800000 */
[----:B------:R-:W-:Y:S02]  /*2ffe0*/  MOV R4, RZ ;  /* 0x000000ff00047202 */ /* 0x000fe40000000f00 */
[----:B------:R-:W-:Y:S01]  /*2fff0*/  CS2R R38, SRZ ;  /* 0x0000000000267805 */ /* 0x000fe2000001ff00 */
[----:B------:R-:W-:Y:S02]  /*30000*/  IMAD.MOV.U32 R56, RZ, RZ, 0x0 ;  /* 0x00000000ff387424 */ /* 0x000fe400078e00ff */
[----:B------:R-:W-:-:S07]  /*30010*/  IMAD.MOV.U32 R57, RZ, RZ, 0x3ff00000 ;  /* 0x3ff00000ff397424 */ /* 0x000fce00078e00ff */
.L_x_7413:
        /* <DEDUP_REMOVED lines=36> */
.L_x_7410:
[----:B------:R-:W-:Y:S05]  /*30260*/  BSYNC B6 ;  /* 0x0000000000067941 */ /* 0x000fea0003800000 */
.L_x_7409:
        /* <DEDUP_REMOVED lines=22> */
.L_x_7412:
[----:B------:R-:W-:Y:S05]  /*303d0*/  BSYNC B6 ;  /* 0x0000000000067941 */ /* 0x000fea0003800000 */
.L_x_7411:
[----:B------:R-:W-:Y:S01]  /*303e0*/  DADD R64, -RZ, |R64| ;  /* 0x00000000ff407229 */ /* 0x000fe20000000540 */
[----:B------:R-:W-:Y:S01]  /*303f0*/  IMAD.MOV.U32 R40, RZ, RZ, R52 ;  /* 0x000000ffff287224 */ /* 0x000fe200078e0034 */
[----:B------:R-:W-:-:S09]  /*30400*/  MOV R41, R53 ;  /* 0x0000003500297202 */ /* 0x000fd20000000f00 */
.L_x_7408:
[----:B------:R-:W-:Y:S05]  /*30410*/  BSYNC B2 ;  /* 0x0000000000027941 */ /* 0x000fea0003800000 */
.L_x_7407:
        /* <DEDUP_REMOVED lines=18> */
.L_x_7406:
[----:B------:R-:W-:Y:S01]  /*30540*/  DMUL R54, R40, R32 ;  /* 0x0000002028367228 */ /* 0x000fe20000000000 */
[----:B------:R-:W-:Y:S10]  /*30550*/  BRA `(.L_x_7162) ;  /* 0x000001b400b87947 */ /* 0x000ff40003800000 */
.L_x_7354:
        /* <DEDUP_REMOVED lines=107> */
[----:B------:R-:W-:Y:S05]  /*30c10*/  CALL.REL.NOINC `($__internal_32_$__cuda_sm20_dblrcp_rn_slowpath_v3) ;  /* 0x000001b000187944 */ /* 0x000fea0003c00000 */
.L_x_7419:
[----:B------:R-:W-:Y:S05]  /*30c20*/  BSYNC B5 ;  /* 0x0000000000057941 */ /* 0x000fea0003800000 */
.L_x_7418:
[----:B------:R-:W-:Y:S01]  /*30c30*/  IMAD.MOV.U32 R37, RZ, RZ, R39 ;  /* 0x000000ffff257224 */ /* 0x000fe200078e0027 */
[----:B------:R-:W-:Y:S01]  /*30c40*/  HFMA2.MMA R39, -RZ, RZ, 2.771484375, 0.01287841796875 ;  /* 0x418b2298ff277435 */ /* 0x000fe200000001ff */
[----:B------:R-:W-:Y:S01]  /*30c50*/  IMAD.MOV.U32 R36, RZ, RZ, R38 ;  /* 0x000000ffff247224 */ /* 0x000fe200078e0026 */
[----:B------:R-:W-:Y:S01]  /*30c60*/  MOV R62, 0xc ;  /* 0x0000000c003e7802 */ /* 0x000fe20000000f00 */
[----:B------:R-:W-:Y:S02]  /*30c70*/  IMAD.MOV.U32 R63, RZ, RZ, -0x1 ;  /* 0xffffffffff3f7424 */ /* 0x000fe400078e00ff */
[----:B------:R-:W-:-:S07]  /*30c80*/  IMAD.MOV.U32 R38, RZ, RZ, -0x30b135d2 ;  /* 0xcf4eca2eff267424 */ /* 0x000fce00078e00ff */
.L_x_7417:
[----:B------:R-:W-:Y:S05]  /*30c90*/  BSYNC B3 ;  /* 0x0000000000037941 */ /* 0x000fea0003800000 */
.L_x_7416:
        /* <DEDUP_REMOVED lines=96> */
[----:B------:R-:W-:Y:S05]  /*312a0*/  CALL.REL.NOINC `($__internal_33_$__cuda_sm20_div_rn_f64_full) ;  /* 0x000001ac00147944 */ /* 0x000fea0003c00000 */
[----:B------:R-:W-:Y:S01]  /*312b0*/  IMAD.MOV.U32 R60, RZ, RZ, R68 ;  /* 0x000000ffff3c7224 */ /* 0x000fe200078e0044 */
[----:B------:R-:W-:-:S07]  /*312c0*/  MOV R61, R65 ;  /* 0x00000041003d7202 */ /* 0x000fce0000000f00 */
.L_x_7421:
[----:B------:R-:W-:Y:S05]  /*312d0*/  BSYNC B2 ;  /* 0x0000000000027941 */ /* 0x000fea0003800000 */
.L_x_7420:
        /* <DEDUP_REMOVED lines=22> */
[----:B------:R-:W-:Y:S05]  /*31440*/  CALL.REL.NOINC `($__internal_33_$__cuda_sm20_div_rn_f64_full) ;  /* 0x000001a800ac7944 */ /* 0x000fea0003c00000 */
[----:B------:R-:W-:Y:S01]  /*31450*/  MOV R56, R68 ;  /* 0x0000004400387202 */ /* 0x000fe20000000f00 */
[----:B------:R-:W-:-:S07]  /*31460*/  IMAD.MOV.U32 R57, RZ, RZ, R65 ;  /* 0x000000ffff397224 */ /* 0x000fce00078e0041 */
.L_x_7423:
[----:B------:R-:W-:Y:S05]  /*31470*/  BSYNC B2 ;  /* 0x0000000000027941 */ /* 0x000fea0003800000 */
.L_x_7422:
        /* <DEDUP_REMOVED lines=20> */
[----:B------:R-:W-:Y:S05]  /*315c0*/  CALL.REL.NOINC `($__internal_34_$__cuda_sm20_dsqrt_rn_f64_mediumpath_v1) ;  /* 0x000001ac00e07944 */ /* 0x000fea0003c00000 */
[----:B------:R-:W-:Y:S01]  /*315d0*/  IMAD.MOV.U32 R66, RZ, RZ, R38 ;  /* 0x000000ffff427224 */ /* 0x000fe200078e0026 */
[----:B------:R-:W-:-:S07]  /*315e0*/  MOV R67, R33 ;  /* 0x0000002100437202 */ /* 0x000fce0000000f00 */
.L_x_7425:
[----:B------:R-:W-:Y:S05]  /*315f0*/  BSYNC B3 ;  /* 0x0000000000037941 */ /* 0x000fea0003800000 */
.L_x_7424:
        /* <DEDUP_REMOVED lines=19> */
[----:B------:R-:W-:Y:S05]  /*31730*/  CALL.REL.NOINC `($__internal_33_$__cuda_sm20_div_rn_f64_full) ;  /* 0x000001a400f07944 */ /* 0x000fea0003c00000 */
[----:B------:R-:W-:Y:S01]  /*31740*/  IMAD.MOV.U32 R32, RZ, RZ, R68 ;  /* 0x000000ffff207224 */ /* 0x000fe200078e0044 */
[----:B------:R-:W-:-:S07]  /*31750*/  MOV R33, R65 ;  /* 0x0000004100217202 */ /* 0x000fce0000000f00 */
.L_x_7427:
[----:B------:R-:W-:Y:S05]  /*31760*/  BSYNC B2 ;  /* 0x0000000000027941 */ /* 0x000fea0003800000 */
.L_x_7426:
        /* <DEDUP_REMOVED lines=28> */
.L_x_7430:
[----:B------:R-:W-:Y:S05]  /*31930*/  BSYNC B2 ;  /* 0x0000000000027941 */ /* 0x000fea0003800000 */
.L_x_7429:
        /* <DEDUP_REMOVED lines=86> */
.L_x_7432:
        /* <DEDUP_REMOVED lines=21> */
[----:B------:R-:W-:-:S07]  /*31ff0*/  IMAD.MOV.U32 R64, RZ, RZ, R68 ;  /* 0x000000ffff407224 */ /* 0x000fce00078e0044 */
.L_x_7435:
[----:B------:R-:W-:Y:S05]  /*32000*/  BSYNC B5 ;  /* 0x0000000000057941 */ /* 0x000fea0003800000 */
.L_x_7434:
        /* <DEDUP_REMOVED lines=29> */
.L_x_7433:
[----:B------:R-:W-:Y:S05]  /*321e0*/  BSYNC B2 ;  /* 0x0000000000027941 */ /* 0x000fea0003800000 */
.L_x_7431:
        /* <DEDUP_REMOVED lines=24> */
[----:B------:R-:W-:-:S07]  /*32370*/  MOV R64, R68 ;  /* 0x0000004400407202 */ /* 0x000fce0000000f00 */
.L_x_7437:
[----:B------:R-:W-:Y:S05]  /*32380*/  BSYNC B2 ;  /* 0x0000000000027941 */ /* 0x000fea0003800000 */
.L_x_7436:
        /* <DEDUP_REMOVED lines=60> */
.L_x_7439:
[----:B------:R-:W-:Y:S05]  /*32750*/  BSYNC B2 ;  /* 0x0000000000027941 */ /* 0x000fea0003800000 */
.L_x_7438:
[----:B------:R-:W-:Y:S01]  /*32760*/  DMUL R40, R40, R32 ;  /* 0x0000002028287228 */ /* 0x000fe20000000000 */
[----:B------:R-:W-:Y:S10]  /*32770*/  BRA `(.L_x_7440) ;  /* 0x0000001c00547947 */ /* 0x000ff40003800000 */
.L_x_7428:
        /* <DEDUP_REMOVED lines=72> */
.L_x_7442:
[----:B------:R-:W-:Y:S05]  /*32c00*/  BSYNC B2 ;  /* 0x0000000000027941 */ /* 0x000fea0003800000 */
.L_x_7441:
        /* <DEDUP_REMOVED lines=8> */
[----:B------:R-:W-:Y:S01]  /*32c90*/  MOV R72, R68 ;  /* 0x0000004400487202 */ /* 0x000fe20000000f00 */
[----:B------:R-:W-:-:S07]  /*32ca0*/  IMAD.MOV.U32 R73, RZ, RZ, R65 ;  /* 0x000000ffff497224 */ /* 0x000fce00078e0041 */
.L_x_7444:
[----:B------:R-:W-:Y:S05]  /*32cb0*/  BSYNC B2 ;  /* 0x0000000000027941 */ /* 0x000fea0003800000 */
.L_x_7443:
        /* <DEDUP_REMOVED lines=11> */
.L_x_7445:
        /* <DEDUP_REMOVED lines=21> */
.L_x_7447:
[----:B------:R-:W-:Y:S01]  /*32ec0*/  DSETP.NEU.AND P1, PT, R48, 0.5, PT ;  /* 0x3fe000003000742a */ /* 0x000fe20003f2d000 */
[----:B------:R-:W-:Y:S01]  /*32ed0*/  ISETP.GE.AND P2, PT, R5, RZ, PT ;  /* 0x000000ff0500720c */ /* 0x000fe20003f46270 */
[----:B------:R-:W-:Y:S01]  /*32ee0*/  IMAD.MOV.U32 R34, RZ, RZ, RZ ;  /* 0x000000ffff227224 */ /* 0x000fe200078e00ff */
[----:B------:R-:W-:-:S04]  /*32ef0*/  ISETP.EQ.U32.AND P0, PT, R51, RZ, PT ;  /* 0x000000ff3300720c */ /* 0x000fc80003f02070 */
[----:B------:R-:W-:-:S04]  /*32f00*/  ISETP.EQ.AND.EX P0, PT, R50, -0x80000000, P1, P0 ;  /* 0x800000003200780c */ /* 0x000fc80000f02300 */
[----:B------:R-:W-:-:S04]  /*32f10*/  SEL R35, R73, RZ, P0 ;  /* 0x000000ff49237207 */ /* 0x000fc80000000000 */
[----:B------:R-:W-:-:S07]  /*32f20*/  @!P2 LOP3.LUT R35, R35, 0x7ff00000, RZ, 0xfc, !PT ;  /* 0x7ff000002323a812 */ /* 0x000fce00078efcff */
.L_x_7448:
[----:B------:R-:W-:Y:S05]  /*32f30*/  BSYNC B2 ;  /* 0x0000000000027941 */ /* 0x000fea0003800000 */
.L_x_7446:
        /* <DEDUP_REMOVED lines=18> */
.L_x_7451:
[----:B------:R-:W-:-:S11]  /*33060*/  DADD R34, R4, R72 ;  /* 0x0000000004227229 */ /* 0x000fd60000000048 */
.L_x_7450:
[----:B------:R-:W-:Y:S05]  /*33070*/  BSYNC B2 ;  /* 0x0000000000027941 */ /* 0x000fea0003800000 */
.L_x_7449:
[----:B------:R-:W-:-:S06]  /*33080*/  DSETP.NEU.AND P0, PT, R72, 1, PT ;  /* 0x3ff000004800742a */ /* 0x000fcc0003f0d000 */
[----:B------:R-:W-:Y:S02]  /*33090*/  FSEL R34, R34, RZ, P0 ;  /* 0x000000ff22227208 */ /* 0x000fe40000000000 */
[----:B------:R-:W-:-:S06]  /*330a0*/  FSEL R35, R35, 1.875, P0 ;  /* 0x3ff0000023237808 */ /* 0x000fcc0000000000 */
[----:B------:R-:W-:-:S08]  /*330b0*/  DMUL R36, R36, R34 ;  /* 0x0000002224247228 */ /* 0x000fd00000000000 */
[----:B------:R-:W-:Y:S01]  /*330c0*/  DMUL R40, R36, R32 ;  /* 0x0000002024287228 */ /* 0x000fe20000000000 */
[----:B------:R-:W-:Y:S10]  /*330d0*/  BRA `(.L_x_7440) ;  /* 0x0000001000fc7947 */ /* 0x000ff40003800000 */
.L_x_7415:
        /* <DEDUP_REMOVED lines=83> */
.L_x_7453:
[----:B------:R-:W-:Y:S05]  /*33610*/  BSYNC B2 ;  /* 0x0000000000027941 */ /* 0x000fea0003800000 */
.L_x_7452:
[----:B------:R-:W-:Y:S04]  /*33620*/  BSSY B5, `(.L_x_7454) ;  /* 0x00000a9000057945 */ /* 0x000fe80003800000 */
[----:B------:R-:W-:Y:S05]  /*33630*/  @P3 BRA `(.L_x_7455) ;  /* 0x0000000800983947 */ /* 0x000fea0003800000 */
[----:B------:R-:W-:Y:S01]  /*33640*/  IMAD.MOV.U32 R34, RZ, RZ, R48 ;  /* 0x000000ffff227224 */ /* 0x000fe200078e0030 */
[----:B------:R-:W-:Y:S02]  /*33650*/  MOV R33, R49 ;  /* 0x0000003100217202 */ /* 0x000fe40000000f00 */
[----:B------:R-:W-:-:S07]  /*33660*/  MOV R32, 0x33680 ;  /* 0x0003368000207802 */ /* 0x000fce0000000f00 */
[----:B------:R-:W-:Y:S05]  /*33670*/  CALL.REL.NOINC `($_ZN2at6native29vectorized_elementwise_kernelILi8EN48_GLOBAL__N__08322988_15_IGammaKernel_cu_cb51a28d10CalcIgammaIdEESt5arrayIPcLm3EEEEviT0_T1_$__internal_lgamma_pos) ;  /* 0x0000019c00287944 */ /* 0x000fea0003c00000 */
        /* <DEDUP_REMOVED lines=70> */
[----:B------:R-:W-:Y:S05]  /*33ae0*/  CALL.REL.NOINC `($__internal_33_$__cuda_sm20_div_rn_f64_full) ;  /* 0x0000018400047944 */ /* 0x000fea0003c00000 */
[----:B------:R-:W-:-:S07]  /*33af0*/  IMAD.MOV.U32 R69, RZ, RZ, R65 ;  /* 0x000000ffff457224 */ /* 0x000fce00078e0041 */
.L_x_7460:
[----:B------:R-:W-:Y:S05]  /*33b00*/  BSYNC B7 ;  /* 0x0000000000077941 */ /* 0x000fea0003800000 */
.L_x_7459:
[-C--:B------:R-:W-:Y:S01]  /*33b10*/  MOV R32, R69.reuse ;  /* 0x0000004500207202 */ /* 0x080fe20000000f00 */
[----:B------:R-:W-:Y:S01]  /*33b20*/  IMAD.MOV.U32 R48, RZ, RZ, R68 ;  /* 0x000000ffff307224 */ /* 0x000fe200078e0044 */
[----:B------:R-:W-:-:S07]  /*33b30*/  MOV R49, R69 ;  /* 0x0000004500317202 */ /* 0x000fce0000000f00 */
.L_x_7458:
[----:B------:R-:W-:Y:S05]  /*33b40*/  BSYNC B2 ;  /* 0x0000000000027941 */ /* 0x000fea0003800000 */
.L_x_7457:
        /* <DEDUP_REMOVED lines=79> */
.L_x_7462:
[----:B------:R-:W-:Y:S05]  /*34040*/  BSYNC B2 ;  /* 0x0000000000027941 */ /* 0x000fea0003800000 */
.L_x_7461:
[--C-:B------:R-:W-:Y:S02]  /*34050*/  DADD R56, -R56, R34.reuse ;  /* 0x0000000038387229 */ /* 0x100fe40000000122 */
[----:B------:R-:W-:-:S10]  /*34060*/  DADD R34, -RZ, -R34 ;  /* 0x00000000ff227229 */ /* 0x000fd40000000922 */
[----:B------:R-:W-:Y:S02]  /*34070*/  FSEL R34, R34, R56, !P3 ;  /* 0x0000003822227208 */ /* 0x000fe40005800000 */
[----:B------:R-:W-:Y:S01]  /*34080*/  FSEL R35, R35, R57, !P3 ;  /* 0x0000003923237208 */ /* 0x000fe20005800000 */
[----:B------:R-:W-:Y:S06]  /*34090*/  BRA `(.L_x_7456) ;  /* 0x0000000000047947 */ /* 0x000fec0003800000 */
.L_x_7455:
[----:B------:R-:W-:-:S11]  /*340a0*/  DADD R34, R4, R4 ;  /* 0x0000000004227229 */ /* 0x000fd60000000004 */
.L_x_7456:
[----:B------:R-:W-:Y:S05]  /*340b0*/  BSYNC B5 ;  /* 0x0000000000057941 */ /* 0x000fea0003800000 */
.L_x_7454:
        /* <DEDUP_REMOVED lines=65> */
.L_x_7440:
[----:B------:R-:W-:Y:S05]  /*344d0*/  BSYNC B6 ;  /* 0x0000000000067941 */ /* 0x000fea0003800000 */
.L_x_7414:
        /* <DEDUP_REMOVED lines=12> */
.L_x_7468:
        /* <DEDUP_REMOVED lines=21> */
[----:B------:R-:W-:Y:S05]  /*346f0*/  CALL.REL.NOINC `($__internal_33_$__cuda_sm20_div_rn_f64_full) ;  /* 0x0000017800007944 */ /* 0x000fea0003c00000 */
[----:B------:R-:W-:-:S07]  /*34700*/  IMAD.MOV.U32 R69, RZ, RZ, R65 ;  /* 0x000000ffff457224 */ /* 0x000fce00078e0041 */
.L_x_7467:
[----:B------:R-:W-:Y:S05]  /*34710*/  BSYNC B6 ;  /* 0x0000000000067941 */ /* 0x000fea0003800000 */
.L_x_7466:
        /* <DEDUP_REMOVED lines=8> */
.L_x_7465:
        /* <DEDUP_REMOVED lines=22> */
.L_x_7469:
[----:B------:R-:W-:Y:S05]  /*34900*/  BSYNC B5 ;  /* 0x0000000000057941 */ /* 0x000fea0003800000 */
.L_x_7464:
[----:B------:R-:W-:Y:S05]  /*34910*/  BSYNC B2 ;  /* 0x0000000000027941 */ /* 0x000fea0003800000 */
.L_x_7463:
[----:B------:R-:W-:Y:S01]  /*34920*/  DADD R54, -R68, 1 ;  /* 0x3ff0000044367429 */ /* 0x000fe20000000100 */
[----:B------:R-:W-:Y:S10]  /*34930*/  BRA `(.L_x_7162) ;  /* 0x0000017000c07947 */ /* 0x000ff40003800000 */
.L_x_7173:
        /* <DEDUP_REMOVED lines=1895> */
[----:B-1----:R-:W-:Y:S05]  /*3bfb0*/  CALL.REL.NOINC `($__internal_33_$__cuda_sm20_div_rn_f64_full) ;  /* 0x000000fc00d07944 */ /* 0x002fea0003c00000 */
[----:B------:R-:W-:Y:S01]  /*3bfc0*/  IMAD.MOV.U32 R32, RZ, RZ, R68 ;  /* 0x000000ffff207224 */ /* 0x000fe200078e0044 */
[----:B------:R-:W-:-:S07]  /*3bfd0*/  MOV R33, R65 ;  /* 0x0000004100217202 */ /* 0x000fce0000000f00 */
.L_x_7471:
[----:B------:R-:W-:Y:S05]  /*3bfe0*/  BSYNC B2 ;  /* 0x0000000000027941 */ /* 0x000fea0003800000 */
.L_x_7470:
        /* <DEDUP_REMOVED lines=21> */
[----:B------:R-:W-:-:S07]  /*3c140*/  MOV R69, R65 ;  /* 0x0000004100457202 */ /* 0x000fce0000000f00 */
.L_x_7473:
[----:B------:R-:W-:Y:S05]  /*3c150*/  BSYNC B2 ;  /* 0x0000000000027941 */ /* 0x000fea0003800000 */
.L_x_7472:
        /* <DEDUP_REMOVED lines=92> */
.L_x_7478:
        /* <DEDUP_REMOVED lines=23> */
.L_x_7481:
[----:B------:R-:W-:Y:S05]  /*3c890*/  BSYNC B7 ;  /* 0x0000000000077941 */ /* 0x000fea0003800000 */
.L_x_7480:
        /* <DEDUP_REMOVED lines=29> */
.L_x_7479:
[----:B------:R-:W-:Y:S05]  /*3ca70*/  BSYNC B2 ;  /* 0x0000000000027941 */ /* 0x000fea0003800000 */
.L_x_7477:
        /* <DEDUP_REMOVED lines=25> */
[----:B------:R-:W-:-:S07]  /*3cc10*/  MOV R39, R33 ;  /* 0x0000002100277202 */ /* 0x000fce0000000f00 */
.L_x_7483:
[----:B------:R-:W-:Y:S05]  /*3cc20*/  BSYNC B3 ;  /* 0x0000000000037941 */ /* 0x000fea0003800000 */
.L_x_7482:
[----:B------:R-:W-:Y:S01]  /*3cc30*/  DADD R90, -RZ, -R38 ;  /* 0x00000000ff5a7229 */ /* 0x000fe20000000926 */
[----:B------:R-:W-:Y:S10]  /*3cc40*/  BRA `(.L_x_7476) ;  /* 0x0000000800a47947 */ /* 0x000ff40003800000 */
.L_x_7475:
        /* <DEDUP_REMOVED lines=86> */
.L_x_7485:
        /* <DEDUP_REMOVED lines=23> */
.L_x_7488:
[----:B------:R-:W-:Y:S05]  /*3d320*/  BSYNC B7 ;  /* 0x0000000000077941 */ /* 0x000fea0003800000 */
.L_x_7487:
        /* <DEDUP_REMOVED lines=29> */
.L_x_7486:
[----:B------:R-:W-:Y:S05]  /*3d500*/  BSYNC B2 ;  /* 0x0000000000027941 */ /* 0x000fea0003800000 */
.L_x_7484:
        /* <DEDUP_REMOVED lines=26> */
.L_x_7490:
[----:B------:R-:W-:Y:S05]  /*3d6b0*/  BSYNC B3 ;  /* 0x0000000000037941 */ /* 0x000fea0003800000 */
.L_x_7489:
[----:B------:R-:W-:Y:S01]  /*3d6c0*/  IMAD.MOV.U32 R90, RZ, RZ, R38 ;  /* 0x000000ffff5a7224 */ /* 0x000fe200078e0026 */
[----:B------:R-:W-:-:S07]  /*3d6d0*/  MOV R91, R39 ;  /* 0x00000027005b7202 */ /* 0x000fce0000000f00 */
.L_x_7476:
[----:B------:R-:W-:Y:S05]  /*3d6e0*/  BSYNC B5 ;  /* 0x0000000000057941 */ /* 0x000fea0003800000 */
.L_x_7474:
        /* <DEDUP_REMOVED lines=25> */
.L_x_7492:
[----:B------:R-:W-:Y:S05]  /*3d880*/  BSYNC B3 ;  /* 0x0000000000037941 */ /* 0x000fea0003800000 */
.L_x_7491:
        /* <DEDUP_REMOVED lines=13> */
.L_x_7494:
        /* <DEDUP_REMOVED lines=153> */
.L_x_7495:
[----:B------:R-:W-:Y:S05]  /*3e2f0*/  BSYNC B2 ;  /* 0x0000000000027941 */ /* 0x000fea0003800000 */
.L_x_7493:
        /* <DEDUP_REMOVED lines=31> */
.L_x_7502:
        /* <DEDUP_REMOVED lines=324> */
.L_x_7498:
[----:B------:R-:W-:Y:S05]  /*3f930*/  BSYNC B3 ;  /* 0x0000000000037941 */ /* 0x000fea0003800000 */
.L_x_7497:
        /* <DEDUP_REMOVED lines=28> */
.L_x_7501:
[----:B------:R-:W-:Y:S05]  /*3fb00*/  BSYNC B5 ;  /* 0x0000000000057941 */ /* 0x000fea0003800000 */
.L_x_7500:
[----:B------:R-:W-:Y:S01]  /*3fb10*/  IADD3 R33, R33, 0x1, RZ ;  /* 0x0000000121217810 */ /* 0x000fe20007ffe0ff */
[----:B------:R-:W-:Y:S01]  /*3fb20*/  DADD R100, -RZ, |R114| ;  /* 0x00000000ff647229 */ /* 0x000fe20000000572 */
[----:B------:R-:W-:Y:S01]  /*3fb30*/  IMAD.MOV.U32 R70, RZ, RZ, R68 ;  /* 0x000000ffff467224 */ /* 0x000fe200078e0044 */
[----:B------:R-:W-:Y:S02]  /*3fb40*/  MOV R71, R69 ;  /* 0x0000004500477202 */ /* 0x000fe40000000f00 */
[----:B------:R-:W-:-:S13]  /*3fb50*/  ISETP.GE.U32.AND P0, PT, R33, 0x19, PT ;  /* 0x000000192100780c */ /* 0x000fda0003f06070 */
[----:B------:R-:W-:Y:S05]  /*3fb60*/  @!P0 BRA `(.L_x_7502) ;  /* 0xffffffe800608947 */ /* 0x000fea000383ffff */
.L_x_7499:
[----:B------:R-:W-:Y:S05]  /*3fb70*/  BSYNC B2 ;  /* 0x0000000000027941 */ /* 0x000fea0003800000 */
.L_x_7496:
        /* <DEDUP_REMOVED lines=62> */
.L_x_7504:
[----:B------:R-:W-:Y:S05]  /*3ff60*/  BSYNC B2 ;  /* 0x0000000000027941 */ /* 0x000fea0003800000 */
.L_x_7503:
        /* <DEDUP_REMOVED lines=27> */
.L_x_7506:
[----:B------:R-:W-:Y:S05]  /*40120*/  BSYNC B3 ;  /* 0x0000000000037941 */ /* 0x000fea0003800000 */
.L_x_7505:
        /* <DEDUP_REMOVED lines=22> */
.L_x_7508:
[----:B------:R-:W-:Y:S05]  /*40290*/  BSYNC B2 ;  /* 0x0000000000027941 */ /* 0x000fea0003800000 */
.L_x_7507:
[----:B------:R-:W-:Y:S01]  /*402a0*/  DFMA R54, R88, 0.5, R68 ;  /* 0x3fe000005836782b */ /* 0x000fe20000000044 */
[----:B------:R-:W-:Y:S10]  /*402b0*/  BRA `(.L_x_7162) ;  /* 0x000000b800607947 */ /* 0x000ff40003800000 */
.L_x_7166:
        /* <DEDUP_REMOVED lines=1895> */
[----:B--2---:R-:W-:Y:S05]  /*47930*/  CALL.REL.NOINC `($__internal_33_$__cuda_sm20_div_rn_f64_full) ;  /* 0x0000004400707944 */ /* 0x004fea0003c00000 */
[----:B------:R-:W-:Y:S01]  /*47940*/  IMAD.MOV.U32 R32, RZ, RZ, R68 ;  /* 0x000000ffff207224 */ /* 0x000fe200078e0044 */
[----:B------:R-:W-:-:S07]  /*47950*/  MOV R33, R65 ;  /* 0x0000004100217202 */ /* 0x000fce0000000f00 */
.L_x_7510:
[----:B------:R-:W-:Y:S05]  /*47960*/  BSYNC B2 ;  /* 0x0000000000027941 */ /* 0x000fea0003800000 */
.L_x_7509:
        /* <DEDUP_REMOVED lines=22> */
.L_x_7512:
[----:B------:R-:W-:Y:S05]  /*47ad0*/  BSYNC B2 ;  /* 0x0000000000027941 */ /* 0x000fea0003800000 */
.L_x_7511:
        /* <DEDUP_REMOVED lines=92> */
.L_x_7517:
        /* <DEDUP_REMOVED lines=23> */
.L_x_7520:
[----:B------:R-:W-:Y:S05]  /*48210*/  BSYNC B6 ;  /* 0x0000000000067941 */ /* 0x000fea0003800000 */
.L_x_7519:
        /* <DEDUP_REMOVED lines=29> */
.L_x_7518:
[----:B------:R-:W-:Y:S05]  /*483f0*/  BSYNC B2 ;  /* 0x0000000000027941 */ /* 0x000fea0003800000 */
.L_x_7516:
        /* <DEDUP_REMOVED lines=26> */
.L_x_7522:
[----:B------:R-:W-:Y:S05]  /*485a0*/  BSYNC B3 ;  /* 0x0000000000037941 */ /* 0x000fea0003800000 */
.L_x_7521:
[----:B------:R-:W-:Y:S01]  /*485b0*/  DADD R98, -RZ, -R38 ;  /* 0x00000000ff627229 */ /* 0x000fe20000000926 */
[----:B------:R-:W-:Y:S10]  /*485c0*/  BRA `(.L_x_7515) ;  /* 0x0000000800a47947 */ /* 0x000ff40003800000 */
.L_x_7514:
        /* <DEDUP_REMOVED lines=86> */
.L_x_7524:
        /* <DEDUP_REMOVED lines=23> */
.L_x_7527:
[----:B------:R-:W-:Y:S05]  /*48ca0*/  BSYNC B6 ;  /* 0x0000000000067941 */ /* 0x000fea0003800000 */
.L_x_7526:
        /* <DEDUP_REMOVED lines=29> */
.L_x_7525:
[----:B------:R-:W-:Y:S05]  /*48e80*/  BSYNC B2 ;  /* 0x0000000000027941 */ /* 0x000fea0003800000 */
.L_x_7523:
        /* <DEDUP_REMOVED lines=26> */
.L_x_7529:
[----:B------:R-:W-:Y:S05]  /*49030*/  BSYNC B3 ;  /* 0x0000000000037941 */ /* 0x000fea0003800000 */
.L_x_7528:
[----:B------:R-:W-:Y:S01]  /*49040*/  IMAD.MOV.U32 R98, RZ, RZ, R38 ;  /* 0x000000ffff627224 */ /* 0x000fe200078e0026 */
[----:B------:R-:W-:-:S07]  /*49050*/  MOV R99, R39 ;  /* 0x0000002700637202 */ /* 0x000fce0000000f00 */
.L_x_7515:
[----:B------:R-:W-:Y:S05]  /*49060*/  BSYNC B5 ;  /* 0x0000000000057941 */ /* 0x000fea0003800000 */
.L_x_7513:
        /* <DEDUP_REMOVED lines=25> */
.L_x_7531:
[----:B------:R-:W-:Y:S05]  /*49200*/  BSYNC B3 ;  /* 0x0000000000037941 */ /* 0x000fea0003800000 */
.L_x_7530:
        /* <DEDUP_REMOVED lines=13> */
.L_x_7533:
        /* <DEDUP_REMOVED lines=153> */
.L_x_7534:
[----:B------:R-:W-:Y:S05]  /*49c70*/  BSYNC B2 ;  /* 0x0000000000027941 */ /* 0x000fea0003800000 */
.L_x_7532:
        /* <DEDUP_REMOVED lines=31> */
.L_x_7541:
        /* <DEDUP_REMOVED lines=320> */
.L_x_7537:
[----:B------:R-:W-:Y:S05]  /*4b270*/  BSYNC B3 ;  /* 0x0000000000037941 */ /* 0x000fea0003800000 */
.L_x_7536:
        /* <DEDUP_REMOVED lines=29> */
.L_x_7540:
[----:B------:R-:W-:Y:S05]  /*4b450*/  BSYNC B5 ;  /* 0x0000000000057941 */ /* 0x000fea0003800000 */
.L_x_7539:
[----:B------:R-:W-:Y:S01]  /*4b460*/  VIADD R33, R33, 0x1 ;  /* 0x0000000121217836 */ /* 0x000fe20000000000 */
[----:B------:R-:W-:Y:S01]  /*4b470*/  DADD R68, -RZ, |R114| ;  /* 0x00000000ff447229 */ /* 0x000fe20000000572 */
[----:B------:R-:W-:Y:S01]  /*4b480*/  MOV R70, R66 ;  /* 0x0000004200467202 */ /* 0x000fe20000000f00 */
[----:B------:R-:W-:Y:S02]  /*4b490*/  IMAD.MOV.U32 R71, RZ, RZ, R67 ;  /* 0x000000ffff477224 */ /* 0x000fe400078e0043 */
[----:B------:R-:W-:-:S13]  /*4b4a0*/  ISETP.GE.U32.AND P0, PT, R33, 0x19, PT ;  /* 0x000000192100780c */ /* 0x000fda0003f06070 */
[----:B------:R-:W-:Y:S05]  /*4b4b0*/  @!P0 BRA `(.L_x_7541) ;  /* 0xffffffe8006c8947 */ /* 0x000fea000383ffff */
.L_x_7538:
[----:B------:R-:W-:Y:S05]  /*4b4c0*/  BSYNC B2 ;  /* 0x0000000000027941 */ /* 0x000fea0003800000 */
.L_x_7535:
        /* <DEDUP_REMOVED lines=62> */
.L_x_7543:
[----:B------:R-:W-:Y:S05]  /*4b8b0*/  BSYNC B2 ;  /* 0x0000000000027941 */ /* 0x000fea0003800000 */
.L_x_7542:
        /* <DEDUP_REMOVED lines=25> */
[----:B------:R-:W-:Y:S05]  /*4ba50*/  CALL.REL.NOINC `($__internal_34_$__cuda_sm20_dsqrt_rn_f64_mediumpath_v1) ;  /* 0x0000000800bc7944 */ /* 0x000fea0003c00000 */
[----:B------:R-:W-:-:S07]  /*4ba60*/  IMAD.MOV.U32 R39, RZ, RZ, R33 ;  /* 0x000000ffff277224 */ /* 0x000fce00078e0021 */
.L_x_7545:
[----:B------:R-:W-:Y:S05]  /*4ba70*/  BSYNC B3 ;  /* 0x0000000000037941 */ /* 0x000fea0003800000 */
.L_x_7544:
        /* <DEDUP_REMOVED lines=22> */
.L_x_7547:
[----:B------:R-:W-:Y:S05]  /*4bbe0*/  BSYNC B2 ;  /* 0x0000000000027941 */ /* 0x000fea0003800000 */
.L_x_7546:
[----:B------:R-:W-:Y:S01]  /*4bbf0*/  DFMA R54, R96, 0.5, R68 ;  /* 0x3fe000006036782b */ /* 0x000fe20000000044 */
[----:B------:R-:W-:Y:S10]  /*4bc00*/  BRA `(.L_x_7162) ;  /* 0x00000000000c7947 */ /* 0x000ff40003800000 */
.L_x_7163:
[----:B------:R-:W-:Y:S01]  /*4bc10*/  DSETP.GT.AND P0, PT, R52, RZ, PT ;  /* 0x000000ff3400722a */ /* 0x000fe20003f04000 */
[----:B------:R-:W-:-:S05]  /*4bc20*/  IMAD.MOV.U32 R54, RZ, RZ, RZ ;  /* 0x000000ffff367224 */ /* 0x000fca00078e00ff */
[----:B------:R-:W-:-:S08]  /*4bc30*/  FSEL R55, RZ, +QNAN , P0 ;  /* 0x7ff80000ff377808 */ /* 0x000fd00000000000 */
.L_x_7162:
[----:B------:R-:W-:Y:S05]  /*4bc40*/  BSYNC B1 ;  /* 0x0000000000017941 */ /* 0x000fea0003800000 */
.L_x_7161:
[----:B------:R-:W-:Y:S01]  /*4bc50*/  MOV R4, R0 ;  /* 0x0000000000047202 */ /* 0x000fe20000000f00 */
[----:B------:R-:W-:-:S04]  /*4bc60*/  IMAD.MOV.U32 R5, RZ, RZ, 0x0 ;  /* 0x00000000ff057424 */ /* 0x000fc800078e00ff */
[----:B------:R-:W-:Y:S05]  /*4bc70*/  RET.REL.NODEC R4 `(_ZN2at6native29vectorized_elementwise_kernelILi8EN48_GLOBAL__N__08322988_15_IGammaKernel_cu_cb51a28d10CalcIgammaIdEESt5arrayIPcLm3EEEEviT0_T1_) ;  /* 0xfffffb4004e07950 */ /* 0x000fea0003c3ffff */
        .weak           $__internal_32_$__cuda_sm20_dblrcp_rn_slowpath_v3
        .type           $__internal_32_$__cuda_sm20_dblrcp_rn_slowpath_v3,@function
        .size           $__internal_32_$__cuda_sm20_dblrcp_rn_slowpath_v3,($__internal_33_$__cuda_sm20_div_rn_f64_full - $__internal_32_$__cuda_sm20_dblrcp_rn_slowpath_v3)
$__internal_32_$__cuda_sm20_dblrcp_rn_slowpath_v3:
        /* <DEDUP_REMOVED lines=24> */
.L_x_7551:
        /* <DEDUP_REMOVED lines=9> */
.L_x_7549:
[----:B------:R-:W-:Y:S02]  /*4be90*/  LOP3.LUT R43, R41, 0x80000, RZ, 0xfc, !PT ;  /* 0x00080000292b7812 */ /* 0x000fe400078efcff */
[----:B------:R-:W-:-:S07]  /*4bea0*/  MOV R42, R40 ;  /* 0x00000028002a7202 */ /* 0x000fce0000000f00 */
.L_x_7550:
[----:B------:R-:W-:Y:S05]  /*4beb0*/  BSYNC B2 ;  /* 0x0000000000027941 */ /* 0x000fea0003800000 */
.L_x_7548:
[----:B------:R-:W-:Y:S01]  /*4bec0*/  IMAD.MOV.U32 R37, RZ, RZ, 0x0 ;  /* 0x00000000ff257424 */ /* 0x000fe200078e00ff */
[----:B------:R-:W-:Y:S01]  /*4bed0*/  MOV R39, R43 ;  /* 0x0000002b00277202 */ /* 0x000fe20000000f00 */
[----:B------:R-:W-:Y:S02]  /*4bee0*/  IMAD.MOV.U32 R38, RZ, RZ, R42 ;  /* 0x000000ffff267224 */ /* 0x000fe400078e002a */
[----:B------:R-:W-:Y:S05]  /*4bef0*/  RET.REL.NODEC R36 `(_ZN2at6native29vectorized_elementwise_kernelILi8EN48_GLOBAL__N__08322988_15_IGammaKernel_cu_cb51a28d10CalcIgammaIdEESt5arrayIPcLm3EEEEviT0_T1_) ;  /* 0xfffffb4024407950 */ /* 0x000fea0003c3ffff */
        .weak           $__internal_33_$__cuda_sm20_div_rn_f64_full
        .type           $__internal_33_$__cuda_sm20_div_rn_f64_full,@function
        .size           $__internal_33_$__cuda_sm20_div_rn_f64_full,($__internal_34_$__cuda_sm20_dsqrt_rn_f64_mediumpath_v1 - $__internal_33_$__cuda_sm20_div_rn_f64_full)
$__internal_33_$__cuda_sm20_div_rn_f64_full:
        /* <DEDUP_REMOVED lines=72> */
.L_x_7553:
        /* <DEDUP_REMOVED lines=17> */
.L_x_7556:
[----:B------:R-:W-:Y:S02]  /*4c490*/  LOP3.LUT R65, R101, 0x80000, RZ, 0xfc, !PT ;  /* 0x0008000065417812 */ /* 0x000fe400078efcff */
[----:B------:R-:W-:-:S03]  /*4c4a0*/  MOV R110, R100 ;  /* 0x00000064006e7202 */ /* 0x000fc60000000f00 */
[----:B------:R-:W-:Y:S01]  /*4c4b0*/  IMAD.MOV.U32 R111, RZ, RZ, R65 ;  /* 0x000000ffff6f7224 */ /* 0x000fe200078e0041 */
[----:B------:R-:W-:Y:S06]  /*4c4c0*/  BRA `(.L_x_7554) ;  /* 0x00000000000c7947 */ /* 0x000fec0003800000 */
.L_x_7555:
[----:B------:R-:W-:Y:S02]  /*4c4d0*/  LOP3.LUT R65, R107, 0x80000, RZ, 0xfc, !PT ;  /* 0x000800006b417812 */ /* 0x000fe400078efcff */
[----:B------:R-:W-:-:S03]  /*4c4e0*/  MOV R110, R106 ;  /* 0x0000006a006e7202 */ /* 0x000fc60000000f00 */
[----:B------:R-:W-:-:S07]  /*4c4f0*/  IMAD.MOV.U32 R111, RZ, RZ, R65 ;  /* 0x000000ffff6f7224 */ /* 0x000fce00078e0041 */
.L_x_7554:
[----:B------:R-:W-:Y:S05]  /*4c500*/  BSYNC B3 ;  /* 0x0000000000037941 */ /* 0x000fea0003800000 */
.L_x_7552:
[----:B------:R-:W-:Y:S01]  /*4c510*/  HFMA2.MMA R67, -RZ, RZ, 0, 0 ;  /* 0x00000000ff437435 */ /* 0x000fe200000001ff */
[----:B------:R-:W-:Y:S01]  /*4c520*/  MOV R68, R110 ;  /* 0x0000006e00447202 */ /* 0x000fe20000000f00 */
[----:B------:R-:W-:-:S04]  /*4c530*/  IMAD.MOV.U32 R65, RZ, RZ, R111 ;  /* 0x000000ffff417224 */ /* 0x000fc800078e006f */
[----:B------:R-:W-:Y:S05]  /*4c540*/  RET.REL.NODEC R66 `(_ZN2at6native29vectorized_elementwise_kernelILi8EN48_GLOBAL__N__08322988_15_IGammaKernel_cu_cb51a28d10CalcIgammaIdEESt5arrayIPcLm3EEEEviT0_T1_) ;  /* 0xfffffb3842ac7950 */ /* 0x000fea0003c3ffff */
        .weak           $__internal_34_$__cuda_sm20_dsqrt_rn_f64_mediumpath_v1
        .type           $__internal_34_$__cuda_sm20_dsqrt_rn_f64_mediumpath_v1,@function
        .size           $__internal_34_$__cuda_sm20_dsqrt_rn_f64_mediumpath_v1,($_ZN2at6native29vectorized_elementwise_kernelILi8EN48_GLOBAL__N__08322988_15_IGammaKernel_cu_cb51a28d10CalcIgammaIdEESt5arrayIPcLm3EEEEviT0_T1_$__internal_accurate_pow - $__internal_34_$__cuda_sm20_dsqrt_rn_f64_mediumpath_v1)
$__internal_34_$__cuda_sm20_dsqrt_rn_f64_mediumpath_v1:
        /* <DEDUP_REMOVED lines=14> */
.L_x_7558:
        /* <DEDUP_REMOVED lines=24> */
.L_x_7560:
[----:B------:R-:W-:-:S11]  /*4c7b0*/  DADD R38, R56, R56 ;  /* 0x0000000038267229 */ /* 0x000fd60000000038 */
.L_x_7559:
[----:B------:R-:W-:Y:S05]  /*4c7c0*/  BSYNC B2 ;  /* 0x0000000000027941 */ /* 0x000fea0003800000 */
.L_x_7557:
[----:B------:R-:W-:Y:S01]  /*4c7d0*/  IMAD.MOV.U32 R37, RZ, RZ, 0x0 ;  /* 0x00000000ff257424 */ /* 0x000fe200078e00ff */
[----:B------:R-:W-:-:S03]  /*4c7e0*/  MOV R33, R39 ;  /* 0x0000002700217202 */ /* 0x000fc60000000f00 */
[----:B------:R-:W-:Y:S05]  /*4c7f0*/  RET.REL.NODEC R36 `(_ZN2at6native29vectorized_elementwise_kernelILi8EN48_GLOBAL__N__08322988_15_IGammaKernel_cu_cb51a28d10CalcIgammaIdEESt5arrayIPcLm3EEEEviT0_T1_) ;  /* 0xfffffb3824007950 */ /* 0x000fea0003c3ffff */
        .type           $_ZN2at6native29vectorized_elementwise_kernelILi8EN48_GLOBAL__N__08322988_15_IGammaKernel_cu_cb51a28d10CalcIgammaIdEESt5arrayIPcLm3EEEEviT0_T1_$__internal_accurate_pow,@function
        .size           $_ZN2at6native29vectorized_elementwise_kernelILi8EN48_GLOBAL__N__08322988_15_IGammaKernel_cu_cb51a28d10CalcIgammaIdEESt5arrayIPcLm3EEEEviT0_T1_$__internal_accurate_pow,($_ZN2at6native29vectorized_elementwise_kernelILi8EN48_GLOBAL__N__08322988_15_IGammaKernel_cu_cb51a28d10CalcIgammaIdEESt5arrayIPcLm3EEEEviT0_T1_$__internal_lgamma_pos - $_ZN2at6native29vectorized_elementwise_kernelILi8EN48_GLOBAL__N__08322988_15_IGammaKernel_cu_cb51a28d10CalcIgammaIdEESt5arrayIPcLm3EEEEviT0_T1_$__internal_accurate_pow)
$_ZN2at6native29vectorized_elementwise_kernelILi8EN48_GLOBAL__N__08322988_15_IGammaKernel_cu_cb51a28d10CalcIgammaIdEESt5arrayIPcLm3EEEEviT0_T1_$__internal_accurate_pow:
        /* <DEDUP_REMOVED lines=170> */
.L_x_7561:
[----:B------:R-:W-:Y:S02]  /*4d2a0*/  DSETP.NEU.AND P0, PT, |R56|, +INF , PT ;  /* 0x7ff000003800742a */ /* 0x000fe40003f0d200 */
[----:B------:R-:W-:Y:S01]  /*4d2b0*/  DADD R38, R40, R38 ;  /* 0x0000000028267229 */ /* 0x000fe20000000026 */
[----:B------:R-:W-:Y:S01]  /*4d2c0*/  MOV R40, R34 ;  /* 0x0000002200287202 */ /* 0x000fe20000000f00 */
[----:B------:R-:W-:-:S10]  /*4d2d0*/  IMAD.MOV.U32 R41, RZ, RZ, 0x0 ;  /* 0x00000000ff297424 */ /* 0x000fd400078e00ff */
[----:B------:R-:W-:-:S10]  /*4d2e0*/  @P0 DFMA R56, R38, R56, R56 ;  /* 0x000000382638022b */ /* 0x000fd40000000038 */
[----:B------:R-:W-:Y:S01]  /*4d2f0*/  MOV R38, R56 ;  /* 0x0000003800267202 */ /* 0x000fe20000000f00 */
[----:B------:R-:W-:Y:S01]  /*4d300*/  IMAD.MOV.U32 R35, RZ, RZ, R57 ;  /* 0x000000ffff237224 */ /* 0x000fe200078e0039 */
[----:B------:R-:W-:Y:S06]  /*4d310*/  RET.REL.NODEC R40 `(_ZN2at6native29vectorized_elementwise_kernelILi8EN48_GLOBAL__N__08322988_15_IGammaKernel_cu_cb51a28d10CalcIgammaIdEESt5arrayIPcLm3EEEEviT0_T1_) ;  /* 0xfffffb2c28387950 */ /* 0x000fec0003c3ffff */
        .type           $_ZN2at6native29vectorized_elementwise_kernelILi8EN48_GLOBAL__N__08322988_15_IGammaKernel_cu_cb51a28d10CalcIgammaIdEESt5arrayIPcLm3EEEEviT0_T1_$__internal_lgamma_pos,@function
        .size           $_ZN2at6native29vectorized_elementwise_kernelILi8EN48_GLOBAL__N__08322988_15_IGammaKernel_cu_cb51a28d10CalcIgammaIdEESt5arrayIPcLm3EEEEviT0_T1_$__internal_lgamma_pos,(.L_x_7653 - $_ZN2at6native29vectorized_elementwise_kernelILi8EN48_GLOBAL__N__08322988_15_IGammaKernel_cu_cb51a28d10CalcIgammaIdEESt5arrayIPcLm3EEEEviT0_T1_$__internal_lgamma_pos)
$_ZN2at6native29vectorized_elementwise_kernelILi8EN48_GLOBAL__N__08322988_15_IGammaKernel_cu_cb51a28d10CalcIgammaIdEESt5arrayIPcLm3EEEEviT0_T1_$__internal_lgamma_pos:
        /* <DEDUP_REMOVED lines=128> */
.L_x_7566:
        /* <DEDUP_REMOVED lines=8> */
.L_x_7565:
        /* <DEDUP_REMOVED lines=68> */
.L_x_7564:
        /* <DEDUP_REMOVED lines=62> */
.L_x_7563:
        /* <DEDUP_REMOVED lines=66> */
.L_x_7570:
[----:B------:R-:W-:Y:S05]  /*4e7e0*/  BSYNC B7 ;  /* 0x0000000000077941 */ /* 0x000fea0003800000 */
.L_x_7569:
[----:B------:R-:W-:Y:S01]  /*4e7f0*/  DADD R34, R34, R110 ;  /* 0x0000000022227229 */ /* 0x000fe2000000006e */
[----:B------:R-:W-:Y:S10]  /*4e800*/  BRA `(.L_x_7567) ;  /* 0x0000000400b07947 */ /* 0x000ff40003800000 */
.L_x_7568:
        /* <DEDUP_REMOVED lines=81> */
.L_x_7572:
[----:B------:R-:W-:Y:S05]  /*4ed20*/  BSYNC B3 ;  /* 0x0000000000037941 */ /* 0x000fea0003800000 */
.L_x_7571:
        /* <DEDUP_REMOVED lines=26> */
.L_x_7567:
[----:B------:R-:W-:Y:S05]  /*4eed0*/  BSYNC B2 ;  /* 0x0000000000027941 */ /* 0x000fea0003800000 */
.L_x_7562:
[----:B------:R-:W-:Y:S01]  /*4eee0*/  HFMA2.MMA R37, -RZ, RZ, 0, 0 ;  /* 0x00000000ff257435 */ /* 0x000fe200000001ff */
[----:B------:R-:W-:Y:S01]  /*4eef0*/  IMAD.MOV.U32 R36, RZ, RZ, R32 ;  /* 0x000000ffff247224 */ /* 0x000fe200078e0020 */
[----:B------:R-:W-:-:S04]  /*4ef00*/  MOV R33, R35 ;  /* 0x0000002300217202 */ /* 0x000fc80000000f00 */
[----:B------:R-:W-:Y:S05]  /*4ef10*/  RET.REL.NODEC R36 `(_ZN2at6native29vectorized_elementwise_kernelILi8EN48_GLOBAL__N__08322988_15_IGammaKernel_cu_cb51a28d10CalcIgammaIdEESt5arrayIPcLm3EEEEviT0_T1_) ;  /* 0xfffffb1024387950 */ /* 0x000fea0003c3ffff */
.L_x_7573:
        /* <DEDUP_REMOVED lines=14> */
.L_x_7653:


//--------------------- .nv.global.init           --------------------------
	.section	.nv.global.init,"aw",@progbits
	.align	16
.nv.global.init:
	.type		__cudart_sin_cos_coeffs,@object
	.size		__cudart_sin_cos_coeffs,($str$6 - __cudart_sin_cos_coeffs)
__cudart_sin_cos_coeffs:
        /* <DEDUP_REMOVED lines=8> */
	.type		$str$6,@object
	.size		$str$6,(__unnamed_3 - $str$6)
$str$6:
        /*0080*/ 	.byte	0x66, 0x61, 0x6c, 0x73, 0x65, 0x00
	.type		__unnamed_3,@object
	.size		__unnamed_3,(__unnamed_1 - __unnamed_3)
__unnamed_3:
        /*0086*/ 	.byte	0x66, 0x65, 0x74, 0x63, 0x68, 0x5f, 0x61, 0x6e, 0x64, 0x5f, 0x63, 0x61, 0x73, 0x74, 0x00
	.type		__unnamed_1,@object
	.size		__unnamed_1,(__unnamed_2 - __unnamed_1)
__unnamed_1:
        /*0095*/ 	.byte	0x66, 0x65, 0x74, 0x63, 0x68, 0x5f, 0x61, 0x6e, 0x64, 0x5f, 0x63, 0x61, 0x73, 0x74, 0x00
	.type		__unnamed_2,@object
	.size		__unnamed_2,(__unnamed_4 - __unnamed_2)
__unnamed_2:
        /*00a4*/ 	.byte	0x63, 0x61, 0x73, 0x74, 0x5f, 0x61, 0x6e, 0x64, 0x5f, 0x73, 0x74, 0x6f, 0x72, 0x65, 0x00
	.type		__unnamed_4,@object
	.size		__unnamed_4,($str$7 - __unnamed_4)
__unnamed_4:
        /*00b3*/ 	.byte	0x63, 0x61, 0x73, 0x74, 0x5f, 0x61, 0x6e, 0x64, 0x5f, 0x73, 0x74, 0x6f, 0x72, 0x65, 0x00
	.type		$str$7,@object
	.size		$str$7,(.L_33 - $str$7)
$str$7:
        /*00c2*/ 	.byte	0x2f, 0x72, 0x6f, 0x6f, 0x74, 0x2f, 0x2e, 0x70, 0x79, 0x65, 0x6e, 0x76, 0x2f, 0x76, 0x65, 0x72
        /*00d2*/ 	.byte	0x73, 0x69, 0x6f, 0x6e, 0x73, 0x2f, 0x33, 0x2e, 0x31, 0x33, 0x2e, 0x31, 0x32, 0x2f, 0x6c, 0x69
        /*00e2*/ 	.byte	0x62, 0x2f, 0x70, 0x79, 0x74, 0x68, 0x6f, 0x6e, 0x33, 0x2e, 0x31, 0x33, 0x2f, 0x73, 0x69, 0x74
        /*00f2*/ 	.byte	0x65, 0x2d, 0x70, 0x61, 0x63, 0x6b, 0x61, 0x67, 0x65, 0x73, 0x2f, 0x74, 0x6f, 0x72, 0x63, 0x68
        /*0102*/ 	.byte	0x2f, 0x69, 0x6e, 0x63, 0x6c, 0x75, 0x64, 0x65, 0x2f, 0x63, 0x31, 0x30, 0x2f, 0x63, 0x6f, 0x72
        /*0112*/ 	.byte	0x65, 0x2f, 0x44, 0x79, 0x6e, 0x61, 0x6d, 0x69, 0x63, 0x43, 0x61, 0x73, 0x74, 0x2e, 0x68, 0x00
.L_33:


//--------------------- .nv.shared.reserved.0     --------------------------
	.section	.nv.shared.reserved.0,"aw",@nobits
	.weak		__nv_reservedSMEM_offset_0_alias
	.size		__nv_reservedSMEM_offset_0_alias, 0, 0
	.other		__nv_reservedSMEM_offset_0_alias,@"STO_CUDA_RESERVED_SHARED STV_DEFAULT"
__nv_reservedSMEM_offset_0_alias:
	.zero		0


//--------------------- .nv.global                --------------------------
	.section	.nv.global,"aw",@nobits
.nv.global:
	.type		_ZN46_INTERNAL_08322988_15_IGammaKernel_cu_cb51a28d4cuda3std3__48in_placeE,@object
	.size		_ZN46_INTERNAL_08322988_15_IGammaKernel_cu_cb51a28d4cuda3std3__48in_placeE,(_ZN46_INTERNAL_08322988_15_IGammaKernel_cu_cb51a28d4cuda3std6ranges3__45__cpo8distanceE - _ZN46_INTERNAL_08322988_15_IGammaKernel_cu_cb51a28d4cuda3std3__48in_placeE)
_ZN46_INTERNAL_08322988_15_IGammaKernel_cu_cb51a28d4cuda3std3__48in_placeE:
	.zero		1
	.type		_ZN46_INTERNAL_08322988_15_IGammaKernel_cu_cb51a28d4cuda3std6ranges3__45__cpo8distanceE,@object
	.size		_ZN46_INTERNAL_08322988_15_IGammaKernel_cu_cb51a28d4cuda3std6ranges3__45__cpo8distanceE,(_ZN46_INTERNAL_08322988_15_IGammaKernel_cu_cb51a28d4cuda3std3__45__cpo6cbeginE - _ZN46_INTERNAL_08322988_15_IGammaKernel_cu_cb51a28d4cuda3std6ranges3__45__cpo8distanceE)
_ZN46_INTERNAL_08322988_15_IGammaKernel_cu_cb51a28d4cuda3std6ranges3__45__cpo8distanceE:
	.zero		1
	.type		_ZN46_INTERNAL_08322988_15_IGammaKernel_cu_cb51a28d4cuda3std3__45__cpo6cbeginE,@object
	.size		_ZN46_INTERNAL_08322988_15_IGammaKernel_cu_cb51a28d4cuda3std3__45__cpo6cbeginE,(_ZN46_INTERNAL_08322988_15_IGammaKernel_cu_cb51a28d4cuda3std6ranges3__45__cpo7advanceE - _ZN46_INTERNAL_08322988_15_IGammaKernel_cu_cb51a28d4cuda3std3__45__cpo6cbeginE)
_ZN46_INTERNAL_08322988_15_IGammaKernel_cu_cb51a28d4cuda3std3__45__cpo6cbeginE:
	.zero		1
	.type		_ZN46_INTERNAL_08322988_15_IGammaKernel_cu_cb51a28d4cuda3std6ranges3__45__cpo7advanceE,@object
	.size		_ZN46_INTERNAL_08322988_15_IGammaKernel_cu_cb51a28d4cuda3std6ranges3__45__cpo7advanceE,(_ZN46_INTERNAL_08322988_15_IGammaKernel_cu_cb51a28d4cuda3std3__45__cpo7crbeginE - _ZN46_INTERNAL_08322988_15_IGammaKernel_cu_cb51a28d4cuda3std6ranges3__45__cpo7advanceE)
_ZN46_INTERNAL_08322988_15_IGammaKernel_cu_cb51a28d4cuda3std6ranges3__45__cpo7advanceE:
	.zero		1
	.type		_ZN46_INTERNAL_08322988_15_IGammaKernel_cu_cb51a28d4cuda3std3__45__cpo7crbeginE,@object
	.size		_ZN46_INTERNAL_08322988_15_IGammaKernel_cu_cb51a28d4cuda3std3__45__cpo7crbeginE,(_ZN46_INTERNAL_08322988_15_IGammaKernel_cu_cb51a28d4cuda3std6ranges3__45__cpo4dataE - _ZN46_INTERNAL_08322988_15_IGammaKernel_cu_cb51a28d4cuda3std3__45__cpo7crbeginE)
_ZN46_INTERNAL_08322988_15_IGammaKernel_cu_cb51a28d4cuda3std3__45__cpo7crbeginE:
	.zero		1
	.type		_ZN46_INTERNAL_08322988_15_IGammaKernel_cu_cb51a28d4cuda3std6ranges3__45__cpo4dataE,@object
	.size		_ZN46_INTERNAL_08322988_15_IGammaKernel_cu_cb51a28d4cuda3std6ranges3__45__cpo4dataE,(_ZN46_INTERNAL_08322988_15_IGammaKernel_cu_cb51a28d4cuda3std6ranges3__45__cpo5beginE - _ZN46_INTERNAL_08322988_15_IGammaKernel_cu_cb51a28d4cuda3std6ranges3__45__cpo4dataE)
_ZN46_INTERNAL_08322988_15_IGammaKernel_cu_cb51a28d4cuda3std6ranges3__45__cpo4dataE:
	.zero		1
	.type		_ZN46_INTERNAL_08322988_15_IGammaKernel_cu_cb51a28d4cuda3std6ranges3__45__cpo5beginE,@object
	.size		_ZN46_INTERNAL_08322988_15_IGammaKernel_cu_cb51a28d4cuda3std6ranges3__45__cpo5beginE,(_ZN46_INTERNAL_08322988_15_IGammaKernel_cu_cb51a28d4cuda3std3__448_GLOBAL__N__08322988_15_IGammaKernel_cu_cb51a28d6ignoreE - _ZN46_INTERNAL_08322988_15_IGammaKernel_cu_cb51a28d4cuda3std6ranges3__45__cpo5beginE)
_ZN46_INTERNAL_08322988_15_IGammaKernel_cu_cb51a28d4cuda3std6ranges3__45__cpo5beginE:
	.zero		1
	.type		_ZN46_INTERNAL_08322988_15_IGammaKernel_cu_cb51a28d4cuda3std3__448_GLOBAL__N__08322988_15_IGammaKernel_cu_cb51a28d6ignoreE,@object
	.size		_ZN46_INTERNAL_08322988_15_IGammaKernel_cu_cb51a28d4cuda3std3__448_GLOBAL__N__08322988_15_IGammaKernel_cu_cb51a28d6ignoreE,(_ZN46_INTERNAL_08322988_15_IGammaKernel_cu_cb51a28d4cuda3std6ranges3__45__cpo4sizeE - _ZN46_INTERNAL_08322988_15_IGammaKernel_cu_cb51a28d4cuda3std3__448_GLOBAL__N__08322988_15_IGammaKernel_cu_cb51a28d6ignoreE)
_ZN46_INTERNAL_08322988_15_IGammaKernel_cu_cb51a28d4cuda3std3__448_GLOBAL__N__08322988_15_IGammaKernel_cu_cb51a28d6ignoreE:
	.zero		1
	.type		_ZN46_INTERNAL_08322988_15_IGammaKernel_cu_cb51a28d4cuda3std6ranges3__45__cpo4sizeE,@object
	.size		_ZN46_INTERNAL_08322988_15_IGammaKernel_cu_cb51a28d4cuda3std6ranges3__45__cpo4sizeE,(_ZN46_INTERNAL_08322988_15_IGammaKernel_cu_cb51a28d4cuda3std3__45__cpo5beginE - _ZN46_INTERNAL_08322988_15_IGammaKernel_cu_cb51a28d4cuda3std6ranges3__45__cpo4sizeE)
_ZN46_INTERNAL_08322988_15_IGammaKernel_cu_cb51a28d4cuda3std6ranges3__45__cpo4sizeE:
	.zero		1
	.type		_ZN46_INTERNAL_08322988_15_IGammaKernel_cu_cb51a28d4cuda3std3__45__cpo5beginE,@object
	.size		_ZN46_INTERNAL_08322988_15_IGammaKernel_cu_cb51a28d4cuda3std3__45__cpo5beginE,(_ZN46_INTERNAL_08322988_15_IGammaKernel_cu_cb51a28d4cuda3std6ranges3__45__cpo6cbeginE - _ZN46_INTERNAL_08322988_15_IGammaKernel_cu_cb51a28d4cuda3std3__45__cpo5beginE)
_ZN46_INTERNAL_08322988_15_IGammaKernel_cu_cb51a28d4cuda3std3__45__cpo5beginE:
	.zero		1
	.type		_ZN46_INTERNAL_08322988_15_IGammaKernel_cu_cb51a28d4cuda3std6ranges3__45__cpo6cbeginE,@object
	.size		_ZN46_INTERNAL_08322988_15_IGammaKernel_cu_cb51a28d4cuda3std6ranges3__45__cpo6cbeginE,(_ZN46_INTERNAL_08322988_15_IGammaKernel_cu_cb51a28d4cuda3std3__45__cpo6rbeginE - _ZN46_INTERNAL_08322988_15_IGammaKernel_cu_cb51a28d4cuda3std6ranges3__45__cpo6cbeginE)
_ZN46_INTERNAL_08322988_15_IGammaKernel_cu_cb51a28d4cuda3std6ranges3__45__cpo6cbeginE:
	.zero		1
	.type		_ZN46_INTERNAL_08322988_15_IGammaKernel_cu_cb51a28d4cuda3std3__45__cpo6rbeginE,@object
	.size		_ZN46_INTERNAL_08322988_15_IGammaKernel_cu_cb51a28d4cuda3std3__45__cpo6rbeginE,(_ZN46_INTERNAL_08322988_15_IGammaKernel_cu_cb51a28d4cuda3std6ranges3__45__cpo4nextE - _ZN46_INTERNAL_08322988_15_IGammaKernel_cu_cb51a28d4cuda3std3__45__cpo6rbeginE)
_ZN46_INTERNAL_08322988_15_IGammaKernel_cu_cb51a28d4cuda3std3__45__cpo6rbeginE:
	.zero		1
	.type		_ZN46_INTERNAL_08322988_15_IGammaKernel_cu_cb51a28d4cuda3std6ranges3__45__cpo4nextE,@object
	.size		_ZN46_INTERNAL_08322988_15_IGammaKernel_cu_cb51a28d4cuda3std6ranges3__45__cpo4nextE,(_ZN46_INTERNAL_08322988_15_IGammaKernel_cu_cb51a28d4cuda3std6ranges3__45__cpo4swapE - _ZN46_INTERNAL_08322988_15_IGammaKernel_cu_cb51a28d4cuda3std6ranges3__45__cpo4nextE)
_ZN46_INTERNAL_08322988_15_IGammaKernel_cu_cb51a28d4cuda3std6ranges3__45__cpo4nextE:
	.zero		1
	.type		_ZN46_INTERNAL_08322988_15_IGammaKernel_cu_cb51a28d4cuda3std6ranges3__45__cpo4swapE,@object
	.size		_ZN46_INTERNAL_08322988_15_IGammaKernel_cu_cb51a28d4cuda3std6ranges3__45__cpo4swapE,(_ZN46_INTERNAL_08322988_15_IGammaKernel_cu_cb51a28d4cuda3std3__420unreachable_sentinelE - _ZN46_INTERNAL_08322988_15_IGammaKernel_cu_cb51a28d4cuda3std6ranges3__45__cpo4swapE)
_ZN46_INTERNAL_08322988_15_IGammaKernel_cu_cb51a28d4cuda3std6ranges3__45__cpo4swapE:
	.zero		1
	.type		_ZN46_INTERNAL_08322988_15_IGammaKernel_cu_cb51a28d4cuda3std3__420unreachable_sentinelE,@object
	.size		_ZN46_INTERNAL_08322988_15_IGammaKernel_cu_cb51a28d4cuda3std3__420unreachable_sentinelE,(_ZN46_INTERNAL_08322988_15_IGammaKernel_cu_cb51a28d6thrust23THRUST_300001_SM_900_NS6system6detail10sequential3seqE - _ZN46_INTERNAL_08322988_15_IGammaKernel_cu_cb51a28d4cuda3std3__420unreachable_sentinelE)
_ZN46_INTERNAL_08322988_15_IGammaKernel_cu_cb51a28d4cuda3std3__420unreachable_sentinelE:
	.zero		1
	.type		_ZN46_INTERNAL_08322988_15_IGammaKernel_cu_cb51a28d6thrust23THRUST_300001_SM_900_NS6system6detail10sequential3seqE,@object
	.size		_ZN46_INTERNAL_08322988_15_IGammaKernel_cu_cb51a28d6thrust23THRUST_300001_SM_900_NS6system6detail10sequential3seqE,(_ZN46_INTERNAL_08322988_15_IGammaKernel_cu_cb51a28d4cuda3std3__45__cpo4cendE - _ZN46_INTERNAL_08322988_15_IGammaKernel_cu_cb51a28d6thrust23THRUST_300001_SM_900_NS6system6detail10sequential3seqE)
_ZN46_INTERNAL_08322988_15_IGammaKernel_cu_cb51a28d6thrust23THRUST_300001_SM_900_NS6system6detail10sequential3seqE:
	.zero		1
	.type		_ZN46_INTERNAL_08322988_15_IGammaKernel_cu_cb51a28d4cuda3std3__45__cpo4cendE,@object
	.size		_ZN46_INTERNAL_08322988_15_IGammaKernel_cu_cb51a28d4cuda3std3__45__cpo4cendE,(_ZN46_INTERNAL_08322988_15_IGammaKernel_cu_cb51a28d4cuda3std6ranges3__45__cpo9iter_swapE - _ZN46_INTERNAL_08322988_15_IGammaKernel_cu_cb51a28d4cuda3std3__45__cpo4cendE)
_ZN46_INTERNAL_08322988_15_IGammaKernel_cu_cb51a28d4cuda3std3__45__cpo4cendE:
	.zero		1
	.type		_ZN46_INTERNAL_08322988_15_IGammaKernel_cu_cb51a28d4cuda3std6ranges3__45__cpo9iter_swapE,@object
	.size		_ZN46_INTERNAL_08322988_15_IGammaKernel_cu_cb51a28d4cuda3std6ranges3__45__cpo9iter_swapE,(_ZN46_INTERNAL_08322988_15_IGammaKernel_cu_cb51a28d4cuda3std3__45__cpo5crendE - _ZN46_INTERNAL_08322988_15_IGammaKernel_cu_cb51a28d4cuda3std6ranges3__45__cpo9iter_swapE)
_ZN46_INTERNAL_08322988_15_IGammaKernel_cu_cb51a28d4cuda3std6ranges3__45__cpo9iter_swapE:
	.zero		1
	.type		_ZN46_INTERNAL_08322988_15_IGammaKernel_cu_cb51a28d4cuda3std3__45__cpo5crendE,@object
	.size		_ZN46_INTERNAL_08322988_15_IGammaKernel_cu_cb51a28d4cuda3std3__45__cpo5crendE,(_ZN46_INTERNAL_08322988_15_IGammaKernel_cu_cb51a28d4cuda3std6ranges3__45__cpo5cdataE - _ZN46_INTERNAL_08322988_15_IGammaKernel_cu_cb51a28d4cuda3std3__45__cpo5crendE)
_ZN46_INTERNAL_08322988_15_IGammaKernel_cu_cb51a28d4cuda3std3__45__cpo5crendE:
	.zero		1
	.type		_ZN46_INTERNAL_08322988_15_IGammaKernel_cu_cb51a28d4cuda3std6ranges3__45__cpo5cdataE,@object
	.size		_ZN46_INTERNAL_08322988_15_IGammaKernel_cu_cb51a28d4cuda3std6ranges3__45__cpo5cdataE,(_ZN46_INTERNAL_08322988_15_IGammaKernel_cu_cb51a28d4cuda3std6ranges3__45__cpo3endE - _ZN46_INTERNAL_08322988_15_IGammaKernel_cu_cb51a28d4cuda3std6ranges3__45__cpo5cdataE)
_ZN46_INTERNAL_08322988_15_IGammaKernel_cu_cb51a28d4cuda3std6ranges3__45__cpo5cdataE:
	.zero		1
	.type		_ZN46_INTERNAL_08322988_15_IGammaKernel_cu_cb51a28d4cuda3std6ranges3__45__cpo3endE,@object
	.size		_ZN46_INTERNAL_08322988_15_IGammaKernel_cu_cb51a28d4cuda3std6ranges3__45__cpo3endE,(_ZN46_INTERNAL_08322988_15_IGammaKernel_cu_cb51a28d4cuda3std3__419piecewise_constructE - _ZN46_INTERNAL_08322988_15_IGammaKernel_cu_cb51a28d4cuda3std6ranges3__45__cpo3endE)
_ZN46_INTERNAL_08322988_15_IGammaKernel_cu_cb51a28d4cuda3std6ranges3__45__cpo3endE:
	.zero		1
	.type		_ZN46_INTERNAL_08322988_15_IGammaKernel_cu_cb51a28d4cuda3std3__419piecewise_constructE,@object
	.size		_ZN46_INTERNAL_08322988_15_IGammaKernel_cu_cb51a28d4cuda3std3__419piecewise_constructE,(_ZN46_INTERNAL_08322988_15_IGammaKernel_cu_cb51a28d4cuda3std6ranges3__45__cpo5ssizeE - _ZN46_INTERNAL_08322988_15_IGammaKernel_cu_cb51a28d4cuda3std3__419piecewise_constructE)
_ZN46_INTERNAL_08322988_15_IGammaKernel_cu_cb51a28d4cuda3std3__419piecewise_constructE:
	.zero		1
	.type		_ZN46_INTERNAL_08322988_15_IGammaKernel_cu_cb51a28d4cuda3std6ranges3__45__cpo5ssizeE,@object
	.size		_ZN46_INTERNAL_08322988_15_IGammaKernel_cu_cb51a28d4cuda3std6ranges3__45__cpo5ssizeE,(_ZN46_INTERNAL_08322988_15_IGammaKernel_cu_cb51a28d4cuda3std3__45__cpo3endE - _ZN46_INTERNAL_08322988_15_IGammaKernel_cu_cb51a28d4cuda3std6ranges3__45__cpo5ssizeE)
_ZN46_INTERNAL_08322988_15_IGammaKernel_cu_cb51a28d4cuda3std6ranges3__45__cpo5ssizeE:
	.zero		1
	.type		_ZN46_INTERNAL_08322988_15_IGammaKernel_cu_cb51a28d4cuda3std3__45__cpo3endE,@object
	.size		_ZN46_INTERNAL_08322988_15_IGammaKernel_cu_cb51a28d4cuda3std3__45__cpo3endE,(_ZN46_INTERNAL_08322988_15_IGammaKernel_cu_cb51a28d4cuda3std6ranges3__45__cpo4cendE - _ZN46_INTERNAL_08322988_15_IGammaKernel_cu_cb51a28d4cuda3std3__45__cpo3endE)
_ZN46_INTERNAL_08322988_15_IGammaKernel_cu_cb51a28d4cuda3std3__45__cpo3endE:
	.zero		1
	.type		_ZN46_INTERNAL_08322988_15_IGammaKernel_cu_cb51a28d4cuda3std6ranges3__45__cpo4cendE,@object
	.size		_ZN46_INTERNAL_08322988_15_IGammaKernel_cu_cb51a28d4cuda3std6ranges3__45__cpo4cendE,(_ZN46_INTERNAL_08322988_15_IGammaKernel_cu_cb51a28d4cuda3std3__45__cpo4rendE - _ZN46_INTERNAL_08322988_15_IGammaKernel_cu_cb51a28d4cuda3std6ranges3__45__cpo4cendE)
_ZN46_INTERNAL_08322988_15_IGammaKernel_cu_cb51a28d4cuda3std6ranges3__45__cpo4cendE:
	.zero		1
	.type		_ZN46_INTERNAL_08322988_15_IGammaKernel_cu_cb51a28d4cuda3std3__45__cpo4rendE,@object
	.size		_ZN46_INTERNAL_08322988_15_IGammaKernel_cu_cb51a28d4cuda3std3__45__cpo4rendE,(_ZN46_INTERNAL_08322988_15_IGammaKernel_cu_cb51a28d4cuda3std6ranges3__45__cpo4prevE - _ZN46_INTERNAL_08322988_15_IGammaKernel_cu_cb51a28d4cuda3std3__45__cpo4rendE)
_ZN46_INTERNAL_08322988_15_IGammaKernel_cu_cb51a28d4cuda3std3__45__cpo4rendE:
	.zero		1
	.type		_ZN46_INTERNAL_08322988_15_IGammaKernel_cu_cb51a28d4cuda3std6ranges3__45__cpo4prevE,@object
	.size		_ZN46_INTERNAL_08322988_15_IGammaKernel_cu_cb51a28d4cuda3std6ranges3__45__cpo4prevE,(_ZN46_INTERNAL_08322988_15_IGammaKernel_cu_cb51a28d4cuda3std6ranges3__45__cpo9iter_moveE - _ZN46_INTERNAL_08322988_15_IGammaKernel_cu_cb51a28d4cuda3std6ranges3__45__cpo4prevE)
_ZN46_INTERNAL_08322988_15_IGammaKernel_cu_cb51a28d4cuda3std6ranges3__45__cpo4prevE:
	.zero		1
	.type		_ZN46_INTERNAL_08322988_15_IGammaKernel_cu_cb51a28d4cuda3std6ranges3__45__cpo9iter_moveE,@object
	.size		_ZN46_INTERNAL_08322988_15_IGammaKernel_cu_cb51a28d4cuda3std6ranges3__45__cpo9iter_moveE,(.L_17 - _ZN46_INTERNAL_08322988_15_IGammaKernel_cu_cb51a28d4cuda3std6ranges3__45__cpo9iter_moveE)
_ZN46_INTERNAL_08322988_15_IGammaKernel_cu_cb51a28d4cuda3std6ranges3__45__cpo9iter_moveE:
	.zero		1
.L_17:


//--------------------- .nv.constant0._ZN2at6native18elementwise_kernelILi128ELi4EZNS0_15gpu_kernel_implIN48_GLOBAL__N__08322988_15_IGammaKernel_cu_cb51a28d10CalcIgammaIfEEEEvRNS_18TensorIteratorBaseERKT_EUliE_EEviT1_ --------------------------
	.section	.nv.constant0._ZN2at6native18elementwise_kernelILi128ELi4EZNS0_15gpu_kernel_implIN48_GLOBAL__N__08322988_15_IGammaKernel_cu_cb51a28d10CalcIgammaIfEEEEvRNS_18TensorIteratorBaseERKT_EUliE_EEviT1_,"a",@progbits
	.sectionflags	@""
	.align	4
.nv.constant0._ZN2at6native18elementwise_kernelILi128ELi4EZNS0_15gpu_kernel_implIN48_GLOBAL__N__08322988_15_IGammaKernel_cu_cb51a28d10CalcIgammaIfEEEEvRNS_18TensorIteratorBaseERKT_EUliE_EEviT1_:
	.zero		1184


//--------------------- .nv.constant0._ZN2at6native27unrolled_elementwise_kernelIN48_GLOBAL__N__08322988_15_IGammaKernel_cu_cb51a28d10CalcIgammaIfEESt5arrayIPcLm3EELi4E23TrivialOffsetCalculatorILi2EjES8_ILi1EjENS0_6memory12LoadWithCastILi2EEENSB_13StoreWithCastILi1EEEEEviT_T0_T2_T3_T4_T5_ --------------------------
	.section	.nv.constant0._ZN2at6native27unrolled_elementwise_kernelIN48_GLOBAL__N__08322988_15_IGammaKernel_cu_cb51a28d10CalcIgammaIfEESt5arrayIPcLm3EELi4E23TrivialOffsetCalculatorILi2EjES8_ILi1EjENS0_6memory12LoadWithCastILi2EEENSB_13StoreWithCastILi1EEEEEviT_T0_T2_T3_T4_T5_,"a",@progbits
	.sectionflags	@""
	.align	4
.nv.constant0._ZN2at6native27unrolled_elementwise_kernelIN48_GLOBAL__N__08322988_15_IGammaKernel_cu_cb51a28d10CalcIgammaIfEESt5arrayIPcLm3EELi4E23TrivialOffsetCalculatorILi2EjES8_ILi1EjENS0_6memory12LoadWithCastILi2EEENSB_13StoreWithCastILi1EEEEEviT_T0_T2_T3_T4_T5_:
	.zero		584


//--------------------- .nv.constant0._ZN2at6native18elementwise_kernelILi128ELi2EZNS0_22gpu_kernel_impl_nocastIN48_GLOBAL__N__08322988_15_IGammaKernel_cu_cb51a28d10CalcIgammaIfEEEEvRNS_18TensorIteratorBaseERKT_EUliE_EEviT1_ --------------------------
	.section	.nv.constant0._ZN2at6native18elementwise_kernelILi128ELi2EZNS0_22gpu_kernel_impl_nocastIN48_GLOBAL__N__08322988_15_IGammaKernel_cu_cb51a28d10CalcIgammaIfEEEEvRNS_18TensorIteratorBaseERKT_EUliE_EEviT1_,"a",@progbits
	.sectionflags	@""
	.align	4
.nv.constant0._ZN2at6native18elementwise_kernelILi128ELi2EZNS0_22gpu_kernel_impl_nocastIN48_GLOBAL__N__08322988_15_IGammaKernel_cu_cb51a28d10CalcIgammaIfEEEEvRNS_18TensorIteratorBaseERKT_EUliE_EEviT1_:
	.zero		1184


//--------------------- .nv.constant0._ZN2at6native27unrolled_elementwise_kernelIN48_GLOBAL__N__08322988_15_IGammaKernel_cu_cb51a28d10CalcIgammaIfEESt5arrayIPcLm3EELi4E23TrivialOffsetCalculatorILi2EjES8_ILi1EjENS0_6memory15LoadWithoutCastENSB_16StoreWithoutCastEEEviT_T0_T2_T3_T4_T5_ --------------------------
	.section	.nv.constant0._ZN2at6native27unrolled_elementwise_kernelIN48_GLOBAL__N__08322988_15_IGammaKernel_cu_cb51a28d10CalcIgammaIfEESt5arrayIPcLm3EELi4E23TrivialOffsetCalculatorILi2EjES8_ILi1EjENS0_6memory15LoadWithoutCastENSB_16StoreWithoutCastEEEviT_T0_T2_T3_T4_T5_,"a",@progbits
	.sectionflags	@""
	.align	4
.nv.constant0._ZN2at6native27unrolled_elementwise_kernelIN48_GLOBAL__N__08322988_15_IGammaKernel_cu_cb51a28d10CalcIgammaIfEESt5arrayIPcLm3EELi4E23TrivialOffsetCalculatorILi2EjES8_ILi1EjENS0_6memory15LoadWithoutCastENSB_16StoreWithoutCastEEEviT_T0_T2_T3_T4_T5_:
	.zero		564


//--------------------- .nv.constant0._ZN2at6native29vectorized_elementwise_kernelILi2EN48_GLOBAL__N__08322988_15_IGammaKernel_cu_cb51a28d10CalcIgammaIfEESt5arrayIPcLm3EEEEviT0_T1_ --------------------------
	.section	.nv.constant0._ZN2at6native29vectorized_elementwise_kernelILi2EN48_GLOBAL__N__08322988_15_IGammaKernel_cu_cb51a28d10CalcIgammaIfEESt5arrayIPcLm3EEEEviT0_T1_,"a",@progbits
	.sectionflags	@""
	.align	4
.nv.constant0._ZN2at6native29vectorized_elementwise_kernelILi2EN48_GLOBAL__N__08322988_15_IGammaKernel_cu_cb51a28d10CalcIgammaIfEESt5arrayIPcLm3EEEEviT0_T1_:
	.zero		560


//--------------------- .nv.constant0._ZN2at6native29vectorized_elementwise_kernelILi4EN48_GLOBAL__N__08322988_15_IGammaKernel_cu_cb51a28d10CalcIgammaIfEESt5arrayIPcLm3EEEEviT0_T1_ --------------------------
	.section	.nv.constant0._ZN2at6native29vectorized_elementwise_kernelILi4EN48_GLOBAL__N__08322988_15_IGammaKernel_cu_cb51a28d10CalcIgammaIfEESt5arrayIPcLm3EEEEviT0_T1_,"a",@progbits
	.sectionflags	@""
	.align	4
.nv.constant0._ZN2at6native29vectorized_elementwise_kernelILi4EN48_GLOBAL__N__08322988_15_IGammaKernel_cu_cb51a28d10CalcIgammaIfEESt5arrayIPcLm3EEEEviT0_T1_:
	.zero		560


//--------------------- .nv.constant0._ZN2at6native29vectorized_elementwise_kernelILi8EN48_GLOBAL__N__08322988_15_IGammaKernel_cu_cb51a28d10CalcIgammaIfEESt5arrayIPcLm3EEEEviT0_T1_ --------------------------
	.section	.nv.constant0._ZN2at6native29vectorized_elementwise_kernelILi8EN48_GLOBAL__N__08322988_15_IGammaKernel_cu_cb51a28d10CalcIgammaIfEESt5arrayIPcLm3EEEEviT0_T1_,"a",@progbits
	.sectionflags	@""
	.align	4
.nv.constant0._ZN2at6native29vectorized_elementwise_kernelILi8EN48_GLOBAL__N__08322988_15_IGammaKernel_cu_cb51a28d10CalcIgammaIfEESt5arrayIPcLm3EEEEviT0_T1_:
	.zero		560


//--------------------- .nv.constant0._ZN2at6native18elementwise_kernelILi128ELi4EZNS0_15gpu_kernel_implIN48_GLOBAL__N__08322988_15_IGammaKernel_cu_cb51a28d10CalcIgammaIdEEEEvRNS_18TensorIteratorBaseERKT_EUliE_EEviT1_ --------------------------
	.section	.nv.constant0._ZN2at6native18elementwise_kernelILi128ELi4EZNS0_15gpu_kernel_implIN48_GLOBAL__N__08322988_15_IGammaKernel_cu_cb51a28d10CalcIgammaIdEEEEvRNS_18TensorIteratorBaseERKT_EUliE_EEviT1_,"a",@progbits
	.sectionflags	@""
	.align	4
.nv.constant0._ZN2at6native18elementwise_kernelILi128ELi4EZNS0_15gpu_kernel_implIN48_GLOBAL__N__08322988_15_IGammaKernel_cu_cb51a28d10CalcIgammaIdEEEEvRNS_18TensorIteratorBaseERKT_EUliE_EEviT1_:
	.zero		1184


//--------------------- .nv.constant0._ZN2at6native27unrolled_elementwise_kernelIN48_GLOBAL__N__08322988_15_IGammaKernel_cu_cb51a28d10CalcIgammaIdEESt5arrayIPcLm3EELi4E23TrivialOffsetCalculatorILi2EjES8_ILi1EjENS0_6memory12LoadWithCastILi2EEENSB_13StoreWithCastILi1EEEEEviT_T0_T2_T3_T4_T5_ --------------------------
	.section	.nv.constant0._ZN2at6native27unrolled_elementwise_kernelIN48_GLOBAL__N__08322988_15_IGammaKernel_cu_cb51a28d10CalcIgammaIdEESt5arrayIPcLm3EELi4E23TrivialOffsetCalculatorILi2EjES8_ILi1EjENS0_6memory12LoadWithCastILi2EEENSB_13StoreWithCastILi1EEEEEviT_T0_T2_T3_T4_T5_,"a",@progbits
	.sectionflags	@""
	.align	4
.nv.constant0._ZN2at6native27unrolled_elementwise_kernelIN48_GLOBAL__N__08322988_15_IGammaKernel_cu_cb51a28d10CalcIgammaIdEESt5arrayIPcLm3EELi4E23TrivialOffsetCalculatorILi2EjES8_ILi1EjENS0_6memory12LoadWithCastILi2EEENSB_13StoreWithCastILi1EEEEEviT_T0_T2_T3_T4_T5_:
	.zero		584


//--------------------- .nv.constant0._ZN2at6native18elementwise_kernelILi128ELi2EZNS0_22gpu_kernel_impl_nocastIN48_GLOBAL__N__08322988_15_IGammaKernel_cu_cb51a28d10CalcIgammaIdEEEEvRNS_18TensorIteratorBaseERKT_EUliE_EEviT1_ --------------------------
	.section	.nv.constant0._ZN2at6native18elementwise_kernelILi128ELi2EZNS0_22gpu_kernel_impl_nocastIN48_GLOBAL__N__08322988_15_IGammaKernel_cu_cb51a28d10CalcIgammaIdEEEEvRNS_18TensorIteratorBaseERKT_EUliE_EEviT1_,"a",@progbits
	.sectionflags	@""
	.align	4
.nv.constant0._ZN2at6native18elementwise_kernelILi128ELi2EZNS0_22gpu_kernel_impl_nocastIN48_GLOBAL__N__08322988_15_IGammaKernel_cu_cb51a28d10CalcIgammaIdEEEEvRNS_18TensorIteratorBaseERKT_EUliE_EEviT1_:
	.zero		1184


//--------------------- .nv.constant0._ZN2at6native27unrolled_elementwise_kernelIN48_GLOBAL__N__08322988_15_IGammaKernel_cu_cb51a28d10CalcIgammaIdEESt5arrayIPcLm3EELi4E23TrivialOffsetCalculatorILi2EjES8_ILi1EjENS0_6memory15LoadWithoutCastENSB_16StoreWithoutCastEEEviT_T0_T2_T3_T4_T5_ --------------------------
	.section	.nv.constant0._ZN2at6native27unrolled_elementwise_kernelIN48_GLOBAL__N__08322988_15_IGammaKernel_cu_cb51a28d10CalcIgammaIdEESt5arrayIPcLm3EELi4E23TrivialOffsetCalculatorILi2EjES8_ILi1EjENS0_6memory15LoadWithoutCastENSB_16StoreWithoutCastEEEviT_T0_T2_T3_T4_T5_,"a",@progbits
	.sectionflags	@""
	.align	4
.nv.constant0._ZN2at6native27unrolled_elementwise_kernelIN48_GLOBAL__N__08322988_15_IGammaKernel_cu_cb51a28d10CalcIgammaIdEESt5arrayIPcLm3EELi4E23TrivialOffsetCalculatorILi2EjES8_ILi1EjENS0_6memory15LoadWithoutCastENSB_16StoreWithoutCastEEEviT_T0_T2_T3_T4_T5_:
	.zero		564


//--------------------- .nv.constant0._ZN2at6native29vectorized_elementwise_kernelILi2EN48_GLOBAL__N__08322988_15_IGammaKernel_cu_cb51a28d10CalcIgammaIdEESt5arrayIPcLm3EEEEviT0_T1_ --------------------------
	.section	.nv.constant0._ZN2at6native29vectorized_elementwise_kernelILi2EN48_GLOBAL__N__08322988_15_IGammaKernel_cu_cb51a28d10CalcIgammaIdEESt5arrayIPcLm3EEEEviT0_T1_,"a",@progbits
	.sectionflags	@""
	.align	4
.nv.constant0._ZN2at6native29vectorized_elementwise_kernelILi2EN48_GLOBAL__N__08322988_15_IGammaKernel_cu_cb51a28d10CalcIgammaIdEESt5arrayIPcLm3EEEEviT0_T1_:
	.zero		560


//--------------------- .nv.constant0._ZN2at6native29vectorized_elementwise_kernelILi4EN48_GLOBAL__N__08322988_15_IGammaKernel_cu_cb51a28d10CalcIgammaIdEESt5arrayIPcLm3EEEEviT0_T1_ --------------------------
	.section	.nv.constant0._ZN2at6native29vectorized_elementwise_kernelILi4EN48_GLOBAL__N__08322988_15_IGammaKernel_cu_cb51a28d10CalcIgammaIdEESt5arrayIPcLm3EEEEviT0_T1_,"a",@progbits
	.sectionflags	@""
	.align	4
.nv.constant0._ZN2at6native29vectorized_elementwise_kernelILi4EN48_GLOBAL__N__08322988_15_IGammaKernel_cu_cb51a28d10CalcIgammaIdEESt5arrayIPcLm3EEEEviT0_T1_:
	.zero		560


//--------------------- .nv.constant0._ZN2at6native29vectorized_elementwise_kernelILi8EN48_GLOBAL__N__08322988_15_IGammaKernel_cu_cb51a28d10CalcIgammaIdEESt5arrayIPcLm3EEEEviT0_T1_ --------------------------
	.section	.nv.constant0._ZN2at6native29vectorized_elementwise_kernelILi8EN48_GLOBAL__N__08322988_15_IGammaKernel_cu_cb51a28d10CalcIgammaIdEESt5arrayIPcLm3EEEEviT0_T1_,"a",@progbits
	.sectionflags	@""
	.align	4
.nv.constant0._ZN2at6native29vectorized_elementwise_kernelILi8EN48_GLOBAL__N__08322988_15_IGammaKernel_cu_cb51a28d10CalcIgammaIdEESt5arrayIPcLm3EEEEviT0_T1_:
	.zero		560


//--------------------- SYMBOLS --------------------------

	.type		.nv.reservedSmem.offset0,@object
	.size		.nv.reservedSmem.offset0,0x4
	.type		__assertfail,@function
